	.target	sm_80

	.elftype	@"ET_EXEC"


//--------------------- .note.nv.tkinfo           --------------------------
	.section	.note.nv.tkinfo,"",@"SHT_NOTE"
	.sectionflags	@"SHF_NOTE_NV_TKINFO"
	.tkinfo
        /*0018*/ 	.word	0x00000002
        /*0030*/ 	.string	""
        /*0030*/ 	.string	"ptxas"
        /*0030*/ 	.string	"Cuda compilation tools, release 13.0, V13.0.88"
        /*0030*/ 	.string	"Build cuda_13.0.r13.0/compiler.36424714_0"
        /*0030*/ 	.string	"-v  -suppress-debug-info  -lineinfo  -arch sm_80 "



//--------------------- .note.nv.cuinfo           --------------------------
	.section	.note.nv.cuinfo,"",@"SHT_NOTE"
	.sectionflags	@"SHF_NOTE_NV_CUINFO"
        /*0018*/ 	.short	0x0002
        /*001a*/ 	.short	0x0050
        /*001c*/ 	.short	0x0082
	.zero		2


//--------------------- .nv.info                  --------------------------
	.section	.nv.info,"",@"SHT_CUDA_INFO"
	.align	4


	//----- nvinfo : EIATTR_REGCOUNT
	.align		4
        /*0000*/ 	.byte	0x04, 0x2f
        /*0002*/ 	.short	(.L_1 - .L_0)
	.align		4
.L_0:
        /*0004*/ 	.word	index@(matmul_kernel)
        /*0008*/ 	.word	0x000000ff


	//----- nvinfo : EIATTR_FRAME_SIZE
	.align		4
.L_1:
        /*000c*/ 	.byte	0x04, 0x11
        /*000e*/ 	.short	(.L_3 - .L_2)
	.align		4
.L_2:
        /*0010*/ 	.word	index@(matmul_kernel)
        /*0014*/ 	.word	0x00009128


	//----- nvinfo : EIATTR_MIN_STACK_SIZE
	.align		4
.L_3:
        /*0018*/ 	.byte	0x04, 0x12
        /*001a*/ 	.short	(.L_5 - .L_4)
	.align		4
.L_4:
        /*001c*/ 	.word	index@(matmul_kernel)
        /*0020*/ 	.word	0x00009128
.L_5:


//--------------------- .nv.info.matmul_kernel    --------------------------
	.section	.nv.info.matmul_kernel,"",@"SHT_CUDA_INFO"
	.sectionflags	@""
	.align	4


	//----- nvinfo : EIATTR_CUDA_API_VERSION
	.align		4
        /*0000*/ 	.byte	0x04, 0x37
        /*0002*/ 	.short	(.L_7 - .L_6)
.L_6:
        /*0004*/ 	.word	0x00000082


	//----- nvinfo : EIATTR_SW2861232_WAR
	.align		4
.L_7:
        /*0008*/ 	.byte	0x01, 0x35
	.zero		2


	//----- nvinfo : EIATTR_PARAM_CBANK
	.align		4
        /*000c*/ 	.byte	0x04, 0x0a
        /*000e*/ 	.short	(.L_9 - .L_8)
	.align		4
.L_8:
        /*0010*/ 	.word	index@(.nv.constant0.matmul_kernel)
        /*0014*/ 	.short	0x0160
        /*0016*/ 	.short	0x0050


	//----- nvinfo : EIATTR_CBANK_PARAM_SIZE
	.align		4
.L_9:
        /*0018*/ 	.byte	0x03, 0x19
        /*001a*/ 	.short	0x0050


	//----- nvinfo : EIATTR_KPARAM_INFO
	.align		4
        /*001c*/ 	.byte	0x04, 0x17
        /*001e*/ 	.short	(.L_11 - .L_10)
.L_10:
        /*0020*/ 	.word	0x00000000
        /*0024*/ 	.short	0x000d
        /*0026*/ 	.short	0x0048
        /*0028*/ 	.byte	0x00, 0xf4, 0x21, 0x00


	//----- nvinfo : EIATTR_KPARAM_INFO
	.align		4
.L_11:
        /*002c*/ 	.byte	0x04, 0x17
        /*002e*/ 	.short	(.L_13 - .L_12)
.L_12:
        /*0030*/ 	.word	0x00000000
        /*0034*/ 	.short	0x000c
        /*0036*/ 	.short	0x0040
        /*0038*/ 	.byte	0x00, 0xf4, 0x21, 0x00


	//----- nvinfo : EIATTR_KPARAM_INFO
	.align		4
.L_13:
        /*003c*/ 	.byte	0x04, 0x17
        /*003e*/ 	.short	(.L_15 - .L_14)
.L_14:
        /*0040*/ 	.word	0x00000000
        /*0044*/ 	.short	0x000b
        /*0046*/ 	.short	0x0038
        /*0048*/ 	.byte	0x00, 0xf0, 0x11, 0x00


	//----- nvinfo : EIATTR_KPARAM_INFO
	.align		4
.L_15:
        /*004c*/ 	.byte	0x04, 0x17
        /*004e*/ 	.short	(.L_17 - .L_16)
.L_16:
        /*0050*/ 	.word	0x00000000
        /*0054*/ 	.short	0x000a
        /*0056*/ 	.short	0x0034
        /*0058*/ 	.byte	0x00, 0xf0, 0x11, 0x00


	//----- nvinfo : EIATTR_KPARAM_INFO
	.align		4
.L_17:
        /*005c*/ 	.byte	0x04, 0x17
        /*005e*/ 	.short	(.L_19 - .L_18)
.L_18:
        /*0060*/ 	.word	0x00000000
        /*0064*/ 	.short	0x0009
        /*0066*/ 	.short	0x0030
        /*0068*/ 	.byte	0x00, 0xf0, 0x11, 0x00


	//----- nvinfo : EIATTR_KPARAM_INFO
	.align		4
.L_19:
        /*006c*/ 	.byte	0x04, 0x17
        /*006e*/ 	.short	(.L_21 - .L_20)
.L_20:
        /*0070*/ 	.word	0x00000000
        /*0074*/ 	.short	0x0008
        /*0076*/ 	.short	0x002c
        /*0078*/ 	.byte	0x00, 0xf0, 0x11, 0x00


	//----- nvinfo : EIATTR_KPARAM_INFO
	.align		4
.L_21:
        /*007c*/ 	.byte	0x04, 0x17
        /*007e*/ 	.short	(.L_23 - .L_22)
.L_22:
        /*0080*/ 	.word	0x00000000
        /*0084*/ 	.short	0x0007
        /*0086*/ 	.short	0x0028
        /*0088*/ 	.byte	0x00, 0xf0, 0x11, 0x00


	//----- nvinfo : EIATTR_KPARAM_INFO
	.align		4
.L_23:
        /*008c*/ 	.byte	0x04, 0x17
        /*008e*/ 	.short	(.L_25 - .L_24)
.L_24:
        /*0090*/ 	.word	0x00000000
        /*0094*/ 	.short	0x0006
        /*0096*/ 	.short	0x0024
        /*0098*/ 	.byte	0x00, 0xf0, 0x11, 0x00


	//----- nvinfo : EIATTR_KPARAM_INFO
	.align		4
.L_25:
        /*009c*/ 	.byte	0x04, 0x17
        /*009e*/ 	.short	(.L_27 - .L_26)
.L_26:
        /*00a0*/ 	.word	0x00000000
        /*00a4*/ 	.short	0x0005
        /*00a6*/ 	.short	0x0020
        /*00a8*/ 	.byte	0x00, 0xf0, 0x11, 0x00


	//----- nvinfo : EIATTR_KPARAM_INFO
	.align		4
.L_27:
        /*00ac*/ 	.byte	0x04, 0x17
        /*00ae*/ 	.short	(.L_29 - .L_28)
.L_28:
        /*00b0*/ 	.word	0x00000000
        /*00b4*/ 	.short	0x0004
        /*00b6*/ 	.short	0x001c
        /*00b8*/ 	.byte	0x00, 0xf0, 0x11, 0x00


	//----- nvinfo : EIATTR_KPARAM_INFO
	.align		4
.L_29:
        /*00bc*/ 	.byte	0x04, 0x17
        /*00be*/ 	.short	(.L_31 - .L_30)
.L_30:
        /*00c0*/ 	.word	0x00000000
        /*00c4*/ 	.short	0x0003
        /*00c6*/ 	.short	0x0018
        /*00c8*/ 	.byte	0x00, 0xf0, 0x11, 0x00


	//----- nvinfo : EIATTR_KPARAM_INFO
	.align		4
.L_31:
        /*00cc*/ 	.byte	0x04, 0x17
        /*00ce*/ 	.short	(.L_33 - .L_32)
.L_32:
        /*00d0*/ 	.word	0x00000000
        /*00d4*/ 	.short	0x0002
        /*00d6*/ 	.short	0x0010
        /*00d8*/ 	.byte	0x00, 0xf4, 0x21, 0x00


	//----- nvinfo : EIATTR_KPARAM_INFO
	.align		4
.L_33:
        /*00dc*/ 	.byte	0x04, 0x17
        /*00de*/ 	.short	(.L_35 - .L_34)
.L_34:
        /*00e0*/ 	.word	0x00000000
        /*00e4*/ 	.short	0x0001
        /*00e6*/ 	.short	0x0008
        /*00e8*/ 	.byte	0x00, 0xf4, 0x21, 0x00


	//----- nvinfo : EIATTR_KPARAM_INFO
	.align		4
.L_35:
        /*00ec*/ 	.byte	0x04, 0x17
        /*00ee*/ 	.short	(.L_37 - .L_36)
.L_36:
        /*00f0*/ 	.word	0x00000000
        /*00f4*/ 	.short	0x0000
        /*00f6*/ 	.short	0x0000
        /*00f8*/ 	.byte	0x00, 0xf4, 0x21, 0x00


	//----- nvinfo : EIATTR_MAXREG_COUNT
	.align		4
.L_37:
        /*00fc*/ 	.byte	0x03, 0x1b
        /*00fe*/ 	.short	0x00ff


	//----- nvinfo : EIATTR_NUM_BARRIERS
	.align		4
        /*0100*/ 	.byte	0x02, 0x4c
        /*0102*/ 	.byte	0x01
	.zero		1


	//----- nvinfo : EIATTR_ANNOTATIONS
	.align		4
        /*0104*/ 	.byte	0x04, 0x55
        /*0106*/ 	.short	(.L_39 - .L_38)


	//   ....[0]....
.L_38:
        /*0108*/ 	.word	0x00000001
        /*010c*/ 	.byte	0xa0, 0x05, 0x00, 0x00, 0x01, 0x00, 0x00, 0x00, 0xe0, 0x05, 0x00, 0x00, 0x01, 0x00, 0x00, 0x00
        /* <DEDUP_REMOVED lines=1313> */
        /*532c*/ 	.byte	0x80, 0x3e, 0x02, 0x00, 0x01, 0x00, 0x00, 0x00, 0x90, 0x3e, 0x02, 0x00


	//----- nvinfo : EIATTR_MERCURY_ISA_VERSION
	.align		4
.L_39:
        /*5338*/ 	.byte	0x03, 0x5f
        /*533a*/ 	.short	0x0000


	//----- nvinfo : EIATTR_EXIT_INSTR_OFFSETS
	.align		4
        /*533c*/ 	.byte	0x04, 0x1c
        /*533e*/ 	.short	(.L_41 - .L_40)


	//   ....[0]....
.L_40:
        /*5340*/ 	.word	0x0019c0f0


	//   ....[1]....
        /*5344*/ 	.word	0x0019c110


	//----- nvinfo : EIATTR_REQNTID
	.align		4
.L_41:
        /*5348*/ 	.byte	0x04, 0x10
        /*534a*/ 	.short	(.L_43 - .L_42)
.L_42:
        /*534c*/ 	.word	0x00000080
        /*5350*/ 	.word	0x00000001
        /*5354*/ 	.word	0x00000001
.L_43:


//--------------------- .nv.callgraph             --------------------------
	.section	.nv.callgraph,"",@"SHT_CUDA_CALLGRAPH"
	.align	4
	.sectionentsize	8
	.align		4
        /*0000*/ 	.word	0x00000000
	.align		4
        /*0004*/ 	.word	0xffffffff
	.align		4
        /*0008*/ 	.word	0x00000000
	.align		4
        /*000c*/ 	.word	0xfffffffe
	.align		4
        /*0010*/ 	.word	0x00000000
	.align		4
        /*0014*/ 	.word	0xfffffffd
	.align		4
        /*0018*/ 	.word	0x00000000
	.align		4
        /*001c*/ 	.word	0xfffffffc


//--------------------- .nv.rel.action            --------------------------
	.section	.nv.rel.action,"",@"SHT_CUDA_RELOCINFO"
	.align	8
	.sectionentsize	8
        /*0000*/ 	.byte	0x73, 0x00, 0x00, 0x00, 0x00, 0x00, 0x00, 0x00, 0x00, 0x00, 0x00, 0x11, 0x25, 0x00, 0x05, 0x36


//--------------------- .nv.constant0.matmul_kernel --------------------------
	.section	.nv.constant0.matmul_kernel,"a",@progbits
	.sectionflags	@""
	.align	4
.nv.constant0.matmul_kernel:
	.zero		432


//--------------------- .text.matmul_kernel       --------------------------
	.section	.text.matmul_kernel,"ax",@progbits
	.sectioninfo	@"SHI_REGISTERS=255"
	.align	128
        .global         matmul_kernel
        .type           matmul_kernel,@function
        .size           matmul_kernel,(.L_x_3 - matmul_kernel)
        .other          matmul_kernel,@"STO_CUDA_ENTRY STV_DEFAULT"
matmul_kernel:
.text.matmul_kernel:
[----:B------:R-:W-:Y:S02]  /*0000*/  IMAD.MOV.U32 R1, RZ, RZ, c[0x0][0x28] ;  /* 0x00000a00ff017624 */ /* 0x000fe400078e00ff */
[----:B------:R-:W-:Y:S01]  /*0010*/  IMAD.MOV.U32 R6, RZ, RZ, 0x1ff ;  /* 0x000001ffff067424 */ /* 0x000fe200078e00ff */
[----:B------:R-:W1:Y:S01]  /*0020*/  S2R R5, SR_CTAID.X ;  /* 0x0000000000057919 */ /* 0x000e620000002500 */
[----:B------:R-:W-:Y:S02]  /*0030*/  IABS R251, c[0x0][0x17c] ;  /* 0x00005f0000fb7a13 */ /* 0x000fe40000000000 */
[----:B------:R-:W-:Y:S02]  /*0040*/  IABS R12, c[0x0][0x178] ;  /* 0x00005e00000c7a13 */ /* 0x000fe40000000000 */
[----:B------:R-:W-:Y:S02]  /*0050*/  IADD3 R0, R6, c[0x0][0x17c], RZ ;  /* 0x00005f0006007a10 */ /* 0x000fe40007ffe0ff */
[----:B------:R-:W-:Y:S01]  /*0060*/  IADD3 R1, R1, -0x9128, RZ ;  /* 0xffff6ed801017810 */ /* 0x000fe20007ffe0ff */
[----:B------:R-:W-:Y:S01]  /*0070*/  IMAD.MOV.U32 R13, RZ, RZ, R12 ;  /* 0x000000ffff0d7224 */ /* 0x000fe200078e000c */
[----:B------:R-:W-:-:S04]  /*0080*/  SHF.R.S32.HI R3, RZ, 0x1f, R0 ;  /* 0x0000001fff037819 */ /* 0x000fc80000011400 */
[----:B------:R-:W-:-:S04]  /*0090*/  LEA.HI R3, R3, R0, RZ, 0x9 ;  /* 0x0000000003037211 */ /* 0x000fc800078f48ff */
[----:B------:R-:W-:-:S05]  /*00a0*/  SHF.R.S32.HI R3, RZ, 0x9, R3 ;  /* 0x00000009ff037819 */ /* 0x000fca0000011403 */
[----:B------:R-:W-:Y:S01]  /*00b0*/  IMAD.SHL.U32 R4, R3, 0x8, RZ ;  /* 0x0000000803047824 */ /* 0x000fe200078e00ff */
[----:B-1----:R-:W-:-:S04]  /*00c0*/  IABS R10, R5 ;  /* 0x00000005000a7213 */ /* 0x002fc80000000000 */
[-C--:B------:R-:W-:Y:S02]  /*00d0*/  IABS R7, R4.reuse ;  /* 0x0000000400077213 */ /* 0x080fe40000000000 */
[----:B------:R-:W-:Y:S02]  /*00e0*/  IABS R11, R4 ;  /* 0x00000004000b7213 */ /* 0x000fe40000000000 */
[----:B------:R-:W1:Y:S08]  /*00f0*/  I2F.RP R0, R7 ;  /* 0x0000000700007306 */ /* 0x000e700000209400 */
[----:B-1----:R-:W1:Y:S02]  /*0100*/  MUFU.RCP R0, R0 ;  /* 0x0000000000007308 */ /* 0x002e640000001000 */
[----:B-1----:R-:W-:Y:S01]  /*0110*/  IADD3 R2, R0, 0xffffffe, RZ ;  /* 0x0ffffffe00027810 */ /* 0x002fe20007ffe0ff */
[----:B------:R-:W-:-:S05]  /*0120*/  IMAD.MOV R0, RZ, RZ, -R11 ;  /* 0x000000ffff007224 */ /* 0x000fca00078e0a0b */
[----:B------:R1:W2:Y:S02]  /*0130*/  F2I.FTZ.U32.TRUNC.NTZ R3, R2 ;  /* 0x0000000200037305 */ /* 0x0002a4000021f000 */
[----:B-1----:R-:W-:Y:S01]  /*0140*/  IMAD.MOV.U32 R2, RZ, RZ, RZ ;  /* 0x000000ffff027224 */ /* 0x002fe200078e00ff */
[----:B--2---:R-:W-:-:S05]  /*0150*/  IADD3 R8, RZ, -R3, RZ ;  /* 0x80000003ff087210 */ /* 0x004fca0007ffe0ff */
[----:B------:R-:W-:Y:S02]  /*0160*/  IMAD R9, R8, R7, RZ ;  /* 0x0000000708097224 */ /* 0x000fe400078e02ff */
[----:B------:R-:W-:Y:S02]  /*0170*/  IMAD.MOV.U32 R8, RZ, RZ, R10 ;  /* 0x000000ffff087224 */ /* 0x000fe400078e000a */
[----:B------:R-:W-:-:S06]  /*0180*/  IMAD.HI.U32 R3, R3, R9, R2 ;  /* 0x0000000903037227 */ /* 0x000fcc00078e0002 */
[----:B------:R-:W-:-:S04]  /*0190*/  IMAD.HI.U32 R3, R3, R8, RZ ;  /* 0x0000000803037227 */ /* 0x000fc800078e00ff */
[----:B------:R-:W-:-:S05]  /*01a0*/  IMAD R0, R3, R0, R8 ;  /* 0x0000000003007224 */ /* 0x000fca00078e0208 */
[----:B------:R-:W-:-:S13]  /*01b0*/  ISETP.GT.U32.AND P1, PT, R7, R0, PT ;  /* 0x000000000700720c */ /* 0x000fda0003f24070 */
[-C--:B------:R-:W-:Y:S02]  /*01c0*/  @!P1 IADD3 R0, R0, -R7.reuse, RZ ;  /* 0x8000000700009210 */ /* 0x080fe40007ffe0ff */
[----:B------:R-:W-:Y:S02]  /*01d0*/  @!P1 IADD3 R3, R3, 0x1, RZ ;  /* 0x0000000103039810 */ /* 0x000fe40007ffe0ff */
[----:B------:R-:W-:Y:S02]  /*01e0*/  ISETP.GE.U32.AND P0, PT, R0, R7, PT ;  /* 0x000000070000720c */ /* 0x000fe40003f06070 */
[----:B------:R-:W-:Y:S02]  /*01f0*/  LOP3.LUT R0, R5, R4, RZ, 0x3c, !PT ;  /* 0x0000000405007212 */ /* 0x000fe400078e3cff */
[----:B------:R-:W-:Y:S02]  /*0200*/  ISETP.NE.AND P1, PT, R4, RZ, PT ;  /* 0x000000ff0400720c */ /* 0x000fe40003f25270 */
[----:B------:R-:W-:-:S02]  /*0210*/  ISETP.GE.AND P2, PT, R0, RZ, PT ;  /* 0x000000ff0000720c */ /* 0x000fc40003f46270 */
[----:B------:R-:W-:Y:S02]  /*0220*/  IADD3 R0, R6, c[0x0][0x178], RZ ;  /* 0x00005e0006007a10 */ /* 0x000fe40007ffe0ff */
[----:B------:R-:W1:Y:S03]  /*0230*/  I2F.RP R6, R251 ;  /* 0x000000fb00067306 */ /* 0x000e660000209400 */
[----:B------:R-:W-:-:S05]  /*0240*/  @P0 IADD3 R3, R3, 0x1, RZ ;  /* 0x0000000103030810 */ /* 0x000fca0007ffe0ff */
[----:B------:R-:W-:Y:S01]  /*0250*/  IMAD.MOV.U32 R2, RZ, RZ, R3 ;  /* 0x000000ffff027224 */ /* 0x000fe200078e0003 */
[----:B------:R-:W-:-:S03]  /*0260*/  SHF.R.S32.HI R3, RZ, 0x1f, R0 ;  /* 0x0000001fff037819 */ /* 0x000fc60000011400 */
[----:B------:R-:W-:Y:S01]  /*0270*/  @!P2 IMAD.MOV R2, RZ, RZ, -R2 ;  /* 0x000000ffff02a224 */ /* 0x000fe200078e0a02 */
[----:B------:R-:W-:Y:S02]  /*0280*/  @!P1 LOP3.LUT R2, RZ, R4, RZ, 0x33, !PT ;  /* 0x00000004ff029212 */ /* 0x000fe400078e33ff */
[----:B------:R-:W-:Y:S01]  /*0290*/  LEA.HI R3, R3, R0, RZ, 0x9 ;  /* 0x0000000003037211 */ /* 0x000fe200078f48ff */
[----:B-1----:R-:W-:Y:S02]  /*02a0*/  MUFU.RCP R6, R6 ;  /* 0x0000000600067308 */ /* 0x002fe40000001000 */
[C---:B------:R-:W-:Y:S01]  /*02b0*/  IMAD.SHL.U32 R9, R2.reuse, 0x8, RZ ;  /* 0x0000000802097824 */ /* 0x040fe200078e00ff */
[----:B------:R-:W-:-:S04]  /*02c0*/  IADD3 R2, -R2, RZ, RZ ;  /* 0x000000ff02027210 */ /* 0x000fc80007ffe1ff */
[----:B------:R-:W-:Y:S01]  /*02d0*/  LEA.HI.SX32 R3, R3, -R9, 0x17 ;  /* 0x8000000903037211 */ /* 0x000fe200078fbaff */
[----:B------:R-:W-:Y:S02]  /*02e0*/  IMAD R10, R4, R2, R5 ;  /* 0x00000002040a7224 */ /* 0x000fe400078e0205 */
[----:B------:R-:W-:Y:S01]  /*02f0*/  IMAD.MOV.U32 R2, RZ, RZ, RZ ;  /* 0x000000ffff027224 */ /* 0x000fe200078e00ff */
[----:B------:R-:W-:-:S04]  /*0300*/  IMNMX R11, R3, 0x8, PT ;  /* 0x00000008030b7817 */ /* 0x000fc80003800200 */
[-C--:B------:R-:W-:Y:S02]  /*0310*/  IABS R7, R11.reuse ;  /* 0x0000000b00077213 */ /* 0x080fe40000000000 */
[----:B------:R-:W-:Y:S02]  /*0320*/  IABS R4, R11 ;  /* 0x0000000b00047213 */ /* 0x000fe40000000000 */
[----:B------:R-:W1:Y:S08]  /*0330*/  I2F.RP R0, R7 ;  /* 0x0000000700007306 */ /* 0x000e700000209400 */
[----:B-1----:R-:W1:Y:S02]  /*0340*/  MUFU.RCP R0, R0 ;  /* 0x0000000000007308 */ /* 0x002e640000001000 */
[----:B-1----:R-:W-:-:S02]  /*0350*/  IADD3 R3, R0, 0xffffffe, RZ ;  /* 0x0ffffffe00037810 */ /* 0x002fc40007ffe0ff */
[----:B------:R-:W-:-:S04]  /*0360*/  IABS R0, R10 ;  /* 0x0000000a00007213 */ /* 0x000fc80000000000 */
[----:B------:R-:W1:Y:S02]  /*0370*/  F2I.FTZ.U32.TRUNC.NTZ R3, R3 ;  /* 0x0000000300037305 */ /* 0x000e64000021f000 */
[----:B-1----:R-:W-:-:S04]  /*0380*/  IMAD.MOV R8, RZ, RZ, -R3 ;  /* 0x000000ffff087224 */ /* 0x002fc800078e0a03 */
[----:B------:R-:W-:-:S04]  /*0390*/  IMAD R5, R8, R7, RZ ;  /* 0x0000000708057224 */ /* 0x000fc800078e02ff */
[----:B------:R-:W-:Y:S01]  /*03a0*/  IMAD.HI.U32 R2, R3, R5, R2 ;  /* 0x0000000503027227 */ /* 0x000fe200078e0002 */
[----:B------:R-:W-:Y:S01]  /*03b0*/  MOV R5, R0 ;  /* 0x0000000000057202 */ /* 0x000fe20000000f00 */
[----:B------:R-:W1:Y:S02]  /*03c0*/  I2F.RP R3, R13 ;  /* 0x0000000d00037306 */ /* 0x000e640000209400 */
[----:B------:R-:W-:Y:S01]  /*03d0*/  IMAD.MOV R0, RZ, RZ, -R4 ;  /* 0x000000ffff007224 */ /* 0x000fe200078e0a04 */
[----:B------:R-:W-:Y:S01]  /*03e0*/  IADD3 R4, R6, 0xffffffe, RZ ;  /* 0x0ffffffe06047810 */ /* 0x000fe20007ffe0ff */
[----:B------:R-:W-:-:S04]  /*03f0*/  IMAD.HI.U32 R2, R2, R5, RZ ;  /* 0x0000000502027227 */ /* 0x000fc800078e00ff */
[----:B------:R-:W-:Y:S02]  /*0400*/  IMAD R0, R2, R0, R5 ;  /* 0x0000000002007224 */ /* 0x000fe400078e0205 */
[----:B------:R2:W-:Y:S03]  /*0410*/  F2I.FTZ.U32.TRUNC.NTZ R5, R4 ;  /* 0x0000000400057305 */ /* 0x0005e6000021f000 */
[----:B------:R-:W-:-:S05]  /*0420*/  ISETP.GT.U32.AND P1, PT, R7, R0, PT ;  /* 0x000000000700720c */ /* 0x000fca0003f24070 */
[----:B-1----:R-:W1:Y:S01]  /*0430*/  MUFU.RCP R3, R3 ;  /* 0x0000000300037308 */ /* 0x002e620000001000 */
[----:B--2---:R-:W-:-:S07]  /*0440*/  IMAD.MOV.U32 R4, RZ, RZ, RZ ;  /* 0x000000ffff047224 */ /* 0x004fce00078e00ff */
[----:B------:R-:W-:Y:S01]  /*0450*/  @!P1 IMAD.IADD R0, R0, 0x1, -R7 ;  /* 0x0000000100009824 */ /* 0x000fe200078e0a07 */
[----:B------:R-:W-:Y:S02]  /*0460*/  @!P1 IADD3 R2, R2, 0x1, RZ ;  /* 0x0000000102029810 */ /* 0x000fe40007ffe0ff */
[----:B------:R-:W-:Y:S02]  /*0470*/  ISETP.NE.AND P1, PT, R11, RZ, PT ;  /* 0x000000ff0b00720c */ /* 0x000fe40003f25270 */
[----:B------:R-:W-:Y:S02]  /*0480*/  ISETP.GE.U32.AND P0, PT, R0, R7, PT ;  /* 0x000000070000720c */ /* 0x000fe40003f06070 */
[----:B------:R-:W-:Y:S02]  /*0490*/  LOP3.LUT R0, R10, R11, RZ, 0x3c, !PT ;  /* 0x0000000b0a007212 */ /* 0x000fe400078e3cff */
[----:B-1----:R-:W-:Y:S02]  /*04a0*/  IADD3 R3, R3, 0xffffffe, RZ ;  /* 0x0ffffffe03037810 */ /* 0x002fe40007ffe0ff */
[----:B------:R-:W-:Y:S01]  /*04b0*/  ISETP.GE.AND P2, PT, R0, RZ, PT ;  /* 0x000000ff0000720c */ /* 0x000fe20003f46270 */
[----:B------:R-:W-:-:S03]  /*04c0*/  IMAD.MOV R0, RZ, RZ, -R5 ;  /* 0x000000ffff007224 */ /* 0x000fc600078e0a05 */
[----:B------:R-:W1:Y:S01]  /*04d0*/  F2I.FTZ.U32.TRUNC.NTZ R3, R3 ;  /* 0x0000000300037305 */ /* 0x000e62000021f000 */
[----:B------:R-:W-:Y:S02]  /*04e0*/  IMAD R7, R0, R251, RZ ;  /* 0x000000fb00077224 */ /* 0x000fe400078e02ff */
[----:B------:R-:W-:Y:S02]  /*04f0*/  @P0 IADD3 R2, R2, 0x1, RZ ;  /* 0x0000000102020810 */ /* 0x000fe40007ffe0ff */
[----:B------:R-:W-:-:S04]  /*0500*/  IMAD.HI.U32 R252, R5, R7, R4 ;  /* 0x0000000705fc7227 */ /* 0x000fc800078e0004 */
[----:B------:R-:W-:Y:S02]  /*0510*/  @!P2 IADD3 R2, -R2, RZ, RZ ;  /* 0x000000ff0202a210 */ /* 0x000fe40007ffe1ff */
[----:B------:R-:W-:-:S05]  /*0520*/  @!P1 LOP3.LUT R2, RZ, R11, RZ, 0x33, !PT ;  /* 0x0000000bff029212 */ /* 0x000fca00078e33ff */
[----:B------:R-:W-:Y:S01]  /*0530*/  IMAD.SHL.U32 R246, R2, 0x200, RZ ;  /* 0x0000020002f67824 */ /* 0x000fe200078e00ff */
[----:B-1----:R-:W-:Y:S01]  /*0540*/  IADD3 R7, RZ, -R3, RZ ;  /* 0x80000003ff077210 */ /* 0x002fe20007ffe0ff */
[----:B------:R-:W-:Y:S02]  /*0550*/  IMAD.MOV R248, RZ, RZ, -R2 ;  /* 0x000000fffff87224 */ /* 0x000fe400078e0a02 */
[----:B------:R-:W-:Y:S01]  /*0560*/  IMAD.MOV.U32 R2, RZ, RZ, RZ ;  /* 0x000000ffff027224 */ /* 0x000fe200078e00ff */
[C---:B------:R-:W-:Y:S01]  /*0570*/  IADD3 R14, R246.reuse, 0x2, RZ ;  /* 0x00000002f60e7810 */ /* 0x040fe20007ffe0ff */
[----:B------:R-:W-:Y:S01]  /*0580*/  IMAD R7, R7, R13, RZ ;  /* 0x0000000d07077224 */ /* 0x000fe200078e02ff */
[----:B------:R-:W-:Y:S01]  /*0590*/  IADD3 R15, R246, 0x1, RZ ;  /* 0x00000001f60f7810 */ /* 0x000fe20007ffe0ff */
[----:B------:R-:W-:Y:S01]  /*05a0*/  STL [R1+0x3718], R246 ;  /* 0x003718f601007387 */ /* 0x000fe20000100800 */
[----:B------:R-:W-:Y:S01]  /*05b0*/  IABS R8, R14 ;  /* 0x0000000e00087213 */ /* 0x000fe20000000000 */
[----:B------:R-:W-:Y:S01]  /*05c0*/  IMAD.HI.U32 R245, R3, R7, R2 ;  /* 0x0000000703f57227 */ /* 0x000fe200078e0002 */
[----:B------:R-:W-:Y:S01]  /*05d0*/  IABS R6, R246 ;  /* 0x000000f600067213 */ /* 0x000fe20000000000 */
[----:B------:R-:W-:Y:S01]  /*05e0*/  STL [R1+0x589c], R15 ;  /* 0x00589c0f01007387 */ /* 0x000fe20000100800 */
[----:B------:R-:W-:Y:S01]  /*05f0*/  IABS R244, R15 ;  /* 0x0000000f00f47213 */ /* 0x000fe20000000000 */
[----:B------:R-:W-:Y:S01]  /*0600*/  IMAD.HI.U32 R5, R252, R8, RZ ;  /* 0x00000008fc057227 */ /* 0x000fe200078e00ff */
[C---:B------:R-:W-:Y:S01]  /*0610*/  IADD3 R3, R246.reuse, 0x5, RZ ;  /* 0x00000005f6037810 */ /* 0x040fe20007ffe0ff */
[----:B------:R-:W-:Y:S01]  /*0620*/  STL [R1+0x5898], R14 ;  /* 0x0058980e01007387 */ /* 0x000fe20000100800 */
[----:B------:R-:W-:Y:S01]  /*0630*/  IADD3 R2, R246, 0x6, RZ ;  /* 0x00000006f6027810 */ /* 0x000fe20007ffe0ff */
[----:B------:R-:W-:Y:S01]  /*0640*/  IMAD.HI.U32 R0, R252, R6, RZ ;  /* 0x00000006fc007227 */ /* 0x000fe200078e00ff */
[----:B------:R-:W-:-:S03]  /*0650*/  IADD3 R5, -R5, RZ, RZ ;  /* 0x000000ff05057210 */ /* 0x000fc60007ffe1ff */
[----:B------:R-:W-:-:S04]  /*0660*/  IMAD.HI.U32 R4, R252, R244, RZ ;  /* 0x000000f4fc047227 */ /* 0x000fc800078e00ff */
[----:B------:R-:W-:Y:S02]  /*0670*/  IMAD.MOV R0, RZ, RZ, -R0 ;  /* 0x000000ffff007224 */ /* 0x000fe400078e0a00 */
[----:B------:R-:W-:Y:S02]  /*0680*/  IMAD.MOV R4, RZ, RZ, -R4 ;  /* 0x000000ffff047224 */ /* 0x000fe400078e0a04 */
[C---:B------:R-:W-:Y:S01]  /*0690*/  IMAD R249, R251.reuse, R0, R6 ;  /* 0x00000000fbf97224 */ /* 0x040fe200078e0206 */
[C---:B------:R-:W-:Y:S01]  /*06a0*/  IADD3 R6, R246.reuse, 0x3, RZ ;  /* 0x00000003f6067810 */ /* 0x040fe20007ffe0ff */
[C---:B------:R-:W-:Y:S01]  /*06b0*/  IMAD R0, R251.reuse, R5, R8 ;  /* 0x00000005fb007224 */ /* 0x040fe200078e0208 */
[----:B------:R-:W-:Y:S01]  /*06c0*/  IABS R8, R3 ;  /* 0x0000000300087213 */ /* 0x000fe20000000000 */
[----:B------:R-:W-:Y:S01]  /*06d0*/  IMAD R244, R251, R4, R244 ;  /* 0x00000004fbf47224 */ /* 0x000fe200078e02f4 */
[C---:B------:R-:W-:Y:S01]  /*06e0*/  IADD3 R4, R246.reuse, 0x4, RZ ;  /* 0x00000004f6047810 */ /* 0x040fe20007ffe0ff */
[----:B------:R-:W-:Y:S01]  /*06f0*/  IMAD R248, R11, R248, R10 ;  /* 0x000000f80bf87224 */ /* 0x000fe200078e020a */
[----:B------:R1:W-:Y:S01]  /*0700*/  STL [R1+0x50], R0 ;  /* 0x0000500001007387 */ /* 0x0003e20000100800 */
[----:B------:R-:W-:-:S02]  /*0710*/  IADD3 R11, R246, 0xfd, RZ ;  /* 0x000000fdf60b7810 */ /* 0x000fc40007ffe0ff */
[----:B------:R-:W-:Y:S01]  /*0720*/  IABS R7, R4 ;  /* 0x0000000400077213 */ /* 0x000fe20000000000 */
[----:B------:R2:W-:Y:S01]  /*0730*/  STL [R1+0x58a0], R6 ;  /* 0x0058a00601007387 */ /* 0x0005e20000100800 */
[----:B------:R-:W-:Y:S01]  /*0740*/  IMAD.IADD R248, R9, 0x1, R248 ;  /* 0x0000000109f87824 */ /* 0x000fe200078e02f8 */
[----:B------:R-:W-:Y:S02]  /*0750*/  IABS R9, R2 ;  /* 0x0000000200097213 */ /* 0x000fe40000000000 */
[----:B------:R3:W-:Y:S01]  /*0760*/  STL [R1+0x58a4], R4 ;  /* 0x0058a40401007387 */ /* 0x0007e20000100800 */
[----:B------:R-:W-:Y:S02]  /*0770*/  IABS R226, R11 ;  /* 0x0000000b00e27213 */ /* 0x000fe40000000000 */
[----:B-1----:R-:W-:Y:S01]  /*0780*/  IADD3 R0, R246, 0x7, RZ ;  /* 0x00000007f6007810 */ /* 0x002fe20007ffe0ff */
[----:B------:R1:W-:Y:S01]  /*0790*/  STL [R1+0x58ac], R3 ;  /* 0x0058ac0301007387 */ /* 0x0003e20000100800 */
[----:B--2---:R-:W-:-:S03]  /*07a0*/  IABS R6, R6 ;  /* 0x0000000600067213 */ /* 0x004fc60000000000 */
[----:B------:R2:W-:Y:S01]  /*07b0*/  STL [R1+0x58a8], R2 ;  /* 0x0058a80201007387 */ /* 0x0005e20000100800 */
[----:B------:R-:W-:Y:S01]  /*07c0*/  IABS R10, R0 ;  /* 0x00000000000a7213 */ /* 0x000fe20000000000 */
[C---:B---3--:R-:W-:Y:S02]  /*07d0*/  IMAD.HI.U32 R4, R252.reuse, R9, RZ ;  /* 0x00000009fc047227 */ /* 0x048fe400078e00ff */
[----:B------:R3:W-:Y:S02]  /*07e0*/  STL [R1+0x58b0], R0 ;  /* 0x0058b00001007387 */ /* 0x0007e40000100800 */
[----:B-1----:R-:W-:-:S04]  /*07f0*/  IMAD.HI.U32 R3, R252, R8, RZ ;  /* 0x00000008fc037227 */ /* 0x002fc800078e00ff */
[----:B--2---:R-:W-:Y:S01]  /*0800*/  IMAD.HI.U32 R2, R252, R7, RZ ;  /* 0x00000007fc027227 */ /* 0x004fe200078e00ff */
[----:B------:R-:W-:-:S03]  /*0810*/  IADD3 R3, -R3, RZ, RZ ;  /* 0x000000ff03037210 */ /* 0x000fc60007ffe1ff */
[----:B---3--:R-:W-:-:S04]  /*0820*/  IMAD.HI.U32 R0, R252, R6, RZ ;  /* 0x00000006fc007227 */ /* 0x008fc800078e00ff */
[----:B------:R-:W-:Y:S02]  /*0830*/  IMAD.MOV R0, RZ, RZ, -R0 ;  /* 0x000000ffff007224 */ /* 0x000fe400078e0a00 */
[----:B------:R-:W-:Y:S02]  /*0840*/  IMAD.MOV R2, RZ, RZ, -R2 ;  /* 0x000000ffff027224 */ /* 0x000fe400078e0a02 */
[----:B------:R-:W-:-:S04]  /*0850*/  IMAD.HI.U32 R5, R252, R10, RZ ;  /* 0x0000000afc057227 */ /* 0x000fc800078e00ff */
[C---:B------:R-:W-:Y:S02]  /*0860*/  IMAD R6, R251.reuse, R0, R6 ;  /* 0x00000000fb067224 */ /* 0x040fe400078e0206 */
[C---:B------:R-:W-:Y:S02]  /*0870*/  IMAD R0, R251.reuse, R2, R7 ;  /* 0x00000002fb007224 */ /* 0x040fe400078e0207 */
[----:B------:R-:W-:Y:S01]  /*0880*/  IMAD.MOV R4, RZ, RZ, -R4 ;  /* 0x000000ffff047224 */ /* 0x000fe200078e0a04 */
[----:B------:R1:W-:Y:S01]  /*0890*/  STL [R1+0x4c], R6 ;  /* 0x00004c0601007387 */ /* 0x0003e20000100800 */
[----:B------:R-:W-:Y:S02]  /*08a0*/  IMAD.MOV R5, RZ, RZ, -R5 ;  /* 0x000000ffff057224 */ /* 0x000fe400078e0a05 */
[C---:B------:R-:W-:Y:S01]  /*08b0*/  IMAD R3, R251.reuse, R3, R8 ;  /* 0x00000003fb037224 */ /* 0x040fe200078e0208 */
[----:B------:R2:W-:Y:S01]  /*08c0*/  STL [R1+0x48], R0 ;  /* 0x0000480001007387 */ /* 0x0005e20000100800 */
[----:B------:R-:W-:Y:S01]  /*08d0*/  IMAD R2, R251, R4, R9 ;  /* 0x00000004fb027224 */ /* 0x000fe200078e0209 */
[----:B------:R-:W-:-:S02]  /*08e0*/  IADD3 R4, R246, 0x9, RZ ;  /* 0x00000009f6047810 */ /* 0x000fc40007ffe0ff */
[----:B------:R3:W-:Y:S01]  /*08f0*/  STL [R1+0x44], R3 ;  /* 0x0000440301007387 */ /* 0x0007e20000100800 */
[----:B-1----:R-:W-:-:S03]  /*0900*/  IADD3 R6, R246, 0x8, RZ ;  /* 0x00000008f6067810 */ /* 0x002fc60007ffe0ff */
[----:B------:R1:W-:Y:S01]  /*0910*/  STL [R1+0x40], R2 ;  /* 0x0000400201007387 */ /* 0x0003e20000100800 */
[----:B------:R-:W-:Y:S01]  /*0920*/  IABS R7, R4 ;  /* 0x0000000400077213 */ /* 0x000fe20000000000 */
[----:B--2---:R-:W-:Y:S01]  /*0930*/  IMAD R0, R251, R5, R10 ;  /* 0x00000005fb007224 */ /* 0x004fe200078e020a */
[----:B---3--:R-:W-:-:S04]  /*0940*/  IADD3 R3, R246, 0xa, RZ ;  /* 0x0000000af6037810 */ /* 0x008fc80007ffe0ff */
[----:B------:R2:W-:Y:S01]  /*0950*/  STL [R1+0x3c], R0 ;  /* 0x00003c0001007387 */ /* 0x0005e20000100800 */
[----:B-1----:R-:W-:-:S03]  /*0960*/  IADD3 R2, R246, 0xb, RZ ;  /* 0x0000000bf6027810 */ /* 0x002fc60007ffe0ff */
[----:B------:R1:W-:Y:S01]  /*0970*/  STL [R1+0x58b4], R6 ;  /* 0x0058b40601007387 */ /* 0x0003e20000100800 */
[----:B------:R-:W-:Y:S02]  /*0980*/  IABS R8, R3 ;  /* 0x0000000300087213 */ /* 0x000fe40000000000 */
[----:B------:R-:W-:Y:S01]  /*0990*/  IABS R9, R2 ;  /* 0x0000000200097213 */ /* 0x000fe20000000000 */
[----:B------:R3:W-:Y:S01]  /*09a0*/  STL [R1+0x58bc], R4 ;  /* 0x0058bc0401007387 */ /* 0x0007e20000100800 */
[----:B--2---:R-:W-:-:S03]  /*09b0*/  IADD3 R0, R246, 0xc, RZ ;  /* 0x0000000cf6007810 */ /* 0x004fc60007ffe0ff */
[----:B------:R2:W-:Y:S01]  /*09c0*/  STL [R1+0x58b8], R3 ;  /* 0x0058b80301007387 */ /* 0x0005e20000100800 */
[----:B-1----:R-:W-:-:S03]  /*09d0*/  IABS R6, R6 ;  /* 0x0000000600067213 */ /* 0x002fc60000000000 */
[----:B------:R1:W-:Y:S01]  /*09e0*/  STL [R1+0x58c0], R2 ;  /* 0x0058c00201007387 */ /* 0x0003e20000100800 */
[----:B------:R-:W-:Y:S01]  /*09f0*/  IABS R10, R0 ;  /* 0x00000000000a7213 */ /* 0x000fe20000000000 */
[C---:B---3--:R-:W-:Y:S02]  /*0a00*/  IMAD.HI.U32 R4, R252.reuse, R9, RZ ;  /* 0x00000009fc047227 */ /* 0x048fe400078e00ff */
[----:B------:R3:W-:Y:S02]  /*0a10*/  STL [R1+0x58c4], R0 ;  /* 0x0058c40001007387 */ /* 0x0007e40000100800 */
[----:B--2---:R-:W-:-:S04]  /*0a20*/  IMAD.HI.U32 R3, R252, R8, RZ ;  /* 0x00000008fc037227 */ /* 0x004fc800078e00ff */
[----:B-1----:R-:W-:-:S04]  /*0a30*/  IMAD.HI.U32 R2, R252, R7, RZ ;  /* 0x00000007fc027227 */ /* 0x002fc800078e00ff */
[----:B---3--:R-:W-:Y:S01]  /*0a40*/  IMAD.HI.U32 R0, R252, R6, RZ ;  /* 0x00000006fc007227 */ /* 0x008fe200078e00ff */
[----:B------:R-:W-:-:S03]  /*0a50*/  IADD3 R2, -R2, RZ, RZ ;  /* 0x000000ff02027210 */ /* 0x000fc60007ffe1ff */
[----:B------:R-:W-:Y:S02]  /*0a60*/  IMAD.MOV R0, RZ, RZ, -R0 ;  /* 0x000000ffff007224 */ /* 0x000fe400078e0a00 */
[----:B------:R-:W-:-:S04]  /*0a70*/  IMAD.HI.U32 R5, R252, R10, RZ ;  /* 0x0000000afc057227 */ /* 0x000fc800078e00ff */
[C---:B------:R-:W-:Y:S02]  /*0a80*/  IMAD R6, R251.reuse, R0, R6 ;  /* 0x00000000fb067224 */ /* 0x040fe400078e0206 */
[----:B------:R-:W-:Y:S02]  /*0a90*/  IMAD.MOV R3, RZ, RZ, -R3 ;  /* 0x000000ffff037224 */ /* 0x000fe400078e0a03 */
[C---:B------:R-:W-:Y:S01]  /*0aa0*/  IMAD R0, R251.reuse, R2, R7 ;  /* 0x00000002fb007224 */ /* 0x040fe200078e0207 */
[----:B------:R1:W-:Y:S01]  /*0ab0*/  STL [R1+0x38], R6 ;  /* 0x0000380601007387 */ /* 0x0003e20000100800 */
[----:B------:R-:W-:Y:S02]  /*0ac0*/  IMAD.MOV R4, RZ, RZ, -R4 ;  /* 0x000000ffff047224 */ /* 0x000fe400078e0a04 */
[----:B------:R-:W-:Y:S01]  /*0ad0*/  IMAD.MOV R5, RZ, RZ, -R5 ;  /* 0x000000ffff057224 */ /* 0x000fe200078e0a05 */
[----:B------:R2:W-:Y:S01]  /*0ae0*/  STL [R1+0x34], R0 ;  /* 0x0000340001007387 */ /* 0x0005e20000100800 */
[----:B------:R-:W-:-:S02]  /*0af0*/  IMAD R3, R251, R3, R8 ;  /* 0x00000003fb037224 */ /* 0x000fc400078e0208 */
[C---:B------:R-:W-:Y:S01]  /*0b00*/  IMAD R2, R251.reuse, R4, R9 ;  /* 0x00000004fb027224 */ /* 0x040fe200078e0209 */
[C---:B------:R-:W-:Y:S02]  /*0b10*/  IADD3 R4, R246.reuse, 0xe, RZ ;  /* 0x0000000ef6047810 */ /* 0x040fe40007ffe0ff */
[C---:B-1----:R-:W-:Y:S01]  /*0b20*/  IADD3 R6, R246.reuse, 0xd, RZ ;  /* 0x0000000df6067810 */ /* 0x042fe20007ffe0ff */
[----:B------:R1:W-:Y:S01]  /*0b30*/  STL [R1+0x30], R3 ;  /* 0x0000300301007387 */ /* 0x0003e20000100800 */
[----:B------:R-:W-:Y:S01]  /*0b40*/  IABS R7, R4 ;  /* 0x0000000400077213 */ /* 0x000fe20000000000 */
[----:B--2---:R-:W-:Y:S02]  /*0b50*/  IMAD R0, R251, R5, R10 ;  /* 0x00000005fb007224 */ /* 0x004fe400078e020a */
[----:B------:R2:W-:Y:S04]  /*0b60*/  STL [R1+0x2c], R2 ;  /* 0x00002c0201007387 */ /* 0x0005e80000100800 */
[----:B------:R3:W-:Y:S01]  /*0b70*/  STL [R1+0x28], R0 ;  /* 0x0000280001007387 */ /* 0x0007e20000100800 */
[----:B-1----:R-:W-:-:S03]  /*0b80*/  IADD3 R3, R246, 0xf, RZ ;  /* 0x0000000ff6037810 */ /* 0x002fc60007ffe0ff */
[----:B------:R1:W-:Y:S01]  /*0b90*/  STL [R1+0x58cc], R6 ;  /* 0x0058cc0601007387 */ /* 0x0003e20000100800 */
[----:B--2---:R-:W-:-:S03]  /*0ba0*/  IADD3 R2, R246, 0x10, RZ ;  /* 0x00000010f6027810 */ /* 0x004fc60007ffe0ff */
[----:B------:R2:W-:Y:S01]  /*0bb0*/  STL [R1+0x58c8], R4 ;  /* 0x0058c80401007387 */ /* 0x0005e20000100800 */
[----:B------:R-:W-:Y:S02]  /*0bc0*/  IABS R8, R3 ;  /* 0x0000000300087213 */ /* 0x000fe40000000000 */
[----:B---3--:R-:W-:Y:S01]  /*0bd0*/  IADD3 R0, R246, 0x11, RZ ;  /* 0x00000011f6007810 */ /* 0x008fe20007ffe0ff */
[----:B------:R3:W-:Y:S01]  /*0be0*/  STL [R1+0x58d0], R3 ;  /* 0x0058d00301007387 */ /* 0x0007e20000100800 */
[----:B------:R-:W-:Y:S02]  /*0bf0*/  IABS R9, R2 ;  /* 0x0000000200097213 */ /* 0x000fe40000000000 */
[----:B-1----:R-:W-:Y:S01]  /*0c00*/  IABS R6, R6 ;  /* 0x0000000600067213 */ /* 0x002fe20000000000 */
[----:B------:R1:W-:Y:S01]  /*0c10*/  STL [R1+0x58d4], R2 ;  /* 0x0058d40201007387 */ /* 0x0003e20000100800 */
[----:B------:R-:W-:Y:S01]  /*0c20*/  IABS R10, R0 ;  /* 0x00000000000a7213 */ /* 0x000fe20000000000 */
[----:B--2---:R-:W-:-:S02]  /*0c30*/  IMAD.HI.U32 R4, R252, R9, RZ ;  /* 0x00000009fc047227 */ /* 0x004fc400078e00ff */
[----:B------:R2:W-:Y:S02]  /*0c40*/  STL [R1+0x58dc], R0 ;  /* 0x0058dc0001007387 */ /* 0x0005e40000100800 */
[----:B---3--:R-:W-:-:S04]  /*0c50*/  IMAD.HI.U32 R3, R252, R8, RZ ;  /* 0x00000008fc037227 */ /* 0x008fc800078e00ff */
[----:B-1----:R-:W-:-:S04]  /*0c60*/  IMAD.HI.U32 R2, R252, R7, RZ ;  /* 0x00000007fc027227 */ /* 0x002fc800078e00ff */
[----:B--2---:R-:W-:-:S04]  /*0c70*/  IMAD.HI.U32 R0, R252, R6, RZ ;  /* 0x00000006fc007227 */ /* 0x004fc800078e00ff */
[----:B------:R-:W-:Y:S01]  /*0c80*/  IMAD.HI.U32 R5, R252, R10, RZ ;  /* 0x0000000afc057227 */ /* 0x000fe200078e00ff */
[----:B------:R-:W-:-:S03]  /*0c90*/  IADD3 R0, -R0, RZ, RZ ;  /* 0x000000ff00007210 */ /* 0x000fc60007ffe1ff */
[----:B------:R-:W-:Y:S01]  /*0ca0*/  IMAD.MOV R2, RZ, RZ, -R2 ;  /* 0x000000ffff027224 */ /* 0x000fe200078e0a02 */
[----:B------:R-:W-:Y:S01]  /*0cb0*/  IADD3 R5, -R5, RZ, RZ ;  /* 0x000000ff05057210 */ /* 0x000fe20007ffe1ff */
[C---:B------:R-:W-:Y:S02]  /*0cc0*/  IMAD R6, R251.reuse, R0, R6 ;  /* 0x00000000fb067224 */ /* 0x040fe400078e0206 */
[----:B------:R-:W-:Y:S02]  /*0cd0*/  IMAD.MOV R3, RZ, RZ, -R3 ;  /* 0x000000ffff037224 */ /* 0x000fe400078e0a03 */
[C---:B------:R-:W-:Y:S01]  /*0ce0*/  IMAD R0, R251.reuse, R2, R7 ;  /* 0x00000002fb007224 */ /* 0x040fe200078e0207 */
        /* <DEDUP_REMOVED lines=25> */
[----:B--2---:R-:W-:Y:S01]  /*0e80*/  IMAD.HI.U32 R3, R252, R7, RZ ;  /* 0x00000007fc037227 */ /* 0x004fe200078e00ff */
[----:B------:R-:W-:-:S03]  /*0e90*/  IADD3 R4, -R4, RZ, RZ ;  /* 0x000000ff04047210 */ /* 0x000fc60007ffe1ff */
[----:B-1----:R-:W-:-:S04]  /*0ea0*/  IMAD.HI.U32 R2, R252, R243, RZ ;  /* 0x000000f3fc027227 */ /* 0x002fc800078e00ff */
[----:B---3--:R-:W-:-:S04]  /*0eb0*/  IMAD.HI.U32 R0, R252, R6, RZ ;  /* 0x00000006fc007227 */ /* 0x008fc800078e00ff */
[----:B------:R-:W-:Y:S02]  /*0ec0*/  IMAD.MOV R0, RZ, RZ, -R0 ;  /* 0x000000ffff007224 */ /* 0x000fe400078e0a00 */
[----:B------:R-:W-:-:S04]  /*0ed0*/  IMAD.HI.U32 R5, R252, R10, RZ ;  /* 0x0000000afc057227 */ /* 0x000fc800078e00ff */
[----:B------:R-:W-:Y:S02]  /*0ee0*/  IMAD.MOV R2, RZ, RZ, -R2 ;  /* 0x000000ffff027224 */ /* 0x000fe400078e0a02 */
[----:B------:R-:W-:Y:S02]  /*0ef0*/  IMAD.MOV R8, RZ, RZ, -R3 ;  /* 0x000000ffff087224 */ /* 0x000fe400078e0a03 */
[C---:B------:R-:W-:Y:S01]  /*0f00*/  IMAD R0, R251.reuse, R0, R6 ;  /* 0x00000000fb007224 */ /* 0x040fe200078e0206 */
[----:B------:R-:W-:Y:S01]  /*0f10*/  IADD3 R6, R246, 0x17, RZ ;  /* 0x00000017f6067810 */ /* 0x000fe20007ffe0ff */
[----:B------:R-:W-:Y:S02]  /*0f20*/  IMAD.MOV R5, RZ, RZ, -R5 ;  /* 0x000000ffff057224 */ /* 0x000fe400078e0a05 */
[C---:B------:R-:W-:Y:S01]  /*0f30*/  IMAD R243, R251.reuse, R2, R243 ;  /* 0x00000002fbf37224 */ /* 0x040fe200078e02f3 */
[----:B------:R1:W-:Y:S01]  /*0f40*/  STL [R1+0x10], R0 ;  /* 0x0000100001007387 */ /* 0x0003e20000100800 */
[----:B------:R-:W-:-:S02]  /*0f50*/  IMAD R3, R251, R8, R7 ;  /* 0x00000008fb037224 */ /* 0x000fc400078e0207 */
[C---:B------:R-:W-:Y:S01]  /*0f60*/  IMAD R2, R251.reuse, R4, R9 ;  /* 0x00000004fb027224 */ /* 0x040fe200078e0209 */
[C---:B------:R-:W-:Y:S02]  /*0f70*/  IADD3 R4, R246.reuse, 0x18, RZ ;  /* 0x00000018f6047810 */ /* 0x040fe40007ffe0ff */
[----:B------:R2:W-:Y:S02]  /*0f80*/  STL [R1+0x94], R3 ;  /* 0x0000940301007387 */ /* 0x0005e40000100800 */
[----:B------:R-:W-:Y:S01]  /*0f90*/  IABS R7, R4 ;  /* 0x0000000400077213 */ /* 0x000fe20000000000 */
[----:B-1----:R-:W-:Y:S01]  /*0fa0*/  IMAD R0, R251, R5, R10 ;  /* 0x00000005fb007224 */ /* 0x002fe200078e020a */
[----:B------:R1:W-:Y:S04]  /*0fb0*/  STL [R1+0x90], R2 ;  /* 0x0000900201007387 */ /* 0x0003e80000100800 */
[----:B------:R3:W-:Y:S01]  /*0fc0*/  STL [R1+0x8c], R0 ;  /* 0x00008c0001007387 */ /* 0x0007e20000100800 */
[----:B--2---:R-:W-:-:S03]  /*0fd0*/  IADD3 R3, R246, 0x19, RZ ;  /* 0x00000019f6037810 */ /* 0x004fc60007ffe0ff */
[----:B------:R2:W-:Y:S01]  /*0fe0*/  STL [R1+0x58f0], R6 ;  /* 0x0058f00601007387 */ /* 0x0005e20000100800 */
[----:B------:R-:W-:Y:S02]  /*0ff0*/  IABS R8, R3 ;  /* 0x0000000300087213 */ /* 0x000fe40000000000 */
[C---:B-1----:R-:W-:Y:S01]  /*1000*/  IADD3 R2, R246.reuse, 0x1a, RZ ;  /* 0x0000001af6027810 */ /* 0x042fe20007ffe0ff */
[----:B------:R1:W-:Y:S01]  /*1010*/  STL [R1+0x58f4], R4 ;  /* 0x0058f40401007387 */ /* 0x0003e20000100800 */
[----:B---3--:R-:W-:-:S03]  /*1020*/  IADD3 R0, R246, 0x1b, RZ ;  /* 0x0000001bf6007810 */ /* 0x008fc60007ffe0ff */
[----:B------:R3:W-:Y:S01]  /*1030*/  STL [R1+0x58fc], R3 ;  /* 0x0058fc0301007387 */ /* 0x0007e20000100800 */
[----:B------:R-:W-:Y:S02]  /*1040*/  IABS R9, R2 ;  /* 0x0000000200097213 */ /* 0x000fe40000000000 */
[----:B--2---:R-:W-:Y:S01]  /*1050*/  IABS R6, R6 ;  /* 0x0000000600067213 */ /* 0x004fe20000000000 */
[----:B------:R2:W-:Y:S01]  /*1060*/  STL [R1+0x58f8], R2 ;  /* 0x0058f80201007387 */ /* 0x0005e20000100800 */
[----:B------:R-:W-:Y:S01]  /*1070*/  IABS R10, R0 ;  /* 0x00000000000a7213 */ /* 0x000fe20000000000 */
[C---:B-1----:R-:W-:Y:S02]  /*1080*/  IMAD.HI.U32 R4, R252.reuse, R9, RZ ;  /* 0x00000009fc047227 */ /* 0x042fe400078e00ff */
[----:B------:R1:W-:Y:S02]  /*1090*/  STL [R1+0x5900], R0 ;  /* 0x0059000001007387 */ /* 0x0003e40000100800 */
[----:B---3--:R-:W-:-:S04]  /*10a0*/  IMAD.HI.U32 R3, R252, R8, RZ ;  /* 0x00000008fc037227 */ /* 0x008fc800078e00ff */
[----:B--2---:R-:W-:Y:S01]  /*10b0*/  IMAD.HI.U32 R2, R252, R7, RZ ;  /* 0x00000007fc027227 */ /* 0x004fe200078e00ff */
[----:B------:R-:W-:-:S03]  /*10c0*/  IADD3 R3, -R3, RZ, RZ ;  /* 0x000000ff03037210 */ /* 0x000fc60007ffe1ff */
[----:B-1----:R-:W-:-:S04]  /*10d0*/  IMAD.HI.U32 R0, R252, R6, RZ ;  /* 0x00000006fc007227 */ /* 0x002fc800078e00ff */
        /* <DEDUP_REMOVED lines=69> */
[----:B------:R-:W-:Y:S01]  /*1530*/  IMAD.MOV R2, RZ, RZ, -R2 ;  /* 0x000000ffff027224 */ /* 0x000fe200078e0a02 */
[----:B------:R-:W-:Y:S01]  /*1540*/  IADD3 R0, -R0, RZ, RZ ;  /* 0x000000ff00007210 */ /* 0x000fe20007ffe1ff */
[----:B------:R-:W-:Y:S02]  /*1550*/  IMAD.MOV R3, RZ, RZ, -R3 ;  /* 0x000000ffff037224 */ /* 0x000fe400078e0a03 */
[----:B------:R-:W-:Y:S02]  /*1560*/  IMAD.MOV R4, RZ, RZ, -R4 ;  /* 0x000000ffff047224 */ /* 0x000fe400078e0a04 */
[C---:B------:R-:W-:Y:S02]  /*1570*/  IMAD R0, R251.reuse, R0, R6 ;  /* 0x00000000fb007224 */ /* 0x040fe400078e0206 */
[C---:B------:R-:W-:Y:S01]  /*1580*/  IMAD R6, R251.reuse, R2, R7 ;  /* 0x00000002fb067224 */ /* 0x040fe200078e0207 */
[C---:B------:R-:W-:Y:S01]  /*1590*/  IADD3 R7, R246.reuse, 0x27, RZ ;  /* 0x00000027f6077810 */ /* 0x040fe20007ffe0ff */
[----:B------:R-:W-:Y:S01]  /*15a0*/  IMAD R2, R251, R3, R8 ;  /* 0x00000003fb027224 */ /* 0x000fe200078e0208 */
[----:B------:R1:W-:Y:S01]  /*15b0*/  STL [R1+0x60], R0 ;  /* 0x0000600001007387 */ /* 0x0003e20000100800 */
[----:B------:R-:W-:Y:S01]  /*15c0*/  IADD3 R3, R246, 0x28, RZ ;  /* 0x00000028f6037810 */ /* 0x000fe20007ffe0ff */
[----:B------:R-:W-:-:S02]  /*15d0*/  IMAD.HI.U32 R5, R252, R242, RZ ;  /* 0x000000f2fc057227 */ /* 0x000fc400078e00ff */
[----:B------:R2:W-:Y:S01]  /*15e0*/  STL [R1+0x5c], R6 ;  /* 0x00005c0601007387 */ /* 0x0005e20000100800 */
[----:B------:R-:W-:Y:S02]  /*15f0*/  IABS R8, R3 ;  /* 0x0000000300087213 */ /* 0x000fe40000000000 */
[----:B------:R-:W-:Y:S01]  /*1600*/  IADD3 R5, -R5, RZ, RZ ;  /* 0x000000ff05057210 */ /* 0x000fe20007ffe1ff */
[----:B------:R3:W-:Y:S01]  /*1610*/  STL [R1+0x58], R2 ;  /* 0x0000580201007387 */ /* 0x0007e20000100800 */
[----:B-1----:R-:W-:-:S03]  /*1620*/  IMAD R0, R251, R4, R9 ;  /* 0x00000004fb007224 */ /* 0x002fc600078e0209 */
[----:B------:R-:W-:Y:S01]  /*1630*/  IMAD R242, R251, R5, R242 ;  /* 0x00000005fbf27224 */ /* 0x000fe200078e02f2 */
[C---:B--2---:R-:W-:Y:S01]  /*1640*/  IADD3 R6, R246.reuse, 0x26, RZ ;  /* 0x00000026f6067810 */ /* 0x044fe20007ffe0ff */
[----:B------:R1:W-:Y:S01]  /*1650*/  STL [R1+0x54], R0 ;  /* 0x0000540001007387 */ /* 0x0003e20000100800 */
[----:B---3--:R-:W-:-:S03]  /*1660*/  IADD3 R2, R246, 0x29, RZ ;  /* 0x00000029f6027810 */ /* 0x008fc60007ffe0ff */
[----:B------:R2:W-:Y:S01]  /*1670*/  STL [R1+0x5928], R6 ;  /* 0x0059280601007387 */ /* 0x0005e20000100800 */
[----:B------:R-:W-:-:S03]  /*1680*/  IABS R9, R2 ;  /* 0x0000000200097213 */ /* 0x000fc60000000000 */
[----:B------:R3:W-:Y:S01]  /*1690*/  STL [R1+0x5930], R7 ;  /* 0x0059300701007387 */ /* 0x0007e20000100800 */
[----:B-1----:R-:W-:-:S03]  /*16a0*/  IADD3 R0, R246, 0x2a, RZ ;  /* 0x0000002af6007810 */ /* 0x002fc60007ffe0ff */
[----:B------:R1:W-:Y:S01]  /*16b0*/  STL [R1+0x5934], R3 ;  /* 0x0059340301007387 */ /* 0x0003e20000100800 */
[----:B------:R-:W-:Y:S01]  /*16c0*/  IMAD.HI.U32 R4, R252, R9, RZ ;  /* 0x00000009fc047227 */ /* 0x000fe200078e00ff */
[----:B--2---:R-:W-:Y:S02]  /*16d0*/  IABS R6, R6 ;  /* 0x0000000600067213 */ /* 0x004fe40000000000 */
[----:B------:R2:W-:Y:S01]  /*16e0*/  STL [R1+0x593c], R2 ;  /* 0x00593c0201007387 */ /* 0x0005e20000100800 */
[----:B------:R-:W-:Y:S02]  /*16f0*/  IABS R10, R0 ;  /* 0x00000000000a7213 */ /* 0x000fe40000000000 */
[----:B---3--:R-:W-:Y:S01]  /*1700*/  IABS R7, R7 ;  /* 0x0000000700077213 */ /* 0x008fe20000000000 */
[----:B------:R3:W-:Y:S01]  /*1710*/  STL [R1+0x5938], R0 ;  /* 0x0059380001007387 */ /* 0x0007e20000100800 */
[----:B------:R-:W-:Y:S01]  /*1720*/  IADD3 R4, -R4, RZ, RZ ;  /* 0x000000ff04047210 */ /* 0x000fe20007ffe1ff */
[----:B-1----:R-:W-:-:S04]  /*1730*/  IMAD.HI.U32 R3, R252, R8, RZ ;  /* 0x00000008fc037227 */ /* 0x002fc800078e00ff */
[----:B--2---:R-:W-:-:S04]  /*1740*/  IMAD.HI.U32 R2, R252, R7, RZ ;  /* 0x00000007fc027227 */ /* 0x004fc800078e00ff */
[----:B---3--:R-:W-:-:S04]  /*1750*/  IMAD.HI.U32 R0, R252, R6, RZ ;  /* 0x00000006fc007227 */ /* 0x008fc800078e00ff */
[----:B------:R-:W-:Y:S02]  /*1760*/  IMAD.MOV R0, RZ, RZ, -R0 ;  /* 0x000000ffff007224 */ /* 0x000fe400078e0a00 */
[----:B------:R-:W-:Y:S02]  /*1770*/  IMAD.MOV R2, RZ, RZ, -R2 ;  /* 0x000000ffff027224 */ /* 0x000fe400078e0a02 */
[----:B------:R-:W-:-:S04]  /*1780*/  IMAD.HI.U32 R5, R252, R10, RZ ;  /* 0x0000000afc057227 */ /* 0x000fc800078e00ff */
        /* <DEDUP_REMOVED lines=29> */
[----:B-1----:R-:W-:Y:S01]  /*1960*/  IMAD.HI.U32 R2, R252, R7, RZ ;  /* 0x00000007fc027227 */ /* 0x002fe200078e00ff */
        /* <DEDUP_REMOVED lines=75> */
[----:B------:R-:W-:Y:S02]  /*1e20*/  IMAD.MOV R8, RZ, RZ, -R3 ;  /* 0x000000ffff087224 */ /* 0x000fe400078e0a03 */
[C---:B------:R-:W-:Y:S01]  /*1e30*/  IMAD R3, R251.reuse, R0, R6 ;  /* 0x00000000fb037224 */ /* 0x040fe200078e0206 */
[----:B------:R-:W-:Y:S01]  /*1e40*/  IADD3 R6, R246, 0x3a, RZ ;  /* 0x0000003af6067810 */ /* 0x000fe20007ffe0ff */
[C---:B------:R-:W-:Y:S02]  /*1e50*/  IMAD R0, R251.reuse, R2, R7 ;  /* 0x00000002fb007224 */ /* 0x040fe400078e0207 */
[----:B------:R-:W-:Y:S01]  /*1e60*/  IMAD.MOV R4, RZ, RZ, -R4 ;  /* 0x000000ffff047224 */ /* 0x000fe200078e0a04 */
[----:B------:R1:W-:Y:S01]  /*1e70*/  STL [R1+0x9c], R3 ;  /* 0x00009c0301007387 */ /* 0x0003e20000100800 */
[----:B------:R-:W-:-:S02]  /*1e80*/  IMAD R241, R251, R8, R241 ;  /* 0x00000008fbf17224 */ /* 0x000fc400078e02f1 */
[----:B------:R-:W-:Y:S01]  /*1e90*/  IMAD R2, R251, R4, R9 ;  /* 0x00000004fb027224 */ /* 0x000fe200078e0209 */
[----:B------:R2:W-:Y:S01]  /*1ea0*/  STL [R1+0x98], R0 ;  /* 0x0000980001007387 */ /* 0x0005e20000100800 */
[----:B------:R-:W-:-:S03]  /*1eb0*/  IADD3 R4, R246, 0x3b, RZ ;  /* 0x0000003bf6047810 */ /* 0x000fc60007ffe0ff */
[----:B------:R3:W-:Y:S01]  /*1ec0*/  STL [R1+0x11c], R2 ;  /* 0x00011c0201007387 */ /* 0x0007e20000100800 */
[----:B------:R-:W-:Y:S02]  /*1ed0*/  IABS R7, R4 ;  /* 0x0000000400077213 */ /* 0x000fe40000000000 */
[----:B-1----:R-:W-:Y:S01]  /*1ee0*/  IADD3 R3, R246, 0x3c, RZ ;  /* 0x0000003cf6037810 */ /* 0x002fe20007ffe0ff */
[----:B--2---:R-:W-:-:S03]  /*1ef0*/  IMAD R0, R251, R5, R10 ;  /* 0x00000005fb007224 */ /* 0x004fc600078e020a */
[----:B------:R-:W-:Y:S02]  /*1f00*/  IABS R8, R3 ;  /* 0x0000000300087213 */ /* 0x000fe40000000000 */
[C---:B---3--:R-:W-:Y:S01]  /*1f10*/  IADD3 R2, R246.reuse, 0x3d, RZ ;  /* 0x0000003df6027810 */ /* 0x048fe20007ffe0ff */
[----:B------:R1:W-:Y:S03]  /*1f20*/  STL [R1+0x118], R0 ;  /* 0x0001180001007387 */ /* 0x0003e60000100800 */
[----:B------:R-:W-:Y:S01]  /*1f30*/  IABS R9, R2 ;  /* 0x0000000200097213 */ /* 0x000fe20000000000 */
[----:B------:R2:W-:Y:S04]  /*1f40*/  STL [R1+0x5978], R6 ;  /* 0x0059780601007387 */ /* 0x0005e80000100800 */
[----:B------:R3:W-:Y:S01]  /*1f50*/  STL [R1+0x5980], R4 ;  /* 0x0059800401007387 */ /* 0x0007e20000100800 */
[----:B-1----:R-:W-:-:S03]  /*1f60*/  IADD3 R0, R246, 0x3e, RZ ;  /* 0x0000003ef6007810 */ /* 0x002fc60007ffe0ff */
[----:B------:R1:W-:Y:S01]  /*1f70*/  STL [R1+0x5984], R3 ;  /* 0x0059840301007387 */ /* 0x0003e20000100800 */
[----:B--2---:R-:W-:-:S03]  /*1f80*/  IABS R6, R6 ;  /* 0x0000000600067213 */ /* 0x004fc60000000000 */
[----:B------:R2:W-:Y:S01]  /*1f90*/  STL [R1+0x598c], R2 ;  /* 0x00598c0201007387 */ /* 0x0005e20000100800 */
[----:B------:R-:W-:Y:S01]  /*1fa0*/  IABS R10, R0 ;  /* 0x00000000000a7213 */ /* 0x000fe20000000000 */
[C---:B---3--:R-:W-:Y:S02]  /*1fb0*/  IMAD.HI.U32 R4, R252.reuse, R9, RZ ;  /* 0x00000009fc047227 */ /* 0x048fe400078e00ff */
[----:B------:R3:W-:Y:S02]  /*1fc0*/  STL [R1+0x5988], R0 ;  /* 0x0059880001007387 */ /* 0x0007e40000100800 */
[----:B-1----:R-:W-:Y:S01]  /*1fd0*/  IMAD.HI.U32 R3, R252, R8, RZ ;  /* 0x00000008fc037227 */ /* 0x002fe200078e00ff */
[----:B------:R-:W-:-:S03]  /*1fe0*/  IADD3 R4, -R4, RZ, RZ ;  /* 0x000000ff04047210 */ /* 0x000fc60007ffe1ff */
        /* <DEDUP_REMOVED lines=84> */
[----:B-1----:R-:W-:Y:S01]  /*2530*/  IADD3 R6, R246, 0x49, RZ ;  /* 0x00000049f6067810 */ /* 0x002fe20007ffe0ff */
[----:B------:R1:W-:Y:S01]  /*2540*/  STL [R1+0xe4], R3 ;  /* 0x0000e40301007387 */ /* 0x0003e20000100800 */
[----:B--2---:R-:W-:-:S03]  /*2550*/  IMAD R0, R251, R5, R10 ;  /* 0x00000005fb007224 */ /* 0x004fc600078e020a */
[----:B------:R2:W-:Y:S01]  /*2560*/  STL [R1+0xe0], R2 ;  /* 0x0000e00201007387 */ /* 0x0005e20000100800 */
[----:B------:R-:W-:-:S03]  /*2570*/  IABS R240, R6 ;  /* 0x0000000600f07213 */ /* 0x000fc60000000000 */
        /* <DEDUP_REMOVED lines=24> */
[C---:B------:R-:W-:Y:S01]  /*2700*/  IADD3 R6, R246.reuse, 0x4e, RZ ;  /* 0x0000004ef6067810 */ /* 0x040fe20007ffe0ff */
[----:B------:R-:W-:Y:S02]  /*2710*/  IMAD.MOV R4, RZ, RZ, -R4 ;  /* 0x000000ffff047224 */ /* 0x000fe400078e0a04 */
[C---:B------:R-:W-:Y:S01]  /*2720*/  IMAD R3, R251.reuse, R8, R7 ;  /* 0x00000008fb037224 */ /* 0x040fe200078e0207 */
[----:B------:R1:W-:Y:S01]  /*2730*/  STL [R1+0x160], R0 ;  /* 0x0001600001007387 */ /* 0x0003e20000100800 */
[----:B------:R-:W-:Y:S01]  /*2740*/  IMAD R2, R251, R4, R9 ;  /* 0x00000004fb027224 */ /* 0x000fe200078e0209 */
[----:B------:R-:W-:-:S02]  /*2750*/  IADD3 R4, R246, 0x4f, RZ ;  /* 0x0000004ff6047810 */ /* 0x000fc40007ffe0ff */
[----:B------:R2:W-:Y:S02]  /*2760*/  STL [R1+0x15c], R3 ;  /* 0x00015c0301007387 */ /* 0x0005e40000100800 */
[----:B------:R-:W-:Y:S02]  /*2770*/  IABS R7, R4 ;  /* 0x0000000400077213 */ /* 0x000fe40000000000 */
[----:B------:R3:W-:Y:S01]  /*2780*/  STL [R1+0x158], R2 ;  /* 0x0001580201007387 */ /* 0x0007e20000100800 */
[----:B-1----:R-:W-:Y:S01]  /*2790*/  IMAD R0, R251, R5, R10 ;  /* 0x00000005fb007224 */ /* 0x002fe200078e020a */
[----:B--2---:R-:W-:-:S04]  /*27a0*/  IADD3 R3, R246, 0x50, RZ ;  /* 0x00000050f6037810 */ /* 0x004fc80007ffe0ff */
[----:B------:R1:W-:Y:S01]  /*27b0*/  STL [R1+0x154], R0 ;  /* 0x0001540001007387 */ /* 0x0003e20000100800 */
[----:B---3--:R-:W-:-:S03]  /*27c0*/  IADD3 R2, R246, 0x51, RZ ;  /* 0x00000051f6027810 */ /* 0x008fc60007ffe0ff */
[----:B------:R2:W-:Y:S01]  /*27d0*/  STL [R1+0x59c8], R6 ;  /* 0x0059c80601007387 */ /* 0x0005e20000100800 */
[----:B------:R-:W-:Y:S02]  /*27e0*/  IABS R8, R3 ;  /* 0x0000000300087213 */ /* 0x000fe40000000000 */
[----:B------:R-:W-:Y:S01]  /*27f0*/  IABS R9, R2 ;  /* 0x0000000200097213 */ /* 0x000fe20000000000 */
        /* <DEDUP_REMOVED lines=72> */
[----:B------:R-:W-:Y:S01]  /*2c80*/  STL [R1+0x59f8], R3 ;  /* 0x0059f80301007387 */ /* 0x000fe20000100800 */
[----:B-1----:R-:W-:-:S03]  /*2c90*/  IABS R6, R6 ;  /* 0x0000000600067213 */ /* 0x002fc60000000000 */
[----:B------:R1:W-:Y:S01]  /*2ca0*/  STL [R1+0x5a00], R2 ;  /* 0x005a000201007387 */ /* 0x0003e20000100800 */
[----:B------:R-:W-:Y:S01]  /*2cb0*/  IABS R9, R0 ;  /* 0x0000000000097213 */ /* 0x000fe20000000000 */
[C---:B---3--:R-:W-:Y:S02]  /*2cc0*/  IMAD.HI.U32 R4, R252.reuse, R239, RZ ;  /* 0x000000effc047227 */ /* 0x048fe400078e00ff */
[----:B------:R2:W-:Y:S02]  /*2cd0*/  STL [R1+0x5a04], R0 ;  /* 0x005a040001007387 */ /* 0x0005e40000100800 */
[----:B------:R-:W-:-:S04]  /*2ce0*/  IMAD.HI.U32 R5, R252, R9, RZ ;  /* 0x00000009fc057227 */ /* 0x000fc800078e00ff */
[----:B-1----:R-:W-:-:S04]  /*2cf0*/  IMAD.HI.U32 R2, R252, R7, RZ ;  /* 0x00000007fc027227 */ /* 0x002fc800078e00ff */
[----:B--2---:R-:W-:Y:S01]  /*2d00*/  IMAD.HI.U32 R0, R252, R6, RZ ;  /* 0x00000006fc007227 */ /* 0x004fe200078e00ff */
[----:B------:R-:W-:-:S03]  /*2d10*/  IADD3 R2, -R2, RZ, RZ ;  /* 0x000000ff02027210 */ /* 0x000fc60007ffe1ff */
[----:B------:R-:W-:Y:S02]  /*2d20*/  IMAD.MOV R0, RZ, RZ, -R0 ;  /* 0x000000ffff007224 */ /* 0x000fe400078e0a00 */
[----:B------:R-:W-:-:S04]  /*2d30*/  IMAD.HI.U32 R3, R252, R8, RZ ;  /* 0x00000008fc037227 */ /* 0x000fc800078e00ff */
[----:B------:R-:W-:Y:S02]  /*2d40*/  IMAD.MOV R10, RZ, RZ, -R5 ;  /* 0x000000ffff0a7224 */ /* 0x000fe400078e0a05 */
        /* <DEDUP_REMOVED lines=10> */
[C---:B------:R-:W-:Y:S02]  /*2df0*/  IADD3 R3, R246.reuse, 0x5f, RZ ;  /* 0x0000005ff6037810 */ /* 0x040fe40007ffe0ff */
[C---:B-1----:R-:W-:Y:S02]  /*2e00*/  IADD3 R5, R246.reuse, 0x5d, RZ ;  /* 0x0000005df6057810 */ /* 0x042fe40007ffe0ff */
[----:B------:R-:W-:Y:S01]  /*2e10*/  IABS R7, R4 ;  /* 0x0000000400077213 */ /* 0x000fe20000000000 */
[----:B--2---:R-:W-:Y:S01]  /*2e20*/  IMAD R0, R251, R10, R9 ;  /* 0x0000000afb007224 */ /* 0x004fe200078e0209 */
[----:B------:R-:W-:Y:S02]  /*2e30*/  IABS R6, R5 ;  /* 0x0000000500067213 */ /* 0x000fe40000000000 */
[----:B------:R-:W-:Y:S02]  /*2e40*/  IABS R8, R3 ;  /* 0x0000000300087213 */ /* 0x000fe40000000000 */
[----:B------:R1:W-:Y:S01]  /*2e50*/  STL [R1+0x1a4], R0 ;  /* 0x0001a40001007387 */ /* 0x0003e20000100800 */
[----:B---3--:R-:W-:-:S03]  /*2e60*/  IADD3 R2, R246, 0x60, RZ ;  /* 0x00000060f6027810 */ /* 0x008fc60007ffe0ff */
[----:B------:R-:W-:Y:S01]  /*2e70*/  STL [R1+0x5a0c], R5 ;  /* 0x005a0c0501007387 */ /* 0x000fe20000100800 */
[----:B------:R-:W-:-:S03]  /*2e80*/  IABS R9, R2 ;  /* 0x0000000200097213 */ /* 0x000fc60000000000 */
[----:B------:R2:W-:Y:S01]  /*2e90*/  STL [R1+0x5a08], R4 ;  /* 0x005a080401007387 */ /* 0x0005e20000100800 */
[----:B-1----:R-:W-:-:S03]  /*2ea0*/  IADD3 R0, R246, 0x61, RZ ;  /* 0x00000061f6007810 */ /* 0x002fc60007ffe0ff */
[----:B------:R1:W-:Y:S01]  /*2eb0*/  STL [R1+0x5a10], R3 ;  /* 0x005a100301007387 */ /* 0x0003e20000100800 */
[----:B------:R-:W-:-:S03]  /*2ec0*/  IABS R10, R0 ;  /* 0x00000000000a7213 */ /* 0x000fc60000000000 */
[----:B------:R3:W-:Y:S01]  /*2ed0*/  STL [R1+0x5a14], R2 ;  /* 0x005a140201007387 */ /* 0x0007e20000100800 */
[----:B--2---:R-:W-:-:S03]  /*2ee0*/  IMAD.HI.U32 R4, R252, R9, RZ ;  /* 0x00000009fc047227 */ /* 0x004fc600078e00ff */
[----:B------:R2:W-:Y:S01]  /*2ef0*/  STL [R1+0x5a1c], R0 ;  /* 0x005a1c0001007387 */ /* 0x0005e20000100800 */
[----:B-1----:R-:W-:-:S04]  /*2f00*/  IMAD.HI.U32 R3, R252, R8, RZ ;  /* 0x00000008fc037227 */ /* 0x002fc800078e00ff */
[----:B---3--:R-:W-:-:S04]  /*2f10*/  IMAD.HI.U32 R2, R252, R7, RZ ;  /* 0x00000007fc027227 */ /* 0x008fc800078e00ff */
        /* <DEDUP_REMOVED lines=109> */
[----:B------:R-:W-:Y:S02]  /*35f0*/  IMAD.MOV R8, RZ, RZ, -R3 ;  /* 0x000000ffff087224 */ /* 0x000fe400078e0a03 */
[C---:B------:R-:W-:Y:S01]  /*3600*/  IMAD R0, R251.reuse, R0, R6 ;  /* 0x00000000fb007224 */ /* 0x040fe200078e0206 */
[----:B------:R-:W-:Y:S01]  /*3610*/  IADD3 R6, R246, 0x72, RZ ;  /* 0x00000072f6067810 */ /* 0x000fe20007ffe0ff */
[----:B------:R-:W-:Y:S02]  /*3620*/  IMAD.MOV R4, RZ, RZ, -R4 ;  /* 0x000000ffff047224 */ /* 0x000fe400078e0a04 */
[----:B------:R-:W-:Y:S01]  /*3630*/  IMAD.MOV R5, RZ, RZ, -R5 ;  /* 0x000000ffff057224 */ /* 0x000fe200078e0a05 */
[----:B------:R1:W-:Y:S01]  /*3640*/  STL [R1+0x164], R0 ;  /* 0x0001640001007387 */ /* 0x0003e20000100800 */
[C---:B------:R-:W-:Y:S02]  /*3650*/  IMAD R238, R251.reuse, R2, R238 ;  /* 0x00000002fbee7224 */ /* 0x040fe400078e02ee */
[----:B------:R-:W-:-:S02]  /*3660*/  IMAD R3, R251, R8, R7 ;  /* 0x00000008fb037224 */ /* 0x000fc400078e0207 */
[C---:B------:R-:W-:Y:S01]  /*3670*/  IMAD R2, R251.reuse, R4, R9 ;  /* 0x00000004fb027224 */ /* 0x040fe200078e0209 */
[----:B------:R-:W-:Y:S02]  /*3680*/  IADD3 R4, R246, 0x71, RZ ;  /* 0x00000071f6047810 */ /* 0x000fe40007ffe0ff */
[----:B------:R2:W-:Y:S01]  /*3690*/  STL [R1+0x1e8], R3 ;  /* 0x0001e80301007387 */ /* 0x0005e20000100800 */
[----:B-1----:R-:W-:Y:S01]  /*36a0*/  IMAD R0, R251, R5, R10 ;  /* 0x00000005fb007224 */ /* 0x002fe200078e020a */
[----:B------:R-:W-:Y:S02]  /*36b0*/  IABS R5, R6 ;  /* 0x0000000600057213 */ /* 0x000fe40000000000 */
[----:B------:R1:W-:Y:S04]  /*36c0*/  STL [R1+0x1e4], R2 ;  /* 0x0001e40201007387 */ /* 0x0003e80000100800 */
[----:B------:R3:W-:Y:S01]  /*36d0*/  STL [R1+0x1e0], R0 ;  /* 0x0001e00001007387 */ /* 0x0007e20000100800 */
[----:B------:R-:W-:Y:S01]  /*36e0*/  IMAD.HI.U32 R7, R252, R5, RZ ;  /* 0x00000005fc077227 */ /* 0x000fe200078e00ff */
[----:B--2---:R-:W-:-:S02]  /*36f0*/  IADD3 R3, R246, 0x73, RZ ;  /* 0x00000073f6037810 */ /* 0x004fc40007ffe0ff */
[----:B------:R2:W-:Y:S01]  /*3700*/  STL [R1+0x5a5c], R4 ;  /* 0x005a5c0401007387 */ /* 0x0005e20000100800 */
[----:B------:R-:W-:Y:S01]  /*3710*/  IMAD.MOV R12, RZ, RZ, -R7 ;  /* 0x000000ffff0c7224 */ /* 0x000fe200078e0a07 */
[C---:B-1----:R-:W-:Y:S02]  /*3720*/  IADD3 R2, R246.reuse, 0x74, RZ ;  /* 0x00000074f6027810 */ /* 0x042fe40007ffe0ff */
[----:B------:R1:W-:Y:S01]  /*3730*/  STL [R1+0x5a58], R6 ;  /* 0x005a580601007387 */ /* 0x0003e20000100800 */
[----:B---3--:R-:W-:-:S03]  /*3740*/  IADD3 R0, R246, 0x75, RZ ;  /* 0x00000075f6007810 */ /* 0x008fc60007ffe0ff */
[----:B------:R3:W-:Y:S01]  /*3750*/  STL [R1+0x5a60], R3 ;  /* 0x005a600301007387 */ /* 0x0007e20000100800 */
[----:B--2---:R-:W-:-:S03]  /*3760*/  IABS R4, R4 ;  /* 0x0000000400047213 */ /* 0x004fc60000000000 */
[----:B------:R2:W-:Y:S02]  /*3770*/  STL [R1+0x5a64], R2 ;  /* 0x005a640201007387 */ /* 0x0005e40000100800 */
[----:B-1----:R-:W-:Y:S02]  /*3780*/  IMAD.HI.U32 R6, R252, R4, RZ ;  /* 0x00000004fc067227 */ /* 0x002fe400078e00ff */
[----:B------:R1:W-:Y:S01]  /*3790*/  STL [R1+0x5a6c], R0 ;  /* 0x005a6c0001007387 */ /* 0x0003e20000100800 */
[----:B---3--:R-:W-:Y:S02]  /*37a0*/  IABS R3, R3 ;  /* 0x0000000300037213 */ /* 0x008fe40000000000 */
[----:B------:R-:W-:Y:S02]  /*37b0*/  IADD3 R6, -R6, RZ, RZ ;  /* 0x000000ff06067210 */ /* 0x000fe40007ffe1ff */
[----:B--2---:R-:W-:Y:S01]  /*37c0*/  IABS R2, R2 ;  /* 0x0000000200027213 */ /* 0x004fe20000000000 */
[----:B------:R-:W-:Y:S01]  /*37d0*/  IMAD.HI.U32 R8, R252, R3, RZ ;  /* 0x00000003fc087227 */ /* 0x000fe200078e00ff */
[----:B-1----:R-:W-:-:S03]  /*37e0*/  IABS R0, R0 ;  /* 0x0000000000007213 */ /* 0x002fc60000000000 */
[----:B------:R-:W-:-:S04]  /*37f0*/  IMAD.HI.U32 R9, R252, R2, RZ ;  /* 0x00000002fc097227 */ /* 0x000fc800078e00ff */
[----:B------:R-:W-:-:S04]  /*3800*/  IMAD.HI.U32 R10, R252, R0, RZ ;  /* 0x00000000fc0a7227 */ /* 0x000fc800078e00ff */
[----:B------:R-:W-:Y:S01]  /*3810*/  IMAD.MOV R8, RZ, RZ, -R8 ;  /* 0x000000ffff087224 */ /* 0x000fe200078e0a08 */
[----:B------:R-:W-:Y:S01]  /*3820*/  IADD3 R10, -R10, RZ, RZ ;  /* 0x000000ff0a0a7210 */ /* 0x000fe20007ffe1ff */
[----:B------:R-:W-:Y:S02]  /*3830*/  IMAD.MOV R9, RZ, RZ, -R9 ;  /* 0x000000ffff097224 */ /* 0x000fe400078e0a09 */
[C---:B------:R-:W-:Y:S02]  /*3840*/  IMAD R6, R251.reuse, R6, R4 ;  /* 0x00000006fb067224 */ /* 0x040fe400078e0204 */
[C---:B------:R-:W-:Y:S01]  /*3850*/  IMAD R4, R251.reuse, R12, R5 ;  /* 0x0000000cfb047224 */ /* 0x040fe200078e0205 */
[----:B------:R-:W-:Y:S01]  /*3860*/  IADD3 R5, R246, 0x77, RZ ;  /* 0x00000077f6057810 */ /* 0x000fe20007ffe0ff */
[C---:B------:R-:W-:Y:S01]  /*3870*/  IMAD R3, R251.reuse, R8, R3 ;  /* 0x00000008fb037224 */ /* 0x040fe200078e0203 */
[----:B------:R1:W-:Y:S01]  /*3880*/  STL [R1+0x1dc], R6 ;  /* 0x0001dc0601007387 */ /* 0x0003e20000100800 */
[C---:B------:R-:W-:Y:S01]  /*3890*/  IMAD R2, R251.reuse, R9, R2 ;  /* 0x00000009fb027224 */ /* 0x040fe200078e0202 */
[----:B------:R-:W-:Y:S01]  /*38a0*/  IABS R7, R5 ;  /* 0x0000000500077213 */ /* 0x000fe20000000000 */
[----:B------:R-:W-:Y:S01]  /*38b0*/  IMAD R0, R251, R10, R0 ;  /* 0x0000000afb007224 */ /* 0x000fe200078e0200 */
[----:B------:R2:W-:Y:S03]  /*38c0*/  STL [R1+0x1d8], R4 ;  /* 0x0001d80401007387 */ /* 0x0005e60000100800 */
[----:B------:R-:W-:Y:S01]  /*38d0*/  IMAD.HI.U32 R8, R252, R7, RZ ;  /* 0x00000007fc087227 */ /* 0x000fe200078e00ff */
[----:B------:R3:W-:Y:S01]  /*38e0*/  STL [R1+0x1d4], R3 ;  /* 0x0001d40301007387 */ /* 0x0007e20000100800 */
[----:B-1----:R-:W-:-:S02]  /*38f0*/  IADD3 R6, R246, 0x76, RZ ;  /* 0x00000076f6067810 */ /* 0x002fc40007ffe0ff */
[----:B------:R-:W-:Y:S01]  /*3900*/  IMAD.MOV R8, RZ, RZ, -R8 ;  /* 0x000000ffff087224 */ /* 0x000fe200078e0a08 */
[----:B------:R1:W-:Y:S01]  /*3910*/  STL [R1+0x1d0], R2 ;  /* 0x0001d00201007387 */ /* 0x0003e20000100800 */
[C---:B--2---:R-:W-:Y:S02]  /*3920*/  IADD3 R4, R246.reuse, 0x78, RZ ;  /* 0x00000078f6047810 */ /* 0x044fe40007ffe0ff */
[----:B------:R-:W-:Y:S01]  /*3930*/  IMAD R7, R251, R8, R7 ;  /* 0x00000008fb077224 */ /* 0x000fe200078e0207 */
[----:B------:R2:W-:Y:S01]  /*3940*/  STL [R1+0x1cc], R0 ;  /* 0x0001cc0001007387 */ /* 0x0005e20000100800 */
[----:B------:R-:W-:Y:S02]  /*3950*/  IABS R9, R6 ;  /* 0x0000000600097213 */ /* 0x000fe40000000000 */
[C---:B---3--:R-:W-:Y:S01]  /*3960*/  IADD3 R3, R246.reuse, 0x79, RZ ;  /* 0x00000079f6037810 */ /* 0x048fe20007ffe0ff */
[----:B------:R-:W-:Y:S01]  /*3970*/  STL [R1+0x5a68], R6 ;  /* 0x005a680601007387 */ /* 0x000fe20000100800 */
[----:B-1----:R-:W-:Y:S01]  /*3980*/  IADD3 R2, R246, 0x7a, RZ ;  /* 0x0000007af6027810 */ /* 0x002fe20007ffe0ff */
[----:B------:R-:W-:-:S02]  /*3990*/  IMAD.HI.U32 R10, R252, R9, RZ ;  /* 0x00000009fc0a7227 */ /* 0x000fc400078e00ff */
[----:B------:R1:W-:Y:S01]  /*39a0*/  STL [R1+0x5a70], R5 ;  /* 0x005a700501007387 */ /* 0x0003e20000100800 */
[----:B--2---:R-:W-:Y:S01]  /*39b0*/  IABS R0, R2 ;  /* 0x0000000200007213 */ /* 0x004fe20000000000 */
[----:B------:R-:W-:Y:S02]  /*39c0*/  IMAD.MOV R10, RZ, RZ, -R10 ;  /* 0x000000ffff0a7224 */ /* 0x000fe400078e0a0a */
[----:B------:R-:W-:Y:S02]  /*39d0*/  STL [R1+0x5a74], R4 ;  /* 0x005a740401007387 */ /* 0x000fe40000100800 */
[----:B------:R-:W-:Y:S02]  /*39e0*/  IMAD R9, R251, R10, R9 ;  /* 0x0000000afb097224 */ /* 0x000fe400078e0209 */
[----:B------:R2:W-:Y:S01]  /*39f0*/  STL [R1+0x5a80], R3 ;  /* 0x005a800301007387 */ /* 0x0005e20000100800 */
[----:B-1----:R-:W-:-:S03]  /*3a00*/  IABS R5, R4 ;  /* 0x0000000400057213 */ /* 0x002fc60000000000 */
[----:B------:R1:W-:Y:S02]  /*3a10*/  STL [R1+0x5a7c], R2 ;  /* 0x005a7c0201007387 */ /* 0x0003e40000100800 */
[C---:B------:R-:W-:Y:S02]  /*3a20*/  IMAD.HI.U32 R6, R252.reuse, R5, RZ ;  /* 0x00000005fc067227 */ /* 0x040fe400078e00ff */
[----:B------:R-:W-:Y:S01]  /*3a30*/  STL [R1+0x1c8], R9 ;  /* 0x0001c80901007387 */ /* 0x000fe20000100800 */
[----:B--2---:R-:W-:Y:S01]  /*3a40*/  IABS R3, R3 ;  /* 0x0000000300037213 */ /* 0x004fe20000000000 */
[----:B------:R-:W-:Y:S02]  /*3a50*/  IMAD.MOV R6, RZ, RZ, -R6 ;  /* 0x000000ffff067224 */ /* 0x000fe400078e0a06 */
[----:B------:R2:W-:Y:S01]  /*3a60*/  STL [R1+0x1c4], R7 ;  /* 0x0001c40701007387 */ /* 0x0005e20000100800 */
[----:B-1----:R-:W-:-:S04]  /*3a70*/  IMAD.HI.U32 R2, R252, R0, RZ ;  /* 0x00000000fc027227 */ /* 0x002fc800078e00ff */
[----:B------:R-:W-:-:S04]  /*3a80*/  IMAD.HI.U32 R4, R252, R3, RZ ;  /* 0x00000003fc047227 */ /* 0x000fc800078e00ff */
[----:B------:R-:W-:Y:S01]  /*3a90*/  IMAD.MOV R2, RZ, RZ, -R2 ;  /* 0x000000ffff027224 */ /* 0x000fe200078e0a02 */
[----:B------:R-:W-:Y:S01]  /*3aa0*/  IADD3 R4, -R4, RZ, RZ ;  /* 0x000000ff04047210 */ /* 0x000fe20007ffe1ff */
[C---:B------:R-:W-:Y:S01]  /*3ab0*/  IMAD R5, R251.reuse, R6, R5 ;  /* 0x00000006fb057224 */ /* 0x040fe200078e0205 */
[C---:B--2---:R-:W-:Y:S01]  /*3ac0*/  IADD3 R7, R246.reuse, 0x7b, RZ ;  /* 0x0000007bf6077810 */ /* 0x044fe20007ffe0ff */
[C---:B------:R-:W-:Y:S01]  /*3ad0*/  IMAD R0, R251.reuse, R2, R0 ;  /* 0x00000002fb007224 */ /* 0x040fe200078e0200 */
[C---:B------:R-:W-:Y:S01]  /*3ae0*/  IADD3 R6, R246.reuse, 0x7c, RZ ;  /* 0x0000007cf6067810 */ /* 0x040fe20007ffe0ff */
[----:B------:R-:W-:Y:S01]  /*3af0*/  IMAD R3, R251, R4, R3 ;  /* 0x00000004fb037224 */ /* 0x000fe200078e0203 */
[----:B------:R1:W-:Y:S01]  /*3b00*/  STL [R1+0x1c0], R5 ;  /* 0x0001c00501007387 */ /* 0x0003e20000100800 */
[----:B------:R-:W-:Y:S02]  /*3b10*/  IADD3 R4, R246, 0x7d, RZ ;  /* 0x0000007df6047810 */ /* 0x000fe40007ffe0ff */
[----:B------:R-:W-:Y:S01]  /*3b20*/  IABS R8, R7 ;  /* 0x0000000700087213 */ /* 0x000fe20000000000 */
[----:B------:R2:W-:Y:S04]  /*3b30*/  STL [R1+0x1bc], R3 ;  /* 0x0001bc0301007387 */ /* 0x0005e80000100800 */
[----:B------:R3:W-:Y:S01]  /*3b40*/  STL [R1+0x1b8], R0 ;  /* 0x0001b80001007387 */ /* 0x0007e20000100800 */
[----:B------:R-:W-:Y:S01]  /*3b50*/  IMAD.HI.U32 R9, R252, R8, RZ ;  /* 0x00000008fc097227 */ /* 0x000fe200078e00ff */
[----:B-1----:R-:W-:-:S02]  /*3b60*/  IADD3 R5, R246, 0x7e, RZ ;  /* 0x0000007ef6057810 */ /* 0x002fc40007ffe0ff */
[----:B------:R-:W-:Y:S01]  /*3b70*/  STL [R1+0x5a78], R7 ;  /* 0x005a780701007387 */ /* 0x000fe20000100800 */
[----:B------:R-:W-:Y:S01]  /*3b80*/  IMAD.MOV R9, RZ, RZ, -R9 ;  /* 0x000000ffff097224 */ /* 0x000fe200078e0a09 */
[----:B--2---:R-:W-:Y:S02]  /*3b90*/  IADD3 R3, R246, 0x7f, RZ ;  /* 0x0000007ff6037810 */ /* 0x004fe40007ffe0ff */
[----:B------:R1:W-:Y:S01]  /*3ba0*/  STL [R1+0x5a84], R6 ;  /* 0x005a840601007387 */ /* 0x0003e20000100800 */
[----:B------:R-:W-:Y:S01]  /*3bb0*/  IABS R2, R5 ;  /* 0x0000000500027213 */ /* 0x000fe20000000000 */
[----:B------:R-:W-:Y:S01]  /*3bc0*/  IMAD R8, R251, R9, R8 ;  /* 0x00000009fb087224 */ /* 0x000fe200078e0208 */
[----:B------:R-:W-:Y:S01]  /*3bd0*/  IABS R237, R3 ;  /* 0x0000000300ed7213 */ /* 0x000fe20000000000 */
[----:B------:R2:W-:Y:S04]  /*3be0*/  STL [R1+0x5a8c], R4 ;  /* 0x005a8c0401007387 */ /* 0x0005e80000100800 */
[----:B------:R4:W-:Y:S01]  /*3bf0*/  STL [R1+0x5a88], R5 ;  /* 0x005a880501007387 */ /* 0x0009e20000100800 */
[----:B---3--:R-:W-:Y:S01]  /*3c00*/  IMAD.HI.U32 R0, R252, R237, RZ ;  /* 0x000000edfc007227 */ /* 0x008fe200078e00ff */
[----:B-1----:R-:W-:-:S02]  /*3c10*/  IABS R6, R6 ;  /* 0x0000000600067213 */ /* 0x002fc40000000000 */
[----:B------:R1:W-:Y:S01]  /*3c20*/  STL [R1+0x5a94], R3 ;  /* 0x005a940301007387 */ /* 0x0003e20000100800 */
[----:B------:R-:W-:Y:S01]  /*3c30*/  IMAD.MOV R0, RZ, RZ, -R0 ;  /* 0x000000ffff007224 */ /* 0x000fe200078e0a00 */
[----:B--2---:R-:W-:Y:S01]  /*3c40*/  IABS R4, R4 ;  /* 0x0000000400047213 */ /* 0x004fe20000000000 */
[C---:B------:R-:W-:Y:S01]  /*3c50*/  IMAD.HI.U32 R7, R252.reuse, R6, RZ ;  /* 0x00000006fc077227 */ /* 0x040fe200078e00ff */
[----:B------:R2:W-:Y:S03]  /*3c60*/  STL [R1+0x1b4], R8 ;  /* 0x0001b40801007387 */ /* 0x0005e60000100800 */
[----:B----4-:R-:W-:-:S04]  /*3c70*/  IMAD.HI.U32 R5, R252, R4, RZ ;  /* 0x00000004fc057227 */ /* 0x010fc800078e00ff */
[----:B-1----:R-:W-:Y:S01]  /*3c80*/  IMAD.HI.U32 R3, R252, R2, RZ ;  /* 0x00000002fc037227 */ /* 0x002fe200078e00ff */
[----:B------:R-:W-:Y:S02]  /*3c90*/  IADD3 R5, -R5, RZ, RZ ;  /* 0x000000ff05057210 */ /* 0x000fe40007ffe1ff */
[C---:B--2---:R-:W-:Y:S01]  /*3ca0*/  IADD3 R8, R246.reuse, 0x80, RZ ;  /* 0x00000080f6087810 */ /* 0x044fe20007ffe0ff */
[----:B------:R-:W-:Y:S02]  /*3cb0*/  IMAD.MOV R7, RZ, RZ, -R7 ;  /* 0x000000ffff077224 */ /* 0x000fe400078e0a07 */
[----:B------:R-:W-:Y:S01]  /*3cc0*/  IMAD.MOV R3, RZ, RZ, -R3 ;  /* 0x000000ffff037224 */ /* 0x000fe200078e0a03 */
[----:B------:R-:W-:Y:S01]  /*3cd0*/  IABS R9, R8 ;  /* 0x0000000800097213 */ /* 0x000fe20000000000 */
[C---:B------:R-:W-:Y:S01]  /*3ce0*/  IMAD R6, R251.reuse, R7, R6 ;  /* 0x00000007fb067224 */ /* 0x040fe200078e0206 */
[C---:B------:R-:W-:Y:S01]  /*3cf0*/  IADD3 R7, R246.reuse, 0x81, RZ ;  /* 0x00000081f6077810 */ /* 0x040fe20007ffe0ff */
[C---:B------:R-:W-:Y:S01]  /*3d00*/  IMAD R4, R251.reuse, R5, R4 ;  /* 0x00000005fb047224 */ /* 0x040fe200078e0204 */
[----:B------:R-:W-:Y:S01]  /*3d10*/  IADD3 R5, R246, 0x82, RZ ;  /* 0x00000082f6057810 */ /* 0x000fe20007ffe0ff */
[----:B------:R-:W-:Y:S01]  /*3d20*/  IMAD R2, R251, R3, R2 ;  /* 0x00000003fb027224 */ /* 0x000fe200078e0202 */
[----:B------:R1:W-:Y:S01]  /*3d30*/  STL [R1+0x1b0], R6 ;  /* 0x0001b00601007387 */ /* 0x0003e20000100800 */
[----:B------:R-:W-:-:S03]  /*3d40*/  IMAD.HI.U32 R10, R252, R9, RZ ;  /* 0x00000009fc0a7227 */ /* 0x000fc600078e00ff */
[----:B------:R2:W-:Y:S01]  /*3d50*/  STL [R1+0x1ac], R4 ;  /* 0x0001ac0401007387 */ /* 0x0005e20000100800 */
[C---:B------:R-:W-:Y:S02]  /*3d60*/  IMAD R237, R251.reuse, R0, R237 ;  /* 0x00000000fbed7224 */ /* 0x040fe400078e02ed */
[----:B------:R-:W-:Y:S01]  /*3d70*/  IMAD.MOV R10, RZ, RZ, -R10 ;  /* 0x000000ffff0a7224 */ /* 0x000fe200078e0a0a */
[----:B------:R3:W-:Y:S01]  /*3d80*/  STL [R1+0x1a8], R2 ;  /* 0x0001a80201007387 */ /* 0x0007e20000100800 */
[C---:B-1----:R-:W-:Y:S02]  /*3d90*/  IADD3 R6, R246.reuse, 0x83, RZ ;  /* 0x00000083f6067810 */ /* 0x042fe40007ffe0ff */
[----:B------:R-:W-:Y:S01]  /*3da0*/  IMAD R9, R251, R10, R9 ;  /* 0x0000000afb097224 */ /* 0x000fe200078e0209 */
[----:B------:R-:W-:Y:S01]  /*3db0*/  STL [R1+0x5a90], R8 ;  /* 0x005a900801007387 */ /* 0x000fe20000100800 */
[----:B--2---:R-:W-:-:S03]  /*3dc0*/  IADD3 R4, R246, 0x84, RZ ;  /* 0x00000084f6047810 */ /* 0x004fc60007ffe0ff */
[----:B------:R1:W-:Y:S01]  /*3dd0*/  STL [R1+0x5a9c], R7 ;  /* 0x005a9c0701007387 */ /* 0x0003e20000100800 */
[----:B------:R-:W-:Y:S02]  /*3de0*/  IABS R3, R6 ;  /* 0x0000000600037213 */ /* 0x000fe40000000000 */
        /* <DEDUP_REMOVED lines=9> */
[----:B------:R-:W-:Y:S03]  /*3e80*/  STL [R1+0x22c], R9 ;  /* 0x00022c0901007387 */ /* 0x000fe60000100800 */
[----:B----4-:R-:W-:Y:S01]  /*3e90*/  IMAD.HI.U32 R6, R252, R5, RZ ;  /* 0x00000005fc067227 */ /* 0x010fe200078e00ff */
[----:B------:R-:W-:-:S03]  /*3ea0*/  IADD3 R8, -R8, RZ, RZ ;  /* 0x000000ff08087210 */ /* 0x000fc60007ffe1ff */
[----:B-1----:R-:W-:-:S04]  /*3eb0*/  IMAD.HI.U32 R4, R252, R3, RZ ;  /* 0x00000003fc047227 */ /* 0x002fc800078e00ff */
[----:B------:R-:W-:Y:S02]  /*3ec0*/  IMAD.MOV R6, RZ, RZ, -R6 ;  /* 0x000000ffff067224 */ /* 0x000fe400078e0a06 */
[----:B------:R-:W-:Y:S02]  /*3ed0*/  IMAD.MOV R4, RZ, RZ, -R4 ;  /* 0x000000ffff047224 */ /* 0x000fe400078e0a04 */
[C---:B------:R-:W-:Y:S02]  /*3ee0*/  IMAD R7, R251.reuse, R8, R7 ;  /* 0x00000008fb077224 */ /* 0x040fe400078e0207 */
[C---:B------:R-:W-:Y:S01]  /*3ef0*/  IMAD R5, R251.reuse, R6, R5 ;  /* 0x00000006fb057224 */ /* 0x040fe200078e0205 */
[C---:B------:R-:W-:Y:S01]  /*3f00*/  IADD3 R6, R246.reuse, 0x86, RZ ;  /* 0x00000086f6067810 */ /* 0x040fe20007ffe0ff */
[C---:B------:R-:W-:Y:S01]  /*3f10*/  IMAD R3, R251.reuse, R4, R3 ;  /* 0x00000004fb037224 */ /* 0x040fe200078e0203 */
[----:B------:R1:W-:Y:S01]  /*3f20*/  STL [R1+0x228], R7 ;  /* 0x0002280701007387 */ /* 0x0003e20000100800 */
[----:B------:R-:W-:Y:S01]  /*3f30*/  IMAD R0, R251, R2, R0 ;  /* 0x00000002fb007224 */ /* 0x000fe200078e0200 */
[----:B------:R-:W-:-:S02]  /*3f40*/  IADD3 R4, R246, 0x89, RZ ;  /* 0x00000089f6047810 */ /* 0x000fc40007ffe0ff */
[----:B------:R2:W-:Y:S04]  /*3f50*/  STL [R1+0x224], R5 ;  /* 0x0002240501007387 */ /* 0x0005e80000100800 */
[----:B------:R3:W-:Y:S01]  /*3f60*/  STL [R1+0x220], R3 ;  /* 0x0002200301007387 */ /* 0x0007e20000100800 */
[----:B-1----:R-:W-:-:S03]  /*3f70*/  IADD3 R7, R246, 0x85, RZ ;  /* 0x00000085f6077810 */ /* 0x002fc60007ffe0ff */
[----:B------:R1:W-:Y:S01]  /*3f80*/  STL [R1+0x21c], R0 ;  /* 0x00021c0001007387 */ /* 0x0003e20000100800 */
[C---:B--2---:R-:W-:Y:S02]  /*3f90*/  IADD3 R5, R246.reuse, 0x87, RZ ;  /* 0x00000087f6057810 */ /* 0x044fe40007ffe0ff */
[----:B------:R-:W-:Y:S01]  /*3fa0*/  IABS R9, R7 ;  /* 0x0000000700097213 */ /* 0x000fe20000000000 */
[----:B------:R2:W-:Y:S01]  /*3fb0*/  STL [R1+0x5aa8], R7 ;  /* 0x005aa80701007387 */ /* 0x0005e20000100800 */
[----:B---3--:R-:W-:-:S03]  /*3fc0*/  IADD3 R3, R246, 0x88, RZ ;  /* 0x00000088f6037810 */ /* 0x008fc60007ffe0ff */
[----:B------:R-:W-:Y:S01]  /*3fd0*/  STL [R1+0x5aa4], R6 ;  /* 0x005aa40601007387 */ /* 0x000fe20000100800 */
[C---:B------:R-:W-:Y:S01]  /*3fe0*/  IMAD.HI.U32 R10, R252.reuse, R9, RZ ;  /* 0x00000009fc0a7227 */ /* 0x040fe200078e00ff */
[----:B-1----:R-:W-:Y:S02]  /*3ff0*/  IABS R0, R4 ;  /* 0x0000000400007213 */ /* 0x002fe40000000000 */
[----:B------:R1:W-:Y:S01]  /*4000*/  STL [R1+0x5aac], R5 ;  /* 0x005aac0501007387 */ /* 0x0003e20000100800 */
[----:B--2---:R-:W-:Y:S02]  /*4010*/  IABS R7, R6 ;  /* 0x0000000600077213 */ /* 0x004fe40000000000 */
[----:B------:R-:W-:Y:S01]  /*4020*/  IMAD.HI.U32 R2, R252, R0, RZ ;  /* 0x00000000fc027227 */ /* 0x000fe200078e00ff */
[----:B------:R2:W-:Y:S01]  /*4030*/  STL [R1+0x5abc], R3 ;  /* 0x005abc0301007387 */ /* 0x0005e20000100800 */
[----:B------:R-:W-:Y:S02]  /*4040*/  IADD3 R10, -R10, RZ, RZ ;  /* 0x000000ff0a0a7210 */ /* 0x000fe40007ffe1ff */
[----:B------:R-:W-:Y:S01]  /*4050*/  IMAD.HI.U32 R8, R252, R7, RZ ;  /* 0x00000007fc087227 */ /* 0x000fe200078e00ff */
[----:B------:R3:W-:Y:S01]  /*4060*/  STL [R1+0x5ac0], R4 ;  /* 0x005ac00401007387 */ /* 0x0007e20000100800 */
[----:B------:R-:W-:-:S02]  /*4070*/  IADD3 R2, -R2, RZ, RZ ;  /* 0x000000ff02027210 */ /* 0x000fc40007ffe1ff */
[----:B-1----:R-:W-:Y:S01]  /*4080*/  IABS R5, R5 ;  /* 0x0000000500057213 */ /* 0x002fe20000000000 */
[----:B------:R-:W-:Y:S01]  /*4090*/  IMAD.MOV R8, RZ, RZ, -R8 ;  /* 0x000000ffff087224 */ /* 0x000fe200078e0a08 */
[----:B--2---:R-:W-:Y:S01]  /*40a0*/  IABS R3, R3 ;  /* 0x0000000300037213 */ /* 0x004fe20000000000 */
[----:B------:R-:W-:Y:S02]  /*40b0*/  IMAD R9, R251, R10, R9 ;  /* 0x0000000afb097224 */ /* 0x000fe400078e0209 */
[----:B------:R-:W-:-:S03]  /*40c0*/  IMAD.HI.U32 R6, R252, R5, RZ ;  /* 0x00000005fc067227 */ /* 0x000fc600078e00ff */
[----:B------:R-:W-:Y:S01]  /*40d0*/  STL [R1+0x218], R9 ;  /* 0x0002180901007387 */ /* 0x000fe20000100800 */
[----:B---3--:R-:W-:-:S04]  /*40e0*/  IMAD.HI.U32 R4, R252, R3, RZ ;  /* 0x00000003fc047227 */ /* 0x008fc800078e00ff */
        /* <DEDUP_REMOVED lines=17> */
[----:B------:R-:W-:Y:S02]  /*4200*/  STL [R1+0x5ab8], R6 ;  /* 0x005ab80601007387 */ /* 0x000fe40000100800 */
[----:B------:R-:W-:Y:S01]  /*4210*/  IMAD.HI.U32 R10, R252, R9, RZ ;  /* 0x00000009fc0a7227 */ /* 0x000fe200078e00ff */
[----:B-1----:R-:W-:Y:S01]  /*4220*/  IABS R0, R4 ;  /* 0x0000000400007213 */ /* 0x002fe20000000000 */
[----:B------:R1:W-:Y:S01]  /*4230*/  STL [R1+0x5ac8], R5 ;  /* 0x005ac80501007387 */ /* 0x0003e20000100800 */
[----:B--2---:R-:W-:Y:S01]  /*4240*/  IABS R7, R6 ;  /* 0x0000000600077213 */ /* 0x004fe20000000000 */
[----:B------:R-:W-:-:S02]  /*4250*/  IMAD.MOV R10, RZ, RZ, -R10 ;  /* 0x000000ffff0a7224 */ /* 0x000fc400078e0a0a */
[----:B------:R2:W-:Y:S01]  /*4260*/  STL [R1+0x5ad0], R3 ;  /* 0x005ad00301007387 */ /* 0x0005e20000100800 */
[----:B------:R-:W-:-:S03]  /*4270*/  IMAD.HI.U32 R2, R252, R0, RZ ;  /* 0x00000000fc027227 */ /* 0x000fc600078e00ff */
[----:B------:R3:W-:Y:S01]  /*4280*/  STL [R1+0x5acc], R4 ;  /* 0x005acc0401007387 */ /* 0x0007e20000100800 */
[----:B------:R-:W-:Y:S01]  /*4290*/  IMAD.HI.U32 R8, R252, R7, RZ ;  /* 0x00000007fc087227 */ /* 0x000fe200078e00ff */
[----:B-1----:R-:W-:-:S03]  /*42a0*/  IABS R5, R5 ;  /* 0x0000000500057213 */ /* 0x002fc60000000000 */
[----:B------:R-:W-:Y:S01]  /*42b0*/  IMAD.MOV R8, RZ, RZ, -R8 ;  /* 0x000000ffff087224 */ /* 0x000fe200078e0a08 */
[----:B--2---:R-:W-:Y:S01]  /*42c0*/  IABS R3, R3 ;  /* 0x0000000300037213 */ /* 0x004fe20000000000 */
[----:B------:R-:W-:-:S04]  /*42d0*/  IMAD.HI.U32 R6, R252, R5, RZ ;  /* 0x00000005fc067227 */ /* 0x000fc800078e00ff */
[----:B---3--:R-:W-:-:S04]  /*42e0*/  IMAD.HI.U32 R4, R252, R3, RZ ;  /* 0x00000003fc047227 */ /* 0x008fc800078e00ff */
[----:B------:R-:W-:Y:S01]  /*42f0*/  IMAD.MOV R6, RZ, RZ, -R6 ;  /* 0x000000ffff067224 */ /* 0x000fe200078e0a06 */
[----:B------:R-:W-:Y:S01]  /*4300*/  IADD3 R4, -R4, RZ, RZ ;  /* 0x000000ff04047210 */ /* 0x000fe20007ffe1ff */
[C---:B------:R-:W-:Y:S02]  /*4310*/  IMAD R9, R251.reuse, R10, R9 ;  /* 0x0000000afb097224 */ /* 0x040fe400078e0209 */
[C---:B------:R-:W-:Y:S02]  /*4320*/  IMAD R7, R251.reuse, R8, R7 ;  /* 0x00000008fb077224 */ /* 0x040fe400078e0207 */
[----:B------:R-:W-:Y:S01]  /*4330*/  IMAD.MOV R2, RZ, RZ, -R2 ;  /* 0x000000ffff027224 */ /* 0x000fe200078e0a02 */
[----:B------:R-:W-:Y:S01]  /*4340*/  STL [R1+0x204], R9 ;  /* 0x0002040901007387 */ /* 0x000fe20000100800 */
        /* <DEDUP_REMOVED lines=11> */
[----:B------:R-:W-:Y:S01]  /*4400*/  STL [R1+0x5ac4], R7 ;  /* 0x005ac40701007387 */ /* 0x000fe20000100800 */
[----:B------:R-:W-:Y:S02]  /*4410*/  IABS R8, R7 ;  /* 0x0000000700087213 */ /* 0x000fe40000000000 */
[----:B---3--:R-:W-:Y:S01]  /*4420*/  IADD3 R3, R246, 0x92, RZ ;  /* 0x00000092f6037810 */ /* 0x008fe20007ffe0ff */
[----:B------:R2:W-:Y:S01]  /*4430*/  STL [R1+0x5ad4], R6 ;  /* 0x005ad40601007387 */ /* 0x0005e20000100800 */
[----:B------:R-:W-:Y:S01]  /*4440*/  IABS R236, R5 ;  /* 0x0000000500ec7213 */ /* 0x000fe20000000000 */
[----:B------:R-:W-:Y:S01]  /*4450*/  IMAD.HI.U32 R9, R252, R8, RZ ;  /* 0x00000008fc097227 */ /* 0x000fe200078e00ff */
[----:B-1----:R-:W-:Y:S01]  /*4460*/  IABS R0, R4 ;  /* 0x0000000400007213 */ /* 0x002fe20000000000 */
[----:B------:R-:W-:Y:S02]  /*4470*/  STL [R1+0x5adc], R5 ;  /* 0x005adc0501007387 */ /* 0x000fe40000100800 */
[----:B------:R-:W-:-:S02]  /*4480*/  IMAD.MOV R9, RZ, RZ, -R9 ;  /* 0x000000ffff097224 */ /* 0x000fc400078e0a09 */
[----:B------:R1:W-:Y:S01]  /*4490*/  STL [R1+0x5ad8], R3 ;  /* 0x005ad80301007387 */ /* 0x0003e20000100800 */
[C---:B------:R-:W-:Y:S01]  /*44a0*/  IMAD.HI.U32 R2, R252.reuse, R0, RZ ;  /* 0x00000000fc027227 */ /* 0x040fe200078e00ff */
[----:B--2---:R-:W-:Y:S02]  /*44b0*/  IABS R6, R6 ;  /* 0x0000000600067213 */ /* 0x004fe40000000000 */
[----:B------:R2:W-:Y:S01]  /*44c0*/  STL [R1+0x5ae4], R4 ;  /* 0x005ae40401007387 */ /* 0x0005e20000100800 */
[----:B------:R-:W-:Y:S02]  /*44d0*/  IMAD.MOV R2, RZ, RZ, -R2 ;  /* 0x000000ffff027224 */ /* 0x000fe400078e0a02 */
[----:B------:R-:W-:Y:S01]  /*44e0*/  IMAD.HI.U32 R7, R252, R6, RZ ;  /* 0x00000006fc077227 */ /* 0x000fe200078e00ff */
[----:B-1----:R-:W-:-:S03]  /*44f0*/  IABS R3, R3 ;  /* 0x0000000300037213 */ /* 0x002fc60000000000 */
[----:B------:R-:W-:Y:S02]  /*4500*/  IMAD.MOV R7, RZ, RZ, -R7 ;  /* 0x000000ffff077224 */ /* 0x000fe400078e0a07 */
[----:B------:R-:W-:-:S04]  /*4510*/  IMAD.HI.U32 R5, R252, R236, RZ ;  /* 0x000000ecfc057227 */ /* 0x000fc800078e00ff */
[----:B--2---:R-:W-:Y:S01]  /*4520*/  IMAD.HI.U32 R4, R252, R3, RZ ;  /* 0x00000003fc047227 */ /* 0x004fe200078e00ff */
[----:B------:R-:W-:-:S03]  /*4530*/  IADD3 R5, -R5, RZ, RZ ;  /* 0x000000ff05057210 */ /* 0x000fc60007ffe1ff */
[----:B------:R-:W-:Y:S02]  /*4540*/  IMAD.MOV R4, RZ, RZ, -R4 ;  /* 0x000000ffff047224 */ /* 0x000fe400078e0a04 */
[C---:B------:R-:W-:Y:S02]  /*4550*/  IMAD R8, R251.reuse, R9, R8 ;  /* 0x00000009fb087224 */ /* 0x040fe400078e0208 */
[C---:B------:R-:W-:Y:S01]  /*4560*/  IMAD R6, R251.reuse, R7, R6 ;  /* 0x00000007fb067224 */ /* 0x040fe200078e0206 */
[C---:B------:R-:W-:Y:S01]  /*4570*/  IADD3 R7, R246.reuse, 0x94, RZ ;  /* 0x00000094f6077810 */ /* 0x040fe20007ffe0ff */
[C---:B------:R-:W-:Y:S01]  /*4580*/  IMAD R3, R251.reuse, R4, R3 ;  /* 0x00000004fb037224 */ /* 0x040fe200078e0203 */
[----:B------:R-:W-:Y:S01]  /*4590*/  STL [R1+0x1f0], R8 ;  /* 0x0001f00801007387 */ /* 0x000fe20000100800 */
[C---:B------:R-:W-:Y:S01]  /*45a0*/  IMAD R0, R251.reuse, R2, R0 ;  /* 0x00000002fb007224 */ /* 0x040fe200078e0200 */
[----:B------:R-:W-:Y:S01]  /*45b0*/  IABS R9, R7 ;  /* 0x0000000700097213 */ /* 0x000fe20000000000 */
[----:B------:R-:W-:Y:S01]  /*45c0*/  IMAD R236, R251, R5, R236 ;  /* 0x00000005fbec7224 */ /* 0x000fe200078e02ec */
[----:B------:R1:W-:Y:S01]  /*45d0*/  STL [R1+0x1ec], R6 ;  /* 0x0001ec0601007387 */ /* 0x0003e20000100800 */
[----:B------:R-:W-:-:S02]  /*45e0*/  IADD3 R5, R246, 0x96, RZ ;  /* 0x00000096f6057810 */ /* 0x000fc40007ffe0ff */
[----:B------:R-:W-:Y:S01]  /*45f0*/  IADD3 R4, R246, 0x98, RZ ;  /* 0x00000098f6047810 */ /* 0x000fe20007ffe0ff */
[----:B------:R2:W-:Y:S01]  /*4600*/  STL [R1+0x270], R3 ;  /* 0x0002700301007387 */ /* 0x0005e20000100800 */
[----:B------:R-:W-:-:S03]  /*4610*/  IMAD.HI.U32 R10, R252, R9, RZ ;  /* 0x00000009fc0a7227 */ /* 0x000fc600078e00ff */
[----:B------:R3:W-:Y:S01]  /*4620*/  STL [R1+0x26c], R0 ;  /* 0x00026c0001007387 */ /* 0x0007e20000100800 */
[----:B------:R-:W-:Y:S01]  /*4630*/  IMAD.MOV R10, RZ, RZ, -R10 ;  /* 0x000000ffff0a7224 */ /* 0x000fe200078e0a0a */
[C---:B-1----:R-:W-:Y:S02]  /*4640*/  IADD3 R6, R246.reuse, 0x95, RZ ;  /* 0x00000095f6067810 */ /* 0x042fe40007ffe0ff */
[----:B------:R1:W-:Y:S01]  /*4650*/  STL [R1+0x5ae0], R7 ;  /* 0x005ae00701007387 */ /* 0x0003e20000100800 */
[----:B------:R-:W-:Y:S01]  /*4660*/  IMAD R9, R251, R10, R9 ;  /* 0x0000000afb097224 */ /* 0x000fe200078e0209 */
[----:B--2---:R-:W-:Y:S02]  /*4670*/  IADD3 R3, R246, 0x97, RZ ;  /* 0x00000097f6037810 */ /* 0x004fe40007ffe0ff */
[----:B------:R-:W-:Y:S01]  /*4680*/  STL [R1+0x5aec], R6 ;  /* 0x005aec0601007387 */ /* 0x000fe20000100800 */
[----:B---3--:R-:W-:-:S03]  /*4690*/  IABS R0, R4 ;  /* 0x0000000400007213 */ /* 0x008fc60000000000 */
[----:B------:R2:W-:Y:S01]  /*46a0*/  STL [R1+0x5ae8], R5 ;  /* 0x005ae80501007387 */ /* 0x0005e20000100800 */
[----:B-1----:R-:W-:Y:S01]  /*46b0*/  IABS R7, R6 ;  /* 0x0000000600077213 */ /* 0x002fe20000000000 */
[C---:B------:R-:W-:Y:S02]  /*46c0*/  IMAD.HI.U32 R2, R252.reuse, R0, RZ ;  /* 0x00000000fc027227 */ /* 0x040fe400078e00ff */
[----:B------:R1:W-:Y:S02]  /*46d0*/  STL [R1+0x5af0], R3 ;  /* 0x005af00301007387 */ /* 0x0003e40000100800 */
[----:B------:R-:W-:Y:S02]  /*46e0*/  IMAD.HI.U32 R8, R252, R7, RZ ;  /* 0x00000007fc087227 */ /* 0x000fe400078e00ff */
[----:B------:R3:W-:Y:S01]  /*46f0*/  STL [R1+0x5b04], R4 ;  /* 0x005b040401007387 */ /* 0x0007e20000100800 */
[----:B--2---:R-:W-:Y:S01]  /*4700*/  IABS R5, R5 ;  /* 0x0000000500057213 */ /* 0x004fe20000000000 */
[----:B------:R-:W-:Y:S01]  /*4710*/  IMAD.MOV R2, RZ, RZ, -R2 ;  /* 0x000000ffff027224 */ /* 0x000fe200078e0a02 */
[----:B------:R-:W-:Y:S01]  /*4720*/  IADD3 R8, -R8, RZ, RZ ;  /* 0x000000ff08087210 */ /* 0x000fe20007ffe1ff */
[----:B------:R-:W-:Y:S01]  /*4730*/  STL [R1+0x268], R9 ;  /* 0x0002680901007387 */ /* 0x000fe20000100800 */
[----:B-1----:R-:W-:Y:S01]  /*4740*/  IABS R3, R3 ;  /* 0x0000000300037213 */ /* 0x002fe20000000000 */
[----:B------:R-:W-:-:S04]  /*4750*/  IMAD.HI.U32 R6, R252, R5, RZ ;  /* 0x00000005fc067227 */ /* 0x000fc800078e00ff */
        /* <DEDUP_REMOVED lines=88> */
[----:B------:R-:W-:Y:S01]  /*4ce0*/  STL [R1+0x5b24], R6 ;  /* 0x005b240601007387 */ /* 0x000fe20000100800 */
[----:B-1----:R-:W-:Y:S01]  /*4cf0*/  IABS R0, R4 ;  /* 0x0000000400007213 */ /* 0x002fe20000000000 */
[C---:B------:R-:W-:Y:S02]  /*4d00*/  IMAD.HI.U32 R9, R252.reuse, R235, RZ ;  /* 0x000000ebfc097227 */ /* 0x040fe400078e00ff */
[----:B------:R1:W-:Y:S01]  /*4d10*/  STL [R1+0x5b2c], R5 ;  /* 0x005b2c0501007387 */ /* 0x0003e20000100800 */
[----:B--2---:R-:W-:Y:S01]  /*4d20*/  IABS R7, R6 ;  /* 0x0000000600077213 */ /* 0x004fe20000000000 */
[----:B------:R-:W-:-:S02]  /*4d30*/  IMAD.HI.U32 R2, R252, R0, RZ ;  /* 0x00000000fc027227 */ /* 0x000fc400078e00ff */
[----:B------:R2:W-:Y:S02]  /*4d40*/  STL [R1+0x5b28], R3 ;  /* 0x005b280301007387 */ /* 0x0005e40000100800 */
[C---:B------:R-:W-:Y:S02]  /*4d50*/  IMAD.HI.U32 R8, R252.reuse, R7, RZ ;  /* 0x00000007fc087227 */ /* 0x040fe400078e00ff */
[----:B------:R3:W-:Y:S01]  /*4d60*/  STL [R1+0x5b34], R4 ;  /* 0x005b340401007387 */ /* 0x0007e20000100800 */
[----:B-1----:R-:W-:Y:S01]  /*4d70*/  IABS R5, R5 ;  /* 0x0000000500057213 */ /* 0x002fe20000000000 */
[----:B------:R-:W-:Y:S02]  /*4d80*/  IMAD.MOV R8, RZ, RZ, -R8 ;  /* 0x000000ffff087224 */ /* 0x000fe400078e0a08 */
[----:B------:R-:W-:Y:S01]  /*4d90*/  IMAD.MOV R2, RZ, RZ, -R2 ;  /* 0x000000ffff027224 */ /* 0x000fe200078e0a02 */
[----:B--2---:R-:W-:Y:S01]  /*4da0*/  IABS R3, R3 ;  /* 0x0000000300037213 */ /* 0x004fe20000000000 */
[----:B------:R-:W-:-:S04]  /*4db0*/  IMAD.HI.U32 R6, R252, R5, RZ ;  /* 0x00000005fc067227 */ /* 0x000fc800078e00ff */
[----:B---3--:R-:W-:Y:S01]  /*4dc0*/  IMAD.HI.U32 R4, R252, R3, RZ ;  /* 0x00000003fc047227 */ /* 0x008fe200078e00ff */
[----:B------:R-:W-:-:S03]  /*4dd0*/  IADD3 R6, -R6, RZ, RZ ;  /* 0x000000ff06067210 */ /* 0x000fc60007ffe1ff */
[----:B------:R-:W-:Y:S02]  /*4de0*/  IMAD.MOV R4, RZ, RZ, -R4 ;  /* 0x000000ffff047224 */ /* 0x000fe400078e0a04 */
[C---:B------:R-:W-:Y:S02]  /*4df0*/  IMAD R7, R251.reuse, R8, R7 ;  /* 0x00000008fb077224 */ /* 0x040fe400078e0207 */
[C---:B------:R-:W-:Y:S01]  /*4e00*/  IMAD R5, R251.reuse, R6, R5 ;  /* 0x00000006fb057224 */ /* 0x040fe200078e0205 */
[C---:B------:R-:W-:Y:S01]  /*4e10*/  IADD3 R6, R246.reuse, 0xa9, RZ ;  /* 0x000000a9f6067810 */ /* 0x040fe20007ffe0ff */
[C---:B------:R-:W-:Y:S01]  /*4e20*/  IMAD R3, R251.reuse, R4, R3 ;  /* 0x00000004fb037224 */ /* 0x040fe200078e0203 */
[----:B------:R1:W-:Y:S01]  /*4e30*/  STL [R1+0x2b4], R7 ;  /* 0x0002b40701007387 */ /* 0x0003e20000100800 */
[C---:B------:R-:W-:Y:S01]  /*4e40*/  IMAD R0, R251.reuse, R2, R0 ;  /* 0x00000002fb007224 */ /* 0x040fe200078e0200 */
[C---:B------:R-:W-:Y:S01]  /*4e50*/  IADD3 R4, R246.reuse, 0xac, RZ ;  /* 0x000000acf6047810 */ /* 0x040fe20007ffe0ff */
[----:B------:R-:W-:Y:S01]  /*4e60*/  IMAD.MOV R9, RZ, RZ, -R9 ;  /* 0x000000ffff097224 */ /* 0x000fe200078e0a09 */
[----:B------:R2:W-:Y:S03]  /*4e70*/  STL [R1+0x2b0], R5 ;  /* 0x0002b00501007387 */ /* 0x0005e60000100800 */
[----:B------:R-:W-:Y:S01]  /*4e80*/  IMAD R235, R251, R9, R235 ;  /* 0x00000009fbeb7224 */ /* 0x000fe200078e02eb */
[----:B------:R3:W-:Y:S01]  /*4e90*/  STL [R1+0x2ac], R3 ;  /* 0x0002ac0301007387 */ /* 0x0007e20000100800 */
[----:B-1----:R-:W-:-:S03]  /*4ea0*/  IADD3 R7, R246, 0xa8, RZ ;  /* 0x000000a8f6077810 */ /* 0x002fc60007ffe0ff */
[----:B------:R1:W-:Y:S01]  /*4eb0*/  STL [R1+0x2a8], R0 ;  /* 0x0002a80001007387 */ /* 0x0003e20000100800 */
[----:B------:R-:W-:-:S03]  /*4ec0*/  IABS R9, R7 ;  /* 0x0000000700097213 */ /* 0x000fc60000000000 */
[----:B------:R4:W-:Y:S01]  /*4ed0*/  STL [R1+0x5b30], R7 ;  /* 0x005b300701007387 */ /* 0x0009e20000100800 */
[C---:B--2---:R-:W-:Y:S02]  /*4ee0*/  IADD3 R5, R246.reuse, 0xaa, RZ ;  /* 0x000000aaf6057810 */ /* 0x044fe40007ffe0ff */
[----:B---3--:R-:W-:Y:S01]  /*4ef0*/  IADD3 R3, R246, 0xab, RZ ;  /* 0x000000abf6037810 */ /* 0x008fe20007ffe0ff */
[----:B------:R-:W-:Y:S01]  /*4f00*/  STL [R1+0x5b3c], R6 ;  /* 0x005b3c0601007387 */ /* 0x000fe20000100800 */
[C---:B------:R-:W-:Y:S01]  /*4f10*/  IMAD.HI.U32 R10, R252.reuse, R9, RZ ;  /* 0x00000009fc0a7227 */ /* 0x040fe200078e00ff */
[----:B-1----:R-:W-:Y:S02]  /*4f20*/  IABS R0, R4 ;  /* 0x0000000400007213 */ /* 0x002fe40000000000 */
[----:B------:R1:W-:Y:S01]  /*4f30*/  STL [R1+0x5b38], R5 ;  /* 0x005b380501007387 */ /* 0x0003e20000100800 */
[----:B------:R-:W-:Y:S01]  /*4f40*/  IMAD.MOV R10, RZ, RZ, -R10 ;  /* 0x000000ffff0a7224 */ /* 0x000fe200078e0a0a */
[----:B----4-:R-:W-:Y:S01]  /*4f50*/  IABS R7, R6 ;  /* 0x0000000600077213 */ /* 0x010fe20000000000 */
[C---:B------:R-:W-:Y:S01]  /*4f60*/  IMAD.HI.U32 R2, R252.reuse, R0, RZ ;  /* 0x00000000fc027227 */ /* 0x040fe200078e00ff */
[----:B------:R2:W-:Y:S03]  /*4f70*/  STL [R1+0x5b40], R3 ;  /* 0x005b400301007387 */ /* 0x0005e60000100800 */
[----:B------:R-:W-:Y:S01]  /*4f80*/  IMAD.HI.U32 R8, R252, R7, RZ ;  /* 0x00000007fc087227 */ /* 0x000fe200078e00ff */
[----:B------:R3:W-:Y:S01]  /*4f90*/  STL [R1+0x5b54], R4 ;  /* 0x005b540401007387 */ /* 0x0007e20000100800 */
[----:B-1----:R-:W-:-:S02]  /*4fa0*/  IABS R5, R5 ;  /* 0x0000000500057213 */ /* 0x002fc40000000000 */
[----:B------:R-:W-:Y:S01]  /*4fb0*/  IMAD R9, R251, R10, R9 ;  /* 0x0000000afb097224 */ /* 0x000fe200078e0209 */
[----:B------:R-:W-:Y:S01]  /*4fc0*/  IADD3 R8, -R8, RZ, RZ ;  /* 0x000000ff08087210 */ /* 0x000fe20007ffe1ff */
[----:B------:R-:W-:Y:S01]  /*4fd0*/  IMAD.MOV R2, RZ, RZ, -R2 ;  /* 0x000000ffff027224 */ /* 0x000fe200078e0a02 */
[----:B--2---:R-:W-:Y:S01]  /*4fe0*/  IABS R3, R3 ;  /* 0x0000000300037213 */ /* 0x004fe20000000000 */
[C---:B------:R-:W-:Y:S01]  /*4ff0*/  IMAD.HI.U32 R6, R252.reuse, R5, RZ ;  /* 0x00000005fc067227 */ /* 0x040fe200078e00ff */
[----:B------:R-:W-:Y:S03]  /*5000*/  STL [R1+0x2a4], R9 ;  /* 0x0002a40901007387 */ /* 0x000fe60000100800 */
[----:B---3--:R-:W-:-:S04]  /*5010*/  IMAD.HI.U32 R4, R252, R3, RZ ;  /* 0x00000003fc047227 */ /* 0x008fc800078e00ff */
[----:B------:R-:W-:Y:S02]  /*5020*/  IMAD.MOV R6, RZ, RZ, -R6 ;  /* 0x000000ffff067224 */ /* 0x000fe400078e0a06 */
[C---:B------:R-:W-:Y:S02]  /*5030*/  IMAD R7, R251.reuse, R8, R7 ;  /* 0x00000008fb077224 */ /* 0x040fe400078e0207 */
[----:B------:R-:W-:Y:S02]  /*5040*/  IMAD.MOV R4, RZ, RZ, -R4 ;  /* 0x000000ffff047224 */ /* 0x000fe400078e0a04 */
[C---:B------:R-:W-:Y:S01]  /*5050*/  IMAD R5, R251.reuse, R6, R5 ;  /* 0x00000006fb057224 */ /* 0x040fe200078e0205 */
[----:B------:R1:W-:Y:S01]  /*5060*/  STL [R1+0x2a0], R7 ;  /* 0x0002a00701007387 */ /* 0x0003e20000100800 */
[C---:B------:R-:W-:Y:S01]  /*5070*/  IMAD R3, R251.reuse, R4, R3 ;  /* 0x00000004fb037224 */ /* 0x040fe200078e0203 */
[C---:B------:R-:W-:Y:S01]  /*5080*/  IADD3 R6, R246.reuse, 0xae, RZ ;  /* 0x000000aef6067810 */ /* 0x040fe20007ffe0ff */
[----:B------:R-:W-:Y:S01]  /*5090*/  IMAD R0, R251, R2, R0 ;  /* 0x00000002fb007224 */ /* 0x000fe200078e0200 */
[----:B------:R2:W-:Y:S01]  /*50a0*/  STL [R1+0x29c], R5 ;  /* 0x00029c0501007387 */ /* 0x0005e20000100800 */
[----:B------:R-:W-:-:S03]  /*50b0*/  IADD3 R4, R246, 0xb1, RZ ;  /* 0x000000b1f6047810 */ /* 0x000fc60007ffe0ff */
        /* <DEDUP_REMOVED lines=38> */
[----:B------:R-:W-:-:S03]  /*5320*/  IABS R8, R7 ;  /* 0x0000000700087213 */ /* 0x000fc60000000000 */
[----:B------:R-:W-:Y:S01]  /*5330*/  STL [R1+0x5b50], R7 ;  /* 0x005b500701007387 */ /* 0x000fe20000100800 */
[C---:B--2---:R-:W-:Y:S02]  /*5340*/  IADD3 R5, R246.reuse, 0xb5, RZ ;  /* 0x000000b5f6057810 */ /* 0x044fe40007ffe0ff */
[----:B---3--:R-:W-:Y:S01]  /*5350*/  IADD3 R3, R246, 0xb6, RZ ;  /* 0x000000b6f6037810 */ /* 0x008fe20007ffe0ff */
[----:B------:R2:W-:Y:S01]  /*5360*/  STL [R1+0x5b58], R6 ;  /* 0x005b580601007387 */ /* 0x0005e20000100800 */
[----:B------:R-:W-:Y:S01]  /*5370*/  IMAD.HI.U32 R9, R252, R8, RZ ;  /* 0x00000008fc097227 */ /* 0x000fe200078e00ff */
[----:B------:R-:W-:Y:S02]  /*5380*/  IABS R234, R5 ;  /* 0x0000000500ea7213 */ /* 0x000fe40000000000 */
[----:B------:R3:W-:Y:S01]  /*5390*/  STL [R1+0x5b68], R4 ;  /* 0x005b680401007387 */ /* 0x0007e20000100800 */
[----:B-1----:R-:W-:Y:S01]  /*53a0*/  IABS R0, R3 ;  /* 0x0000000300007213 */ /* 0x002fe20000000000 */
[----:B------:R-:W-:-:S02]  /*53b0*/  IMAD.MOV R9, RZ, RZ, -R9 ;  /* 0x000000ffff097224 */ /* 0x000fc400078e0a09 */
[----:B------:R1:W-:Y:S01]  /*53c0*/  STL [R1+0x5b70], R5 ;  /* 0x005b700501007387 */ /* 0x0003e20000100800 */
[----:B--2---:R-:W-:Y:S01]  /*53d0*/  IABS R6, R6 ;  /* 0x0000000600067213 */ /* 0x004fe20000000000 */
[C---:B------:R-:W-:Y:S02]  /*53e0*/  IMAD.HI.U32 R2, R252.reuse, R0, RZ ;  /* 0x00000000fc027227 */ /* 0x040fe400078e00ff */
[----:B------:R2:W-:Y:S01]  /*53f0*/  STL [R1+0x5b6c], R3 ;  /* 0x005b6c0301007387 */ /* 0x0005e20000100800 */
[----:B---3--:R-:W-:Y:S01]  /*5400*/  IABS R4, R4 ;  /* 0x0000000400047213 */ /* 0x008fe20000000000 */
[----:B------:R-:W-:-:S04]  /*5410*/  IMAD.HI.U32 R7, R252, R6, RZ ;  /* 0x00000006fc077227 */ /* 0x000fc800078e00ff */
[----:B-1----:R-:W-:-:S04]  /*5420*/  IMAD.HI.U32 R5, R252, R4, RZ ;  /* 0x00000004fc057227 */ /* 0x002fc800078e00ff */
[----:B------:R-:W-:Y:S02]  /*5430*/  IMAD.MOV R7, RZ, RZ, -R7 ;  /* 0x000000ffff077224 */ /* 0x000fe400078e0a07 */
[----:B--2---:R-:W-:-:S04]  /*5440*/  IMAD.HI.U32 R3, R252, R234, RZ ;  /* 0x000000eafc037227 */ /* 0x004fc800078e00ff */
[----:B------:R-:W-:Y:S01]  /*5450*/  IMAD.MOV R5, RZ, RZ, -R5 ;  /* 0x000000ffff057224 */ /* 0x000fe200078e0a05 */
[----:B------:R-:W-:Y:S01]  /*5460*/  IADD3 R3, -R3, RZ, RZ ;  /* 0x000000ff03037210 */ /* 0x000fe20007ffe1ff */
[C---:B------:R-:W-:Y:S02]  /*5470*/  IMAD R8, R251.reuse, R9, R8 ;  /* 0x00000009fb087224 */ /* 0x040fe400078e0208 */
[----:B------:R-:W-:Y:S02]  /*5480*/  IMAD.MOV R2, RZ, RZ, -R2 ;  /* 0x000000ffff027224 */ /* 0x000fe400078e0a02 */
[C---:B------:R-:W-:Y:S01]  /*5490*/  IMAD R6, R251.reuse, R7, R6 ;  /* 0x00000007fb067224 */ /* 0x040fe200078e0206 */
[----:B------:R-:W-:Y:S01]  /*54a0*/  STL [R1+0x27c], R8 ;  /* 0x00027c0801007387 */ /* 0x000fe20000100800 */
[C---:B------:R-:W-:Y:S01]  /*54b0*/  IMAD R4, R251.reuse, R5, R4 ;  /* 0x00000005fb047224 */ /* 0x040fe200078e0204 */
[C---:B------:R-:W-:Y:S01]  /*54c0*/  IADD3 R7, R246.reuse, 0xb7, RZ ;  /* 0x000000b7f6077810 */ /* 0x040fe20007ffe0ff */
[C---:B------:R-:W-:Y:S01]  /*54d0*/  IMAD R0, R251.reuse, R2, R0 ;  /* 0x00000002fb007224 */ /* 0x040fe200078e0200 */
[----:B------:R1:W-:Y:S01]  /*54e0*/  STL [R1+0x278], R6 ;  /* 0x0002780601007387 */ /* 0x0003e20000100800 */
[C---:B------:R-:W-:Y:S01]  /*54f0*/  IADD3 R5, R246.reuse, 0xb9, RZ ;  /* 0x000000b9f6057810 */ /* 0x040fe20007ffe0ff */
[----:B------:R-:W-:Y:S01]  /*5500*/  IMAD R234, R251, R3, R234 ;  /* 0x00000003fbea7224 */ /* 0x000fe200078e02ea */
[----:B------:R-:W-:Y:S01]  /*5510*/  IADD3 R3, R246, 0xba, RZ ;  /* 0x000000baf6037810 */ /* 0x000fe20007ffe0ff */
[----:B------:R2:W-:Y:S01]  /*5520*/  STL [R1+0x274], R4 ;  /* 0x0002740401007387 */ /* 0x0005e20000100800 */
[----:B------:R-:W-:-:S03]  /*5530*/  IABS R9, R7 ;  /* 0x0000000700097213 */ /* 0x000fc60000000000 */
[----:B------:R3:W-:Y:S01]  /*5540*/  STL [R1+0x2f8], R0 ;  /* 0x0002f80001007387 */ /* 0x0007e20000100800 */
[----:B-1----:R-:W-:Y:S01]  /*5550*/  IADD3 R6, R246, 0xb8, RZ ;  /* 0x000000b8f6067810 */ /* 0x002fe20007ffe0ff */
[----:B------:R-:W-:Y:S02]  /*5560*/  IMAD.HI.U32 R10, R252, R9, RZ ;  /* 0x00000009fc0a7227 */ /* 0x000fe400078e00ff */
[----:B------:R1:W-:Y:S01]  /*5570*/  STL [R1+0x5b64], R7 ;  /* 0x005b640701007387 */ /* 0x0003e20000100800 */
[----:B--2---:R-:W-:Y:S01]  /*5580*/  IADD3 R4, R246, 0xbb, RZ ;  /* 0x000000bbf6047810 */ /* 0x004fe20007ffe0ff */
[----:B------:R-:W-:Y:S02]  /*5590*/  IMAD.MOV R10, RZ, RZ, -R10 ;  /* 0x000000ffff0a7224 */ /* 0x000fe400078e0a0a */
[----:B------:R-:W-:Y:S01]  /*55a0*/  STL [R1+0x5b74], R6 ;  /* 0x005b740601007387 */ /* 0x000fe20000100800 */
[----:B---3--:R-:W-:Y:S01]  /*55b0*/  IABS R0, R4 ;  /* 0x0000000400007213 */ /* 0x008fe20000000000 */
[----:B------:R-:W-:-:S02]  /*55c0*/  IMAD R9, R251, R10, R9 ;  /* 0x0000000afb097224 */ /* 0x000fc400078e0209 */
[----:B------:R2:W-:Y:S01]  /*55d0*/  STL [R1+0x5b7c], R5 ;  /* 0x005b7c0501007387 */ /* 0x0005e20000100800 */
[----:B-1----:R-:W-:Y:S01]  /*55e0*/  IABS R7, R6 ;  /* 0x0000000600077213 */ /* 0x002fe20000000000 */
[C---:B------:R-:W-:Y:S02]  /*55f0*/  IMAD.HI.U32 R2, R252.reuse, R0, RZ ;  /* 0x00000000fc027227 */ /* 0x040fe400078e00ff */
[----:B------:R1:W-:Y:S02]  /*5600*/  STL [R1+0x5b78], R3 ;  /* 0x005b780301007387 */ /* 0x0003e40000100800 */
[----:B------:R-:W-:Y:S02]  /*5610*/  IMAD.HI.U32 R8, R252, R7, RZ ;  /* 0x00000007fc087227 */ /* 0x000fe400078e00ff */
[----:B------:R3:W-:Y:S01]  /*5620*/  STL [R1+0x5b84], R4 ;  /* 0x005b840401007387 */ /* 0x0007e20000100800 */
[----:B--2---:R-:W-:Y:S01]  /*5630*/  IABS R5, R5 ;  /* 0x0000000500057213 */ /* 0x004fe20000000000 */
[----:B------:R-:W-:-:S02]  /*5640*/  IMAD.MOV R8, RZ, RZ, -R8 ;  /* 0x000000ffff087224 */ /* 0x000fc400078e0a08 */
[----:B------:R-:W-:Y:S01]  /*5650*/  STL [R1+0x2f4], R9 ;  /* 0x0002f40901007387 */ /* 0x000fe20000100800 */
[----:B------:R-:W-:Y:S01]  /*5660*/  IMAD.MOV R2, RZ, RZ, -R2 ;  /* 0x000000ffff027224 */ /* 0x000fe200078e0a02 */
[----:B-1----:R-:W-:Y:S01]  /*5670*/  IABS R3, R3 ;  /* 0x0000000300037213 */ /* 0x002fe20000000000 */
        /* <DEDUP_REMOVED lines=9> */
[----:B------:R-:W-:Y:S01]  /*5710*/  IMAD R0, R251, R2, R0 ;  /* 0x00000002fb007224 */ /* 0x000fe200078e0200 */
[C---:B------:R-:W-:Y:S02]  /*5720*/  IADD3 R4, R246.reuse, 0xc0, RZ ;  /* 0x000000c0f6047810 */ /* 0x040fe40007ffe0ff */
        /* <DEDUP_REMOVED lines=19> */
[----:B------:R-:W-:Y:S01]  /*5860*/  IMAD R9, R251, R10, R9 ;  /* 0x0000000afb097224 */ /* 0x000fe200078e0209 */
[----:B--2---:R-:W-:Y:S01]  /*5870*/  IABS R3, R3 ;  /* 0x0000000300037213 */ /* 0x004fe20000000000 */
[----:B------:R-:W-:Y:S01]  /*5880*/  IMAD.HI.U32 R6, R252, R5, RZ ;  /* 0x00000005fc067227 */ /* 0x000fe200078e00ff */
[----:B------:R-:W-:Y:S02]  /*5890*/  IADD3 R8, -R8, RZ, RZ ;  /* 0x000000ff08087210 */ /* 0x000fe40007ffe1ff */
[----:B------:R-:W-:Y:S01]  /*58a0*/  STL [R1+0x2e0], R9 ;  /* 0x0002e00901007387 */ /* 0x000fe20000100800 */
[----:B---3--:R-:W-:-:S04]  /*58b0*/  IMAD.HI.U32 R4, R252, R3, RZ ;  /* 0x00000003fc047227 */ /* 0x008fc800078e00ff */
[----:B------:R-:W-:Y:S02]  /*58c0*/  IMAD.MOV R6, RZ, RZ, -R6 ;  /* 0x000000ffff067224 */ /* 0x000fe400078e0a06 */
        /* <DEDUP_REMOVED lines=56> */
[----:B------:R1:W-:Y:S02]  /*5c50*/  STL [R1+0x5bb8], R5 ;  /* 0x005bb80501007387 */ /* 0x0003e40000100800 */
[----:B--2---:R-:W-:-:S02]  /*5c60*/  IMAD.HI.U32 R7, R252, R233, RZ ;  /* 0x000000e9fc077227 */ /* 0x004fc400078e00ff */
        /* <DEDUP_REMOVED lines=8> */
[----:B---3--:R-:W-:-:S04]  /*5cf0*/  IMAD.HI.U32 R4, R252, R3, RZ ;  /* 0x00000003fc047227 */ /* 0x008fc800078e00ff */
[----:B------:R-:W-:Y:S01]  /*5d00*/  IMAD.MOV R6, RZ, RZ, -R6 ;  /* 0x000000ffff067224 */ /* 0x000fe200078e0a06 */
[----:B------:R-:W-:Y:S01]  /*5d10*/  IADD3 R4, -R4, RZ, RZ ;  /* 0x000000ff04047210 */ /* 0x000fe20007ffe1ff */
[----:B------:R-:W-:Y:S02]  /*5d20*/  IMAD.MOV R2, RZ, RZ, -R2 ;  /* 0x000000ffff027224 */ /* 0x000fe400078e0a02 */
[C---:B------:R-:W-:Y:S02]  /*5d30*/  IMAD R8, R251.reuse, R9, R8 ;  /* 0x00000009fb087224 */ /* 0x040fe400078e0208 */
[C---:B------:R-:W-:Y:S01]  /*5d40*/  IMAD R5, R251.reuse, R6, R5 ;  /* 0x00000006fb057224 */ /* 0x040fe200078e0205 */
[C---:B------:R-:W-:Y:S01]  /*5d50*/  IADD3 R6, R246.reuse, 0xcc, RZ ;  /* 0x000000ccf6067810 */ /* 0x040fe20007ffe0ff */
[C---:B------:R-:W-:Y:S01]  /*5d60*/  IMAD R3, R251.reuse, R4, R3 ;  /* 0x00000004fb037224 */ /* 0x040fe200078e0203 */
[----:B------:R-:W-:Y:S01]  /*5d70*/  STL [R1+0x2b8], R8 ;  /* 0x0002b80801007387 */ /* 0x000fe20000100800 */
[C---:B------:R-:W-:Y:S01]  /*5d80*/  IMAD R233, R251.reuse, R7, R233 ;  /* 0x00000007fbe97224 */ /* 0x040fe200078e02e9 */
[C---:B------:R-:W-:Y:S01]  /*5d90*/  IADD3 R7, R246.reuse, 0xcb, RZ ;  /* 0x000000cbf6077810 */ /* 0x040fe20007ffe0ff */
[----:B------:R-:W-:Y:S01]  /*5da0*/  IMAD R0, R251, R2, R0 ;  /* 0x00000002fb007224 */ /* 0x000fe200078e0200 */
[----:B------:R1:W-:Y:S01]  /*5db0*/  STL [R1+0x33c], R5 ;  /* 0x00033c0501007387 */ /* 0x0003e20000100800 */
[----:B------:R-:W-:-:S02]  /*5dc0*/  IADD3 R4, R246, 0xcf, RZ ;  /* 0x000000cff6047810 */ /* 0x000fc40007ffe0ff */
[----:B------:R-:W-:Y:S01]  /*5dd0*/  IABS R9, R7 ;  /* 0x0000000700097213 */ /* 0x000fe20000000000 */
[----:B------:R2:W-:Y:S04]  /*5de0*/  STL [R1+0x338], R3 ;  /* 0x0003380301007387 */ /* 0x0005e80000100800 */
[----:B------:R3:W-:Y:S01]  /*5df0*/  STL [R1+0x334], R0 ;  /* 0x0003340001007387 */ /* 0x0007e20000100800 */
[----:B------:R-:W-:Y:S01]  /*5e00*/  IMAD.HI.U32 R10, R252, R9, RZ ;  /* 0x00000009fc0a7227 */ /* 0x000fe200078e00ff */
[C---:B-1----:R-:W-:Y:S02]  /*5e10*/  IADD3 R5, R246.reuse, 0xcd, RZ ;  /* 0x000000cdf6057810 */ /* 0x042fe40007ffe0ff */
[----:B------:R1:W-:Y:S01]  /*5e20*/  STL [R1+0x5bb4], R7 ;  /* 0x005bb40701007387 */ /* 0x0003e20000100800 */
[----:B------:R-:W-:Y:S01]  /*5e30*/  IMAD.MOV R10, RZ, RZ, -R10 ;  /* 0x000000ffff0a7224 */ /* 0x000fe200078e0a0a */
[----:B--2---:R-:W-:-:S02]  /*5e40*/  IADD3 R3, R246, 0xce, RZ ;  /* 0x000000cef6037810 */ /* 0x004fc40007ffe0ff */
[----:B------:R-:W-:Y:S01]  /*5e50*/  STL [R1+0x5bc4], R6 ;  /* 0x005bc40601007387 */ /* 0x000fe20000100800 */
[----:B------:R-:W-:Y:S01]  /*5e60*/  IMAD R9, R251, R10, R9 ;  /* 0x0000000afb097224 */ /* 0x000fe200078e0209 */
[----:B---3--:R-:W-:Y:S02]  /*5e70*/  IABS R0, R4 ;  /* 0x0000000400007213 */ /* 0x008fe40000000000 */
[----:B------:R2:W-:Y:S01]  /*5e80*/  STL [R1+0x5bcc], R5 ;  /* 0x005bcc0501007387 */ /* 0x0005e20000100800 */
[----:B-1----:R-:W-:Y:S02]  /*5e90*/  IABS R7, R6 ;  /* 0x0000000600077213 */ /* 0x002fe40000000000 */
[C---:B------:R-:W-:Y:S01]  /*5ea0*/  IMAD.HI.U32 R2, R252.reuse, R0, RZ ;  /* 0x00000000fc027227 */ /* 0x040fe200078e00ff */
[----:B------:R1:W-:Y:S03]  /*5eb0*/  STL [R1+0x5bc8], R3 ;  /* 0x005bc80301007387 */ /* 0x0003e60000100800 */
[----:B------:R-:W-:Y:S01]  /*5ec0*/  IMAD.HI.U32 R8, R252, R7, RZ ;  /* 0x00000007fc087227 */ /* 0x000fe200078e00ff */
[----:B------:R3:W-:Y:S01]  /*5ed0*/  STL [R1+0x5bd4], R4 ;  /* 0x005bd40401007387 */ /* 0x0007e20000100800 */
[----:B--2---:R-:W-:-:S02]  /*5ee0*/  IABS R5, R5 ;  /* 0x0000000500057213 */ /* 0x004fc40000000000 */
[----:B------:R-:W-:Y:S01]  /*5ef0*/  IMAD.MOV R8, RZ, RZ, -R8 ;  /* 0x000000ffff087224 */ /* 0x000fe200078e0a08 */
        /* <DEDUP_REMOVED lines=40> */
[C---:B------:R-:W-:Y:S02]  /*6180*/  IMAD R7, R251.reuse, R8, R7 ;  /* 0x00000008fb077224 */ /* 0x040fe400078e0207 */
[----:B------:R-:W-:Y:S02]  /*6190*/  IMAD.MOV R6, RZ, RZ, -R6 ;  /* 0x000000ffff067224 */ /* 0x000fe400078e0a06 */
[----:B------:R-:W-:Y:S01]  /*61a0*/  IMAD.MOV R4, RZ, RZ, -R4 ;  /* 0x000000ffff047224 */ /* 0x000fe200078e0a04 */
[----:B------:R1:W-:Y:S01]  /*61b0*/  STL [R1+0x318], R7 ;  /* 0x0003180701007387 */ /* 0x0003e20000100800 */
[C---:B------:R-:W-:Y:S01]  /*61c0*/  IMAD R5, R251.reuse, R6, R5 ;  /* 0x00000006fb057224 */ /* 0x040fe200078e0205 */
[C---:B------:R-:W-:Y:S01]  /*61d0*/  IADD3 R6, R246.reuse, 0xd6, RZ ;  /* 0x000000d6f6067810 */ /* 0x040fe20007ffe0ff */
[C---:B------:R-:W-:Y:S01]  /*61e0*/  IMAD R3, R251.reuse, R4, R3 ;  /* 0x00000004fb037224 */ /* 0x040fe200078e0203 */
[C---:B------:R-:W-:Y:S01]  /*61f0*/  IADD3 R4, R246.reuse, 0xd7, RZ ;  /* 0x000000d7f6047810 */ /* 0x040fe20007ffe0ff */
[----:B------:R-:W-:Y:S01]  /*6200*/  IMAD R0, R251, R2, R0 ;  /* 0x00000002fb007224 */ /* 0x000fe200078e0200 */
[----:B------:R2:W-:Y:S01]  /*6210*/  STL [R1+0x314], R5 ;  /* 0x0003140501007387 */ /* 0x0005e20000100800 */
[----:B-1----:R-:W-:-:S03]  /*6220*/  IADD3 R7, R246, 0xd5, RZ ;  /* 0x000000d5f6077810 */ /* 0x002fc60007ffe0ff */
[----:B------:R1:W-:Y:S01]  /*6230*/  STL [R1+0x310], R3 ;  /* 0x0003100301007387 */ /* 0x0003e20000100800 */
[----:B------:R-:W-:-:S03]  /*6240*/  IABS R8, R7 ;  /* 0x0000000700087213 */ /* 0x000fc60000000000 */
[----:B------:R-:W-:Y:S01]  /*6250*/  STL [R1+0x30c], R0 ;  /* 0x00030c0001007387 */ /* 0x000fe20000100800 */
[----:B--2---:R-:W-:-:S03]  /*6260*/  IADD3 R5, R246, 0xd8, RZ ;  /* 0x000000d8f6057810 */ /* 0x004fc60007ffe0ff */
[----:B------:R-:W-:Y:S01]  /*6270*/  STL [R1+0x5be8], R7 ;  /* 0x005be80701007387 */ /* 0x000fe20000100800 */
[----:B------:R-:W-:Y:S01]  /*6280*/  IMAD.HI.U32 R9, R252, R8, RZ ;  /* 0x00000008fc097227 */ /* 0x000fe200078e00ff */
[----:B-1----:R-:W-:Y:S02]  /*6290*/  IADD3 R3, R246, 0xd9, RZ ;  /* 0x000000d9f6037810 */ /* 0x002fe40007ffe0ff */
[----:B------:R1:W-:Y:S01]  /*62a0*/  STL [R1+0x5be4], R6 ;  /* 0x005be40601007387 */ /* 0x0003e20000100800 */
[----:B------:R-:W-:Y:S02]  /*62b0*/  IABS R2, R5 ;  /* 0x0000000500027213 */ /* 0x000fe40000000000 */
[----:B------:R-:W-:Y:S01]  /*62c0*/  IADD3 R9, -R9, RZ, RZ ;  /* 0x000000ff09097210 */ /* 0x000fe20007ffe1ff */
[----:B------:R2:W-:Y:S01]  /*62d0*/  STL [R1+0x5bec], R4 ;  /* 0x005bec0401007387 */ /* 0x0005e20000100800 */
[----:B------:R-:W-:-:S03]  /*62e0*/  IABS R232, R3 ;  /* 0x0000000300e87213 */ /* 0x000fc60000000000 */
[----:B------:R3:W-:Y:S01]  /*62f0*/  STL [R1+0x5bfc], R5 ;  /* 0x005bfc0501007387 */ /* 0x0007e20000100800 */
[----:B------:R-:W-:Y:S01]  /*6300*/  IMAD R8, R251, R9, R8 ;  /* 0x00000009fb087224 */ /* 0x000fe200078e0208 */
[----:B-1----:R-:W-:Y:S01]  /*6310*/  IABS R6, R6 ;  /* 0x0000000600067213 */ /* 0x002fe20000000000 */
[C---:B------:R-:W-:Y:S01]  /*6320*/  IMAD.HI.U32 R0, R252.reuse, R232, RZ ;  /* 0x000000e8fc007227 */ /* 0x040fe200078e00ff */
[----:B------:R1:W-:Y:S01]  /*6330*/  STL [R1+0x5c00], R3 ;  /* 0x005c000301007387 */ /* 0x0003e20000100800 */
[----:B--2---:R-:W-:Y:S02]  /*6340*/  IABS R4, R4 ;  /* 0x0000000400047213 */ /* 0x004fe40000000000 */
[----:B------:R-:W-:Y:S01]  /*6350*/  IMAD.HI.U32 R7, R252, R6, RZ ;  /* 0x00000006fc077227 */ /* 0x000fe200078e00ff */
[----:B------:R2:W-:Y:S01]  /*6360*/  STL [R1+0x308], R8 ;  /* 0x0003080801007387 */ /* 0x0005e20000100800 */
[----:B------:R-:W-:Y:S02]  /*6370*/  IADD3 R0, -R0, RZ, RZ ;  /* 0x000000ff00007210 */ /* 0x000fe40007ffe1ff */
[----:B---3--:R-:W-:-:S04]  /*6380*/  IMAD.HI.U32 R5, R252, R4, RZ ;  /* 0x00000004fc057227 */ /* 0x008fc800078e00ff */
[----:B-1----:R-:W-:Y:S01]  /*6390*/  IMAD.HI.U32 R3, R252, R2, RZ ;  /* 0x00000002fc037227 */ /* 0x002fe200078e00ff */
[----:B--2---:R-:W-:-:S03]  /*63a0*/  IADD3 R8, R246, 0xda, RZ ;  /* 0x000000daf6087810 */ /* 0x004fc60007ffe0ff */
[----:B------:R-:W-:Y:S02]  /*63b0*/  IMAD.MOV R7, RZ, RZ, -R7 ;  /* 0x000000ffff077224 */ /* 0x000fe400078e0a07 */
[----:B------:R-:W-:Y:S01]  /*63c0*/  IMAD.MOV R5, RZ, RZ, -R5 ;  /* 0x000000ffff057224 */ /* 0x000fe200078e0a05 */
[----:B------:R-:W-:Y:S01]  /*63d0*/  IABS R9, R8 ;  /* 0x0000000800097213 */ /* 0x000fe20000000000 */
[----:B------:R-:W-:Y:S02]  /*63e0*/  IMAD.MOV R3, RZ, RZ, -R3 ;  /* 0x000000ffff037224 */ /* 0x000fe400078e0a03 */
[C---:B------:R-:W-:Y:S01]  /*63f0*/  IMAD R6, R251.reuse, R7, R6 ;  /* 0x00000007fb067224 */ /* 0x040fe200078e0206 */
[C---:B------:R-:W-:Y:S01]  /*6400*/  IADD3 R7, R246.reuse, 0xdb, RZ ;  /* 0x000000dbf6077810 */ /* 0x040fe20007ffe0ff */
[C---:B------:R-:W-:Y:S01]  /*6410*/  IMAD R4, R251.reuse, R5, R4 ;  /* 0x00000005fb047224 */ /* 0x040fe200078e0204 */
[----:B------:R-:W-:Y:S01]  /*6420*/  IADD3 R5, R246, 0xdc, RZ ;  /* 0x000000dcf6057810 */ /* 0x000fe20007ffe0ff */
[C---:B------:R-:W-:Y:S01]  /*6430*/  IMAD R2, R251.reuse, R3, R2 ;  /* 0x00000003fb027224 */ /* 0x040fe200078e0202 */
[----:B------:R1:W-:Y:S01]  /*6440*/  STL [R1+0x304], R6 ;  /* 0x0003040601007387 */ /* 0x0003e20000100800 */
[----:B------:R-:W-:-:S02]  /*6450*/  IMAD R232, R251, R0, R232 ;  /* 0x00000000fbe87224 */ /* 0x000fc400078e02e8 */
[----:B------:R-:W-:Y:S01]  /*6460*/  IMAD.HI.U32 R10, R252, R9, RZ ;  /* 0x00000009fc0a7227 */ /* 0x000fe200078e00ff */
[----:B------:R2:W-:Y:S03]  /*6470*/  STL [R1+0x300], R4 ;  /* 0x0003000401007387 */ /* 0x0005e60000100800 */
        /* <DEDUP_REMOVED lines=18> */
[----:B----4-:R-:W-:-:S04]  /*65a0*/  IMAD.HI.U32 R6, R252, R5, RZ ;  /* 0x00000005fc067227 */ /* 0x010fc800078e00ff */
[----:B-1----:R-:W-:-:S04]  /*65b0*/  IMAD.HI.U32 R4, R252, R3, RZ ;  /* 0x00000003fc047227 */ /* 0x002fc800078e00ff */
[----:B------:R-:W-:Y:S01]  /*65c0*/  IMAD.MOV R8, RZ, RZ, -R8 ;  /* 0x000000ffff087224 */ /* 0x000fe200078e0a08 */
[----:B------:R-:W-:Y:S01]  /*65d0*/  IADD3 R4, -R4, RZ, RZ ;  /* 0x000000ff04047210 */ /* 0x000fe20007ffe1ff */
        /* <DEDUP_REMOVED lines=30> */
[----:B---3--:R-:W-:Y:S01]  /*67c0*/  IMAD.HI.U32 R4, R252, R3, RZ ;  /* 0x00000003fc047227 */ /* 0x008fe200078e00ff */
[----:B------:R-:W-:-:S03]  /*67d0*/  IADD3 R6, -R6, RZ, RZ ;  /* 0x000000ff06067210 */ /* 0x000fc60007ffe1ff */
[C---:B------:R-:W-:Y:S02]  /*67e0*/  IMAD R9, R251.reuse, R10, R9 ;  /* 0x0000000afb097224 */ /* 0x040fe400078e0209 */
[----:B------:R-:W-:Y:S02]  /*67f0*/  IMAD.MOV R4, RZ, RZ, -R4 ;  /* 0x000000ffff047224 */ /* 0x000fe400078e0a04 */
[C---:B------:R-:W-:Y:S01]  /*6800*/  IMAD R7, R251.reuse, R8, R7 ;  /* 0x00000008fb077224 */ /* 0x040fe200078e0207 */
[----:B------:R-:W-:Y:S01]  /*6810*/  STL [R1+0x36c], R9 ;  /* 0x00036c0901007387 */ /* 0x000fe20000100800 */
        /* <DEDUP_REMOVED lines=48> */
[----:B------:R-:W-:Y:S01]  /*6b20*/  STL [R1+0x5c38], R7 ;  /* 0x005c380701007387 */ /* 0x000fe20000100800 */
[----:B---3--:R-:W-:Y:S02]  /*6b30*/  IADD3 R3, R246, 0xec, RZ ;  /* 0x000000ecf6037810 */ /* 0x008fe40007ffe0ff */
[----:B------:R-:W-:Y:S01]  /*6b40*/  IABS R231, R5 ;  /* 0x0000000500e77213 */ /* 0x000fe20000000000 */
[----:B------:R2:W-:Y:S01]  /*6b50*/  STL [R1+0x5c34], R6 ;  /* 0x005c340601007387 */ /* 0x0005e20000100800 */
[----:B------:R-:W-:Y:S01]  /*6b60*/  IMAD.HI.U32 R9, R252, R8, RZ ;  /* 0x00000008fc097227 */ /* 0x000fe200078e00ff */
[----:B-1----:R-:W-:-:S02]  /*6b70*/  IABS R0, R4 ;  /* 0x0000000400007213 */ /* 0x002fc40000000000 */
[----:B------:R1:W-:Y:S02]  /*6b80*/  STL [R1+0x5c3c], R5 ;  /* 0x005c3c0501007387 */ /* 0x0003e40000100800 */
[----:B------:R-:W-:Y:S01]  /*6b90*/  IADD3 R9, -R9, RZ, RZ ;  /* 0x000000ff09097210 */ /* 0x000fe20007ffe1ff */
[----:B------:R-:W-:Y:S01]  /*6ba0*/  IMAD.HI.U32 R2, R252, R0, RZ ;  /* 0x00000000fc027227 */ /* 0x000fe200078e00ff */
[----:B------:R3:W-:Y:S01]  /*6bb0*/  STL [R1+0x5c4c], R3 ;  /* 0x005c4c0301007387 */ /* 0x0007e20000100800 */
[----:B--2---:R-:W-:Y:S02]  /*6bc0*/  IABS R6, R6 ;  /* 0x0000000600067213 */ /* 0x004fe40000000000 */
[----:B------:R-:W-:Y:S01]  /*6bd0*/  IMAD R8, R251, R9, R8 ;  /* 0x00000009fb087224 */ /* 0x000fe200078e0208 */
[----:B------:R2:W-:Y:S01]  /*6be0*/  STL [R1+0x5c50], R4 ;  /* 0x005c500401007387 */ /* 0x0005e20000100800 */
[----:B------:R-:W-:Y:S01]  /*6bf0*/  IADD3 R2, -R2, RZ, RZ ;  /* 0x000000ff02027210 */ /* 0x000fe20007ffe1ff */
[----:B-1----:R-:W-:-:S02]  /*6c00*/  IMAD.HI.U32 R5, R252, R231, RZ ;  /* 0x000000e7fc057227 */ /* 0x002fc400078e00ff */
[----:B------:R-:W-:Y:S01]  /*6c10*/  STL [R1+0x344], R8 ;  /* 0x0003440801007387 */ /* 0x000fe20000100800 */
[----:B---3--:R-:W-:Y:S01]  /*6c20*/  IABS R3, R3 ;  /* 0x0000000300037213 */ /* 0x008fe20000000000 */
[----:B------:R-:W-:-:S04]  /*6c30*/  IMAD.HI.U32 R7, R252, R6, RZ ;  /* 0x00000006fc077227 */ /* 0x000fc800078e00ff */
[----:B--2---:R-:W-:-:S04]  /*6c40*/  IMAD.HI.U32 R4, R252, R3, RZ ;  /* 0x00000003fc047227 */ /* 0x004fc800078e00ff */
[----:B------:R-:W-:Y:S02]  /*6c50*/  IMAD.MOV R5, RZ, RZ, -R5 ;  /* 0x000000ffff057224 */ /* 0x000fe400078e0a05 */
[----:B------:R-:W-:Y:S02]  /*6c60*/  IMAD.MOV R7, RZ, RZ, -R7 ;  /* 0x000000ffff077224 */ /* 0x000fe400078e0a07 */
[----:B------:R-:W-:Y:S02]  /*6c70*/  IMAD.MOV R4, RZ, RZ, -R4 ;  /* 0x000000ffff047224 */ /* 0x000fe400078e0a04 */
[C---:B------:R-:W-:Y:S01]  /*6c80*/  IMAD R231, R251.reuse, R5, R231 ;  /* 0x00000005fbe77224 */ /* 0x040fe200078e02e7 */
[C---:B------:R-:W-:Y:S01]  /*6c90*/  IADD3 R5, R246.reuse, 0xf0, RZ ;  /* 0x000000f0f6057810 */ /* 0x040fe20007ffe0ff */
[C---:B------:R-:W-:Y:S01]  /*6ca0*/  IMAD R6, R251.reuse, R7, R6 ;  /* 0x00000007fb067224 */ /* 0x040fe200078e0206 */
[----:B------:R-:W-:Y:S01]  /*6cb0*/  IADD3 R7, R246, 0xee, RZ ;  /* 0x000000eef6077810 */ /* 0x000fe20007ffe0ff */
[C---:B------:R-:W-:Y:S01]  /*6cc0*/  IMAD R3, R251.reuse, R4, R3 ;  /* 0x00000004fb037224 */ /* 0x040fe200078e0203 */
[----:B------:R-:W-:Y:S01]  /*6cd0*/  STL [R1+0x6400], R231 ;  /* 0x006400e701007387 */ /* 0x000fe20000100800 */
[----:B------:R-:W-:Y:S01]  /*6ce0*/  IMAD R0, R251, R2, R0 ;  /* 0x00000002fb007224 */ /* 0x000fe200078e0200 */
[----:B------:R-:W-:-:S02]  /*6cf0*/  IABS R9, R7 ;  /* 0x0000000700097213 */ /* 0x000fc40000000000 */
[----:B------:R1:W-:Y:S01]  /*6d00*/  STL [R1+0x340], R6 ;  /* 0x0003400601007387 */ /* 0x0003e20000100800 */
[----:B------:R-:W-:Y:S02]  /*6d10*/  IADD3 R4, R246, 0xf2, RZ ;  /* 0x000000f2f6047810 */ /* 0x000fe40007ffe0ff */
[----:B------:R-:W-:Y:S01]  /*6d20*/  IMAD.HI.U32 R10, R252, R9, RZ ;  /* 0x00000009fc0a7227 */ /* 0x000fe200078e00ff */
[----:B------:R2:W-:Y:S03]  /*6d30*/  STL [R1+0x3b4], R3 ;  /* 0x0003b40301007387 */ /* 0x0005e60000100800 */
[----:B------:R-:W-:Y:S01]  /*6d40*/  IMAD.MOV R10, RZ, RZ, -R10 ;  /* 0x000000ffff0a7224 */ /* 0x000fe200078e0a0a */
[----:B------:R3:W-:Y:S01]  /*6d50*/  STL [R1+0x3b0], R0 ;  /* 0x0003b00001007387 */ /* 0x0007e20000100800 */
[C---:B-1----:R-:W-:Y:S02]  /*6d60*/  IADD3 R6, R246.reuse, 0xef, RZ ;  /* 0x000000eff6067810 */ /* 0x042fe40007ffe0ff */
[----:B------:R-:W-:Y:S01]  /*6d70*/  IMAD R9, R251, R10, R9 ;  /* 0x0000000afb097224 */ /* 0x000fe200078e0209 */
[----:B------:R1:W-:Y:S01]  /*6d80*/  STL [R1+0x5c40], R7 ;  /* 0x005c400701007387 */ /* 0x0003e20000100800 */
[----:B--2---:R-:W-:-:S03]  /*6d90*/  IADD3 R3, R246, 0xf1, RZ ;  /* 0x000000f1f6037810 */ /* 0x004fc60007ffe0ff */
        /* <DEDUP_REMOVED lines=14> */
[----:B---3--:R-:W-:-:S04]  /*6e80*/  IMAD.HI.U32 R4, R252, R3, RZ ;  /* 0x00000003fc047227 */ /* 0x008fc800078e00ff */
[----:B------:R-:W-:Y:S01]  /*6e90*/  IMAD.MOV R6, RZ, RZ, -R6 ;  /* 0x000000ffff067224 */ /* 0x000fe200078e0a06 */
[----:B------:R-:W-:Y:S01]  /*6ea0*/  IADD3 R4, -R4, RZ, RZ ;  /* 0x000000ff04047210 */ /* 0x000fe20007ffe1ff */
        /* <DEDUP_REMOVED lines=11> */
[C---:B--2---:R-:W-:Y:S02]  /*6f60*/  IADD3 R5, R246.reuse, 0xf3, RZ ;  /* 0x000000f3f6057810 */ /* 0x044fe40007ffe0ff */
[----:B------:R-:W-:Y:S02]  /*6f70*/  IABS R2, R7 ;  /* 0x0000000700027213 */ /* 0x000fe40000000000 */
[----:B---3--:R-:W-:Y:S01]  /*6f80*/  IADD3 R3, R246, 0xf5, RZ ;  /* 0x000000f5f6037810 */ /* 0x008fe20007ffe0ff */
[----:B------:R2:W-:Y:S02]  /*6f90*/  STL [R1+0x5c54], R5 ;  /* 0x005c540501007387 */ /* 0x0005e40000100800 */
[----:B------:R-:W-:Y:S01]  /*6fa0*/  IMAD.HI.U32 R9, R252, R2, RZ ;  /* 0x00000002fc097227 */ /* 0x000fe200078e00ff */
[----:B-1----:R-:W-:Y:S01]  /*6fb0*/  IABS R0, R6 ;  /* 0x0000000600007213 */ /* 0x002fe20000000000 */
[----:B------:R1:W-:Y:S02]  /*6fc0*/  STL [R1+0x5c64], R4 ;  /* 0x005c640401007387 */ /* 0x0003e40000100800 */
[----:B------:R-:W-:-:S02]  /*6fd0*/  IMAD.MOV R9, RZ, RZ, -R9 ;  /* 0x000000ffff097224 */ /* 0x000fc400078e0a09 */
[----:B------:R3:W-:Y:S01]  /*6fe0*/  STL [R1+0x5c6c], R3 ;  /* 0x005c6c0301007387 */ /* 0x0007e20000100800 */
[----:B------:R-:W-:Y:S01]  /*6ff0*/  IMAD.HI.U32 R10, R252, R0, RZ ;  /* 0x00000000fc0a7227 */ /* 0x000fe200078e00ff */
[----:B--2---:R-:W-:Y:S02]  /*7000*/  IABS R5, R5 ;  /* 0x0000000500057213 */ /* 0x004fe40000000000 */
[----:B------:R2:W-:Y:S01]  /*7010*/  STL [R1+0x5c68], R7 ;  /* 0x005c680701007387 */ /* 0x0005e20000100800 */
[----:B------:R-:W-:Y:S01]  /*7020*/  IMAD.MOV R10, RZ, RZ, -R10 ;  /* 0x000000ffff0a7224 */ /* 0x000fe200078e0a0a */
[----:B-1----:R-:W-:Y:S01]  /*7030*/  IABS R4, R4 ;  /* 0x0000000400047213 */ /* 0x002fe20000000000 */
[C---:B------:R-:W-:Y:S01]  /*7040*/  IMAD R2, R251.reuse, R9, R2 ;  /* 0x00000009fb027224 */ /* 0x040fe200078e0202 */
[----:B------:R1:W-:Y:S01]  /*7050*/  STL [R1+0x5c74], R6 ;  /* 0x005c740601007387 */ /* 0x0003e20000100800 */
[----:B------:R-:W-:Y:S01]  /*7060*/  IMAD R0, R251, R10, R0 ;  /* 0x0000000afb007224 */ /* 0x000fe200078e0200 */
[----:B---3--:R-:W-:-:S02]  /*7070*/  IABS R3, R3 ;  /* 0x0000000300037213 */ /* 0x008fc40000000000 */
[----:B------:R-:W-:Y:S01]  /*7080*/  IADD3 R10, R246, 0xfe, RZ ;  /* 0x000000fef60a7810 */ /* 0x000fe20007ffe0ff */
[----:B--2---:R-:W-:Y:S01]  /*7090*/  IMAD.HI.U32 R7, R252, R4, RZ ;  /* 0x00000004fc077227 */ /* 0x004fe200078e00ff */
[----:B------:R-:W-:Y:S02]  /*70a0*/  IADD3 R9, R246, 0xff, RZ ;  /* 0x000000fff6097810 */ /* 0x000fe40007ffe0ff */
[----:B------:R-:W-:Y:S01]  /*70b0*/  IABS R225, R10 ;  /* 0x0000000a00e17213 */ /* 0x000fe20000000000 */
[----:B-1----:R-:W-:Y:S01]  /*70c0*/  IMAD.HI.U32 R6, R252, R5, RZ ;  /* 0x00000005fc067227 */ /* 0x002fe200078e00ff */
[----:B------:R-:W-:-:S03]  /*70d0*/  IABS R224, R9 ;  /* 0x0000000900e07213 */ /* 0x000fc60000000000 */
[----:B------:R-:W-:-:S04]  /*70e0*/  IMAD.HI.U32 R8, R252, R3, RZ ;  /* 0x00000003fc087227 */ /* 0x000fc800078e00ff */
[----:B------:R-:W-:Y:S01]  /*70f0*/  IMAD.MOV R6, RZ, RZ, -R6 ;  /* 0x000000ffff067224 */ /* 0x000fe200078e0a06 */
[----:B------:R-:W-:Y:S01]  /*7100*/  IADD3 R8, -R8, RZ, RZ ;  /* 0x000000ff08087210 */ /* 0x000fe20007ffe1ff */
[----:B------:R-:W-:Y:S02]  /*7110*/  IMAD.MOV R7, RZ, RZ, -R7 ;  /* 0x000000ffff077224 */ /* 0x000fe400078e0a07 */
[C---:B------:R-:W-:Y:S01]  /*7120*/  IMAD R5, R251.reuse, R6, R5 ;  /* 0x00000006fb057224 */ /* 0x040fe200078e0205 */
[C---:B------:R-:W-:Y:S01]  /*7130*/  IADD3 R6, R246.reuse, 0xf8, RZ ;  /* 0x000000f8f6067810 */ /* 0x040fe20007ffe0ff */
[C---:B------:R-:W-:Y:S01]  /*7140*/  IMAD R4, R251.reuse, R7, R4 ;  /* 0x00000007fb047224 */ /* 0x040fe200078e0204 */
[C---:B------:R-:W-:Y:S01]  /*7150*/  IADD3 R7, R246.reuse, 0x101, RZ ;  /* 0x00000101f6077810 */ /* 0x040fe20007ffe0ff */
[----:B------:R-:W-:Y:S01]  /*7160*/  IMAD R3, R251, R8, R3 ;  /* 0x00000008fb037224 */ /* 0x000fe200078e0203 */
[----:B------:R1:W-:Y:S01]  /*7170*/  STL [R1+0x398], R5 ;  /* 0x0003980501007387 */ /* 0x0003e20000100800 */
[----:B------:R-:W-:-:S02]  /*7180*/  IADD3 R8, R246, 0x100, RZ ;  /* 0x00000100f6087810 */ /* 0x000fc40007ffe0ff */
[----:B------:R-:W-:Y:S01]  /*7190*/  IABS R222, R7 ;  /* 0x0000000700de7213 */ /* 0x000fe20000000000 */
        /* <DEDUP_REMOVED lines=8> */
[C---:B---3--:R-:W-:Y:S01]  /*7220*/  IADD3 R3, R246.reuse, 0xfb, RZ ;  /* 0x000000fbf6037810 */ /* 0x048fe20007ffe0ff */
[----:B------:R-:W-:Y:S01]  /*7230*/  STL [R1+0x5c70], R6 ;  /* 0x005c700601007387 */ /* 0x000fe20000100800 */
[----:B------:R-:W-:Y:S02]  /*7240*/  IABS R229, R4 ;  /* 0x0000000400e57213 */ /* 0x000fe40000000000 */
[----:B-1----:R-:W-:Y:S01]  /*7250*/  IADD3 R2, R246, 0xfc, RZ ;  /* 0x000000fcf6027810 */ /* 0x002fe20007ffe0ff */
[----:B------:R1:W-:Y:S01]  /*7260*/  STL [R1+0x5c7c], R5 ;  /* 0x005c7c0501007387 */ /* 0x0003e20000100800 */
[----:B------:R-:W-:Y:S02]  /*7270*/  IABS R228, R3 ;  /* 0x0000000300e47213 */ /* 0x000fe40000000000 */
[----:B--2---:R-:W-:Y:S01]  /*7280*/  IABS R0, R6 ;  /* 0x0000000600007213 */ /* 0x004fe20000000000 */
[----:B------:R2:W-:Y:S01]  /*7290*/  STL [R1+0x5c78], R4 ;  /* 0x005c780401007387 */ /* 0x0005e20000100800 */
[----:B------:R-:W-:-:S03]  /*72a0*/  IABS R227, R2 ;  /* 0x0000000200e37213 */ /* 0x000fc60000000000 */
[----:B------:R3:W-:Y:S01]  /*72b0*/  STL [R1+0x5c80], R3 ;  /* 0x005c800301007387 */ /* 0x0007e20000100800 */
[----:B-1----:R-:W-:-:S03]  /*72c0*/  IMAD.HI.U32 R5, R252, R228, RZ ;  /* 0x000000e4fc057227 */ /* 0x002fc600078e00ff */
[----:B------:R1:W-:Y:S01]  /*72d0*/  STL [R1+0x5c94], R2 ;  /* 0x005c940201007387 */ /* 0x0003e20000100800 */
[----:B--2---:R-:W-:-:S04]  /*72e0*/  IMAD.HI.U32 R4, R252, R229, RZ ;  /* 0x000000e5fc047227 */ /* 0x004fc800078e00ff */
[----:B---3--:R-:W-:-:S04]  /*72f0*/  IMAD.HI.U32 R3, R252, R230, RZ ;  /* 0x000000e6fc037227 */ /* 0x008fc800078e00ff */
[----:B-1----:R-:W-:Y:S01]  /*7300*/  IMAD.HI.U32 R2, R252, R0, RZ ;  /* 0x00000000fc027227 */ /* 0x002fe200078e00ff */
[----:B------:R-:W-:-:S03]  /*7310*/  IADD3 R3, -R3, RZ, RZ ;  /* 0x000000ff03037210 */ /* 0x000fc60007ffe1ff */
[----:B------:R-:W-:Y:S02]  /*7320*/  IMAD.MOV R2, RZ, RZ, -R2 ;  /* 0x000000ffff027224 */ /* 0x000fe400078e0a02 */
[----:B------:R-:W-:-:S04]  /*7330*/  IMAD.HI.U32 R6, R252, R227, RZ ;  /* 0x000000e3fc067227 */ /* 0x000fc800078e00ff */
[C---:B------:R-:W-:Y:S02]  /*7340*/  IMAD R230, R251.reuse, R3, R230 ;  /* 0x00000003fbe67224 */ /* 0x040fe400078e02e6 */
[----:B------:R-:W-:Y:S02]  /*7350*/  IMAD.MOV R4, RZ, RZ, -R4 ;  /* 0x000000ffff047224 */ /* 0x000fe400078e0a04 */
[C---:B------:R-:W-:Y:S01]  /*7360*/  IMAD R0, R251.reuse, R2, R0 ;  /* 0x00000002fb007224 */ /* 0x040fe200078e0200 */
[----:B------:R-:W-:Y:S01]  /*7370*/  STL [R1+0x63d4], R230 ;  /* 0x0063d4e601007387 */ /* 0x000fe20000100800 */
[----:B------:R-:W-:Y:S02]  /*7380*/  IMAD.MOV R5, RZ, RZ, -R5 ;  /* 0x000000ffff057224 */ /* 0x000fe400078e0a05 */
[----:B------:R-:W-:Y:S01]  /*7390*/  IMAD.MOV R6, RZ, RZ, -R6 ;  /* 0x000000ffff067224 */ /* 0x000fe200078e0a06 */
[----:B------:R1:W-:Y:S01]  /*73a0*/  STL [R1+0x384], R0 ;  /* 0x0003840001007387 */ /* 0x0003e20000100800 */
[----:B------:R-:W-:-:S02]  /*73b0*/  IMAD R229, R251, R4, R229 ;  /* 0x00000004fbe57224 */ /* 0x000fc400078e02e5 */
[C---:B------:R-:W-:Y:S02]  /*73c0*/  IMAD R228, R251.reuse, R5, R228 ;  /* 0x00000005fbe47224 */ /* 0x040fe400078e02e4 */
[----:B------:R-:W-:Y:S01]  /*73d0*/  IMAD R227, R251, R6, R227 ;  /* 0x00000006fbe37224 */ /* 0x000fe200078e02e3 */
[----:B------:R-:W-:Y:S01]  /*73e0*/  STL [R1+0x63d8], R229 ;  /* 0x0063d8e501007387 */ /* 0x000fe20000100800 */
[----:B------:R-:W-:Y:S01]  /*73f0*/  IMAD.HI.U32 R2, R252, R225, RZ ;  /* 0x000000e1fc027227 */ /* 0x000fe200078e00ff */
[----:B------:R-:W-:Y:S02]  /*7400*/  IADD3 R6, R246, 0x106, RZ ;  /* 0x00000106f6067810 */ /* 0x000fe40007ffe0ff */
[----:B------:R-:W-:Y:S01]  /*7410*/  STL [R1+0x63dc], R228 ;  /* 0x0063dce401007387 */ /* 0x000fe20000100800 */
[C---:B-1----:R-:W-:Y:S01]  /*7420*/  IMAD.HI.U32 R0, R252.reuse, R226, RZ ;  /* 0x000000e2fc007227 */ /* 0x042fe200078e00ff */
[----:B------:R-:W-:Y:S02]  /*7430*/  IABS R217, R6 ;  /* 0x0000000600d97213 */ /* 0x000fe40000000000 */
[----:B------:R-:W-:Y:S01]  /*7440*/  STL [R1+0x63e0], R227 ;  /* 0x0063e0e301007387 */ /* 0x000fe20000100800 */
[----:B------:R-:W-:Y:S01]  /*7450*/  IMAD.HI.U32 R3, R252, R224, RZ ;  /* 0x000000e0fc037227 */ /* 0x000fe200078e00ff */
[----:B------:R-:W-:-:S02]  /*7460*/  IADD3 R0, -R0, RZ, RZ ;  /* 0x000000ff00007210 */ /* 0x000fc40007ffe1ff */
[----:B------:R-:W-:Y:S01]  /*7470*/  STL [R1+0x5c88], R11 ;  /* 0x005c880b01007387 */ /* 0x000fe20000100800 */
[----:B------:R-:W-:-:S03]  /*7480*/  IMAD.HI.U32 R5, R252, R222, RZ ;  /* 0x000000defc057227 */ /* 0x000fc600078e00ff */
[----:B------:R1:W-:Y:S01]  /*7490*/  STL [R1+0x5c84], R10 ;  /* 0x005c840a01007387 */ /* 0x0003e20000100800 */
[----:B------:R-:W-:Y:S01]  /*74a0*/  IMAD.HI.U32 R4, R252, R223, RZ ;  /* 0x000000dffc047227 */ /* 0x000fe200078e00ff */
[----:B------:R-:W-:Y:S02]  /*74b0*/  IADD3 R5, -R5, RZ, RZ ;  /* 0x000000ff05057210 */ /* 0x000fe40007ffe1ff */
[----:B------:R2:W-:Y:S01]  /*74c0*/  STL [R1+0x5c8c], R9 ;  /* 0x005c8c0901007387 */ /* 0x0005e20000100800 */
[----:B------:R-:W-:Y:S02]  /*74d0*/  IMAD.MOV R2, RZ, RZ, -R2 ;  /* 0x000000ffff027224 */ /* 0x000fe400078e0a02 */
[----:B------:R-:W-:Y:S01]  /*74e0*/  IMAD.MOV R3, RZ, RZ, -R3 ;  /* 0x000000ffff037224 */ /* 0x000fe200078e0a03 */
[----:B------:R3:W-:Y:S01]  /*74f0*/  STL [R1+0x5c9c], R8 ;  /* 0x005c9c0801007387 */ /* 0x0007e20000100800 */
[----:B------:R-:W-:Y:S01]  /*7500*/  IMAD.MOV R4, RZ, RZ, -R4 ;  /* 0x000000ffff047224 */ /* 0x000fe200078e0a04 */
[C---:B-1----:R-:W-:Y:S01]  /*7510*/  IADD3 R10, R246.reuse, 0x102, RZ ;  /* 0x00000102f60a7810 */ /* 0x042fe20007ffe0ff */
[C---:B------:R-:W-:Y:S01]  /*7520*/  IMAD R226, R251.reuse, R0, R226 ;  /* 0x00000000fbe27224 */ /* 0x040fe200078e02e2 */
[----:B------:R1:W-:Y:S01]  /*7530*/  STL [R1+0x5ca0], R7 ;  /* 0x005ca00701007387 */ /* 0x0003e20000100800 */
[C---:B------:R-:W-:Y:S01]  /*7540*/  IMAD R225, R251.reuse, R2, R225 ;  /* 0x00000002fbe17224 */ /* 0x040fe200078e02e1 */
[C---:B--2---:R-:W-:Y:S01]  /*7550*/  IADD3 R9, R246.reuse, 0x103, RZ ;  /* 0x00000103f6097810 */ /* 0x044fe20007ffe0ff */
[C---:B------:R-:W-:Y:S01]  /*7560*/  IMAD R224, R251.reuse, R3, R224 ;  /* 0x00000003fbe07224 */ /* 0x040fe200078e02e0 */
[----:B------:R-:W-:Y:S01]  /*7570*/  IABS R221, R10 ;  /* 0x0000000a00dd7213 */ /* 0x000fe20000000000 */
[C---:B------:R-:W-:Y:S01]  /*7580*/  IMAD R223, R251.reuse, R4, R223 ;  /* 0x00000004fbdf7224 */ /* 0x040fe200078e02df */
[----:B---3--:R-:W-:Y:S01]  /*7590*/  IADD3 R8, R246, 0x104, RZ ;  /* 0x00000104f6087810 */ /* 0x008fe20007ffe0ff */
[----:B------:R-:W-:Y:S01]  /*75a0*/  IMAD R222, R251, R5, R222 ;  /* 0x00000005fbde7224 */ /* 0x000fe200078e02de */
[----:B------:R-:W-:Y:S01]  /*75b0*/  STL [R1+0x63e4], R226 ;  /* 0x0063e4e201007387 */ /* 0x000fe20000100800 */
[----:B------:R-:W-:Y:S01]  /*75c0*/  IABS R220, R9 ;  /* 0x0000000900dc7213 */ /* 0x000fe20000000000 */
[----:B------:R-:W-:Y:S01]  /*75d0*/  IMAD.HI.U32 R0, R252, R221, RZ ;  /* 0x000000ddfc007227 */ /* 0x000fe200078e00ff */
[----:B-1----:R-:W-:Y:S01]  /*75e0*/  IADD3 R7, R246, 0x105, RZ ;  /* 0x00000105f6077810 */ /* 0x002fe20007ffe0ff */
[----:B------:R-:W-:Y:S01]  /*75f0*/  STL [R1+0x63c0], R225 ;  /* 0x0063c0e101007387 */ /* 0x000fe20000100800 */
[----:B------:R-:W-:Y:S01]  /*7600*/  IABS R219, R8 ;  /* 0x0000000800db7213 */ /* 0x000fe20000000000 */
[C---:B------:R-:W-:Y:S01]  /*7610*/  IMAD.HI.U32 R2, R252.reuse, R220, RZ ;  /* 0x000000dcfc027227 */ /* 0x040fe200078e00ff */
[----:B------:R-:W-:Y:S01]  /*7620*/  IABS R218, R7 ;  /* 0x0000000700da7213 */ /* 0x000fe20000000000 */
[----:B------:R-:W-:Y:S02]  /*7630*/  STL [R1+0x63c4], R224 ;  /* 0x0063c4e001007387 */ /* 0x000fe40000100800 */
[----:B------:R-:W-:-:S02]  /*7640*/  IMAD.HI.U32 R3, R252, R219, RZ ;  /* 0x000000dbfc037227 */ /* 0x000fc400078e00ff */
[----:B------:R-:W-:Y:S02]  /*7650*/  STL [R1+0x63c8], R223 ;  /* 0x0063c8df01007387 */ /* 0x000fe40000100800 */
[C---:B------:R-:W-:Y:S02]  /*7660*/  IMAD.HI.U32 R4, R252.reuse, R218, RZ ;  /* 0x000000dafc047227 */ /* 0x040fe400078e00ff */
[----:B------:R-:W-:Y:S02]  /*7670*/  STL [R1+0x63cc], R222 ;  /* 0x0063ccde01007387 */ /* 0x000fe40000100800 */
[----:B------:R-:W-:Y:S01]  /*7680*/  IMAD.HI.U32 R5, R252, R217, RZ ;  /* 0x000000d9fc057227 */ /* 0x000fe200078e00ff */
[----:B------:R-:W-:Y:S01]  /*7690*/  IADD3 R4, -R4, RZ, RZ ;  /* 0x000000ff04047210 */ /* 0x000fe20007ffe1ff */
[----:B------:R1:W-:Y:S02]  /*76a0*/  STL [R1+0x5c90], R10 ;  /* 0x005c900a01007387 */ /* 0x0003e40000100800 */
[----:B------:R-:W-:-:S02]  /*76b0*/  IMAD.MOV R0, RZ, RZ, -R0 ;  /* 0x000000ffff007224 */ /* 0x000fc400078e0a00 */
        /* <DEDUP_REMOVED lines=11> */
[----:B------:R2:W-:Y:S01]  /*7770*/  STL [R1+0x5cac], R6 ;  /* 0x005cac0601007387 */ /* 0x0005e20000100800 */
[----:B------:R-:W-:Y:S01]  /*7780*/  IABS R216, R10 ;  /* 0x0000000a00d87213 */ /* 0x000fe20000000000 */
[C---:B------:R-:W-:Y:S01]  /*7790*/  IMAD R218, R251.reuse, R4, R218 ;  /* 0x00000004fbda7224 */ /* 0x040fe200078e02da */
[C---:B---3--:R-:W-:Y:S01]  /*77a0*/  IADD3 R8, R246.reuse, 0x109, RZ ;  /* 0x00000109f6087810 */ /* 0x048fe20007ffe0ff */
[----:B------:R-:W-:Y:S01]  /*77b0*/  IMAD R217, R251, R5, R217 ;  /* 0x00000005fbd97224 */ /* 0x000fe200078e02d9 */
[----:B------:R-:W-:Y:S01]  /*77c0*/  IABS R215, R9 ;  /* 0x0000000900d77213 */ /* 0x000fe20000000000 */
[----:B------:R-:W-:Y:S01]  /*77d0*/  STL [R1+0x63d0], R221 ;  /* 0x0063d0dd01007387 */ /* 0x000fe20000100800 */
[----:B-1----:R-:W-:Y:S01]  /*77e0*/  IADD3 R7, R246, 0x10a, RZ ;  /* 0x0000010af6077810 */ /* 0x002fe20007ffe0ff */
[----:B------:R-:W-:Y:S01]  /*77f0*/  IMAD.HI.U32 R0, R252, R216, RZ ;  /* 0x000000d8fc007227 */ /* 0x000fe200078e00ff */
[----:B------:R-:W-:Y:S01]  /*7800*/  IABS R214, R8 ;  /* 0x0000000800d67213 */ /* 0x000fe20000000000 */
[----:B------:R-:W-:Y:S01]  /*7810*/  STL [R1+0x63e8], R220 ;  /* 0x0063e8dc01007387 */ /* 0x000fe20000100800 */
[----:B--2---:R-:W-:Y:S01]  /*7820*/  IADD3 R6, R246, 0x10b, RZ ;  /* 0x0000010bf6067810 */ /* 0x004fe20007ffe0ff */
[C---:B------:R-:W-:Y:S01]  /*7830*/  IMAD.HI.U32 R2, R252.reuse, R215, RZ ;  /* 0x000000d7fc027227 */ /* 0x040fe200078e00ff */
[----:B------:R-:W-:Y:S01]  /*7840*/  IABS R213, R7 ;  /* 0x0000000700d57213 */ /* 0x000fe20000000000 */
[----:B------:R-:W-:Y:S01]  /*7850*/  STL [R1+0x63bc], R219 ;  /* 0x0063bcdb01007387 */ /* 0x000fe20000100800 */
[----:B------:R-:W-:Y:S01]  /*7860*/  IABS R212, R6 ;  /* 0x0000000600d47213 */ /* 0x000fe20000000000 */
[----:B------:R-:W-:-:S02]  /*7870*/  IMAD.HI.U32 R3, R252, R214, RZ ;  /* 0x000000d6fc037227 */ /* 0x000fc400078e00ff */
[----:B------:R-:W-:Y:S02]  /*7880*/  STL [R1+0x63ec], R218 ;  /* 0x0063ecda01007387 */ /* 0x000fe40000100800 */
[C---:B------:R-:W-:Y:S01]  /*7890*/  IMAD.HI.U32 R4, R252.reuse, R213, RZ ;  /* 0x000000d5fc047227 */ /* 0x040fe200078e00ff */
[----:B------:R-:W-:Y:S01]  /*78a0*/  IADD3 R3, -R3, RZ, RZ ;  /* 0x000000ff03037210 */ /* 0x000fe20007ffe1ff */
[----:B------:R-:W-:Y:S02]  /*78b0*/  STL [R1+0x63b4], R217 ;  /* 0x0063b4d901007387 */ /* 0x000fe40000100800 */
[----:B------:R-:W-:Y:S02]  /*78c0*/  IMAD.HI.U32 R5, R252, R212, RZ ;  /* 0x000000d4fc057227 */ /* 0x000fe400078e00ff */
[----:B------:R1:W-:Y:S02]  /*78d0*/  STL [R1+0x5ca4], R10 ;  /* 0x005ca40a01007387 */ /* 0x0003e40000100800 */
[----:B------:R-:W-:-:S02]  /*78e0*/  IMAD.MOV R0, RZ, RZ, -R0 ;  /* 0x000000ffff007224 */ /* 0x000fc400078e0a00 */
[----:B------:R-:W-:Y:S01]  /*78f0*/  IMAD.MOV R2, RZ, RZ, -R2 ;  /* 0x000000ffff027224 */ /* 0x000fe200078e0a02 */
[----:B------:R2:W-:Y:S01]  /*7900*/  STL [R1+0x5cb4], R9 ;  /* 0x005cb40901007387 */ /* 0x0005e20000100800 */
[----:B------:R-:W-:Y:S02]  /*7910*/  IMAD.MOV R4, RZ, RZ, -R4 ;  /* 0x000000ffff047224 */ /* 0x000fe400078e0a04 */
[----:B------:R-:W-:Y:S01]  /*7920*/  IMAD.MOV R5, RZ, RZ, -R5 ;  /* 0x000000ffff057224 */ /* 0x000fe200078e0a05 */
[----:B------:R3:W-:Y:S01]  /*7930*/  STL [R1+0x5cbc], R8 ;  /* 0x005cbc0801007387 */ /* 0x0007e20000100800 */
[C---:B-1----:R-:W-:Y:S01]  /*7940*/  IADD3 R10, R246.reuse, 0x10c, RZ ;  /* 0x0000010cf60a7810 */ /* 0x042fe20007ffe0ff */
[C---:B------:R-:W-:Y:S02]  /*7950*/  IMAD R216, R251.reuse, R0, R216 ;  /* 0x00000000fbd87224 */ /* 0x040fe400078e02d8 */
[C---:B------:R-:W-:Y:S01]  /*7960*/  IMAD R215, R251.reuse, R2, R215 ;  /* 0x00000002fbd77224 */ /* 0x040fe200078e02d7 */
[----:B------:R-:W-:Y:S01]  /*7970*/  IABS R211, R10 ;  /* 0x0000000a00d37213 */ /* 0x000fe20000000000 */
[C---:B------:R-:W-:Y:S01]  /*7980*/  IMAD R214, R251.reuse, R3, R214 ;  /* 0x00000003fbd67224 */ /* 0x040fe200078e02d6 */
[----:B------:R1:W-:Y:S01]  /*7990*/  STL [R1+0x5cb8], R7 ;  /* 0x005cb80701007387 */ /* 0x0003e20000100800 */
[C---:B------:R-:W-:Y:S01]  /*79a0*/  IMAD R213, R251.reuse, R4, R213 ;  /* 0x00000004fbd57224 */ /* 0x040fe200078e02d5 */
[----:B--2---:R-:W-:Y:S01]  /*79b0*/  IADD3 R9, R246, 0x10d, RZ ;  /* 0x0000010df6097810 */ /* 0x004fe20007ffe0ff */
[----:B------:R-:W-:Y:S01]  /*79c0*/  IMAD R212, R251, R5, R212 ;  /* 0x00000005fbd47224 */ /* 0x000fe200078e02d4 */
[----:B------:R2:W-:Y:S01]  /*79d0*/  STL [R1+0x5cc4], R6 ;  /* 0x005cc40601007387 */ /* 0x0005e20000100800 */
[----:B------:R-:W-:Y:S01]  /*79e0*/  IMAD.HI.U32 R0, R252, R211, RZ ;  /* 0x000000d3fc007227 */ /* 0x000fe200078e00ff */
[----:B---3--:R-:W-:-:S02]  /*79f0*/  IADD3 R8, R246, 0x10e, RZ ;  /* 0x0000010ef6087810 */ /* 0x008fc40007ffe0ff */
[----:B------:R-:W-:Y:S01]  /*7a00*/  STL [R1+0x63b8], R216 ;  /* 0x0063b8d801007387 */ /* 0x000fe20000100800 */
[----:B------:R-:W-:Y:S01]  /*7a10*/  IMAD.MOV R0, RZ, RZ, -R0 ;  /* 0x000000ffff007224 */ /* 0x000fe200078e0a00 */
[C---:B-1----:R-:W-:Y:S02]  /*7a20*/  IADD3 R7, R246.reuse, 0x10f, RZ ;  /* 0x0000010ff6077810 */ /* 0x042fe40007ffe0ff */
[----:B------:R-:W-:Y:S01]  /*7a30*/  STL [R1+0x63f0], R215 ;  /* 0x0063f0d701007387 */ /* 0x000fe20000100800 */
[----:B------:R-:W-:Y:S01]  /*7a40*/  IMAD R211, R251, R0, R211 ;  /* 0x00000000fbd37224 */ /* 0x000fe200078e02d3 */
[----:B--2---:R-:W-:Y:S02]  /*7a50*/  IADD3 R6, R246, 0x110, RZ ;  /* 0x00000110f6067810 */ /* 0x004fe40007ffe0ff */
[----:B------:R-:W-:Y:S01]  /*7a60*/  STL [R1+0x63f4], R214 ;  /* 0x0063f4d601007387 */ /* 0x000fe20000100800 */
[----:B------:R-:W-:Y:S02]  /*7a70*/  IABS R210, R9 ;  /* 0x0000000900d27213 */ /* 0x000fe40000000000 */
[----:B------:R-:W-:Y:S01]  /*7a80*/  IABS R207, R6 ;  /* 0x0000000600cf7213 */ /* 0x000fe20000000000 */
[----:B------:R-:W-:Y:S01]  /*7a90*/  STL [R1+0x63f8], R213 ;  /* 0x0063f8d501007387 */ /* 0x000fe20000100800 */
[----:B------:R-:W-:Y:S01]  /*7aa0*/  IABS R209, R8 ;  /* 0x0000000800d17213 */ /* 0x000fe20000000000 */
[C---:B------:R-:W-:Y:S01]  /*7ab0*/  IMAD.HI.U32 R2, R252.reuse, R210, RZ ;  /* 0x000000d2fc027227 */ /* 0x040fe200078e00ff */
[----:B------:R-:W-:Y:S01]  /*7ac0*/  IABS R208, R7 ;  /* 0x0000000700d07213 */ /* 0x000fe20000000000 */
[----:B------:R-:W-:Y:S02]  /*7ad0*/  STL [R1+0x63fc], R212 ;  /* 0x0063fcd401007387 */ /* 0x000fe40000100800 */
[----:B------:R-:W-:Y:S01]  /*7ae0*/  IMAD.HI.U32 R5, R252, R207, RZ ;  /* 0x000000cffc057227 */ /* 0x000fe200078e00ff */
[----:B------:R-:W-:Y:S01]  /*7af0*/  IADD3 R2, -R2, RZ, RZ ;  /* 0x000000ff02027210 */ /* 0x000fe20007ffe1ff */
[----:B------:R1:W-:Y:S02]  /*7b00*/  STL [R1+0x5cc0], R10 ;  /* 0x005cc00a01007387 */ /* 0x0003e40000100800 */
[----:B------:R-:W-:-:S02]  /*7b10*/  IMAD.MOV R5, RZ, RZ, -R5 ;  /* 0x000000ffff057224 */ /* 0x000fc400078e0a05 */
[----:B------:R2:W-:Y:S01]  /*7b20*/  STL [R1+0x5ccc], R9 ;  /* 0x005ccc0901007387 */ /* 0x0005e20000100800 */
[----:B------:R-:W-:-:S03]  /*7b30*/  IMAD.HI.U32 R3, R252, R209, RZ ;  /* 0x000000d1fc037227 */ /* 0x000fc600078e00ff */
[----:B------:R3:W-:Y:S01]  /*7b40*/  STL [R1+0x5cc8], R8 ;  /* 0x005cc80801007387 */ /* 0x0007e20000100800 */
[C---:B------:R-:W-:Y:S01]  /*7b50*/  IMAD R207, R251.reuse, R5, R207 ;  /* 0x00000005fbcf7224 */ /* 0x040fe200078e02cf */
[----:B-1----:R-:W-:Y:S01]  /*7b60*/  IADD3 R10, R246, 0x111, RZ ;  /* 0x00000111f60a7810 */ /* 0x002fe20007ffe0ff */
[----:B------:R-:W-:Y:S01]  /*7b70*/  IMAD.MOV R3, RZ, RZ, -R3 ;  /* 0x000000ffff037224 */ /* 0x000fe200078e0a03 */
[----:B------:R1:W-:Y:S01]  /*7b80*/  STL [R1+0x5cd0], R7 ;  /* 0x005cd00701007387 */ /* 0x0003e20000100800 */
[----:B------:R-:W-:Y:S01]  /*7b90*/  IMAD.HI.U32 R4, R252, R208, RZ ;  /* 0x000000d0fc047227 */ /* 0x000fe200078e00ff */
[----:B------:R-:W-:Y:S02]  /*7ba0*/  IABS R206, R10 ;  /* 0x0000000a00ce7213 */ /* 0x000fe40000000000 */
[----:B------:R4:W-:Y:S01]  /*7bb0*/  STL [R1+0x5ce4], R6 ;  /* 0x005ce40601007387 */ /* 0x0009e20000100800 */
[C---:B--2---:R-:W-:Y:S01]  /*7bc0*/  IADD3 R9, R246.reuse, 0x112, RZ ;  /* 0x00000112f6097810 */ /* 0x044fe20007ffe0ff */
[----:B------:R-:W-:Y:S01]  /*7bd0*/  IMAD R209, R251, R3, R209 ;  /* 0x00000003fbd17224 */ /* 0x000fe200078e02d1 */
[----:B---3--:R-:W-:Y:S01]  /*7be0*/  IADD3 R8, R246, 0x113, RZ ;  /* 0x00000113f6087810 */ /* 0x008fe20007ffe0ff */
[----:B------:R-:W-:Y:S01]  /*7bf0*/  STL [R1+0x6404], R211 ;  /* 0x006404d301007387 */ /* 0x000fe20000100800 */
[----:B------:R-:W-:Y:S01]  /*7c00*/  IMAD.HI.U32 R0, R252, R206, RZ ;  /* 0x000000cefc007227 */ /* 0x000fe200078e00ff */
[----:B-1----:R-:W-:-:S02]  /*7c10*/  IADD3 R7, R246, 0x114, RZ ;  /* 0x00000114f6077810 */ /* 0x002fc40007ffe0ff */
[----:B------:R1:W-:Y:S01]  /*7c20*/  STL [R1+0x5cd8], R10 ;  /* 0x005cd80a01007387 */ /* 0x0003e20000100800 */
[----:B------:R-:W-:Y:S01]  /*7c30*/  IABS R205, R9 ;  /* 0x0000000900cd7213 */ /* 0x000fe20000000000 */
[C---:B------:R-:W-:Y:S01]  /*7c40*/  IMAD R210, R251.reuse, R2, R210 ;  /* 0x00000002fbd27224 */ /* 0x040fe200078e02d2 */
[----:B----4-:R-:W-:Y:S01]  /*7c50*/  IADD3 R6, R246, 0x115, RZ ;  /* 0x00000115f6067810 */ /* 0x010fe20007ffe0ff */
[----:B------:R2:W-:Y:S01]  /*7c60*/  STL [R1+0x5cd4], R9 ;  /* 0x005cd40901007387 */ /* 0x0005e20000100800 */
[----:B------:R-:W-:Y:S01]  /*7c70*/  IADD3 R0, -R0, RZ, RZ ;  /* 0x000000ff00007210 */ /* 0x000fe20007ffe1ff */
[----:B------:R-:W-:Y:S01]  /*7c80*/  IMAD.HI.U32 R2, R252, R205, RZ ;  /* 0x000000cdfc027227 */ /* 0x000fe200078e00ff */
[----:B------:R-:W-:Y:S01]  /*7c90*/  IABS R202, R6 ;  /* 0x0000000600ca7213 */ /* 0x000fe20000000000 */
[----:B------:R3:W-:Y:S01]  /*7ca0*/  STL [R1+0x5cdc], R8 ;  /* 0x005cdc0801007387 */ /* 0x0007e20000100800 */
[----:B------:R-:W-:Y:S01]  /*7cb0*/  IABS R204, R8 ;  /* 0x0000000800cc7213 */ /* 0x000fe20000000000 */
[----:B------:R-:W-:Y:S01]  /*7cc0*/  IMAD R206, R251, R0, R206 ;  /* 0x00000000fbce7224 */ /* 0x000fe200078e02ce */
[----:B-1----:R-:W-:Y:S01]  /*7cd0*/  IADD3 R10, R246, 0x116, RZ ;  /* 0x00000116f60a7810 */ /* 0x002fe20007ffe0ff */
[----:B------:R1:W-:Y:S01]  /*7ce0*/  STL [R1+0x5cec], R7 ;  /* 0x005cec0701007387 */ /* 0x0003e20000100800 */
[----:B------:R-:W-:Y:S01]  /*7cf0*/  IMAD.HI.U32 R5, R252, R202, RZ ;  /* 0x000000cafc057227 */ /* 0x000fe200078e00ff */
[----:B--2---:R-:W-:-:S02]  /*7d00*/  IADD3 R9, R246, 0x117, RZ ;  /* 0x00000117f6097810 */ /* 0x004fc40007ffe0ff */
[----:B------:R2:W-:Y:S01]  /*7d10*/  STL [R1+0x5cf0], R6 ;  /* 0x005cf00601007387 */ /* 0x0005e20000100800 */
[----:B------:R-:W-:Y:S01]  /*7d20*/  IABS R201, R10 ;  /* 0x0000000a00c97213 */ /* 0x000fe20000000000 */
[----:B------:R-:W-:Y:S01]  /*7d30*/  IMAD.HI.U32 R3, R252, R204, RZ ;  /* 0x000000ccfc037227 */ /* 0x000fe200078e00ff */
[----:B------:R-:W-:Y:S01]  /*7d40*/  IABS R203, R7 ;  /* 0x0000000700cb7213 */ /* 0x000fe20000000000 */
[----:B------:R4:W-:Y:S01]  /*7d50*/  STL [R1+0x5ce0], R10 ;  /* 0x005ce00a01007387 */ /* 0x0009e20000100800 */
[----:B---3--:R-:W-:Y:S01]  /*7d60*/  IADD3 R8, R246, 0x118, RZ ;  /* 0x00000118f6087810 */ /* 0x008fe20007ffe0ff */
[----:B------:R-:W-:Y:S01]  /*7d70*/  IMAD.HI.U32 R0, R252, R201, RZ ;  /* 0x000000c9fc007227 */ /* 0x000fe200078e00ff */
[C---:B-1----:R-:W-:Y:S01]  /*7d80*/  IADD3 R7, R246.reuse, 0x119, RZ ;  /* 0x00000119f6077810 */ /* 0x042fe20007ffe0ff */
[----:B------:R1:W-:Y:S01]  /*7d90*/  STL [R1+0x5ce8], R9 ;  /* 0x005ce80901007387 */ /* 0x0003e20000100800 */
[----:B------:R-:W-:Y:S01]  /*7da0*/  IADD3 R5, -R5, RZ, RZ ;  /* 0x000000ff05057210 */ /* 0x000fe20007ffe1ff */
[----:B------:R-:W-:Y:S01]  /*7db0*/  IMAD.MOV R0, RZ, RZ, -R0 ;  /* 0x000000ffff007224 */ /* 0x000fe200078e0a00 */
[C---:B--2---:R-:W-:Y:S01]  /*7dc0*/  IADD3 R6, R246.reuse, 0x11a, RZ ;  /* 0x0000011af6067810 */ /* 0x044fe20007ffe0ff */
[----:B------:R2:W-:Y:S01]  /*7dd0*/  STL [R1+0x5cf8], R8 ;  /* 0x005cf80801007387 */ /* 0x0005e20000100800 */
[----:B------:R-:W-:Y:S01]  /*7de0*/  IABS R200, R9 ;  /* 0x0000000900c87213 */ /* 0x000fe20000000000 */
[C---:B------:R-:W-:Y:S01]  /*7df0*/  IMAD R202, R251.reuse, R5, R202 ;  /* 0x00000005fbca7224 */ /* 0x040fe200078e02ca */
[----:B------:R-:W-:Y:S01]  /*7e00*/  IABS R197, R6 ;  /* 0x0000000600c57213 */ /* 0x000fe20000000000 */
[----:B------:R3:W-:Y:S01]  /*7e10*/  STL [R1+0x5d00], R7 ;  /* 0x005d000701007387 */ /* 0x0007e20000100800 */
[----:B----4-:R-:W-:Y:S01]  /*7e20*/  IADD3 R10, R246, 0x11b, RZ ;  /* 0x0000011bf60a7810 */ /* 0x010fe20007ffe0ff */
[C---:B------:R-:W-:Y:S01]  /*7e30*/  IMAD R201, R251.reuse, R0, R201 ;  /* 0x00000000fbc97224 */ /* 0x040fe200078e02c9 */
[----:B------:R-:W-:Y:S01]  /*7e40*/  IABS R199, R8 ;  /* 0x0000000800c77213 */ /* 0x000fe20000000000 */
[----:B------:R4:W-:Y:S01]  /*7e50*/  STL [R1+0x5cfc], R6 ;  /* 0x005cfc0601007387 */ /* 0x0009e20000100800 */
[----:B------:R-:W-:Y:S01]  /*7e60*/  IABS R196, R10 ;  /* 0x0000000a00c47213 */ /* 0x000fe20000000000 */
[----:B------:R-:W-:Y:S01]  /*7e70*/  IMAD.HI.U32 R5, R252, R197, RZ ;  /* 0x000000c5fc057227 */ /* 0x000fe200078e00ff */
[C---:B-1----:R-:W-:Y:S01]  /*7e80*/  IADD3 R9, R246.reuse, 0x11c, RZ ;  /* 0x0000011cf6097810 */ /* 0x042fe20007ffe0ff */
[----:B------:R1:W-:Y:S01]  /*7e90*/  STL [R1+0x5cf4], R10 ;  /* 0x005cf40a01007387 */ /* 0x0003e20000100800 */
[----:B------:R-:W-:Y:S01]  /*7ea0*/  IABS R198, R7 ;  /* 0x0000000700c67213 */ /* 0x000fe20000000000 */
[----:B------:R-:W-:Y:S01]  /*7eb0*/  IMAD.MOV R5, RZ, RZ, -R5 ;  /* 0x000000ffff057224 */ /* 0x000fe200078e0a05 */
[----:B--2---:R-:W-:Y:S01]  /*7ec0*/  IADD3 R8, R246, 0x11d, RZ ;  /* 0x0000011df6087810 */ /* 0x004fe20007ffe0ff */
[----:B------:R-:W-:Y:S01]  /*7ed0*/  IMAD.HI.U32 R0, R252, R196, RZ ;  /* 0x000000c4fc007227 */ /* 0x000fe200078e00ff */
[C---:B---3--:R-:W-:Y:S01]  /*7ee0*/  IADD3 R7, R246.reuse, 0x11e, RZ ;  /* 0x0000011ef6077810 */ /* 0x048fe20007ffe0ff */
[----:B------:R2:W-:Y:S01]  /*7ef0*/  STL [R1+0x5d04], R9 ;  /* 0x005d040901007387 */ /* 0x0005e20000100800 */
[C---:B----4-:R-:W-:Y:S01]  /*7f00*/  IADD3 R6, R246.reuse, 0x11f, RZ ;  /* 0x0000011ff6067810 */ /* 0x050fe20007ffe0ff */
[----:B------:R-:W-:Y:S01]  /*7f10*/  IMAD.MOV R3, RZ, RZ, -R3 ;  /* 0x000000ffff037224 */ /* 0x000fe200078e0a03 */
[----:B------:R-:W-:Y:S01]  /*7f20*/  IABS R195, R9 ;  /* 0x0000000900c37213 */ /* 0x000fe20000000000 */
[----:B------:R3:W-:Y:S01]  /*7f30*/  STL [R1+0x5d0c], R8 ;  /* 0x005d0c0801007387 */ /* 0x0007e20000100800 */
[----:B------:R-:W-:Y:S01]  /*7f40*/  IABS R192, R6 ;  /* 0x0000000600c07213 */ /* 0x000fe20000000000 */
[----:B------:R-:W-:Y:S01]  /*7f50*/  IMAD R197, R251, R5, R197 ;  /* 0x00000005fbc57224 */ /* 0x000fe200078e02c5 */
[----:B-1----:R-:W-:Y:S01]  /*7f60*/  IADD3 R10, R246, 0x120, RZ ;  /* 0x00000120f60a7810 */ /* 0x002fe20007ffe0ff */
[----:B------:R1:W-:Y:S01]  /*7f70*/  STL [R1+0x5d08], R7 ;  /* 0x005d080701007387 */ /* 0x0003e20000100800 */
[----:B------:R-:W-:Y:S01]  /*7f80*/  IMAD.MOV R0, RZ, RZ, -R0 ;  /* 0x000000ffff007224 */ /* 0x000fe200078e0a00 */
[----:B------:R-:W-:Y:S01]  /*7f90*/  IABS R194, R8 ;  /* 0x0000000800c27213 */ /* 0x000fe20000000000 */
[----:B------:R-:W-:Y:S01]  /*7fa0*/  IMAD.HI.U32 R5, R252, R192, RZ ;  /* 0x000000c0fc057227 */ /* 0x000fe200078e00ff */
[----:B------:R4:W-:Y:S01]  /*7fb0*/  STL [R1+0x5d14], R6 ;  /* 0x005d140601007387 */ /* 0x0009e20000100800 */
[----:B------:R-:W-:-:S02]  /*7fc0*/  IABS R191, R10 ;  /* 0x0000000a00bf7213 */ /* 0x000fc40000000000 */
[C---:B--2---:R-:W-:Y:S01]  /*7fd0*/  IADD3 R9, R246.reuse, 0x121, RZ ;  /* 0x00000121f6097810 */ /* 0x044fe20007ffe0ff */
[C---:B------:R-:W-:Y:S01]  /*7fe0*/  IMAD R204, R251.reuse, R3, R204 ;  /* 0x00000003fbcc7224 */ /* 0x040fe200078e02cc */
[----:B------:R-:W-:Y:S01]  /*7ff0*/  IABS R193, R7 ;  /* 0x0000000700c17213 */ /* 0x000fe20000000000 */
[----:B------:R-:W-:Y:S01]  /*8000*/  IMAD R196, R251, R0, R196 ;  /* 0x00000000fbc47224 */ /* 0x000fe200078e02c4 */
[C---:B---3--:R-:W-:Y:S01]  /*8010*/  IADD3 R8, R246.reuse, 0x122, RZ ;  /* 0x00000122f6087810 */ /* 0x048fe20007ffe0ff */
[----:B------:R2:W-:Y:S01]  /*8020*/  STL [R1+0x5d10], R10 ;  /* 0x005d100a01007387 */ /* 0x0005e20000100800 */
[----:B-1----:R-:W-:Y:S01]  /*8030*/  IADD3 R7, R246, 0x123, RZ ;  /* 0x00000123f6077810 */ /* 0x002fe20007ffe0ff */
[----:B------:R-:W-:Y:S01]  /*8040*/  IMAD.HI.U32 R3, R252, R199, RZ ;  /* 0x000000c7fc037227 */ /* 0x000fe200078e00ff */
[----:B----4-:R-:W-:Y:S01]  /*8050*/  IADD3 R6, R246, 0x124, RZ ;  /* 0x00000124f6067810 */ /* 0x010fe20007ffe0ff */
[----:B------:R1:W-:Y:S01]  /*8060*/  STL [R1+0x5d1c], R9 ;  /* 0x005d1c0901007387 */ /* 0x0003e20000100800 */
[----:B------:R-:W-:Y:S01]  /*8070*/  IABS R190, R9 ;  /* 0x0000000900be7213 */ /* 0x000fe20000000000 */
[----:B------:R-:W-:Y:S01]  /*8080*/  IMAD.MOV R5, RZ, RZ, -R5 ;  /* 0x000000ffff057224 */ /* 0x000fe200078e0a05 */
[----:B------:R-:W-:Y:S01]  /*8090*/  IABS R187, R6 ;  /* 0x0000000600bb7213 */ /* 0x000fe20000000000 */
[----:B------:R-:W-:Y:S01]  /*80a0*/  IMAD.HI.U32 R0, R252, R191, RZ ;  /* 0x000000bffc007227 */ /* 0x000fe200078e00ff */
[----:B------:R3:W-:Y:S01]  /*80b0*/  STL [R1+0x5d18], R8 ;  /* 0x005d180801007387 */ /* 0x0007e20000100800 */
[----:B--2---:R-:W-:-:S02]  /*80c0*/  IADD3 R10, R246, 0x125, RZ ;  /* 0x00000125f60a7810 */ /* 0x004fc40007ffe0ff */
[----:B------:R-:W-:Y:S01]  /*80d0*/  IMAD.MOV R3, RZ, RZ, -R3 ;  /* 0x000000ffff037224 */ /* 0x000fe200078e0a03 */
[----:B------:R-:W-:Y:S01]  /*80e0*/  STL [R1+0x5d20], R7 ;  /* 0x005d200701007387 */ /* 0x000fe20000100800 */
[C---:B------:R-:W-:Y:S01]  /*80f0*/  IMAD R192, R251.reuse, R5, R192 ;  /* 0x00000005fbc07224 */ /* 0x040fe200078e02c0 */
[----:B------:R-:W-:Y:S01]  /*8100*/  IABS R186, R10 ;  /* 0x0000000a00ba7213 */ /* 0x000fe20000000000 */
[----:B------:R-:W-:Y:S01]  /*8110*/  IMAD.MOV R0, RZ, RZ, -R0 ;  /* 0x000000ffff007224 */ /* 0x000fe200078e0a00 */
[----:B------:R2:W-:Y:S01]  /*8120*/  STL [R1+0x5d34], R6 ;  /* 0x005d340601007387 */ /* 0x0005e20000100800 */
[----:B------:R-:W-:Y:S01]  /*8130*/  IMAD.HI.U32 R5, R252, R187, RZ ;  /* 0x000000bbfc057227 */ /* 0x000fe200078e00ff */
[----:B------:R-:W-:Y:S02]  /*8140*/  IABS R189, R8 ;  /* 0x0000000800bd7213 */ /* 0x000fe40000000000 */
[C---:B-1----:R-:W-:Y:S01]  /*8150*/  IADD3 R9, R246.reuse, 0x126, RZ ;  /* 0x00000126f6097810 */ /* 0x042fe20007ffe0ff */
[C---:B------:R-:W-:Y:S01]  /*8160*/  IMAD R199, R251.reuse, R3, R199 ;  /* 0x00000003fbc77224 */ /* 0x040fe200078e02c7 */
[----:B------:R-:W-:Y:S01]  /*8170*/  IABS R188, R7 ;  /* 0x0000000700bc7213 */ /* 0x000fe20000000000 */
[----:B------:R-:W-:Y:S01]  /*8180*/  IMAD R191, R251, R0, R191 ;  /* 0x00000000fbbf7224 */ /* 0x000fe200078e02bf */
[----:B---3--:R-:W-:Y:S01]  /*8190*/  IADD3 R8, R246, 0x127, RZ ;  /* 0x00000127f6087810 */ /* 0x008fe20007ffe0ff */
[----:B------:R-:W-:Y:S01]  /*81a0*/  IMAD.HI.U32 R3, R252, R194, RZ ;  /* 0x000000c2fc037227 */ /* 0x000fe200078e00ff */
[C---:B--2---:R-:W-:Y:S01]  /*81b0*/  IADD3 R6, R246.reuse, 0x129, RZ ;  /* 0x00000129f6067810 */ /* 0x044fe20007ffe0ff */
[----:B------:R1:W-:Y:S01]  /*81c0*/  STL [R1+0x5d28], R10 ;  /* 0x005d280a01007387 */ /* 0x0003e20000100800 */
[----:B------:R-:W-:Y:S01]  /*81d0*/  IADD3 R7, R246, 0x128, RZ ;  /* 0x00000128f6077810 */ /* 0x000fe20007ffe0ff */
[----:B------:R-:W-:Y:S01]  /*81e0*/  IMAD.MOV R5, RZ, RZ, -R5 ;  /* 0x000000ffff057224 */ /* 0x000fe200078e0a05 */
[----:B------:R-:W-:Y:S01]  /*81f0*/  IABS R182, R6 ;  /* 0x0000000600b67213 */ /* 0x000fe20000000000 */
[----:B------:R-:W-:Y:S01]  /*8200*/  IMAD.HI.U32 R0, R252, R186, RZ ;  /* 0x000000bafc007227 */ /* 0x000fe200078e00ff */
[----:B------:R2:W-:Y:S01]  /*8210*/  STL [R1+0x5d24], R9 ;  /* 0x005d240901007387 */ /* 0x0005e20000100800 */
[----:B------:R-:W-:-:S02]  /*8220*/  IADD3 R3, -R3, RZ, RZ ;  /* 0x000000ff03037210 */ /* 0x000fc40007ffe1ff */
[C---:B------:R-:W-:Y:S01]  /*8230*/  IMAD R187, R251.reuse, R5, R187 ;  /* 0x00000005fbbb7224 */ /* 0x040fe200078e02bb */
[----:B------:R3:W-:Y:S01]  /*8240*/  STL [R1+0x5d2c], R8 ;  /* 0x005d2c0801007387 */ /* 0x0007e20000100800 */
[----:B-1----:R-:W-:Y:S01]  /*8250*/  IADD3 R10, R246, 0x12a, RZ ;  /* 0x0000012af60a7810 */ /* 0x002fe20007ffe0ff */
[----:B------:R-:W-:Y:S01]  /*8260*/  IMAD.HI.U32 R5, R252, R182, RZ ;  /* 0x000000b6fc057227 */ /* 0x000fe200078e00ff */
[----:B------:R-:W-:Y:S01]  /*8270*/  IADD3 R0, -R0, RZ, RZ ;  /* 0x000000ff00007210 */ /* 0x000fe20007ffe1ff */
[----:B------:R1:W-:Y:S01]  /*8280*/  STL [R1+0x5d3c], R7 ;  /* 0x005d3c0701007387 */ /* 0x0003e20000100800 */
[----:B------:R-:W-:Y:S01]  /*8290*/  IABS R185, R9 ;  /* 0x0000000900b97213 */ /* 0x000fe20000000000 */
[C---:B------:R-:W-:Y:S01]  /*82a0*/  IMAD R194, R251.reuse, R3, R194 ;  /* 0x00000003fbc27224 */ /* 0x040fe200078e02c2 */
[----:B------:R-:W-:Y:S01]  /*82b0*/  IABS R181, R10 ;  /* 0x0000000a00b57213 */ /* 0x000fe20000000000 */
[----:B------:R4:W-:Y:S01]  /*82c0*/  STL [R1+0x5d40], R6 ;  /* 0x005d400601007387 */ /* 0x0009e20000100800 */
[----:B------:R-:W-:Y:S01]  /*82d0*/  IABS R184, R8 ;  /* 0x0000000800b87213 */ /* 0x000fe20000000000 */
[----:B------:R-:W-:Y:S01]  /*82e0*/  IMAD R186, R251, R0, R186 ;  /* 0x00000000fbba7224 */ /* 0x000fe200078e02ba */
[----:B--2---:R-:W-:Y:S01]  /*82f0*/  IADD3 R9, R246, 0x12b, RZ ;  /* 0x0000012bf6097810 */ /* 0x004fe20007ffe0ff */
[----:B------:R2:W-:Y:S01]  /*8300*/  STL [R1+0x5d30], R10 ;  /* 0x005d300a01007387 */ /* 0x0005e20000100800 */
[----:B------:R-:W-:Y:S01]  /*8310*/  IABS R183, R7 ;  /* 0x0000000700b77213 */ /* 0x000fe20000000000 */
[----:B------:R-:W-:Y:S01]  /*8320*/  IMAD.HI.U32 R3, R252, R189, RZ ;  /* 0x000000bdfc037227 */ /* 0x000fe200078e00ff */
[C---:B---3--:R-:W-:Y:S01]  /*8330*/  IADD3 R8, R246.reuse, 0x12c, RZ ;  /* 0x0000012cf6087810 */ /* 0x048fe20007ffe0ff */
[----:B------:R3:W-:Y:S01]  /*8340*/  STL [R1+0x5d38], R9 ;  /* 0x005d380901007387 */ /* 0x0007e20000100800 */
[----:B-1----:R-:W-:Y:S01]  /*8350*/  IADD3 R7, R246, 0x12d, RZ ;  /* 0x0000012df6077810 */ /* 0x002fe20007ffe0ff */
[----:B------:R-:W-:Y:S01]  /*8360*/  IMAD.HI.U32 R0, R252, R181, RZ ;  /* 0x000000b5fc007227 */ /* 0x000fe200078e00ff */
[C---:B----4-:R-:W-:Y:S01]  /*8370*/  IADD3 R6, R246.reuse, 0x12e, RZ ;  /* 0x0000012ef6067810 */ /* 0x050fe20007ffe0ff */
[----:B------:R-:W-:Y:S01]  /*8380*/  STL [R1+0x5d48], R8 ;  /* 0x005d480801007387 */ /* 0x000fe20000100800 */
[----:B------:R-:W-:Y:S01]  /*8390*/  IADD3 R5, -R5, RZ, RZ ;  /* 0x000000ff05057210 */ /* 0x000fe20007ffe1ff */
[----:B------:R-:W-:Y:S01]  /*83a0*/  IMAD.MOV R3, RZ, RZ, -R3 ;  /* 0x000000ffff037224 */ /* 0x000fe200078e0a03 */
[----:B------:R-:W-:Y:S01]  /*83b0*/  IABS R177, R6 ;  /* 0x0000000600b17213 */ /* 0x000fe20000000000 */
[----:B------:R-:W-:Y:S01]  /*83c0*/  STL [R1+0x5d50], R7 ;  /* 0x005d500701007387 */ /* 0x000fe20000100800 */
[----:B--2---:R-:W-:Y:S01]  /*83d0*/  IADD3 R10, R246, 0x12f, RZ ;  /* 0x0000012ff60a7810 */ /* 0x004fe20007ffe0ff */
[C---:B------:R-:W-:Y:S01]  /*83e0*/  IMAD R182, R251.reuse, R5, R182 ;  /* 0x00000005fbb67224 */ /* 0x040fe200078e02b6 */
[----:B------:R-:W-:Y:S01]  /*83f0*/  IABS R180, R9 ;  /* 0x0000000900b47213 */ /* 0x000fe20000000000 */
[----:B------:R1:W-:Y:S01]  /*8400*/  STL [R1+0x5d4c], R6 ;  /* 0x005d4c0601007387 */ /* 0x0003e20000100800 */
[----:B------:R-:W-:Y:S01]  /*8410*/  IMAD.MOV R0, RZ, RZ, -R0 ;  /* 0x000000ffff007224 */ /* 0x000fe200078e0a00 */
[----:B------:R-:W-:Y:S01]  /*8420*/  IABS R176, R10 ;  /* 0x0000000a00b07213 */ /* 0x000fe20000000000 */
[----:B------:R-:W-:Y:S01]  /*8430*/  IMAD.HI.U32 R5, R252, R177, RZ ;  /* 0x000000b1fc057227 */ /* 0x000fe200078e00ff */
[----:B------:R-:W-:Y:S01]  /*8440*/  IABS R179, R8 ;  /* 0x0000000800b37213 */ /* 0x000fe20000000000 */
[----:B------:R2:W-:Y:S01]  /*8450*/  STL [R1+0x5d44], R10 ;  /* 0x005d440a01007387 */ /* 0x0005e20000100800 */
[C---:B---3--:R-:W-:Y:S01]  /*8460*/  IADD3 R9, R246.reuse, 0x130, RZ ;  /* 0x00000130f6097810 */ /* 0x048fe20007ffe0ff */
[C---:B------:R-:W-:Y:S01]  /*8470*/  IMAD R189, R251.reuse, R3, R189 ;  /* 0x00000003fbbd7224 */ /* 0x040fe200078e02bd */
[----:B------:R-:W-:Y:S01]  /*8480*/  IABS R178, R7 ;  /* 0x0000000700b27213 */ /* 0x000fe20000000000 */
[C---:B------:R-:W-:Y:S01]  /*8490*/  IMAD R181, R251.reuse, R0, R181 ;  /* 0x00000000fbb57224 */ /* 0x040fe200078e02b5 */
[----:B-1----:R-:W-:Y:S01]  /*84a0*/  IADD3 R6, R246, 0x133, RZ ;  /* 0x00000133f6067810 */ /* 0x002fe20007ffe0ff */
[----:B------:R-:W-:Y:S01]  /*84b0*/  IMAD.HI.U32 R3, R252, R184, RZ ;  /* 0x000000b8fc037227 */ /* 0x000fe200078e00ff */
[C---:B------:R-:W-:Y:S01]  /*84c0*/  IADD3 R8, R246.reuse, 0x131, RZ ;  /* 0x00000131f6087810 */ /* 0x040fe20007ffe0ff */
[----:B------:R1:W-:Y:S01]  /*84d0*/  STL [R1+0x5d58], R9 ;  /* 0x005d580901007387 */ /* 0x0003e20000100800 */
[----:B------:R-:W-:Y:S01]  /*84e0*/  IADD3 R7, R246, 0x132, RZ ;  /* 0x00000132f6077810 */ /* 0x000fe20007ffe0ff */
[----:B------:R-:W-:Y:S01]  /*84f0*/  IMAD.MOV R5, RZ, RZ, -R5 ;  /* 0x000000ffff057224 */ /* 0x000fe200078e0a05 */
[----:B------:R-:W-:Y:S01]  /*8500*/  IABS R172, R6 ;  /* 0x0000000600ac7213 */ /* 0x000fe20000000000 */
[----:B------:R-:W-:Y:S01]  /*8510*/  IMAD.HI.U32 R0, R252, R176, RZ ;  /* 0x000000b0fc007227 */ /* 0x000fe200078e00ff */
[----:B--2---:R-:W-:Y:S01]  /*8520*/  IADD3 R10, R246, 0x134, RZ ;  /* 0x00000134f60a7810 */ /* 0x004fe20007ffe0ff */
[----:B------:R2:W-:Y:S01]  /*8530*/  STL [R1+0x5d60], R8 ;  /* 0x005d600801007387 */ /* 0x0005e20000100800 */
[----:B------:R-:W-:Y:S01]  /*8540*/  IABS R175, R9 ;  /* 0x0000000900af7213 */ /* 0x000fe20000000000 */
[----:B------:R-:W-:Y:S01]  /*8550*/  IMAD.MOV R3, RZ, RZ, -R3 ;  /* 0x000000ffff037224 */ /* 0x000fe200078e0a03 */
[----:B------:R-:W-:Y:S01]  /*8560*/  IABS R171, R10 ;  /* 0x0000000a00ab7213 */ /* 0x000fe20000000000 */
[----:B------:R3:W-:Y:S01]  /*8570*/  STL [R1+0x5d5c], R7 ;  /* 0x005d5c0701007387 */ /* 0x0007e20000100800 */
[----:B------:R-:W-:Y:S01]  /*8580*/  IMAD R177, R251, R5, R177 ;  /* 0x00000005fbb17224 */ /* 0x000fe200078e02b1 */
[----:B------:R-:W-:Y:S01]  /*8590*/  IABS R174, R8 ;  /* 0x0000000800ae7213 */ /* 0x000fe20000000000 */
[----:B------:R-:W-:Y:S01]  /*85a0*/  IMAD.MOV R0, RZ, RZ, -R0 ;  /* 0x000000ffff007224 */ /* 0x000fe200078e0a00 */
[----:B------:R4:W-:Y:S01]  /*85b0*/  STL [R1+0x5d68], R6 ;  /* 0x005d680601007387 */ /* 0x0009e20000100800 */
[----:B------:R-:W-:Y:S01]  /*85c0*/  IMAD.HI.U32 R5, R252, R172, RZ ;  /* 0x000000acfc057227 */ /* 0x000fe200078e00ff */
[----:B-1----:R-:W-:-:S02]  /*85d0*/  IADD3 R9, R246, 0x135, RZ ;  /* 0x00000135f6097810 */ /* 0x002fc40007ffe0ff */
[----:B------:R-:W-:Y:S01]  /*85e0*/  IABS R173, R7 ;  /* 0x0000000700ad7213 */ /* 0x000fe20000000000 */
[C---:B------:R-:W-:Y:S01]  /*85f0*/  IMAD R184, R251.reuse, R3, R184 ;  /* 0x00000003fbb87224 */ /* 0x040fe200078e02b8 */
[C---:B--2---:R-:W-:Y:S01]  /*8600*/  IADD3 R8, R246.reuse, 0x136, RZ ;  /* 0x00000136f6087810 */ /* 0x044fe20007ffe0ff */
[----:B------:R-:W-:Y:S01]  /*8610*/  IMAD R176, R251, R0, R176 ;  /* 0x00000000fbb07224 */ /* 0x000fe200078e02b0 */
[C---:B---3--:R-:W-:Y:S01]  /*8620*/  IADD3 R7, R246.reuse, 0x137, RZ ;  /* 0x00000137f6077810 */ /* 0x048fe20007ffe0ff */
[----:B------:R1:W-:Y:S01]  /*8630*/  STL [R1+0x5d64], R10 ;  /* 0x005d640a01007387 */ /* 0x0003e20000100800 */
[----:B----4-:R-:W-:Y:S01]  /*8640*/  IADD3 R6, R246, 0x138, RZ ;  /* 0x00000138f6067810 */ /* 0x010fe20007ffe0ff */
[C---:B------:R-:W-:Y:S01]  /*8650*/  IMAD.HI.U32 R3, R252.reuse, R179, RZ ;  /* 0x000000b3fc037227 */ /* 0x040fe200078e00ff */
[----:B------:R-:W-:Y:S01]  /*8660*/  IABS R170, R9 ;  /* 0x0000000900aa7213 */ /* 0x000fe20000000000 */
[----:B------:R2:W-:Y:S01]  /*8670*/  STL [R1+0x5d74], R9 ;  /* 0x005d740901007387 */ /* 0x0005e20000100800 */
[----:B------:R-:W-:Y:S01]  /*8680*/  IABS R167, R6 ;  /* 0x0000000600a77213 */ /* 0x000fe20000000000 */
[----:B------:R-:W-:Y:S01]  /*8690*/  IMAD.MOV R5, RZ, RZ, -R5 ;  /* 0x000000ffff057224 */ /* 0x000fe200078e0a05 */
[----:B------:R-:W-:Y:S01]  /*86a0*/  IABS R169, R8 ;  /* 0x0000000800a97213 */ /* 0x000fe20000000000 */
[----:B------:R-:W-:Y:S01]  /*86b0*/  IMAD.HI.U32 R0, R252, R171, RZ ;  /* 0x000000abfc007227 */ /* 0x000fe200078e00ff */
[----:B------:R3:W-:Y:S01]  /*86c0*/  STL [R1+0x5d6c], R8 ;  /* 0x005d6c0801007387 */ /* 0x0007e20000100800 */
[----:B-1----:R-:W-:-:S02]  /*86d0*/  IADD3 R10, R246, 0x139, RZ ;  /* 0x00000139f60a7810 */ /* 0x002fc40007ffe0ff */
[----:B------:R-:W-:Y:S01]  /*86e0*/  IMAD.MOV R3, RZ, RZ, -R3 ;  /* 0x000000ffff037224 */ /* 0x000fe200078e0a03 */
[----:B------:R1:W-:Y:S01]  /*86f0*/  STL [R1+0x5d78], R7 ;  /* 0x005d780701007387 */ /* 0x0003e20000100800 */
[C---:B------:R-:W-:Y:S01]  /*8700*/  IMAD R172, R251.reuse, R5, R172 ;  /* 0x00000005fbac7224 */ /* 0x040fe200078e02ac */
[----:B------:R-:W-:Y:S01]  /*8710*/  IABS R166, R10 ;  /* 0x0000000a00a67213 */ /* 0x000fe20000000000 */
[----:B------:R-:W-:Y:S01]  /*8720*/  IMAD.MOV R0, RZ, RZ, -R0 ;  /* 0x000000ffff007224 */ /* 0x000fe200078e0a00 */
[----:B------:R4:W-:Y:S01]  /*8730*/  STL [R1+0x5d8c], R6 ;  /* 0x005d8c0601007387 */ /* 0x0009e20000100800 */
[----:B------:R-:W-:Y:S01]  /*8740*/  IMAD.HI.U32 R5, R252, R167, RZ ;  /* 0x000000a7fc057227 */ /* 0x000fe200078e00ff */
[C---:B--2---:R-:W-:Y:S02]  /*8750*/  IADD3 R9, R246.reuse, 0x13a, RZ ;  /* 0x0000013af6097810 */ /* 0x044fe40007ffe0ff */
[----:B------:R-:W-:Y:S01]  /*8760*/  IABS R168, R7 ;  /* 0x0000000700a87213 */ /* 0x000fe20000000000 */
[C---:B------:R-:W-:Y:S01]  /*8770*/  IMAD R179, R251.reuse, R3, R179 ;  /* 0x00000003fbb37224 */ /* 0x040fe200078e02b3 */
[C---:B---3--:R-:W-:Y:S01]  /*8780*/  IADD3 R8, R246.reuse, 0x13b, RZ ;  /* 0x0000013bf6087810 */ /* 0x048fe20007ffe0ff */
[----:B------:R-:W-:Y:S01]  /*8790*/  IMAD R171, R251, R0, R171 ;  /* 0x00000000fbab7224 */ /* 0x000fe200078e02ab */
        /* <DEDUP_REMOVED lines=20> */
[C---:B--2---:R-:W-:Y:S01]  /*88e0*/  IADD3 R9, R246.reuse, 0x13f, RZ ;  /* 0x0000013ff6097810 */ /* 0x044fe20007ffe0ff */
[----:B------:R-:W-:Y:S01]  /*88f0*/  IMAD R166, R251, R0, R166 ;  /* 0x00000000fba67224 */ /* 0x000fe200078e02a6 */
[----:B------:R-:W-:Y:S01]  /*8900*/  IABS R163, R7 ;  /* 0x0000000700a37213 */ /* 0x000fe20000000000 */
[----:B------:R2:W-:Y:S01]  /*8910*/  STL [R1+0x5d88], R10 ;  /* 0x005d880a01007387 */ /* 0x0005e20000100800 */
[----:B---3--:R-:W-:Y:S01]  /*8920*/  IADD3 R8, R246, 0x140, RZ ;  /* 0x00000140f6087810 */ /* 0x008fe20007ffe0ff */
[----:B------:R-:W-:Y:S01]  /*8930*/  IMAD.HI.U32 R3, R252, R169, RZ ;  /* 0x000000a9fc037227 */ /* 0x000fe200078e00ff */
[----:B-1----:R-:W-:Y:S01]  /*8940*/  IADD3 R7, R246, 0x141, RZ ;  /* 0x00000141f6077810 */ /* 0x002fe20007ffe0ff */
[----:B------:R1:W-:Y:S01]  /*8950*/  STL [R1+0x5d94], R9 ;  /* 0x005d940901007387 */ /* 0x0003e20000100800 */
[----:B------:R-:W-:Y:S01]  /*8960*/  IADD3 R5, -R5, RZ, RZ ;  /* 0x000000ff05057210 */ /* 0x000fe20007ffe1ff */
[----:B------:R-:W-:Y:S01]  /*8970*/  IMAD.HI.U32 R0, R252, R161, RZ ;  /* 0x000000a1fc007227 */ /* 0x000fe200078e00ff */
[C---:B----4-:R-:W-:Y:S01]  /*8980*/  IADD3 R6, R246.reuse, 0x142, RZ ;  /* 0x00000142f6067810 */ /* 0x050fe20007ffe0ff */
[----:B------:R3:W-:Y:S01]  /*8990*/  STL [R1+0x5da8], R8 ;  /* 0x005da80801007387 */ /* 0x0007e20000100800 */
[----:B------:R-:W-:Y:S01]  /*89a0*/  IABS R160, R9 ;  /* 0x0000000900a07213 */ /* 0x000fe20000000000 */
        /* <DEDUP_REMOVED lines=10> */
[C---:B-1----:R-:W-:Y:S01]  /*8a50*/  IADD3 R9, R246.reuse, 0x144, RZ ;  /* 0x00000144f6097810 */ /* 0x042fe20007ffe0ff */
[----:B------:R1:W-:Y:S01]  /*8a60*/  STL [R1+0x5da4], R10 ;  /* 0x005da40a01007387 */ /* 0x0003e20000100800 */
[----:B------:R-:W-:Y:S01]  /*8a70*/  IABS R158, R7 ;  /* 0x00000007009e7213 */ /* 0x000fe20000000000 */
[C---:B------:R-:W-:Y:S01]  /*8a80*/  IMAD R169, R251.reuse, R3, R169 ;  /* 0x00000003fba97224 */ /* 0x040fe200078e02a9 */
[C---:B---3--:R-:W-:Y:S01]  /*8a90*/  IADD3 R8, R246.reuse, 0x145, RZ ;  /* 0x00000145f6087810 */ /* 0x048fe20007ffe0ff */
[----:B------:R-:W-:Y:S01]  /*8aa0*/  IMAD R161, R251, R0, R161 ;  /* 0x00000000fba17224 */ /* 0x000fe200078e02a1 */
[----:B--2---:R-:W-:Y:S01]  /*8ab0*/  IADD3 R6, R246, 0x147, RZ ;  /* 0x00000147f6067810 */ /* 0x004fe20007ffe0ff */
[----:B------:R-:W-:Y:S01]  /*8ac0*/  IMAD.HI.U32 R3, R252, R164, RZ ;  /* 0x000000a4fc037227 */ /* 0x000fe200078e00ff */
[C---:B------:R-:W-:Y:S01]  /*8ad0*/  IADD3 R7, R246.reuse, 0x146, RZ ;  /* 0x00000146f6077810 */ /* 0x040fe20007ffe0ff */
[----:B------:R2:W-:Y:S01]  /*8ae0*/  STL [R1+0x5db4], R9 ;  /* 0x005db40901007387 */ /* 0x0005e20000100800 */
[----:B------:R-:W-:Y:S01]  /*8af0*/  IABS R152, R6 ;  /* 0x0000000600987213 */ /* 0x000fe20000000000 */
[----:B------:R-:W-:Y:S01]  /*8b00*/  IMAD.MOV R5, RZ, RZ, -R5 ;  /* 0x000000ffff057224 */ /* 0x000fe200078e0a05 */
[----:B-1----:R-:W-:Y:S01]  /*8b10*/  IADD3 R10, R246, 0x148, RZ ;  /* 0x00000148f60a7810 */ /* 0x002fe20007ffe0ff */
[----:B------:R-:W-:Y:S01]  /*8b20*/  IMAD.HI.U32 R0, R252, R156, RZ ;  /* 0x0000009cfc007227 */ /* 0x000fe200078e00ff */
[----:B------:R1:W-:Y:S01]  /*8b30*/  STL [R1+0x5dc0], R8 ;  /* 0x005dc00801007387 */ /* 0x0003e20000100800 */
[----:B------:R-:W-:-:S02]  /*8b40*/  IABS R155, R9 ;  /* 0x00000009009b7213 */ /* 0x000fc40000000000 */
[----:B------:R-:W-:Y:S01]  /*8b50*/  IMAD.MOV R3, RZ, RZ, -R3 ;  /* 0x000000ffff037224 */ /* 0x000fe200078e0a03 */
[----:B------:R3:W-:Y:S01]  /*8b60*/  STL [R1+0x5db8], R7 ;  /* 0x005db80701007387 */ /* 0x0007e20000100800 */
[C---:B------:R-:W-:Y:S01]  /*8b70*/  IMAD R157, R251.reuse, R5, R157 ;  /* 0x00000005fb9d7224 */ /* 0x040fe200078e029d */
[----:B------:R-:W-:Y:S01]  /*8b80*/  IABS R151, R10 ;  /* 0x0000000a00977213 */ /* 0x000fe20000000000 */
[----:B------:R-:W-:Y:S01]  /*8b90*/  IMAD.MOV R0, RZ, RZ, -R0 ;  /* 0x000000ffff007224 */ /* 0x000fe200078e0a00 */
[----:B------:R4:W-:Y:S01]  /*8ba0*/  STL [R1+0x5dc8], R6 ;  /* 0x005dc80601007387 */ /* 0x0009e20000100800 */
[----:B------:R-:W-:Y:S01]  /*8bb0*/  IABS R154, R8 ;  /* 0x00000008009a7213 */ /* 0x000fe20000000000 */
[----:B------:R-:W-:Y:S01]  /*8bc0*/  IMAD.HI.U32 R5, R252, R152, RZ ;  /* 0x00000098fc057227 */ /* 0x000fe200078e00ff */
[C---:B--2---:R-:W-:Y:S01]  /*8bd0*/  IADD3 R9, R246.reuse, 0x149, RZ ;  /* 0x00000149f6097810 */ /* 0x044fe20007ffe0ff */
[----:B------:R2:W-:Y:S01]  /*8be0*/  STL [R1+0x5dc4], R10 ;  /* 0x005dc40a01007387 */ /* 0x0005e20000100800 */
[----:B------:R-:W-:Y:S01]  /*8bf0*/  IABS R153, R7 ;  /* 0x0000000700997213 */ /* 0x000fe20000000000 */
[C---:B------:R-:W-:Y:S01]  /*8c00*/  IMAD R164, R251.reuse, R3, R164 ;  /* 0x00000003fba47224 */ /* 0x040fe200078e02a4 */
[C---:B-1----:R-:W-:Y:S01]  /*8c10*/  IADD3 R8, R246.reuse, 0x14a, RZ ;  /* 0x0000014af6087810 */ /* 0x042fe20007ffe0ff */
[C---:B------:R-:W-:Y:S01]  /*8c20*/  IMAD R156, R251.reuse, R0, R156 ;  /* 0x00000000fb9c7224 */ /* 0x040fe200078e029c */
[----:B---3--:R-:W-:Y:S01]  /*8c30*/  IADD3 R7, R246, 0x14b, RZ ;  /* 0x0000014bf6077810 */ /* 0x008fe20007ffe0ff */
[----:B------:R-:W-:Y:S01]  /*8c40*/  IMAD.HI.U32 R3, R252, R159, RZ ;  /* 0x0000009ffc037227 */ /* 0x000fe200078e00ff */
[----:B----4-:R-:W-:Y:S01]  /*8c50*/  IADD3 R6, R246, 0x14c, RZ ;  /* 0x0000014cf6067810 */ /* 0x010fe20007ffe0ff */
[----:B------:R1:W-:Y:S01]  /*8c60*/  STL [R1+0x5dd0], R9 ;  /* 0x005dd00901007387 */ /* 0x0003e20000100800 */
[----:B------:R-:W-:Y:S01]  /*8c70*/  IABS R150, R9 ;  /* 0x0000000900967213 */ /* 0x000fe20000000000 */
[----:B------:R-:W-:Y:S01]  /*8c80*/  IMAD.MOV R5, RZ, RZ, -R5 ;  /* 0x000000ffff057224 */ /* 0x000fe200078e0a05 */
[----:B------:R-:W-:Y:S01]  /*8c90*/  IABS R147, R6 ;  /* 0x0000000600937213 */ /* 0x000fe20000000000 */
[----:B------:R-:W-:Y:S01]  /*8ca0*/  IMAD.HI.U32 R0, R252, R151, RZ ;  /* 0x00000097fc007227 */ /* 0x000fe200078e00ff */
[C---:B--2---:R-:W-:Y:S01]  /*8cb0*/  IADD3 R10, R246.reuse, 0x14d, RZ ;  /* 0x0000014df60a7810 */ /* 0x044fe20007ffe0ff */
[----:B------:R2:W-:Y:S01]  /*8cc0*/  STL [R1+0x5dcc], R8 ;  /* 0x005dcc0801007387 */ /* 0x0005e20000100800 */
[----:B------:R-:W-:Y:S01]  /*8cd0*/  IABS R149, R8 ;  /* 0x0000000800957213 */ /* 0x000fe20000000000 */
[----:B------:R-:W-:Y:S01]  /*8ce0*/  IMAD.MOV R3, RZ, RZ, -R3 ;  /* 0x000000ffff037224 */ /* 0x000fe200078e0a03 */
[----:B------:R-:W-:Y:S01]  /*8cf0*/  IABS R146, R10 ;  /* 0x0000000a00927213 */ /* 0x000fe20000000000 */
[----:B------:R3:W-:Y:S01]  /*8d00*/  STL [R1+0x5dd4], R7 ;  /* 0x005dd40701007387 */ /* 0x0007e20000100800 */
[----:B------:R-:W-:Y:S01]  /*8d10*/  IMAD R152, R251, R5, R152 ;  /* 0x00000005fb987224 */ /* 0x000fe200078e0298 */
[----:B-1----:R-:W-:Y:S01]  /*8d20*/  IADD3 R9, R246, 0x14e, RZ ;  /* 0x0000014ef6097810 */ /* 0x002fe20007ffe0ff */
[----:B------:R-:W-:Y:S01]  /*8d30*/  IMAD.MOV R0, RZ, RZ, -R0 ;  /* 0x000000ffff007224 */ /* 0x000fe200078e0a00 */
[----:B------:R1:W-:Y:S01]  /*8d40*/  STL [R1+0x5dec], R6 ;  /* 0x005dec0601007387 */ /* 0x0003e20000100800 */
[----:B------:R-:W-:Y:S01]  /*8d50*/  IMAD.HI.U32 R5, R252, R147, RZ ;  /* 0x00000093fc057227 */ /* 0x000fe200078e00ff */
[----:B------:R-:W-:-:S02]  /*8d60*/  IABS R148, R7 ;  /* 0x0000000700947213 */ /* 0x000fc40000000000 */
[C---:B--2---:R-:W-:Y:S01]  /*8d70*/  IADD3 R8, R246.reuse, 0x14f, RZ ;  /* 0x0000014ff6087810 */ /* 0x044fe20007ffe0ff */
[C---:B------:R-:W-:Y:S01]  /*8d80*/  IMAD R159, R251.reuse, R3, R159 ;  /* 0x00000003fb9f7224 */ /* 0x040fe200078e029f */
[----:B---3--:R-:W-:Y:S01]  /*8d90*/  IADD3 R7, R246, 0x150, RZ ;  /* 0x00000150f6077810 */ /* 0x008fe20007ffe0ff */
[----:B------:R-:W-:Y:S01]  /*8da0*/  IMAD R151, R251, R0, R151 ;  /* 0x00000000fb977224 */ /* 0x000fe200078e0297 */
[----:B------:R2:W-:Y:S01]  /*8db0*/  STL [R1+0x5de0], R10 ;  /* 0x005de00a01007387 */ /* 0x0005e20000100800 */
[----:B------:R-:W-:Y:S01]  /*8dc0*/  IMAD.HI.U32 R3, R252, R154, RZ ;  /* 0x0000009afc037227 */ /* 0x000fe200078e00ff */
[----:B-1----:R-:W-:Y:S02]  /*8dd0*/  IADD3 R6, R246, 0x151, RZ ;  /* 0x00000151f6067810 */ /* 0x002fe40007ffe0ff */
[----:B------:R1:W-:Y:S01]  /*8de0*/  STL [R1+0x5ddc], R9 ;  /* 0x005ddc0901007387 */ /* 0x0003e20000100800 */
[----:B------:R-:W-:Y:S01]  /*8df0*/  IMAD.MOV R5, RZ, RZ, -R5 ;  /* 0x000000ffff057224 */ /* 0x000fe200078e0a05 */
[----:B------:R-:W-:Y:S01]  /*8e00*/  IABS R142, R6 ;  /* 0x00000006008e7213 */ /* 0x000fe20000000000 */
[----:B------:R-:W-:Y:S01]  /*8e10*/  IMAD.HI.U32 R0, R252, R146, RZ ;  /* 0x00000092fc007227 */ /* 0x000fe200078e00ff */
[----:B------:R3:W-:Y:S01]  /*8e20*/  STL [R1+0x5de4], R8 ;  /* 0x005de40801007387 */ /* 0x0007e20000100800 */
[----:B------:R-:W-:-:S02]  /*8e30*/  IADD3 R3, -R3, RZ, RZ ;  /* 0x000000ff03037210 */ /* 0x000fc40007ffe1ff */
[----:B--2---:R-:W-:Y:S01]  /*8e40*/  IADD3 R10, R246, 0x152, RZ ;  /* 0x00000152f60a7810 */ /* 0x004fe20007ffe0ff */
[C---:B------:R-:W-:Y:S01]  /*8e50*/  IMAD R147, R251.reuse, R5, R147 ;  /* 0x00000005fb937224 */ /* 0x040fe200078e0293 */
[----:B------:R-:W-:Y:S01]  /*8e60*/  STL [R1+0x5df8], R7 ;  /* 0x005df80701007387 */ /* 0x000fe20000100800 */
[----:B------:R-:W-:Y:S01]  /*8e70*/  IMAD.HI.U32 R5, R252, R142, RZ ;  /* 0x0000008efc057227 */ /* 0x000fe200078e00ff */
[----:B------:R-:W-:Y:S02]  /*8e80*/  IADD3 R0, -R0, RZ, RZ ;  /* 0x000000ff00007210 */ /* 0x000fe40007ffe1ff */
[----:B------:R-:W-:Y:S01]  /*8e90*/  IABS R145, R9 ;  /* 0x0000000900917213 */ /* 0x000fe20000000000 */
[----:B------:R2:W-:Y:S01]  /*8ea0*/  STL [R1+0x5dfc], R6 ;  /* 0x005dfc0601007387 */ /* 0x0005e20000100800 */
[----:B------:R-:W-:Y:S01]  /*8eb0*/  IABS R141, R10 ;  /* 0x0000000a008d7213 */ /* 0x000fe20000000000 */
[C---:B------:R-:W-:Y:S01]  /*8ec0*/  IMAD R154, R251.reuse, R3, R154 ;  /* 0x00000003fb9a7224 */ /* 0x040fe200078e029a */
[----:B------:R-:W-:Y:S01]  /*8ed0*/  IABS R144, R8 ;  /* 0x0000000800907213 */ /* 0x000fe20000000000 */
[----:B------:R-:W-:Y:S01]  /*8ee0*/  IMAD R146, R251, R0, R146 ;  /* 0x00000000fb927224 */ /* 0x000fe200078e0292 */
[----:B-1----:R-:W-:Y:S01]  /*8ef0*/  IADD3 R9, R246, 0x153, RZ ;  /* 0x00000153f6097810 */ /* 0x002fe20007ffe0ff */
[----:B------:R1:W-:Y:S01]  /*8f00*/  STL [R1+0x5de8], R10 ;  /* 0x005de80a01007387 */ /* 0x0003e20000100800 */
[----:B------:R-:W-:Y:S01]  /*8f10*/  IABS R143, R7 ;  /* 0x00000007008f7213 */ /* 0x000fe20000000000 */
[----:B------:R-:W-:Y:S01]  /*8f20*/  IMAD.HI.U32 R3, R252, R149, RZ ;  /* 0x00000095fc037227 */ /* 0x000fe200078e00ff */
[C---:B---3--:R-:W-:Y:S01]  /*8f30*/  IADD3 R8, R246.reuse, 0x154, RZ ;  /* 0x00000154f6087810 */ /* 0x048fe20007ffe0ff */
[----:B------:R3:W-:Y:S01]  /*8f40*/  STL [R1+0x5df4], R9 ;  /* 0x005df40901007387 */ /* 0x0007e20000100800 */
[----:B--2---:R-:W-:Y:S01]  /*8f50*/  IADD3 R6, R246, 0x156, RZ ;  /* 0x00000156f6067810 */ /* 0x004fe20007ffe0ff */
[----:B------:R-:W-:Y:S01]  /*8f60*/  IMAD.HI.U32 R0, R252, R141, RZ ;  /* 0x0000008dfc007227 */ /* 0x000fe200078e00ff */
[C---:B------:R-:W-:Y:S01]  /*8f70*/  IADD3 R7, R246.reuse, 0x155, RZ ;  /* 0x00000155f6077810 */ /* 0x040fe20007ffe0ff */
[----:B------:R-:W-:Y:S01]  /*8f80*/  STL [R1+0x5e04], R8 ;  /* 0x005e040801007387 */ /* 0x000fe20000100800 */
[----:B------:R-:W-:Y:S01]  /*8f90*/  IADD3 R5, -R5, RZ, RZ ;  /* 0x000000ff05057210 */ /* 0x000fe20007ffe1ff */
[----:B------:R-:W-:Y:S01]  /*8fa0*/  IMAD.MOV R3, RZ, RZ, -R3 ;  /* 0x000000ffff037224 */ /* 0x000fe200078e0a03 */
[----:B------:R-:W-:Y:S01]  /*8fb0*/  IABS R137, R6 ;  /* 0x0000000600897213 */ /* 0x000fe20000000000 */
[----:B------:R-:W-:Y:S01]  /*8fc0*/  STL [R1+0x5e10], R7 ;  /* 0x005e100701007387 */ /* 0x000fe20000100800 */
[----:B-1----:R-:W-:Y:S01]  /*8fd0*/  IADD3 R10, R246, 0x157, RZ ;  /* 0x00000157f60a7810 */ /* 0x002fe20007ffe0ff */
        /* <DEDUP_REMOVED lines=481> */
[----:B------:R-:W-:Y:S01]  /*adf0*/  IMAD.MOV R3, RZ, RZ, -R3 ;  /* 0x000000ffff037224 */ /* 0x000fe200078e0a03 */
[----:B------:R-:W-:Y:S01]  /*ae00*/  IABS R39, R8 ;  /* 0x0000000800277213 */ /* 0x000fe20000000000 */
[C---:B------:R-:W-:Y:S01]  /*ae10*/  IMAD R42, R251.reuse, R5, R42 ;  /* 0x00000005fb2a7224 */ /* 0x040fe200078e022a */
[----:B------:R2:W-:Y:S01]  /*ae20*/  STL [R1+0x5fe8], R6 ;  /* 0x005fe80601007387 */ /* 0x0005e20000100800 */
[----:B------:R-:W-:Y:S01]  /*ae30*/  IMAD.MOV R0, RZ, RZ, -R0 ;  /* 0x000000ffff007224 */ /* 0x000fe200078e0a00 */
[----:B------:R-:W-:Y:S01]  /*ae40*/  IABS R36, R10 ;  /* 0x0000000a00247213 */ /* 0x000fe20000000000 */
[----:B------:R-:W-:Y:S01]  /*ae50*/  IMAD.HI.U32 R5, R252, R37, RZ ;  /* 0x00000025fc057227 */ /* 0x000fe200078e00ff */
[C---:B-1----:R-:W-:Y:S01]  /*ae60*/  IADD3 R9, R246.reuse, 0x1bc, RZ ;  /* 0x000001bcf6097810 */ /* 0x042fe20007ffe0ff */
[----:B------:R1:W-:Y:S01]  /*ae70*/  STL [R1+0x5fdc], R10 ;  /* 0x005fdc0a01007387 */ /* 0x0003e20000100800 */
[----:B------:R-:W-:Y:S01]  /*ae80*/  IABS R38, R7 ;  /* 0x0000000700267213 */ /* 0x000fe20000000000 */
[----:B------:R-:W-:Y:S01]  /*ae90*/  IMAD.MOV R2, RZ, RZ, -R2 ;  /* 0x000000ffff027224 */ /* 0x000fe200078e0a02 */
[C---:B---3--:R-:W-:Y:S01]  /*aea0*/  IADD3 R8, R246.reuse, 0x1bd, RZ ;  /* 0x000001bdf6087810 */ /* 0x048fe20007ffe0ff */
[C---:B------:R-:W-:Y:S01]  /*aeb0*/  IMAD R208, R251.reuse, R4, R208 ;  /* 0x00000004fbd07224 */ /* 0x040fe200078e02d0 */
[C---:B--2---:R-:W-:Y:S01]  /*aec0*/  IADD3 R6, R246.reuse, 0x1bf, RZ ;  /* 0x000001bff6067810 */ /* 0x044fe20007ffe0ff */
[C---:B------:R-:W-:Y:S01]  /*aed0*/  IMAD R49, R251.reuse, R3, R49 ;  /* 0x00000003fb317224 */ /* 0x040fe200078e0231 */
[----:B------:R-:W-:Y:S01]  /*aee0*/  IADD3 R7, R246, 0x1be, RZ ;  /* 0x000001bef6077810 */ /* 0x000fe20007ffe0ff */
[----:B------:R-:W-:Y:S01]  /*aef0*/  IMAD R41, R251, R0, R41 ;  /* 0x00000000fb297224 */ /* 0x000fe200078e0229 */
[----:B------:R-:W-:Y:S01]  /*af00*/  IABS R32, R6 ;  /* 0x0000000600207213 */ /* 0x000fe20000000000 */
[----:B------:R-:W-:Y:S01]  /*af10*/  IMAD.HI.U32 R4, R252, R203, RZ ;  /* 0x000000cbfc047227 */ /* 0x000fe200078e00ff */
[----:B-1----:R-:W-:Y:S01]  /*af20*/  IADD3 R10, R246, 0x1c0, RZ ;  /* 0x000001c0f60a7810 */ /* 0x002fe20007ffe0ff */
[----:B------:R1:W-:Y:S01]  /*af30*/  STL [R1+0x5fec], R9 ;  /* 0x005fec0901007387 */ /* 0x0003e20000100800 */
[----:B------:R-:W-:Y:S01]  /*af40*/  IABS R35, R9 ;  /* 0x0000000900237213 */ /* 0x000fe20000000000 */
        /* <DEDUP_REMOVED lines=9> */
[C---:B------:R-:W-:Y:S01]  /*afe0*/  IMAD R205, R251.reuse, R2, R205 ;  /* 0x00000002fbcd7224 */ /* 0x040fe200078e02cd */
[----:B------:R1:W-:Y:S01]  /*aff0*/  STL [R1+0x6008], R6 ;  /* 0x0060080601007387 */ /* 0x0003e20000100800 */
[----:B------:R-:W-:Y:S01]  /*b000*/  IMAD.HI.U32 R2, R252, R200, RZ ;  /* 0x000000c8fc027227 */ /* 0x000fe200078e00ff */
[C---:B--2---:R-:W-:Y:S02]  /*b010*/  IADD3 R8, R246.reuse, 0x1c2, RZ ;  /* 0x000001c2f6087810 */ /* 0x044fe40007ffe0ff */
[----:B------:R2:W-:Y:S01]  /*b020*/  STL [R1+0x6004], R10 ;  /* 0x0060040a01007387 */ /* 0x0005e20000100800 */
[----:B------:R-:W-:Y:S01]  /*b030*/  IMAD.MOV R4, RZ, RZ, -R4 ;  /* 0x000000ffff047224 */ /* 0x000fe200078e0a04 */
[C---:B---3--:R-:W-:Y:S01]  /*b040*/  IADD3 R7, R246.reuse, 0x1c3, RZ ;  /* 0x000001c3f6077810 */ /* 0x048fe20007ffe0ff */
[----:B------:R-:W-:Y:S01]  /*b050*/  IMAD.MOV R3, RZ, RZ, -R3 ;  /* 0x000000ffff037224 */ /* 0x000fe200078e0a03 */
[----:B------:R3:W-:Y:S01]  /*b060*/  STL [R1+0x600c], R9 ;  /* 0x00600c0901007387 */ /* 0x0007e20000100800 */
[----:B------:R-:W-:Y:S01]  /*b070*/  IMAD R37, R251, R5, R37 ;  /* 0x00000005fb257224 */ /* 0x000fe200078e0225 */
[----:B-1----:R-:W-:Y:S01]  /*b080*/  IADD3 R6, R246, 0x1c4, RZ ;  /* 0x000001c4f6067810 */ /* 0x002fe20007ffe0ff */
[----:B------:R-:W-:Y:S01]  /*b090*/  IMAD.MOV R0, RZ, RZ, -R0 ;  /* 0x000000ffff007224 */ /* 0x000fe200078e0a00 */
[----:B------:R-:W-:Y:S01]  /*b0a0*/  STL [R1+0x6014], R8 ;  /* 0x0060140801007387 */ /* 0x000fe20000100800 */
[----:B------:R-:W-:Y:S01]  /*b0b0*/  IMAD.HI.U32 R5, R252, R32, RZ ;  /* 0x00000020fc057227 */ /* 0x000fe200078e00ff */
[----:B------:R-:W-:-:S02]  /*b0c0*/  IABS R27, R6 ;  /* 0x00000006001b7213 */ /* 0x000fc40000000000 */
[----:B--2---:R-:W-:Y:S01]  /*b0d0*/  IADD3 R10, R246, 0x1c5, RZ ;  /* 0x000001c5f60a7810 */ /* 0x004fe20007ffe0ff */
[----:B------:R-:W-:Y:S01]  /*b0e0*/  IMAD.MOV R2, RZ, RZ, -R2 ;  /* 0x000000ffff027224 */ /* 0x000fe200078e0a02 */
[----:B------:R-:W-:Y:S01]  /*b0f0*/  STL [R1+0x601c], R7 ;  /* 0x00601c0701007387 */ /* 0x000fe20000100800 */
[C---:B------:R-:W-:Y:S01]  /*b100*/  IMAD R203, R251.reuse, R4, R203 ;  /* 0x00000004fbcb7224 */ /* 0x040fe200078e02cb */
[----:B------:R-:W-:Y:S01]  /*b110*/  IABS R26, R10 ;  /* 0x0000000a001a7213 */ /* 0x000fe20000000000 */
[C---:B------:R-:W-:Y:S01]  /*b120*/  IMAD R44, R251.reuse, R3, R44 ;  /* 0x00000003fb2c7224 */ /* 0x040fe200078e022c */
[----:B------:R1:W-:Y:S01]  /*b130*/  STL [R1+0x6034], R6 ;  /* 0x0060340601007387 */ /* 0x0003e20000100800 */
[----:B------:R-:W-:Y:S01]  /*b140*/  IMAD R36, R251, R0, R36 ;  /* 0x00000000fb247224 */ /* 0x000fe200078e0224 */
[----:B------:R-:W-:Y:S01]  /*b150*/  IABS R30, R9 ;  /* 0x00000009001e7213 */ /* 0x000fe20000000000 */
[----:B------:R-:W-:Y:S01]  /*b160*/  IMAD.HI.U32 R4, R252, R198, RZ ;  /* 0x000000c6fc047227 */ /* 0x000fe200078e00ff */
[----:B------:R-:W-:Y:S01]  /*b170*/  IABS R29, R8 ;  /* 0x00000008001d7213 */ /* 0x000fe20000000000 */
[----:B------:R2:W-:Y:S01]  /*b180*/  STL [R1+0x6020], R10 ;  /* 0x0060200a01007387 */ /* 0x0005e20000100800 */
[----:B---3--:R-:W-:Y:S01]  /*b190*/  IADD3 R9, R246, 0x1c6, RZ ;  /* 0x000001c6f6097810 */ /* 0x008fe20007ffe0ff */
[----:B------:R-:W-:Y:S01]  /*b1a0*/  IMAD.HI.U32 R3, R252, R39, RZ ;  /* 0x00000027fc037227 */ /* 0x000fe200078e00ff */
[----:B------:R-:W-:-:S02]  /*b1b0*/  IADD3 R4, -R4, RZ, RZ ;  /* 0x000000ff04047210 */ /* 0x000fc40007ffe1ff */
[----:B-1----:R-:W-:Y:S01]  /*b1c0*/  IADD3 R6, R246, 0x1c9, RZ ;  /* 0x000001c9f6067810 */ /* 0x002fe20007ffe0ff */
[----:B------:R-:W-:Y:S01]  /*b1d0*/  IMAD.MOV R5, RZ, RZ, -R5 ;  /* 0x000000ffff057224 */ /* 0x000fe200078e0a05 */
[----:B------:R-:W-:Y:S01]  /*b1e0*/  IABS R28, R7 ;  /* 0x00000007001c7213 */ /* 0x000fe20000000000 */
[----:B------:R-:W-:Y:S01]  /*b1f0*/  IMAD.HI.U32 R0, R252, R31, RZ ;  /* 0x0000001ffc007227 */ /* 0x000fe200078e00ff */
[C---:B------:R-:W-:Y:S01]  /*b200*/  IADD3 R8, R246.reuse, 0x1c7, RZ ;  /* 0x000001c7f6087810 */ /* 0x040fe20007ffe0ff */
[----:B------:R1:W-:Y:S01]  /*b210*/  STL [R1+0x602c], R9 ;  /* 0x00602c0901007387 */ /* 0x0003e20000100800 */
[----:B------:R-:W-:Y:S01]  /*b220*/  IADD3 R7, R246, 0x1c8, RZ ;  /* 0x000001c8f6077810 */ /* 0x000fe20007ffe0ff */
[C---:B------:R-:W-:Y:S01]  /*b230*/  IMAD R200, R251.reuse, R2, R200 ;  /* 0x00000002fbc87224 */ /* 0x040fe200078e02c8 */
[----:B------:R-:W-:Y:S01]  /*b240*/  IABS R22, R6 ;  /* 0x0000000600167213 */ /* 0x000fe20000000000 */
[----:B------:R-:W-:Y:S01]  /*b250*/  IMAD.HI.U32 R2, R252, R195, RZ ;  /* 0x000000c3fc027227 */ /* 0x000fe200078e00ff */
[----:B--2---:R-:W-:Y:S01]  /*b260*/  IADD3 R10, R246, 0x1ca, RZ ;  /* 0x000001caf60a7810 */ /* 0x004fe20007ffe0ff */
[----:B------:R2:W-:Y:S01]  /*b270*/  STL [R1+0x6030], R8 ;  /* 0x0060300801007387 */ /* 0x0005e20000100800 */
[----:B------:R-:W-:Y:S01]  /*b280*/  IABS R25, R9 ;  /* 0x0000000900197213 */ /* 0x000fe20000000000 */
[----:B------:R-:W-:Y:S01]  /*b290*/  IMAD.MOV R3, RZ, RZ, -R3 ;  /* 0x000000ffff037224 */ /* 0x000fe200078e0a03 */
[----:B------:R-:W-:Y:S01]  /*b2a0*/  IABS R21, R10 ;  /* 0x0000000a00157213 */ /* 0x000fe20000000000 */
[----:B------:R-:W-:Y:S01]  /*b2b0*/  IMAD R32, R251, R5, R32 ;  /* 0x00000005fb207224 */ /* 0x000fe200078e0220 */
[----:B------:R3:W-:Y:S01]  /*b2c0*/  STL [R1+0x6044], R7 ;  /* 0x0060440701007387 */ /* 0x0007e20000100800 */
[----:B------:R-:W-:Y:S01]  /*b2d0*/  IMAD.MOV R0, RZ, RZ, -R0 ;  /* 0x000000ffff007224 */ /* 0x000fe200078e0a00 */
[----:B------:R-:W-:Y:S01]  /*b2e0*/  IABS R24, R8 ;  /* 0x0000000800187213 */ /* 0x000fe20000000000 */
[----:B------:R-:W-:Y:S01]  /*b2f0*/  IMAD.HI.U32 R5, R252, R27, RZ ;  /* 0x0000001bfc057227 */ /* 0x000fe200078e00ff */
[----:B------:R4:W-:Y:S01]  /*b300*/  STL [R1+0x6048], R6 ;  /* 0x0060480601007387 */ /* 0x0009e20000100800 */
[----:B-1----:R-:W-:-:S02]  /*b310*/  IADD3 R9, R246, 0x1cb, RZ ;  /* 0x000001cbf6097810 */ /* 0x002fc40007ffe0ff */
[----:B------:R-:W-:Y:S01]  /*b320*/  IMAD.MOV R2, RZ, RZ, -R2 ;  /* 0x000000ffff027224 */ /* 0x000fe200078e0a02 */
[----:B------:R-:W-:Y:S01]  /*b330*/  IABS R23, R7 ;  /* 0x0000000700177213 */ /* 0x000fe20000000000 */
[C---:B------:R-:W-:Y:S01]  /*b340*/  IMAD R39, R251.reuse, R3, R39 ;  /* 0x00000003fb277224 */ /* 0x040fe200078e0227 */
[C---:B--2---:R-:W-:Y:S01]  /*b350*/  IADD3 R8, R246.reuse, 0x1cc, RZ ;  /* 0x000001ccf6087810 */ /* 0x044fe20007ffe0ff */
[----:B------:R-:W-:Y:S01]  /*b360*/  IMAD R31, R251, R0, R31 ;  /* 0x00000000fb1f7224 */ /* 0x000fe200078e021f */
[----:B---3--:R-:W-:Y:S01]  /*b370*/  IADD3 R7, R246, 0x1cd, RZ ;  /* 0x000001cdf6077810 */ /* 0x008fe20007ffe0ff */
[----:B------:R-:W-:Y:S01]  /*b380*/  IMAD.HI.U32 R3, R252, R34, RZ ;  /* 0x00000022fc037227 */ /* 0x000fe200078e00ff */
[----:B----4-:R-:W-:Y:S01]  /*b390*/  IADD3 R6, R246, 0x1ce, RZ ;  /* 0x000001cef6067810 */ /* 0x010fe20007ffe0ff */
[----:B------:R1:W-:Y:S01]  /*b3a0*/  STL [R1+0x6038], R10 ;  /* 0x0060380a01007387 */ /* 0x0003e20000100800 */
[----:B------:R-:W-:Y:S01]  /*b3b0*/  IABS R20, R9 ;  /* 0x0000000900147213 */ /* 0x000fe20000000000 */
[----:B------:R-:W-:Y:S01]  /*b3c0*/  IMAD.MOV R5, RZ, RZ, -R5 ;  /* 0x000000ffff057224 */ /* 0x000fe200078e0a05 */
[----:B------:R-:W-:Y:S01]  /*b3d0*/  IADD3 R3, -R3, RZ, RZ ;  /* 0x000000ff03037210 */ /* 0x000fe20007ffe1ff */
[----:B------:R-:W-:Y:S01]  /*b3e0*/  IMAD.HI.U32 R0, R252, R26, RZ ;  /* 0x0000001afc007227 */ /* 0x000fe200078e00ff */
[----:B------:R-:W-:Y:S01]  /*b3f0*/  IABS R17, R6 ;  /* 0x0000000600117213 */ /* 0x000fe20000000000 */
[----:B------:R2:W-:Y:S01]  /*b400*/  STL [R1+0x603c], R9 ;  /* 0x00603c0901007387 */ /* 0x0005e20000100800 */
[----:B------:R-:W-:Y:S01]  /*b410*/  IABS R19, R8 ;  /* 0x0000000800137213 */ /* 0x000fe20000000000 */
[C---:B------:R-:W-:Y:S01]  /*b420*/  IMAD R198, R251.reuse, R4, R198 ;  /* 0x00000004fbc67224 */ /* 0x040fe200078e02c6 */
[----:B------:R-:W-:Y:S01]  /*b430*/  IADD3 R0, -R0, RZ, RZ ;  /* 0x000000ff00007210 */ /* 0x000fe20007ffe1ff */
[----:B------:R-:W-:Y:S01]  /*b440*/  IMAD.HI.U32 R4, R252, R193, RZ ;  /* 0x000000c1fc047227 */ /* 0x000fe200078e00ff */
[----:B-1----:R-:W-:Y:S01]  /*b450*/  IADD3 R10, R246, 0x1cf, RZ ;  /* 0x000001cff60a7810 */ /* 0x002fe20007ffe0ff */
[----:B------:R1:W-:Y:S01]  /*b460*/  STL [R1+0x6050], R8 ;  /* 0x0060500801007387 */ /* 0x0003e20000100800 */
[----:B------:R-:W-:Y:S01]  /*b470*/  IABS R18, R7 ;  /* 0x0000000700127213 */ /* 0x000fe20000000000 */
[----:B------:R-:W-:Y:S01]  /*b480*/  IMAD R195, R251, R2, R195 ;  /* 0x00000002fbc37224 */ /* 0x000fe200078e02c3 */
[----:B------:R-:W-:Y:S01]  /*b490*/  IABS R16, R10 ;  /* 0x0000000a00107213 */ /* 0x000fe20000000000 */
[----:B------:R-:W-:Y:S01]  /*b4a0*/  IMAD.HI.U32 R2, R252, R190, RZ ;  /* 0x000000befc027227 */ /* 0x000fe200078e00ff */
[----:B------:R3:W-:Y:S01]  /*b4b0*/  STL [R1+0x605c], R7 ;  /* 0x00605c0701007387 */ /* 0x0007e20000100800 */
[----:B--2---:R-:W-:-:S02]  /*b4c0*/  IADD3 R9, R246, 0x1d0, RZ ;  /* 0x000001d0f6097810 */ /* 0x004fc40007ffe0ff */
[----:B------:R-:W-:Y:S01]  /*b4d0*/  IMAD R27, R251, R5, R27 ;  /* 0x00000005fb1b7224 */ /* 0x000fe200078e021b */
[----:B------:R-:W-:Y:S01]  /*b4e0*/  IADD3 R2, -R2, RZ, RZ ;  /* 0x000000ff02027210 */ /* 0x000fe20007ffe1ff */
[----:B------:R-:W-:Y:S01]  /*b4f0*/  IMAD.HI.U32 R5, R252, R22, RZ ;  /* 0x00000016fc057227 */ /* 0x000fe200078e00ff */
[----:B------:R2:W-:Y:S01]  /*b500*/  STL [R1+0x6064], R6 ;  /* 0x0060640601007387 */ /* 0x0005e20000100800 */
[C---:B-1----:R-:W-:Y:S02]  /*b510*/  IADD3 R8, R246.reuse, 0x1d1, RZ ;  /* 0x000001d1f6087810 */ /* 0x042fe40007ffe0ff */
[----:B------:R-:W-:Y:S01]  /*b520*/  IMAD.MOV R4, RZ, RZ, -R4 ;  /* 0x000000ffff047224 */ /* 0x000fe200078e0a04 */
[----:B------:R-:W-:Y:S01]  /*b530*/  IADD3 R5, -R5, RZ, RZ ;  /* 0x000000ff05057210 */ /* 0x000fe20007ffe1ff */
[C---:B------:R-:W-:Y:S01]  /*b540*/  IMAD R34, R251.reuse, R3, R34 ;  /* 0x00000003fb227224 */ /* 0x040fe200078e0222 */
[C---:B---3--:R-:W-:Y:S01]  /*b550*/  IADD3 R7, R246.reuse, 0x1d2, RZ ;  /* 0x000001d2f6077810 */ /* 0x048fe20007ffe0ff */
[C---:B------:R-:W-:Y:S01]  /*b560*/  IMAD R193, R251.reuse, R4, R193 ;  /* 0x00000004fbc17224 */ /* 0x040fe200078e02c1 */
[----:B------:R-:W-:Y:S01]  /*b570*/  STL [R1+0x604c], R10 ;  /* 0x00604c0a01007387 */ /* 0x000fe20000100800 */
[----:B------:R-:W-:Y:S01]  /*b580*/  IMAD R26, R251, R0, R26 ;  /* 0x00000000fb1a7224 */ /* 0x000fe200078e021a */
[----:B--2---:R-:W-:Y:S01]  /*b590*/  IADD3 R6, R246, 0x1d3, RZ ;  /* 0x000001d3f6067810 */ /* 0x004fe20007ffe0ff */
[----:B------:R-:W-:Y:S01]  /*b5a0*/  IMAD.HI.U32 R4, R252, R188, RZ ;  /* 0x000000bcfc047227 */ /* 0x000fe200078e00ff */
[----:B------:R-:W-:Y:S01]  /*b5b0*/  STL [R1+0x6068], R9 ;  /* 0x0060680901007387 */ /* 0x000fe20000100800 */
[----:B------:R-:W-:-:S02]  /*b5c0*/  IABS R14, R8 ;  /* 0x00000008000e7213 */ /* 0x000fc40000000000 */
[C---:B------:R-:W-:Y:S01]  /*b5d0*/  IMAD.HI.U32 R3, R252.reuse, R29, RZ ;  /* 0x0000001dfc037227 */ /* 0x040fe200078e00ff */
[----:B------:R-:W-:Y:S01]  /*b5e0*/  IABS R12, R6 ;  /* 0x00000006000c7213 */ /* 0x000fe20000000000 */
[----:B------:R1:W-:Y:S01]  /*b5f0*/  STL [R1+0x606c], R8 ;  /* 0x00606c0801007387 */ /* 0x0003e20000100800 */
[----:B------:R-:W-:Y:S01]  /*b600*/  IABS R13, R7 ;  /* 0x00000007000d7213 */ /* 0x000fe20000000000 */
[C---:B------:R-:W-:Y:S01]  /*b610*/  IMAD.HI.U32 R0, R252.reuse, R21, RZ ;  /* 0x00000015fc007227 */ /* 0x040fe200078e00ff */
[----:B------:R-:W-:Y:S01]  /*b620*/  IABS R15, R9 ;  /* 0x00000009000f7213 */ /* 0x000fe20000000000 */
[----:B------:R2:W-:Y:S02]  /*b630*/  STL [R1+0x6074], R7 ;  /* 0x0060740701007387 */ /* 0x0005e40000100800 */
[----:B------:R-:W-:Y:S02]  /*b640*/  IMAD R190, R251, R2, R190 ;  /* 0x00000002fbbe7224 */ /* 0x000fe400078e02be */
[----:B------:R-:W-:Y:S01]  /*b650*/  IMAD.HI.U32 R2, R252, R185, RZ ;  /* 0x000000b9fc027227 */ /* 0x000fe200078e00ff */
[----:B------:R3:W-:Y:S01]  /*b660*/  STL [R1+0x6080], R6 ;  /* 0x0060800601007387 */ /* 0x0007e20000100800 */
[----:B-1----:R-:W-:-:S02]  /*b670*/  IADD3 R8, R246, 0x1d4, RZ ;  /* 0x000001d4f6087810 */ /* 0x002fc40007ffe0ff */
[----:B------:R-:W-:Y:S02]  /*b680*/  IMAD.MOV R4, RZ, RZ, -R4 ;  /* 0x000000ffff047224 */ /* 0x000fe400078e0a04 */
[----:B------:R-:W-:Y:S01]  /*b690*/  IMAD.MOV R3, RZ, RZ, -R3 ;  /* 0x000000ffff037224 */ /* 0x000fe200078e0a03 */
[C---:B--2---:R-:W-:Y:S01]  /*b6a0*/  IADD3 R7, R246.reuse, 0x1d5, RZ ;  /* 0x000001d5f6077810 */ /* 0x044fe20007ffe0ff */
[----:B------:R-:W-:Y:S01]  /*b6b0*/  IMAD R22, R251, R5, R22 ;  /* 0x00000005fb167224 */ /* 0x000fe200078e0216 */
[----:B------:R-:W-:Y:S01]  /*b6c0*/  IABS R11, R8 ;  /* 0x00000008000b7213 */ /* 0x000fe20000000000 */
[----:B------:R-:W-:Y:S01]  /*b6d0*/  IMAD.MOV R0, RZ, RZ, -R0 ;  /* 0x000000ffff007224 */ /* 0x000fe200078e0a00 */
[----:B---3--:R-:W-:Y:S01]  /*b6e0*/  IADD3 R6, R246, 0x1d6, RZ ;  /* 0x000001d6f6067810 */ /* 0x008fe20007ffe0ff */
[----:B------:R-:W-:Y:S01]  /*b6f0*/  IMAD.HI.U32 R5, R252, R17, RZ ;  /* 0x00000011fc057227 */ /* 0x000fe200078e00ff */
[----:B------:R1:W-:Y:S01]  /*b700*/  STL [R1+0x607c], R8 ;  /* 0x00607c0801007387 */ /* 0x0003e20000100800 */
[----:B------:R-:W-:-:S02]  /*b710*/  IABS R10, R7 ;  /* 0x00000007000a7213 */ /* 0x000fc40000000000 */
[----:B------:R-:W-:Y:S01]  /*b720*/  IMAD.MOV R2, RZ, RZ, -R2 ;  /* 0x000000ffff027224 */ /* 0x000fe200078e0a02 */
[----:B------:R-:W-:Y:S01]  /*b730*/  STL [R1+0x6084], R7 ;  /* 0x0060840701007387 */ /* 0x000fe20000100800 */
[C---:B------:R-:W-:Y:S01]  /*b740*/  IMAD R188, R251.reuse, R4, R188 ;  /* 0x00000004fbbc7224 */ /* 0x040fe200078e02bc */
[----:B------:R-:W-:Y:S01]  /*b750*/  IABS R9, R6 ;  /* 0x0000000600097213 */ /* 0x000fe20000000000 */
[C---:B------:R-:W-:Y:S01]  /*b760*/  IMAD R29, R251.reuse, R3, R29 ;  /* 0x00000003fb1d7224 */ /* 0x040fe200078e021d */
[----:B------:R-:W-:Y:S01]  /*b770*/  STL [R1+0x6088], R6 ;  /* 0x0060880601007387 */ /* 0x000fe20000100800 */
[----:B------:R-:W-:Y:S02]  /*b780*/  IMAD R21, R251, R0, R21 ;  /* 0x00000000fb157224 */ /* 0x000fe400078e0215 */
[----:B------:R-:W-:-:S04]  /*b790*/  IMAD.HI.U32 R4, R252, R183, RZ ;  /* 0x000000b7fc047227 */ /* 0x000fc800078e00ff */
[----:B------:R-:W-:-:S04]  /*b7a0*/  IMAD.HI.U32 R3, R252, R24, RZ ;  /* 0x00000018fc037227 */ /* 0x000fc800078e00ff */
[----:B------:R-:W-:Y:S02]  /*b7b0*/  IMAD.MOV R5, RZ, RZ, -R5 ;  /* 0x000000ffff057224 */ /* 0x000fe400078e0a05 */
[----:B------:R-:W-:-:S04]  /*b7c0*/  IMAD.HI.U32 R0, R252, R16, RZ ;  /* 0x00000010fc007227 */ /* 0x000fc800078e00ff */
[----:B------:R-:W-:Y:S02]  /*b7d0*/  IMAD R185, R251, R2, R185 ;  /* 0x00000002fbb97224 */ /* 0x000fe400078e02b9 */
[----:B------:R-:W-:-:S04]  /*b7e0*/  IMAD.HI.U32 R2, R252, R180, RZ ;  /* 0x000000b4fc027227 */ /* 0x000fc800078e00ff */
[----:B------:R-:W-:Y:S02]  /*b7f0*/  IMAD.MOV R4, RZ, RZ, -R4 ;  /* 0x000000ffff047224 */ /* 0x000fe400078e0a04 */
[----:B------:R-:W-:Y:S02]  /*b800*/  IMAD.MOV R3, RZ, RZ, -R3 ;  /* 0x000000ffff037224 */ /* 0x000fe400078e0a03 */
[----:B------:R-:W-:Y:S02]  /*b810*/  IMAD R17, R251, R5, R17 ;  /* 0x00000005fb117224 */ /* 0x000fe400078e0211 */
[----:B------:R-:W-:Y:S02]  /*b820*/  IMAD.MOV R0, RZ, RZ, -R0 ;  /* 0x000000ffff007224 */ /* 0x000fe400078e0a00 */
[----:B------:R-:W-:-:S04]  /*b830*/  IMAD.HI.U32 R5, R252, R12, RZ ;  /* 0x0000000cfc057227 */ /* 0x000fc800078e00ff */
[----:B------:R-:W-:Y:S02]  /*b840*/  IMAD.MOV R2, RZ, RZ, -R2 ;  /* 0x000000ffff027224 */ /* 0x000fe400078e0a02 */
[C---:B------:R-:W-:Y:S02]  /*b850*/  IMAD R183, R251.reuse, R4, R183 ;  /* 0x00000004fbb77224 */ /* 0x040fe400078e02b7 */
[C---:B------:R-:W-:Y:S02]  /*b860*/  IMAD R24, R251.reuse, R3, R24 ;  /* 0x00000003fb187224 */ /* 0x040fe400078e0218 */
[----:B------:R-:W-:Y:S02]  /*b870*/  IMAD R16, R251, R0, R16 ;  /* 0x00000000fb107224 */ /* 0x000fe400078e0210 */
[----:B------:R-:W-:-:S04]  /*b880*/  IMAD.HI.U32 R4, R252, R178, RZ ;  /* 0x000000b2fc047227 */ /* 0x000fc800078e00ff */
[----:B------:R-:W-:Y:S01]  /*b890*/  IMAD.HI.U32 R3, R252, R19, RZ ;  /* 0x00000013fc037227 */ /* 0x000fe200078e00ff */
[----:B------:R-:W-:-:S03]  /*b8a0*/  IADD3 R4, -R4, RZ, RZ ;  /* 0x000000ff04047210 */ /* 0x000fc60007ffe1ff */
[----:B------:R-:W-:Y:S02]  /*b8b0*/  IMAD.MOV R0, RZ, RZ, -R5 ;  /* 0x000000ffff007224 */ /* 0x000fe400078e0a05 */
[----:B------:R-:W-:Y:S02]  /*b8c0*/  IMAD R180, R251, R2, R180 ;  /* 0x00000002fbb47224 */ /* 0x000fe400078e02b4 */
[----:B------:R-:W-:-:S04]  /*b8d0*/  IMAD.HI.U32 R2, R252, R175, RZ ;  /* 0x000000affc027227 */ /* 0x000fc800078e00ff */
[----:B------:R-:W-:Y:S02]  /*b8e0*/  IMAD.MOV R3, RZ, RZ, -R3 ;  /* 0x000000ffff037224 */ /* 0x000fe400078e0a03 */
[C---:B------:R-:W-:Y:S01]  /*b8f0*/  IMAD R12, R251.reuse, R0, R12 ;  /* 0x00000000fb0c7224 */ /* 0x040fe200078e020c */
[----:B------:R-:W-:Y:S01]  /*b900*/  IADD3 R0, R246, 0x1d7, RZ ;  /* 0x000001d7f6007810 */ /* 0x000fe20007ffe0ff */
[----:B------:R-:W-:Y:S02]  /*b910*/  IMAD.MOV R2, RZ, RZ, -R2 ;  /* 0x000000ffff027224 */ /* 0x000fe400078e0a02 */
[C---:B------:R-:W-:Y:S01]  /*b920*/  IMAD R19, R251.reuse, R3, R19 ;  /* 0x00000003fb137224 */ /* 0x040fe200078e0213 */
[----:B-1----:R-:W-:Y:S01]  /*b930*/  IABS R8, R0 ;  /* 0x0000000000087213 */ /* 0x002fe20000000000 */
[----:B------:R-:W-:Y:S01]  /*b940*/  IMAD.HI.U32 R3, R252, R13, RZ ;  /* 0x0000000dfc037227 */ /* 0x000fe200078e00ff */
[----:B------:R1:W-:Y:S03]  /*b950*/  STL [R1+0x608c], R0 ;  /* 0x00608c0001007387 */ /* 0x0003e60000100800 */
[----:B------:R-:W-:-:S02]  /*b960*/  IMAD R178, R251, R4, R178 ;  /* 0x00000004fbb27224 */ /* 0x000fc400078e02b2 */
[----:B------:R-:W-:-:S04]  /*b970*/  IMAD.HI.U32 R4, R252, R173, RZ ;  /* 0x000000adfc047227 */ /* 0x000fc800078e00ff */
[----:B------:R-:W-:Y:S02]  /*b980*/  IMAD R175, R251, R2, R175 ;  /* 0x00000002fbaf7224 */ /* 0x000fe400078e02af */
[----:B-1----:R-:W-:-:S04]  /*b990*/  IMAD.HI.U32 R0, R252, R11, RZ ;  /* 0x0000000bfc007227 */ /* 0x002fc800078e00ff */
[----:B------:R-:W-:-:S04]  /*b9a0*/  IMAD.HI.U32 R2, R252, R170, RZ ;  /* 0x000000aafc027227 */ /* 0x000fc800078e00ff */
[----:B------:R-:W-:Y:S01]  /*b9b0*/  IMAD.MOV R3, RZ, RZ, -R3 ;  /* 0x000000ffff037224 */ /* 0x000fe200078e0a03 */
[----:B------:R-:W-:Y:S01]  /*b9c0*/  IADD3 R2, -R2, RZ, RZ ;  /* 0x000000ff02027210 */ /* 0x000fe20007ffe1ff */
[----:B------:R-:W-:Y:S02]  /*b9d0*/  IMAD.MOV R4, RZ, RZ, -R4 ;  /* 0x000000ffff047224 */ /* 0x000fe400078e0a04 */
[----:B------:R-:W-:Y:S02]  /*b9e0*/  IMAD.MOV R0, RZ, RZ, -R0 ;  /* 0x000000ffff007224 */ /* 0x000fe400078e0a00 */
[C---:B------:R-:W-:Y:S01]  /*b9f0*/  IMAD R13, R251.reuse, R3, R13 ;  /* 0x00000003fb0d7224 */ /* 0x040fe200078e020d */
[----:B------:R-:W-:Y:S01]  /*ba00*/  IADD3 R3, R246, 0x1d8, RZ ;  /* 0x000001d8f6037810 */ /* 0x000fe20007ffe0ff */
[C---:B------:R-:W-:Y:S02]  /*ba10*/  IMAD R173, R251.reuse, R4, R173 ;  /* 0x00000004fbad7224 */ /* 0x040fe400078e02ad */
[----:B------:R-:W-:Y:S01]  /*ba20*/  IMAD R11, R251, R0, R11 ;  /* 0x00000000fb0b7224 */ /* 0x000fe200078e020b */
[----:B------:R-:W1:Y:S01]  /*ba30*/  S2R R211, SR_TID.X ;  /* 0x0000000000d37919 */ /* 0x000e620000002100 */
[----:B------:R-:W-:Y:S01]  /*ba40*/  IMAD.HI.U32 R4, R252, R168, RZ ;  /* 0x000000a8fc047227 */ /* 0x000fe200078e00ff */
[----:B------:R-:W-:-:S02]  /*ba50*/  IABS R7, R3 ;  /* 0x0000000300077213 */ /* 0x000fc40000000000 */
[----:B------:R-:W-:Y:S01]  /*ba60*/  STL [R1+0x6090], R3 ;  /* 0x0060900301007387 */ /* 0x000fe20000100800 */
[C---:B------:R-:W-:Y:S02]  /*ba70*/  IMAD R170, R251.reuse, R2, R170 ;  /* 0x00000002fbaa7224 */ /* 0x040fe400078e02aa */
[----:B------:R-:W-:Y:S01]  /*ba80*/  IMAD.HI.U32 R2, R252, R165, RZ ;  /* 0x000000a5fc027227 */ /* 0x000fe200078e00ff */
[----:B------:R2:W-:Y:S03]  /*ba90*/  STL [R1+0x63b0], R11 ;  /* 0x0063b00b01007387 */ /* 0x0005e60000100800 */
[----:B------:R-:W-:Y:S02]  /*baa0*/  IMAD.MOV R4, RZ, RZ, -R4 ;  /* 0x000000ffff047224 */ /* 0x000fe400078e0a04 */
[----:B------:R-:W-:Y:S02]  /*bab0*/  IMAD.MOV R2, RZ, RZ, -R2 ;  /* 0x000000ffff027224 */ /* 0x000fe400078e0a02 */
[----:B------:R-:W-:-:S02]  /*bac0*/  IMAD R168, R251, R4, R168 ;  /* 0x00000004fba87224 */ /* 0x000fc400078e02a8 */
[C---:B------:R-:W-:Y:S01]  /*bad0*/  IMAD.HI.U32 R4, R252.reuse, R163, RZ ;  /* 0x000000a3fc047227 */ /* 0x040fe200078e00ff */
[----:B--2---:R-:W2:Y:S03]  /*bae0*/  LDL R11, [R1+0x3718] ;  /* 0x00371800010b7983 */ /* 0x004ea60000100800 */
[----:B------:R-:W-:Y:S02]  /*baf0*/  IMAD R165, R251, R2, R165 ;  /* 0x00000002fba57224 */ /* 0x000fe400078e02a5 */
[----:B------:R-:W-:-:S04]  /*bb00*/  IMAD.HI.U32 R2, R252, R160, RZ ;  /* 0x000000a0fc027227 */ /* 0x000fc800078e00ff */
[----:B------:R-:W-:Y:S02]  /*bb10*/  IMAD.MOV R4, RZ, RZ, -R4 ;  /* 0x000000ffff047224 */ /* 0x000fe400078e0a04 */
[----:B------:R-:W-:Y:S02]  /*bb20*/  IMAD.MOV R2, RZ, RZ, -R2 ;  /* 0x000000ffff027224 */ /* 0x000fe400078e0a02 */
[----:B------:R-:W-:Y:S02]  /*bb30*/  IMAD R163, R251, R4, R163 ;  /* 0x00000004fba37224 */ /* 0x000fe400078e02a3 */
[----:B------:R-:W-:-:S04]  /*bb40*/  IMAD.HI.U32 R4, R252, R158, RZ ;  /* 0x0000009efc047227 */ /* 0x000fc800078e00ff */
[----:B------:R-:W-:Y:S01]  /*bb50*/  IMAD R160, R251, R2, R160 ;  /* 0x00000002fba07224 */ /* 0x000fe200078e02a0 */
[----:B------:R-:W-:Y:S01]  /*bb60*/  IADD3 R4, -R4, RZ, RZ ;  /* 0x000000ff04047210 */ /* 0x000fe20007ffe1ff */
[----:B------:R-:W-:-:S04]  /*bb70*/  IMAD.HI.U32 R2, R252, R155, RZ ;  /* 0x0000009bfc027227 */ /* 0x000fc800078e00ff */
[----:B------:R-:W-:Y:S02]  /*bb80*/  IMAD.MOV R2, RZ, RZ, -R2 ;  /* 0x000000ffff027224 */ /* 0x000fe400078e0a02 */
[----:B------:R-:W-:Y:S02]  /*bb90*/  IMAD R158, R251, R4, R158 ;  /* 0x00000004fb9e7224 */ /* 0x000fe400078e029e */
[----:B------:R-:W-:-:S04]  /*bba0*/  IMAD.HI.U32 R4, R252, R153, RZ ;  /* 0x00000099fc047227 */ /* 0x000fc800078e00ff */
[----:B------:R-:W-:Y:S02]  /*bbb0*/  IMAD R155, R251, R2, R155 ;  /* 0x00000002fb9b7224 */ /* 0x000fe400078e029b */
[----:B------:R-:W-:-:S04]  /*bbc0*/  IMAD.HI.U32 R2, R252, R150, RZ ;  /* 0x00000096fc027227 */ /* 0x000fc800078e00ff */
[----:B------:R-:W-:Y:S01]  /*bbd0*/  IMAD.MOV R4, RZ, RZ, -R4 ;  /* 0x000000ffff047224 */ /* 0x000fe200078e0a04 */
[----:B------:R-:W-:Y:S01]  /*bbe0*/  IADD3 R2, -R2, RZ, RZ ;  /* 0x000000ff02027210 */ /* 0x000fe20007ffe1ff */
[----:B------:R-:W-:-:S04]  /*bbf0*/  IMAD.HI.U32 R3, R252, R9, RZ ;  /* 0x00000009fc037227 */ /* 0x000fc800078e00ff */
[----:B------:R-:W-:Y:S02]  /*bc00*/  IMAD R153, R251, R4, R153 ;  /* 0x00000004fb997224 */ /* 0x000fe400078e0299 */
[----:B------:R-:W-:-:S04]  /*bc10*/  IMAD.HI.U32 R4, R252, R148, RZ ;  /* 0x00000094fc047227 */ /* 0x000fc800078e00ff */
[----:B------:R-:W-:Y:S02]  /*bc20*/  IMAD R150, R251, R2, R150 ;  /* 0x00000002fb967224 */ /* 0x000fe400078e0296 */
[----:B------:R-:W-:-:S04]  /*bc30*/  IMAD.HI.U32 R2, R252, R145, RZ ;  /* 0x00000091fc027227 */ /* 0x000fc800078e00ff */
[----:B------:R-:W-:Y:S02]  /*bc40*/  IMAD.MOV R4, RZ, RZ, -R4 ;  /* 0x000000ffff047224 */ /* 0x000fe400078e0a04 */
[----:B------:R-:W-:Y:S02]  /*bc50*/  IMAD.MOV R2, RZ, RZ, -R2 ;  /* 0x000000ffff027224 */ /* 0x000fe400078e0a02 */
        /* <DEDUP_REMOVED lines=42> */
[----:B------:R-:W-:-:S03]  /*bf00*/  IADD3 R2, -R2, RZ, RZ ;  /* 0x000000ff02027210 */ /* 0x000fc60007ffe1ff */
        /* <DEDUP_REMOVED lines=116> */
[----:B------:R-:W-:Y:S01]  /*c650*/  IMAD R15, R251, R2, R15 ;  /* 0x00000002fb0f7224 */ /* 0x000fe200078e020f */
[----:B------:R-:W-:Y:S01]  /*c660*/  IADD3 R4, -R4, RZ, RZ ;  /* 0x000000ff04047210 */ /* 0x000fe20007ffe1ff */
[----:B------:R-:W-:Y:S01]  /*c670*/  IMAD.HI.U32 R2, R252, R10, RZ ;  /* 0x0000000afc027227 */ /* 0x000fe200078e00ff */
[----:B--2---:R-:W-:-:S03]  /*c680*/  IADD3 R6, R11, 0x1d9, RZ ;  /* 0x000001d90b067810 */ /* 0x004fc60007ffe0ff */
[----:B------:R-:W-:Y:S01]  /*c690*/  IMAD R14, R251, R4, R14 ;  /* 0x00000004fb0e7224 */ /* 0x000fe200078e020e */
[----:B------:R-:W-:Y:S01]  /*c6a0*/  IADD3 R2, -R2, RZ, RZ ;  /* 0x000000ff02027210 */ /* 0x000fe20007ffe1ff */
[----:B------:R-:W-:-:S04]  /*c6b0*/  IMAD.HI.U32 R4, R252, R8, RZ ;  /* 0x00000008fc047227 */ /* 0x000fc800078e00ff */
[----:B------:R-:W-:Y:S02]  /*c6c0*/  IMAD R10, R251, R2, R10 ;  /* 0x00000002fb0a7224 */ /* 0x000fe400078e020a */
[C---:B------:R-:W-:Y:S01]  /*c6d0*/  IMAD.HI.U32 R2, R252.reuse, R7, RZ ;  /* 0x00000007fc027227 */ /* 0x040fe200078e00ff */
[----:B------:R2:W-:Y:S01]  /*c6e0*/  STL [R1+0x6078], R6 ;  /* 0x0060780601007387 */ /* 0x0005e20000100800 */
[C---:B------:R-:W-:Y:S02]  /*c6f0*/  IADD3 R212, R11.reuse, 0x1dd, RZ ;  /* 0x000001dd0bd47810 */ /* 0x040fe40007ffe0ff */
[----:B------:R-:W-:Y:S02]  /*c700*/  IMAD.MOV R0, RZ, RZ, -R4 ;  /* 0x000000ffff007224 */ /* 0x000fe400078e0a04 */
[----:B------:R-:W-:Y:S01]  /*c710*/  IMAD.MOV R2, RZ, RZ, -R2 ;  /* 0x000000ffff027224 */ /* 0x000fe200078e0a02 */
[----:B------:R-:W-:Y:S01]  /*c720*/  IADD3 R5, R11, 0x1da, RZ ;  /* 0x000001da0b057810 */ /* 0x000fe20007ffe0ff */
[C---:B------:R-:W-:Y:S01]  /*c730*/  IMAD R8, R251.reuse, R0, R8 ;  /* 0x00000000fb087224 */ /* 0x040fe200078e0208 */
[----:B--2---:R-:W-:Y:S01]  /*c740*/  IABS R6, R6 ;  /* 0x0000000600067213 */ /* 0x004fe20000000000 */
[----:B------:R-:W-:Y:S01]  /*c750*/  IMAD R9, R251, R3, R9 ;  /* 0x00000003fb097224 */ /* 0x000fe200078e0209 */
[----:B------:R-:W-:Y:S01]  /*c760*/  IADD3 R0, R11, 0x1db, RZ ;  /* 0x000001db0b007810 */ /* 0x000fe20007ffe0ff */
[----:B------:R-:W-:Y:S01]  /*c770*/  IMAD R7, R251, R2, R7 ;  /* 0x00000002fb077224 */ /* 0x000fe200078e0207 */
[----:B------:R-:W-:Y:S01]  /*c780*/  IADD3 R3, R11, 0x1dc, RZ ;  /* 0x000001dc0b037810 */ /* 0x000fe20007ffe0ff */
[----:B------:R-:W-:Y:S01]  /*c790*/  IMAD.HI.U32 R2, R252, R6, RZ ;  /* 0x00000006fc027227 */ /* 0x000fe200078e00ff */
[----:B------:R-:W-:Y:S01]  /*c7a0*/  IABS R246, R212 ;  /* 0x000000d400f67213 */ /* 0x000fe20000000000 */
[----:B------:R2:W-:Y:S01]  /*c7b0*/  STL [R1+0x6070], R5 ;  /* 0x0060700501007387 */ /* 0x0005e20000100800 */
[----:B------:R-:W-:Y:S01]  /*c7c0*/  MOV R230, R245 ;  /* 0x000000f500e67202 */ /* 0x000fe20000000f00 */
[----:B------:R-:W-:Y:S01]  /*c7d0*/  IMAD.MOV R245, RZ, RZ, -R2 ;  /* 0x000000fffff57224 */ /* 0x000fe200078e0a02 */
[----:B-1----:R-:W-:Y:S01]  /*c7e0*/  LOP3.LUT R211, R211, 0x7f, RZ, 0xc0, !PT ;  /* 0x0000007fd3d37812 */ /* 0x002fe200078ec0ff */
[----:B------:R-:W-:Y:S01]  /*c7f0*/  STL [R1+0x6060], R0 ;  /* 0x0060600001007387 */ /* 0x000fe20000100800 */
[----:B------:R-:W-:Y:S01]  /*c800*/  IMAD.MOV.U32 R2, RZ, RZ, R246 ;  /* 0x000000ffff027224 */ /* 0x000fe200078e00f6 */
[----:B------:R-:W-:-:S02]  /*c810*/  IABS R4, R0 ;  /* 0x0000000000047213 */ /* 0x000fc40000000000 */
[----:B------:R1:W-:Y:S01]  /*c820*/  STL [R1+0x6058], R3 ;  /* 0x0060580301007387 */ /* 0x0003e20000100800 */
[----:B--2---:R-:W-:Y:S01]  /*c830*/  IABS R5, R5 ;  /* 0x0000000500057213 */ /* 0x004fe20000000000 */
[----:B------:R-:W-:Y:S02]  /*c840*/  IMAD R6, R251, R245, R6 ;  /* 0x000000f5fb067224 */ /* 0x000fe400078e0206 */
[----:B------:R-:W-:Y:S01]  /*c850*/  IMAD.HI.U32 R245, R252, R2, RZ ;  /* 0x00000002fcf57227 */ /* 0x000fe200078e00ff */
[----:B-1----:R-:W-:-:S03]  /*c860*/  IABS R3, R3 ;  /* 0x0000000300037213 */ /* 0x002fc60000000000 */
[----:B------:R-:W-:-:S04]  /*c870*/  IMAD.HI.U32 R0, R252, R5, RZ ;  /* 0x00000005fc007227 */ /* 0x000fc800078e00ff */
[----:B------:R-:W-:Y:S02]  /*c880*/  IMAD R218, R248, 0x200, R211 ;  /* 0x00000200f8da7824 */ /* 0x000fe400078e02d3 */
[----:B------:R-:W-:-:S04]  /*c890*/  IMAD.HI.U32 R246, R252, R3, RZ ;  /* 0x00000003fcf67227 */ /* 0x000fc800078e00ff */
[----:B------:R-:W-:Y:S02]  /*c8a0*/  IMAD.MOV R0, RZ, RZ, -R0 ;  /* 0x000000ffff007224 */ /* 0x000fe400078e0a00 */
[----:B------:R-:W-:Y:S01]  /*c8b0*/  IMAD.HI.U32 R247, R252, R4, RZ ;  /* 0x00000004fcf77227 */ /* 0x000fe200078e00ff */
[----:B------:R-:W-:-:S03]  /*c8c0*/  IADD3 R221, R218, 0x100, RZ ;  /* 0x00000100dadd7810 */ /* 0x000fc60007ffe0ff */
[----:B------:R-:W-:Y:S01]  /*c8d0*/  IMAD.MOV R245, RZ, RZ, -R245 ;  /* 0x000000fffff57224 */ /* 0x000fe200078e0af5 */
[C---:B------:R-:W-:Y:S01]  /*c8e0*/  IADD3 R213, R218.reuse, 0x180, RZ ;  /* 0x00000180dad57810 */ /* 0x040fe20007ffe0ff */
[----:B------:R-:W-:Y:S01]  /*c8f0*/  IMAD.MOV R246, RZ, RZ, -R246 ;  /* 0x000000fffff67224 */ /* 0x000fe200078e0af6 */
[----:B------:R-:W-:Y:S01]  /*c900*/  IADD3 R223, R218, 0x80, RZ ;  /* 0x00000080dadf7810 */ /* 0x000fe20007ffe0ff */
[----:B------:R-:W-:Y:S01]  /*c910*/  IMAD R5, R251, R0, R5 ;  /* 0x00000000fb057224 */ /* 0x000fe200078e0205 */
[----:B------:R1:W-:Y:S01]  /*c920*/  STL [R1+0x6054], R212 ;  /* 0x006054d401007387 */ /* 0x0003e20000100800 */
[----:B------:R-:W-:Y:S01]  /*c930*/  IADD3 R0, -R247, RZ, RZ ;  /* 0x000000fff7007210 */ /* 0x000fe20007ffe1ff */
[C---:B------:R-:W-:Y:S01]  /*c940*/  IMAD R2, R251.reuse, R245, R2 ;  /* 0x000000f5fb027224 */ /* 0x040fe200078e0202 */
[----:B------:R-:W-:Y:S01]  /*c950*/  IABS R245, R218 ;  /* 0x000000da00f57213 */ /* 0x000fe20000000000 */
[----:B------:R-:W-:Y:S01]  /*c960*/  IMAD R3, R251, R246, R3 ;  /* 0x000000f6fb037224 */ /* 0x000fe200078e0203 */
[----:B------:R-:W-:-:S02]  /*c970*/  IABS R247, R221 ;  /* 0x000000dd00f77213 */ /* 0x000fc40000000000 */
[----:B------:R-:W-:Y:S02]  /*c980*/  IABS R248, R213 ;  /* 0x000000d500f87213 */ /* 0x000fe40000000000 */
[----:B-1----:R-:W-:Y:S02]  /*c990*/  IADD3 R212, R11, 0x1de, RZ ;  /* 0x000001de0bd47810 */ /* 0x002fe40007ffe0ff */
[----:B------:R-:W-:Y:S01]  /*c9a0*/  IABS R246, R223 ;  /* 0x000000df00f67213 */ /* 0x000fe20000000000 */
[----:B------:R-:W-:Y:S01]  /*c9b0*/  IMAD R4, R251, R0, R4 ;  /* 0x00000000fb047224 */ /* 0x000fe200078e0204 */
[----:B------:R-:W-:Y:S01]  /*c9c0*/  IABS R0, R212 ;  /* 0x000000d400007213 */ /* 0x000fe20000000000 */
[----:B------:R1:W-:Y:S01]  /*c9d0*/  STL [R1+0x6040], R212 ;  /* 0x006040d401007387 */ /* 0x0003e20000100800 */
[----:B------:R-:W-:-:S04]  /*c9e0*/  IMAD.HI.U32 R250, R230, R245, RZ ;  /* 0x000000f5e6fa7227 */ /* 0x000fc800078e00ff */
[----:B------:R-:W-:-:S04]  /*c9f0*/  IMAD.HI.U32 R211, R230, R248, RZ ;  /* 0x000000f8e6d37227 */ /* 0x000fc800078e00ff */
[----:B------:R-:W-:-:S04]  /*ca00*/  IMAD.HI.U32 R214, R230, R246, RZ ;  /* 0x000000f6e6d67227 */ /* 0x000fc800078e00ff */
[----:B-1----:R-:W-:Y:S01]  /*ca10*/  IMAD.HI.U32 R212, R230, R247, RZ ;  /* 0x000000f7e6d47227 */ /* 0x002fe200078e00ff */
[----:B------:R-:W-:-:S03]  /*ca20*/  IABS R230, c[0x0][0x178] ;  /* 0x00005e0000e67a13 */ /* 0x000fc60000000000 */
[----:B------:R-:W-:Y:S01]  /*ca30*/  IMAD.MOV R250, RZ, RZ, -R250 ;  /* 0x000000fffffa7224 */ /* 0x000fe200078e0afa */
[----:B------:R-:W-:Y:S01]  /*ca40*/  IADD3 R212, -R212, RZ, RZ ;  /* 0x000000ffd4d47210 */ /* 0x000fe20007ffe1ff */
[----:B------:R-:W-:Y:S02]  /*ca50*/  IMAD.MOV R211, RZ, RZ, -R211 ;  /* 0x000000ffffd37224 */ /* 0x000fe400078e0ad3 */
[----:B------:R-:W-:Y:S01]  /*ca60*/  IMAD.MOV R214, RZ, RZ, -R214 ;  /* 0x000000ffffd67224 */ /* 0x000fe200078e0ad6 */
[C---:B------:R-:W-:Y:S01]  /*ca70*/  IADD3 R217, R11.reuse, 0x1df, RZ ;  /* 0x000001df0bd97810 */ /* 0x040fe20007ffe0ff */
[C---:B------:R-:W-:Y:S01]  /*ca80*/  IMAD R222, R230.reuse, R250, R245 ;  /* 0x000000fae6de7224 */ /* 0x040fe200078e02f5 */
[----:B------:R-:W-:Y:S01]  /*ca90*/  STL [R1+0x3714], R218 ;  /* 0x003714da01007387 */ /* 0x000fe20000100800 */
[C---:B------:R-:W-:Y:S01]  /*caa0*/  IMAD R245, R230.reuse, R211, R248 ;  /* 0x000000d3e6f57224 */ /* 0x040fe200078e02f8 */
[C---:B------:R-:W-:Y:S01]  /*cab0*/  IADD3 R216, R11.reuse, 0x1e0, RZ ;  /* 0x000001e00bd87810 */ /* 0x040fe20007ffe0ff */
[C---:B------:R-:W-:Y:S01]  /*cac0*/  IMAD R220, R230.reuse, R214, R246 ;  /* 0x000000d6e6dc7224 */ /* 0x040fe200078e02f6 */
[C---:B------:R-:W-:Y:S01]  /*cad0*/  IADD3 R211, R11.reuse, 0x1e3, RZ ;  /* 0x000001e30bd37810 */ /* 0x040fe20007ffe0ff */
[----:B------:R-:W-:Y:S01]  /*cae0*/  STL [R1+0x371c], R223 ;  /* 0x00371cdf01007387 */ /* 0x000fe20000100800 */
[----:B------:R-:W-:Y:S01]  /*caf0*/  IMAD R215, R230, R212, R247 ;  /* 0x000000d4e6d77224 */ /* 0x000fe200078e02f7 */
[----:B------:R-:W-:-:S02]  /*cb00*/  IADD3 R214, R11, 0x1e1, RZ ;  /* 0x000001e10bd67810 */ /* 0x000fc40007ffe0ff */
[----:B------:R-:W-:Y:S01]  /*cb10*/  STL [R1+0x3724], R221 ;  /* 0x003724dd01007387 */ /* 0x000fe20000100800 */
[----:B------:R-:W-:Y:S02]  /*cb20*/  IADD3 R212, R11, 0x1e2, RZ ;  /* 0x000001e20bd47810 */ /* 0x000fe40007ffe0ff */
[----:B------:R-:W-:Y:S01]  /*cb30*/  IABS R250, R211 ;  /* 0x000000d300fa7213 */ /* 0x000fe20000000000 */
[----:B------:R-:W-:Y:S04]  /*cb40*/  STL [R1+0x3720], R213 ;  /* 0x003720d501007387 */ /* 0x000fe80000100800 */
[----:B------:R-:W-:Y:S01]  /*cb50*/  STL [R1+0x6010], R217 ;  /* 0x006010d901007387 */ /* 0x000fe20000100800 */
[----:B------:R-:W-:-:S03]  /*cb60*/  IABS R248, R214 ;  /* 0x000000d600f87213 */ /* 0x000fc60000000000 */
[----:B------:R-:W-:Y:S04]  /*cb70*/  STL [R1+0x6000], R216 ;  /* 0x006000d801007387 */ /* 0x000fe80000100800 */
[----:B------:R1:W-:Y:S01]  /*cb80*/  STL [R1+0x6018], R214 ;  /* 0x006018d601007387 */ /* 0x0003e20000100800 */
[----:B------:R-:W-:-:S03]  /*cb90*/  IABS R247, R216 ;  /* 0x000000d800f77213 */ /* 0x000fc60000000000 */
[----:B------:R-:W-:Y:S04]  /*cba0*/  STL [R1+0x6028], R212 ;  /* 0x006028d401007387 */ /* 0x000fe80000100800 */
[----:B------:R2:W-:Y:S01]  /*cbb0*/  STL [R1+0x6024], R211 ;  /* 0x006024d301007387 */ /* 0x0005e20000100800 */
[----:B-1----:R-:W-:-:S04]  /*cbc0*/  IMAD.HI.U32 R214, R252, R248, RZ ;  /* 0x000000f8fcd67227 */ /* 0x002fc800078e00ff */
[----:B--2---:R-:W-:-:S04]  /*cbd0*/  IMAD.HI.U32 R211, R252, R250, RZ ;  /* 0x000000fafcd37227 */ /* 0x004fc800078e00ff */
[----:B------:R-:W-:Y:S02]  /*cbe0*/  IMAD.MOV R211, RZ, RZ, -R211 ;  /* 0x000000ffffd37224 */ /* 0x000fe400078e0ad3 */
[----:B------:R-:W-:Y:S01]  /*cbf0*/  IMAD.HI.U32 R216, R252, R247, RZ ;  /* 0x000000f7fcd87227 */ /* 0x000fe200078e00ff */
[----:B------:R-:W-:Y:S02]  /*cc00*/  ISETP.GT.U32.AND P2, PT, R230, R215, PT ;  /* 0x000000d7e600720c */ /* 0x000fe40003f44070 */
[----:B------:R-:W-:Y:S01]  /*cc10*/  IADD3 R214, -R214, RZ, RZ ;  /* 0x000000ffd6d67210 */ /* 0x000fe20007ffe1ff */
[----:B------:R-:W-:Y:S01]  /*cc20*/  IMAD R250, R251, R211, R250 ;  /* 0x000000d3fbfa7224 */ /* 0x000fe200078e02fa */
[----:B------:R-:W-:Y:S01]  /*cc30*/  IADD3 R211, R11, 0x1e4, RZ ;  /* 0x000001e40bd37810 */ /* 0x000fe20007ffe0ff */
[----:B------:R-:W-:Y:S01]  /*cc40*/  IMAD.MOV R216, RZ, RZ, -R216 ;  /* 0x000000ffffd87224 */ /* 0x000fe200078e0ad8 */
[----:B------:R-:W-:Y:S01]  /*cc50*/  MOV R231, R249 ;  /* 0x000000f900e77202 */ /* 0x000fe20000000f00 */
[----:B------:R-:W-:Y:S01]  /*cc60*/  IMAD.HI.U32 R249, R252, R0, RZ ;  /* 0x00000000fcf97227 */ /* 0x000fe200078e00ff */
[C---:B------:R-:W-:Y:S01]  /*cc70*/  ISETP.GT.U32.AND P1, PT, R230.reuse, R220, PT ;  /* 0x000000dce600720c */ /* 0x040fe20003f24070 */
[----:B------:R1:W-:Y:S01]  /*cc80*/  STL [R1+0x5ff4], R211 ;  /* 0x005ff4d301007387 */ /* 0x0003e20000100800 */
[C---:B------:R-:W-:Y:S01]  /*cc90*/  ISETP.GT.U32.AND P3, PT, R230.reuse, R245, PT ;  /* 0x000000f5e600720c */ /* 0x040fe20003f64070 */
[C---:B------:R-:W-:Y:S01]  /*cca0*/  IMAD R248, R251.reuse, R214, R248 ;  /* 0x000000d6fbf87224 */ /* 0x040fe200078e02f8 */
[----:B------:R-:W-:Y:S01]  /*ccb0*/  ISETP.GT.U32.AND P0, PT, R230, R222, PT ;  /* 0x000000dee600720c */ /* 0x000fe20003f04070 */
[----:B------:R-:W-:Y:S01]  /*ccc0*/  IMAD R247, R251, R216, R247 ;  /* 0x000000d8fbf77224 */ /* 0x000fe200078e02f7 */
[----:B------:R-:W2:Y:S01]  /*ccd0*/  LDL.LU R214, [R1+0x50] ;  /* 0x0000500001d67983 */ /* 0x000ea20000300800 */
[----:B------:R-:W-:Y:S01]  /*cce0*/  IABS R246, R217 ;  /* 0x000000d900f67213 */ /* 0x000fe20000000000 */
[----:B------:R-:W-:-:S02]  /*ccf0*/  IMAD.MOV R249, RZ, RZ, -R249 ;  /* 0x000000fffff97224 */ /* 0x000fc400078e0af9 */
[----:B------:R-:W3:Y:S01]  /*cd00*/  LDL.LU R216, [R1+0x4c] ;  /* 0x00004c0001d87983 */ /* 0x000ee20000300800 */
[----:B------:R-:W-:Y:S02]  /*cd10*/  @!P2 IMAD.IADD R215, R215, 0x1, -R230 ;  /* 0x00000001d7d7a824 */ /* 0x000fe400078e0ae6 */
[----:B------:R-:W-:Y:S01]  /*cd20*/  IMAD R0, R251, R249, R0 ;  /* 0x000000f9fb007224 */ /* 0x000fe200078e0200 */
[----:B------:R-:W-:Y:S01]  /*cd30*/  IABS R249, R212 ;  /* 0x000000d400f97213 */ /* 0x000fe20000000000 */
[----:B------:R-:W-:Y:S01]  /*cd40*/  IMAD.HI.U32 R217, R252, R246, RZ ;  /* 0x000000f6fcd97227 */ /* 0x000fe200078e00ff */
[----:B------:R-:W-:-:S03]  /*cd50*/  ISETP.GT.U32.AND P2, PT, R230, R215, PT ;  /* 0x000000d7e600720c */ /* 0x000fc60003f44070 */
[----:B------:R-:W-:Y:S01]  /*cd60*/  IMAD.MOV R217, RZ, RZ, -R217 ;  /* 0x000000ffffd97224 */ /* 0x000fe200078e0ad9 */
[----:B------:R-:W-:Y:S01]  /*cd70*/  @!P0 IADD3 R222, R222, -R230, RZ ;  /* 0x800000e6dede8210 */ /* 0x000fe20007ffe0ff */
[--C-:B------:R-:W-:Y:S02]  /*cd80*/  @!P1 IMAD.IADD R220, R220, 0x1, -R230.reuse ;  /* 0x00000001dcdc9824 */ /* 0x100fe400078e0ae6 */
[----:B------:R-:W-:Y:S02]  /*cd90*/  @!P3 IMAD.IADD R245, R245, 0x1, -R230 ;  /* 0x00000001f5f5b824 */ /* 0x000fe400078e0ae6 */
[----:B------:R-:W-:Y:S01]  /*cda0*/  IMAD.HI.U32 R212, R252, R249, RZ ;  /* 0x000000f9fcd47227 */ /* 0x000fe200078e00ff */
[C---:B------:R-:W-:Y:S02]  /*cdb0*/  ISETP.GT.U32.AND P0, PT, R230.reuse, R222, PT ;  /* 0x000000dee600720c */ /* 0x040fe40003f04070 */
[C---:B------:R-:W-:Y:S01]  /*cdc0*/  ISETP.GT.U32.AND P1, PT, R230.reuse, R220, PT ;  /* 0x000000dce600720c */ /* 0x040fe20003f24070 */
[C---:B------:R-:W-:Y:S01]  /*cdd0*/  IMAD R246, R251.reuse, R217, R246 ;  /* 0x000000d9fbf67224 */ /* 0x040fe200078e02f6 */
[----:B------:R-:W-:Y:S01]  /*cde0*/  ISETP.GT.U32.AND P3, PT, R230, R245, PT ;  /* 0x000000f5e600720c */ /* 0x000fe20003f64070 */
[----:B------:R-:W-:Y:S01]  /*cdf0*/  IMAD.MOV R212, RZ, RZ, -R212 ;  /* 0x000000ffffd47224 */ /* 0x000fe200078e0ad4 */
[----:B------:R-:W4:Y:S03]  /*ce00*/  LDL.LU R217, [R1+0x48] ;  /* 0x0000480001d97983 */ /* 0x000f260000300800 */
[----:B------:R-:W-:Y:S01]  /*ce10*/  IMAD R249, R251, R212, R249 ;  /* 0x000000d4fbf97224 */ /* 0x000fe200078e02f9 */
[----:B------:R-:W-:Y:S01]  /*ce20*/  IADD3 R212, R11, 0x1e5, RZ ;  /* 0x000001e50bd47810 */ /* 0x000fe20007ffe0ff */
[----:B------:R-:W-:Y:S01]  /*ce30*/  @!P2 IMAD.IADD R215, R215, 0x1, -R230 ;  /* 0x00000001d7d7a824 */ /* 0x000fe200078e0ae6 */
[----:B------:R-:W-:-:S03]  /*ce40*/  ISETP.GE.AND P2, PT, R218, RZ, PT ;  /* 0x000000ffda00720c */ /* 0x000fc60003f46270 */
[----:B------:R-:W-:Y:S01]  /*ce50*/  STL [R1+0x5ff0], R212 ;  /* 0x005ff0d401007387 */ /* 0x000fe20000100800 */
[----:B------:R-:W-:Y:S01]  /*ce60*/  ISETP.GE.AND P4, PT, R221, RZ, PT ;  /* 0x000000ffdd00720c */ /* 0x000fe20003f86270 */
[--C-:B------:R-:W-:Y:S02]  /*ce70*/  @!P0 IMAD.IADD R222, R222, 0x1, -R230.reuse ;  /* 0x00000001dede8824 */ /* 0x100fe400078e0ae6 */
[----:B------:R-:W5:Y:S01]  /*ce80*/  LDL.LU R218, [R1+0x44] ;  /* 0x0000440001da7983 */ /* 0x000f620000300800 */
[----:B------:R-:W-:Y:S01]  /*ce90*/  @!P1 IADD3 R220, R220, -R230, RZ ;  /* 0x800000e6dcdc9210 */ /* 0x000fe20007ffe0ff */
[----:B------:R-:W-:Y:S02]  /*cea0*/  @!P3 IMAD.IADD R245, R245, 0x1, -R230 ;  /* 0x00000001f5f5b824 */ /* 0x000fe400078e0ae6 */
[----:B------:R-:W2:Y:S04]  /*ceb0*/  LDL.LU R219, [R1+0x40] ;  /* 0x0000400001db7983 */ /* 0x000ea80000300800 */
[----:B------:R-:W2:Y:S04]  /*cec0*/  LDL.LU R221, [R1+0x3c] ;  /* 0x00003c0001dd7983 */ /* 0x000ea80000300800 */
[----:B------:R-:W2:Y:S01]  /*ced0*/  LDL R230, [R1+0x589c] ;  /* 0x00589c0001e67983 */ /* 0x000ea20000100800 */
[----:B------:R-:W-:-:S02]  /*cee0*/  ISETP.GE.AND P3, PT, R223, RZ, PT ;  /* 0x000000ffdf00720c */ /* 0x000fc40003f66270 */
[----:B------:R-:W-:Y:S01]  /*cef0*/  ISETP.GE.AND P5, PT, R213, RZ, PT ;  /* 0x000000ffd500720c */ /* 0x000fe20003fa6270 */
[----:B------:R-:W-:Y:S01]  /*cf00*/  @!P2 IMAD.MOV R222, RZ, RZ, -R222 ;  /* 0x000000ffffdea224 */ /* 0x000fe200078e0ade */
[----:B------:R-:W-:Y:S01]  /*cf10*/  ISETP.GT.U32.AND P1, PT, R251, R231, PT ;  /* 0x000000e7fb00720c */ /* 0x000fe20003f24070 */
[----:B------:R-:W-:Y:S01]  /*cf20*/  @!P4 IMAD.MOV R215, RZ, RZ, -R215 ;  /* 0x000000ffffd7c224 */ /* 0x000fe200078e0ad7 */
[----:B------:R-:W-:Y:S02]  /*cf30*/  ISETP.NE.AND P0, PT, RZ, c[0x0][0x178], PT ;  /* 0x00005e00ff007a0c */ /* 0x000fe40003f05270 */
[----:B------:R-:W-:-:S05]  /*cf40*/  LOP3.LUT R213, RZ, c[0x0][0x178], RZ, 0x33, !PT ;  /* 0x00005e00ffd57a12 */ /* 0x000fca00078e33ff */
[----:B------:R-:W-:Y:S02]  /*cf50*/  @!P3 IADD3 R220, -R220, RZ, RZ ;  /* 0x000000ffdcdcb210 */ /* 0x000fe40007ffe1ff */
[----:B------:R-:W-:Y:S01]  /*cf60*/  @!P5 IMAD.MOV R245, RZ, RZ, -R245 ;  /* 0x000000fffff5d224 */ /* 0x000fe200078e0af5 */
[C---:B------:R-:W-:Y:S02]  /*cf70*/  SEL R222, R213.reuse, R222, !P0 ;  /* 0x000000ded5de7207 */ /* 0x040fe40004000000 */
[C---:B------:R-:W-:Y:S02]  /*cf80*/  SEL R220, R213.reuse, R220, !P0 ;  /* 0x000000dcd5dc7207 */ /* 0x040fe40004000000 */
[C---:B------:R-:W-:Y:S02]  /*cf90*/  SEL R215, R213.reuse, R215, !P0 ;  /* 0x000000d7d5d77207 */ /* 0x040fe40004000000 */
[----:B------:R-:W-:Y:S01]  /*cfa0*/  SEL R213, R213, R245, !P0 ;  /* 0x000000f5d5d57207 */ /* 0x000fe20004000000 */
[----:B------:R-:W-:Y:S01]  /*cfb0*/  STL [R1+0x5d0], R222 ;  /* 0x0005d0de01007387 */ /* 0x000fe20000100800 */
[----:B------:R-:W-:-:S03]  /*cfc0*/  @!P1 IADD3 R231, R231, -R251, RZ ;  /* 0x800000fbe7e79210 */ /* 0x000fc60007ffe0ff */
[----:B------:R1:W-:Y:S02]  /*cfd0*/  STL [R1+0x5cc], R220 ;  /* 0x0005ccdc01007387 */ /* 0x0003e40000100800 */
[----:B-1----:R-:W-:Y:S02]  /*cfe0*/  IABS R211, R211 ;  /* 0x000000d300d37213 */ /* 0x002fe40000000000 */
[----:B------:R-:W-:Y:S04]  /*cff0*/  STL [R1+0x5c8], R215 ;  /* 0x0005c8d701007387 */ /* 0x000fe80000100800 */
[----:B------:R1:W-:Y:S01]  /*d000*/  STL [R1+0x5c4], R213 ;  /* 0x0005c4d501007387 */ /* 0x0003e20000100800 */
[----:B------:R-:W-:-:S03]  /*d010*/  ISETP.GT.U32.AND P5, PT, R251, R231, PT ;  /* 0x000000e7fb00720c */ /* 0x000fc60003fa4070 */
[----:B------:R-:W5:Y:S01]  /*d020*/  LDL.LU R220, [R1+0x38] ;  /* 0x0000380001dc7983 */ /* 0x000f620000300800 */
[----:B------:R-:W-:Y:S01]  /*d030*/  IABS R212, R212 ;  /* 0x000000d400d47213 */ /* 0x000fe20000000000 */
[----:B------:R-:W-:Y:S02]  /*d040*/  IMAD.HI.U32 R245, R252, R211, RZ ;  /* 0x000000d3fcf57227 */ /* 0x000fe400078e00ff */
[----:B------:R-:W5:Y:S02]  /*d050*/  LDL.LU R222, [R1+0x34] ;  /* 0x0000340001de7983 */ /* 0x000f640000300800 */
[----:B------:R-:W-:Y:S02]  /*d060*/  IMAD.MOV R245, RZ, RZ, -R245 ;  /* 0x000000fffff57224 */ /* 0x000fe400078e0af5 */
[----:B------:R-:W5:Y:S01]  /*d070*/  LDL.LU R223, [R1+0x30] ;  /* 0x0000300001df7983 */ /* 0x000f620000300800 */
[----:B-1----:R-:W-:-:S03]  /*d080*/  IMAD.MOV.U32 R213, RZ, RZ, R212 ;  /* 0x000000ffffd57224 */ /* 0x002fc600078e00d4 */
[----:B------:R-:W5:Y:S04]  /*d090*/  LDL.LU R224, [R1+0x2c] ;  /* 0x00002c0001e07983 */ /* 0x000f680000300800 */
[----:B------:R-:W5:Y:S01]  /*d0a0*/  LDL.LU R225, [R1+0x28] ;  /* 0x0000280001e17983 */ /* 0x000f620000300800 */
[----:B------:R-:W-:-:S03]  /*d0b0*/  IMAD R245, R251, R245, R211 ;  /* 0x000000f5fbf57224 */ /* 0x000fc600078e02d3 */
[----:B------:R-:W5:Y:S01]  /*d0c0*/  LDL.LU R226, [R1+0x24] ;  /* 0x0000240001e27983 */ /* 0x000f620000300800 */
[----:B------:R-:W-:-:S03]  /*d0d0*/  IMAD.HI.U32 R211, R252, R213, RZ ;  /* 0x000000d5fcd37227 */ /* 0x000fc600078e00ff */
[----:B------:R-:W5:Y:S01]  /*d0e0*/  LDL R227, [R1+0x5898] ;  /* 0x0058980001e37983 */ /* 0x000f620000100800 */
[----:B------:R-:W-:-:S03]  /*d0f0*/  @!P5 IMAD.IADD R231, R231, 0x1, -R251 ;  /* 0x00000001e7e7d824 */ /* 0x000fc600078e0afb */
[----:B------:R-:W5:Y:S01]  /*d100*/  LDL R228, [R1+0x58a0] ;  /* 0x0058a00001e47983 */ /* 0x000f620000100800 */
[----:B------:R-:W-:Y:S02]  /*d110*/  IMAD.MOV R212, RZ, RZ, -R211 ;  /* 0x000000ffffd47224 */ /* 0x000fe400078e0ad3 */
[----:B------:R-:W-:Y:S01]  /*d120*/  IMAD.MOV.U32 R211, RZ, RZ, R231 ;  /* 0x000000ffffd37224 */ /* 0x000fe200078e00e7 */
[----:B------:R-:W5:Y:S04]  /*d130*/  LDL R229, [R1+0x58a4] ;  /* 0x0058a40001e57983 */ /* 0x000f680000100800 */
[----:B------:R-:W5:Y:S01]  /*d140*/  LDL R231, [R1+0x58a8] ;  /* 0x0058a80001e77983 */ /* 0x000f620000100800 */
[----:B---3--:R-:W-:-:S13]  /*d150*/  ISETP.GT.U32.AND P4, PT, R251, R216, PT ;  /* 0x000000d8fb00720c */ /* 0x008fda0003f84070 */
[----:B------:R-:W-:Y:S02]  /*d160*/  @!P4 IADD3 R216, R216, -R251, RZ ;  /* 0x800000fbd8d8c210 */ /* 0x000fe40007ffe0ff */
[----:B------:R-:W-:Y:S02]  /*d170*/  ISETP.GE.AND P4, PT, R11, RZ, PT ;  /* 0x000000ff0b00720c */ /* 0x000fe40003f86270 */
[----:B----4-:R-:W-:-:S11]  /*d180*/  ISETP.GT.U32.AND P3, PT, R251, R217, PT ;  /* 0x000000d9fb00720c */ /* 0x010fd60003f64070 */
[----:B------:R-:W-:Y:S02]  /*d190*/  @!P4 IMAD.MOV R211, RZ, RZ, -R211 ;  /* 0x000000ffffd3c224 */ /* 0x000fe400078e0ad3 */
[----:B------:R-:W-:Y:S01]  /*d1a0*/  @!P3 IMAD.IADD R217, R217, 0x1, -R251 ;  /* 0x00000001d9d9b824 */ /* 0x000fe200078e0afb */
[----:B--2---:R-:W-:Y:S02]  /*d1b0*/  ISETP.GE.AND P3, PT, R230, RZ, PT ;  /* 0x000000ffe600720c */ /* 0x004fe40003f66270 */
[----:B------:R-:W2:Y:S04]  /*d1c0*/  LDL R230, [R1+0x58ac] ;  /* 0x0058ac0001e67983 */ /* 0x000ea80000100800 */
[----:B------:R1:W-:Y:S04]  /*d1d0*/  STL [R1+0x5c0], R211 ;  /* 0x0005c0d301007387 */ /* 0x0003e80000100800 */
[----:B------:R-:W3:Y:S01]  /*d1e0*/  LDL R215, [R1+0x58b0] ;  /* 0x0058b00001d77983 */ /* 0x000ee20000100800 */
[----:B------:R-:W-:-:S02]  /*d1f0*/  ISETP.GT.U32.AND P6, PT, R251, R244, PT ;  /* 0x000000f4fb00720c */ /* 0x000fc40003fc4070 */
[C---:B------:R-:W-:Y:S02]  /*d200*/  ISETP.GT.U32.AND P0, PT, R251.reuse, R214, PT ;  /* 0x000000d6fb00720c */ /* 0x040fe40003f04070 */
[----:B-----5:R-:W-:-:S09]  /*d210*/  ISETP.GT.U32.AND P1, PT, R251, R218, PT ;  /* 0x000000dafb00720c */ /* 0x020fd20003f24070 */
[--C-:B------:R-:W-:Y:S02]  /*d220*/  @!P6 IMAD.IADD R244, R244, 0x1, -R251.reuse ;  /* 0x00000001f4f4e824 */ /* 0x100fe400078e0afb */
[----:B------:R-:W-:-:S03]  /*d230*/  @!P0 IMAD.IADD R214, R214, 0x1, -R251 ;  /* 0x00000001d6d68824 */ /* 0x000fc600078e0afb */
[C---:B------:R-:W-:Y:S02]  /*d240*/  ISETP.GT.U32.AND P0, PT, R251.reuse, R244, PT ;  /* 0x000000f4fb00720c */ /* 0x040fe40003f04070 */
[C---:B------:R-:W-:Y:S02]  /*d250*/  ISETP.GT.U32.AND P6, PT, R251.reuse, R221, PT ;  /* 0x000000ddfb00720c */ /* 0x040fe40003fc4070 */
[C---:B------:R-:W-:Y:S01]  /*d260*/  ISETP.GT.U32.AND P2, PT, R251.reuse, R219, PT ;  /* 0x000000dbfb00720c */ /* 0x040fe20003f44070 */
[----:B------:R-:W-:Y:S01]  /*d270*/  @!P1 IMAD.IADD R218, R218, 0x1, -R251 ;  /* 0x00000001dada9824 */ /* 0x000fe200078e0afb */
[----:B------:R-:W-:-:S07]  /*d280*/  ISETP.GT.U32.AND P1, PT, R251, R214, PT ;  /* 0x000000d6fb00720c */ /* 0x000fce0003f24070 */
[----:B------:R-:W-:Y:S02]  /*d290*/  @!P0 IADD3 R244, R244, -R251, RZ ;  /* 0x800000fbf4f48210 */ /* 0x000fe40007ffe0ff */
[----:B------:R-:W-:-:S03]  /*d2a0*/  @!P6 IMAD.IADD R221, R221, 0x1, -R251 ;  /* 0x00000001dddde824 */ /* 0x000fc600078e0afb */
[----:B-1----:R-:W-:Y:S01]  /*d2b0*/  IMAD.MOV.U32 R211, RZ, RZ, R244 ;  /* 0x000000ffffd37224 */ /* 0x002fe200078e00f4 */
[----:B------:R-:W-:Y:S02]  /*d2c0*/  @!P2 IADD3 R219, R219, -R251, RZ ;  /* 0x800000fbdbdba210 */ /* 0x000fe40007ffe0ff */
[C---:B------:R-:W-:Y:S01]  /*d2d0*/  ISETP.GT.U32.AND P6, PT, R251.reuse, R221, PT ;  /* 0x000000ddfb00720c */ /* 0x040fe20003fc4070 */
[----:B------:R-:W-:Y:S01]  /*d2e0*/  @!P3 IMAD.MOV R211, RZ, RZ, -R211 ;  /* 0x000000ffffd3b224 */ /* 0x000fe200078e0ad3 */
[C---:B------:R-:W-:Y:S02]  /*d2f0*/  ISETP.GT.U32.AND P5, PT, R251.reuse, R216, PT ;  /* 0x000000d8fb00720c */ /* 0x040fe40003fa4070 */
[C---:B------:R-:W-:Y:S02]  /*d300*/  ISETP.GT.U32.AND P2, PT, R251.reuse, R217, PT ;  /* 0x000000d9fb00720c */ /* 0x040fe40003f44070 */
[C---:B------:R-:W-:Y:S02]  /*d310*/  ISETP.GT.U32.AND P3, PT, R251.reuse, R220, PT ;  /* 0x000000dcfb00720c */ /* 0x040fe40003f64070 */
[----:B------:R-:W-:-:S02]  /*d320*/  ISETP.GT.U32.AND P0, PT, R251, R218, PT ;  /* 0x000000dafb00720c */ /* 0x000fc40003f04070 */
[----:B------:R-:W-:Y:S02]  /*d330*/  @!P1 IADD3 R214, R214, -R251, RZ ;  /* 0x800000fbd6d69210 */ /* 0x000fe40007ffe0ff */
[----:B------:R-:W-:Y:S01]  /*d340*/  ISETP.GT.U32.AND P1, PT, R251, R222, PT ;  /* 0x000000defb00720c */ /* 0x000fe20003f24070 */
[--C-:B------:R-:W-:Y:S01]  /*d350*/  @!P6 IMAD.IADD R221, R221, 0x1, -R251.reuse ;  /* 0x00000001dddde824 */ /* 0x100fe200078e0afb */
[----:B------:R-:W-:Y:S01]  /*d360*/  ISETP.GE.AND P6, PT, R227, RZ, PT ;  /* 0x000000ffe300720c */ /* 0x000fe20003fc6270 */
[--C-:B------:R-:W-:Y:S01]  /*d370*/  @!P5 IMAD.IADD R216, R216, 0x1, -R251.reuse ;  /* 0x00000001d8d8d824 */ /* 0x100fe200078e0afb */
[----:B------:R-:W-:Y:S01]  /*d380*/  ISETP.GT.U32.AND P5, PT, R251, R223, PT ;  /* 0x000000dffb00720c */ /* 0x000fe20003fa4070 */
[--C-:B------:R-:W-:Y:S01]  /*d390*/  @!P2 IMAD.IADD R217, R217, 0x1, -R251.reuse ;  /* 0x00000001d9d9a824 */ /* 0x100fe200078e0afb */
[C---:B------:R-:W-:Y:S01]  /*d3a0*/  ISETP.GT.U32.AND P2, PT, R251.reuse, R224, PT ;  /* 0x000000e0fb00720c */ /* 0x040fe20003f44070 */
[--C-:B------:R-:W-:Y:S01]  /*d3b0*/  @!P3 IMAD.IADD R220, R220, 0x1, -R251.reuse ;  /* 0x00000001dcdcb824 */ /* 0x100fe200078e0afb */
[----:B------:R-:W-:Y:S01]  /*d3c0*/  ISETP.GE.AND P3, PT, R228, RZ, PT ;  /* 0x000000ffe400720c */ /* 0x000fe20003f66270 */
[----:B------:R-:W-:Y:S01]  /*d3d0*/  @!P0 IMAD.IADD R218, R218, 0x1, -R251 ;  /* 0x00000001dada8824 */ /* 0x000fe200078e0afb */
[C---:B------:R-:W-:Y:S01]  /*d3e0*/  ISETP.GT.U32.AND P0, PT, R251.reuse, R225, PT ;  /* 0x000000e1fb00720c */ /* 0x040fe20003f04070 */
[----:B------:R1:W-:Y:S01]  /*d3f0*/  STL [R1+0x5bc], R211 ;  /* 0x0005bcd301007387 */ /* 0x0003e20000100800 */
[----:B------:R-:W-:-:S03]  /*d400*/  IMAD R244, R251, R212, R213 ;  /* 0x000000d4fbf47224 */ /* 0x000fc600078e02d5 */
[----:B------:R-:W4:Y:S01]  /*d410*/  LDL.LU R227, [R1+0x20] ;  /* 0x0000200001e37983 */ /* 0x000f220000300800 */
[--C-:B------:R-:W-:Y:S01]  /*d420*/  @!P1 IMAD.IADD R222, R222, 0x1, -R251.reuse ;  /* 0x00000001dede9824 */ /* 0x100fe200078e0afb */
[----:B------:R-:W-:Y:S01]  /*d430*/  ISETP.GE.AND P1, PT, R229, RZ, PT ;  /* 0x000000ffe500720c */ /* 0x000fe20003f26270 */
[----:B------:R-:W-:Y:S01]  /*d440*/  IMAD.MOV.U32 R212, RZ, RZ, R216 ;  /* 0x000000ffffd47224 */ /* 0x000fe200078e00d8 */
[----:B------:R-:W-:Y:S01]  /*d450*/  ISETP.GT.U32.AND P4, PT, R251, R219, PT ;  /* 0x000000dbfb00720c */ /* 0x000fe20003f84070 */
[----:B------:R-:W5:Y:S01]  /*d460*/  LDL.LU R228, [R1+0x1c] ;  /* 0x00001c0001e47983 */ /* 0x000f620000300800 */
[----:B-1----:R-:W-:Y:S01]  /*d470*/  IMAD.MOV.U32 R211, RZ, RZ, R214 ;  /* 0x000000ffffd37224 */ /* 0x002fe200078e00d6 */
[----:B------:R-:W-:Y:S01]  /*d480*/  @!P5 IADD3 R223, R223, -R251, RZ ;  /* 0x800000fbdfdfd210 */ /* 0x000fe20007ffe0ff */
[----:B------:R-:W-:Y:S01]  /*d490*/  @!P2 IMAD.IADD R224, R224, 0x1, -R251 ;  /* 0x00000001e0e0a824 */ /* 0x000fe200078e0afb */
[----:B------:R-:W5:Y:S01]  /*d4a0*/  LDL.LU R229, [R1+0x18] ;  /* 0x0000180001e57983 */ /* 0x000f620000300800 */
[----:B------:R-:W-:Y:S01]  /*d4b0*/  @!P6 IMAD.MOV R211, RZ, RZ, -R211 ;  /* 0x000000ffffd3e224 */ /* 0x000fe200078e0ad3 */
[----:B------:R-:W-:Y:S01]  /*d4c0*/  @!P3 IADD3 R212, -R212, RZ, RZ ;  /* 0x000000ffd4d4b210 */ /* 0x000fe20007ffe1ff */
[----:B------:R-:W-:Y:S01]  /*d4d0*/  @!P0 IMAD.IADD R225, R225, 0x1, -R251 ;  /* 0x00000001e1e18824 */ /* 0x000fe200078e0afb */
[----:B------:R-:W-:-:S04]  /*d4e0*/  ISETP.GE.AND P2, PT, R231, RZ, PT ;  /* 0x000000ffe700720c */ /* 0x000fc80003f46270 */
[----:B------:R-:W-:Y:S02]  /*d4f0*/  @!P4 IADD3 R219, R219, -R251, RZ ;  /* 0x800000fbdbdbc210 */ /* 0x000fe40007ffe0ff */
[----:B--2---:R-:W-:Y:S02]  /*d500*/  ISETP.GE.AND P5, PT, R230, RZ, PT ;  /* 0x000000ffe600720c */ /* 0x004fe40003fa6270 */
[----:B------:R-:W2:Y:S04]  /*d510*/  LDL.LU R230, [R1+0x14] ;  /* 0x0000140001e67983 */ /* 0x000ea80000300800 */
[----:B------:R-:W2:Y:S01]  /*d520*/  LDL.LU R231, [R1+0x10] ;  /* 0x0000100001e77983 */ /* 0x000ea20000300800 */
[----:B---3--:R-:W-:-:S03]  /*d530*/  ISETP.GE.AND P0, PT, R215, RZ, PT ;  /* 0x000000ffd700720c */ /* 0x008fc60003f06270 */
[----:B------:R1:W-:Y:S04]  /*d540*/  STL [R1+0x5b8], R211 ;  /* 0x0005b8d301007387 */ /* 0x0003e80000100800 */
[----:B------:R-:W3:Y:S04]  /*d550*/  LDL R215, [R1+0x58b4] ;  /* 0x0058b40001d77983 */ /* 0x000ee80000100800 */
[----:B------:R1:W-:Y:S02]  /*d560*/  STL [R1+0x5b4], R212 ;  /* 0x0005b4d401007387 */ /* 0x0003e40000100800 */
[----:B-1----:R-:W-:-:S02]  /*d570*/  IMAD.MOV.U32 R211, RZ, RZ, R217 ;  /* 0x000000ffffd37224 */ /* 0x002fc400078e00d9 */
[----:B------:R-:W3:Y:S02]  /*d580*/  LDL R216, [R1+0x58bc] ;  /* 0x0058bc0001d87983 */ /* 0x000ee40000100800 */
[----:B------:R-:W-:Y:S02]  /*d590*/  @!P1 IMAD.MOV R211, RZ, RZ, -R211 ;  /* 0x000000ffffd39224 */ /* 0x000fe400078e0ad3 */
[----:B------:R-:W3:Y:S01]  /*d5a0*/  LDL R217, [R1+0x58b8] ;  /* 0x0058b80001d97983 */ /* 0x000ee20000100800 */
[----:B------:R-:W-:-:S03]  /*d5b0*/  IMAD.MOV.U32 R212, RZ, RZ, R218 ;  /* 0x000000ffffd47224 */ /* 0x000fc600078e00da */
[----:B------:R1:W-:Y:S02]  /*d5c0*/  STL [R1+0x5b0], R211 ;  /* 0x0005b0d301007387 */ /* 0x0003e40000100800 */
[----:B------:R-:W-:Y:S02]  /*d5d0*/  @!P5 IADD3 R212, -R212, RZ, RZ ;  /* 0x000000ffd4d4d210 */ /* 0x000fe40007ffe1ff */
[----:B------:R-:W3:Y:S01]  /*d5e0*/  LDL R218, [R1+0x58c0] ;  /* 0x0058c00001da7983 */ /* 0x000ee20000100800 */
[----:B-1----:R-:W-:-:S03]  /*d5f0*/  IMAD.MOV.U32 R211, RZ, RZ, R219 ;  /* 0x000000ffffd37224 */ /* 0x002fc600078e00db */
[----:B------:R-:W3:Y:S04]  /*d600*/  LDL R219, [R1+0x58c4] ;  /* 0x0058c40001db7983 */ /* 0x000ee80000100800 */
[----:B------:R1:W-:Y:S02]  /*d610*/  STL [R1+0x5ac], R212 ;  /* 0x0005acd401007387 */ /* 0x0003e40000100800 */
[----:B-1----:R-:W-:Y:S02]  /*d620*/  IMAD.MOV.U32 R212, RZ, RZ, R221 ;  /* 0x000000ffffd47224 */ /* 0x002fe400078e00dd */
[----:B------:R-:W3:Y:S01]  /*d630*/  LDL R221, [R1+0x58cc] ;  /* 0x0058cc0001dd7983 */ /* 0x000ee20000100800 */
[C---:B------:R-:W-:Y:S02]  /*d640*/  ISETP.GT.U32.AND P4, PT, R251.reuse, R226, PT ;  /* 0x000000e2fb00720c */ /* 0x040fe40003f84070 */
[----:B------:R-:W-:-:S02]  /*d650*/  ISETP.GT.U32.AND P1, PT, R251, R223, PT ;  /* 0x000000dffb00720c */ /* 0x000fc40003f24070 */
[C---:B------:R-:W-:Y:S01]  /*d660*/  ISETP.GT.U32.AND P3, PT, R251.reuse, R222, PT ;  /* 0x000000defb00720c */ /* 0x040fe20003f64070 */
[----:B------:R-:W-:Y:S01]  /*d670*/  @!P0 IMAD.MOV R212, RZ, RZ, -R212 ;  /* 0x000000ffffd48224 */ /* 0x000fe200078e0ad4 */
[----:B------:R-:W-:-:S07]  /*d680*/  ISETP.GT.U32.AND P6, PT, R251, R224, PT ;  /* 0x000000e0fb00720c */ /* 0x000fce0003fc4070 */
[----:B------:R-:W-:Y:S02]  /*d690*/  @!P4 IADD3 R226, R226, -R251, RZ ;  /* 0x800000fbe2e2c210 */ /* 0x000fe40007ffe0ff */
[C---:B------:R-:W-:Y:S02]  /*d6a0*/  ISETP.GT.U32.AND P4, PT, R251.reuse, R220, PT ;  /* 0x000000dcfb00720c */ /* 0x040fe40003f84070 */
[C---:B------:R-:W-:Y:S02]  /*d6b0*/  ISETP.GT.U32.AND P5, PT, R251.reuse, R226, PT ;  /* 0x000000e2fb00720c */ /* 0x040fe40003fa4070 */
[----:B----4-:R-:W-:Y:S01]  /*d6c0*/  ISETP.GT.U32.AND P0, PT, R251, R227, PT ;  /* 0x000000e3fb00720c */ /* 0x010fe20003f04070 */
[----:B------:R-:W-:Y:S02]  /*d6d0*/  @!P2 IMAD.MOV R211, RZ, RZ, -R211 ;  /* 0x000000ffffd3a224 */ /* 0x000fe400078e0ad3 */
[--C-:B------:R-:W-:Y:S02]  /*d6e0*/  @!P1 IMAD.IADD R223, R223, 0x1, -R251.reuse ;  /* 0x00000001dfdf9824 */ /* 0x100fe400078e0afb */
[----:B------:R-:W-:Y:S01]  /*d6f0*/  @!P3 IMAD.IADD R222, R222, 0x1, -R251 ;  /* 0x00000001dedeb824 */ /* 0x000fe200078e0afb */
[----:B-----5:R-:W-:-:S03]  /*d700*/  ISETP.GT.U32.AND P3, PT, R251, R229, PT ;  /* 0x000000e5fb00720c */ /* 0x020fc60003f64070 */
[----:B------:R-:W-:Y:S02]  /*d710*/  @!P4 IADD3 R220, R220, -R251, RZ ;  /* 0x800000fbdcdcc210 */ /* 0x000fe40007ffe0ff */
[----:B------:R-:W-:Y:S01]  /*d720*/  ISETP.GT.U32.AND P4, PT, R251, R228, PT ;  /* 0x000000e4fb00720c */ /* 0x000fe20003f84070 */
[--C-:B------:R-:W-:Y:S01]  /*d730*/  @!P5 IMAD.IADD R226, R226, 0x1, -R251.reuse ;  /* 0x00000001e2e2d824 */ /* 0x100fe200078e0afb */
[----:B------:R1:W-:Y:S01]  /*d740*/  STL [R1+0x5a8], R211 ;  /* 0x0005a8d301007387 */ /* 0x0003e20000100800 */
[--C-:B------:R-:W-:Y:S02]  /*d750*/  @!P6 IMAD.IADD R224, R224, 0x1, -R251.reuse ;  /* 0x00000001e0e0e824 */ /* 0x100fe400078e0afb */
[----:B------:R-:W-:Y:S01]  /*d760*/  @!P0 IMAD.IADD R227, R227, 0x1, -R251 ;  /* 0x00000001e3e38824 */ /* 0x000fe200078e0afb */
[----:B-1----:R-:W-:Y:S01]  /*d770*/  IADD3 R211, R11, 0x1e6, RZ ;  /* 0x000001e60bd37810 */ /* 0x002fe20007ffe0ff */
[----:B------:R-:W-:-:S04]  /*d780*/  IMAD.MOV.U32 R213, RZ, RZ, R220 ;  /* 0x000000ffffd57224 */ /* 0x000fc800078e00dc */
[----:B------:R-:W-:Y:S02]  /*d790*/  STL [R1+0x5fd4], R211 ;  /* 0x005fd4d301007387 */ /* 0x000fe40000100800 */
[----:B------:R-:W-:Y:S02]  /*d7a0*/  @!P4 IMAD.IADD R228, R228, 0x1, -R251 ;  /* 0x00000001e4e4c824 */ /* 0x000fe400078e0afb */
[----:B------:R1:W-:Y:S01]  /*d7b0*/  STL [R1+0x5a4], R212 ;  /* 0x0005a4d401007387 */ /* 0x0003e20000100800 */
[----:B------:R-:W-:-:S03]  /*d7c0*/  @!P3 IADD3 R229, R229, -R251, RZ ;  /* 0x800000fbe5e5b210 */ /* 0x000fc60007ffe0ff */
[----:B------:R-:W4:Y:S01]  /*d7d0*/  LDL.LU R214, [R1+0x94] ;  /* 0x0000940001d67983 */ /* 0x000f220000300800 */
[----:B------:R-:W-:Y:S01]  /*d7e0*/  ISETP.GT.U32.AND P2, PT, R251, R225, PT ;  /* 0x000000e1fb00720c */ /* 0x000fe20003f44070 */
[----:B-1----:R-:W-:-:S12]  /*d7f0*/  IMAD.MOV.U32 R212, RZ, RZ, R222 ;  /* 0x000000ffffd47224 */ /* 0x002fd800078e00de */
[----:B------:R-:W-:Y:S02]  /*d800*/  @!P2 IADD3 R225, R225, -R251, RZ ;  /* 0x800000fbe1e1a210 */ /* 0x000fe40007ffe0ff */
[C---:B--2---:R-:W-:Y:S02]  /*d810*/  ISETP.GT.U32.AND P1, PT, R251.reuse, R230, PT ;  /* 0x000000e6fb00720c */ /* 0x044fe40003f24070 */
[----:B------:R-:W-:Y:S02]  /*d820*/  ISETP.GT.U32.AND P6, PT, R251, R231, PT ;  /* 0x000000e7fb00720c */ /* 0x000fe40003fc4070 */
[----:B---3--:R-:W-:Y:S02]  /*d830*/  ISETP.GE.AND P5, PT, R215, RZ, PT ;  /* 0x000000ffd700720c */ /* 0x008fe40003fa6270 */
[----:B------:R-:W-:-:S07]  /*d840*/  ISETP.GE.AND P0, PT, R216, RZ, PT ;  /* 0x000000ffd800720c */ /* 0x000fce0003f06270 */
[----:B------:R-:W-:Y:S01]  /*d850*/  @!P1 IMAD.IADD R230, R230, 0x1, -R251 ;  /* 0x00000001e6e69824 */ /* 0x000fe200078e0afb */
[----:B------:R-:W2:Y:S01]  /*d860*/  LDL.LU R216, [R1+0x90] ;  /* 0x0000900001d87983 */ /* 0x000ea20000300800 */
[----:B------:R-:W-:Y:S02]  /*d870*/  ISETP.GE.AND P4, PT, R217, RZ, PT ;  /* 0x000000ffd900720c */ /* 0x000fe40003f86270 */
[----:B------:R-:W-:Y:S02]  /*d880*/  @!P5 IMAD.MOV R213, RZ, RZ, -R213 ;  /* 0x000000ffffd5d224 */ /* 0x000fe400078e0ad5 */
[----:B------:R-:W-:Y:S01]  /*d890*/  @!P6 IMAD.IADD R231, R231, 0x1, -R251 ;  /* 0x00000001e7e7e824 */ /* 0x000fe200078e0afb */
[----:B------:R-:W-:Y:S02]  /*d8a0*/  ISETP.GE.AND P3, PT, R218, RZ, PT ;  /* 0x000000ffda00720c */ /* 0x000fe40003f66270 */
[----:B------:R-:W-:Y:S02]  /*d8b0*/  @!P0 IADD3 R212, -R212, RZ, RZ ;  /* 0x000000ffd4d48210 */ /* 0x000fe40007ffe1ff */
[----:B------:R-:W-:-:S02]  /*d8c0*/  ISETP.GE.AND P1, PT, R219, RZ, PT ;  /* 0x000000ffdb00720c */ /* 0x000fc40003f26270 */
[----:B------:R-:W3:Y:S04]  /*d8d0*/  LDL R219, [R1+0x58c8] ;  /* 0x0058c80001db7983 */ /* 0x000ee80000100800 */
[----:B------:R-:W5:Y:S04]  /*d8e0*/  LDL.LU R217, [R1+0x8c] ;  /* 0x00008c0001d97983 */ /* 0x000f680000300800 */
[----:B------:R-:W4:Y:S04]  /*d8f0*/  LDL.LU R218, [R1+0x88] ;  /* 0x0000880001da7983 */ /* 0x000f280000300800 */
[----:B------:R-:W4:Y:S01]  /*d900*/  LDL.LU R220, [R1+0x84] ;  /* 0x0000840001dc7983 */ /* 0x000f220000300800 */
[----:B------:R-:W-:-:S03]  /*d910*/  ISETP.GE.AND P6, PT, R221, RZ, PT ;  /* 0x000000ffdd00720c */ /* 0x000fc60003fc6270 */
[----:B------:R-:W4:Y:S04]  /*d920*/  LDL.LU R221, [R1+0x80] ;  /* 0x0000800001dd7983 */ /* 0x000f280000300800 */
[----:B------:R1:W-:Y:S04]  /*d930*/  STL [R1+0x5a0], R213 ;  /* 0x0005a0d501007387 */ /* 0x0003e80000100800 */
[----:B------:R-:W4:Y:S04]  /*d940*/  LDL R222, [R1+0x58d0] ;  /* 0x0058d00001de7983 */ /* 0x000f280000100800 */
[----:B------:R1:W-:Y:S02]  /*d950*/  STL [R1+0x59c], R212 ;  /* 0x00059cd401007387 */ /* 0x0003e40000100800 */
[----:B-1----:R-:W-:-:S02]  /*d960*/  IMAD.MOV.U32 R213, RZ, RZ, R223 ;  /* 0x000000ffffd57224 */ /* 0x002fc400078e00df */
[----:B------:R-:W4:Y:S02]  /*d970*/  LDL R223, [R1+0x58d4] ;  /* 0x0058d40001df7983 */ /* 0x000f240000100800 */
[----:B------:R-:W-:Y:S02]  /*d980*/  @!P4 IMAD.MOV R213, RZ, RZ, -R213 ;  /* 0x000000ffffd5c224 */ /* 0x000fe400078e0ad5 */
[----:B------:R-:W-:Y:S02]  /*d990*/  IMAD.MOV.U32 R212, RZ, RZ, R224 ;  /* 0x000000ffffd47224 */ /* 0x000fe400078e00e0 */
[----:B------:R-:W4:Y:S03]  /*d9a0*/  LDL R224, [R1+0x58dc] ;  /* 0x0058dc0001e07983 */ /* 0x000f260000100800 */
[----:B------:R-:W-:Y:S01]  /*d9b0*/  @!P3 IADD3 R212, -R212, RZ, RZ ;  /* 0x000000ffd4d4b210 */ /* 0x000fe20007ffe1ff */
[----:B------:R1:W-:Y:S04]  /*d9c0*/  STL [R1+0x598], R213 ;  /* 0x000598d501007387 */ /* 0x0003e80000100800 */
[----:B------:R1:W-:Y:S02]  /*d9d0*/  STL [R1+0x594], R212 ;  /* 0x000594d401007387 */ /* 0x0003e40000100800 */
[----:B-1----:R-:W-:-:S02]  /*d9e0*/  IMAD.MOV.U32 R213, RZ, RZ, R225 ;  /* 0x000000ffffd57224 */ /* 0x002fc400078e00e1 */
[----:B------:R-:W4:Y:S01]  /*d9f0*/  LDL R225, [R1+0x58d8] ;  /* 0x0058d80001e17983 */ /* 0x000f220000100800 */
[----:B------:R-:W-:-:S03]  /*da00*/  IMAD.MOV.U32 R212, RZ, RZ, R226 ;  /* 0x000000ffffd47224 */ /* 0x000fc600078e00e2 */
[----:B------:R-:W4:Y:S01]  /*da10*/  LDL R226, [R1+0x58e0] ;  /* 0x0058e00001e27983 */ /* 0x000f220000100800 */
[C---:B------:R-:W-:Y:S02]  /*da20*/  ISETP.GT.U32.AND P2, PT, R251.reuse, R243, PT ;  /* 0x000000f3fb00720c */ /* 0x040fe40003f44070 */
[C---:B------:R-:W-:Y:S01]  /*da30*/  ISETP.GT.U32.AND P0, PT, R251.reuse, R228, PT ;  /* 0x000000e4fb00720c */ /* 0x040fe20003f04070 */
[----:B------:R-:W-:Y:S01]  /*da40*/  @!P1 IMAD.MOV R213, RZ, RZ, -R213 ;  /* 0x000000ffffd59224 */ /* 0x000fe200078e0ad5 */
[C---:B------:R-:W-:Y:S02]  /*da50*/  ISETP.GT.U32.AND P4, PT, R251.reuse, R229, PT ;  /* 0x000000e5fb00720c */ /* 0x040fe40003f84070 */
[C---:B------:R-:W-:Y:S02]  /*da60*/  ISETP.GT.U32.AND P3, PT, R251.reuse, R230, PT ;  /* 0x000000e6fb00720c */ /* 0x040fe40003f64070 */
[----:B------:R-:W-:-:S05]  /*da70*/  ISETP.GT.U32.AND P1, PT, R251, R231, PT ;  /* 0x000000e7fb00720c */ /* 0x000fca0003f24070 */
[----:B------:R-:W-:Y:S02]  /*da80*/  @!P2 IADD3 R243, R243, -R251, RZ ;  /* 0x800000fbf3f3a210 */ /* 0x000fe40007ffe0ff */
[C---:B------:R-:W-:Y:S01]  /*da90*/  ISETP.GT.U32.AND P2, PT, R251.reuse, R227, PT ;  /* 0x000000e3fb00720c */ /* 0x040fe20003f44070 */
[--C-:B------:R-:W-:Y:S01]  /*daa0*/  @!P0 IMAD.IADD R228, R228, 0x1, -R251.reuse ;  /* 0x00000001e4e48824 */ /* 0x100fe200078e0afb */
[----:B------:R-:W-:Y:S01]  /*dab0*/  ISETP.GT.U32.AND P5, PT, R251, R243, PT ;  /* 0x000000f3fb00720c */ /* 0x000fe20003fa4070 */
[--C-:B------:R-:W-:Y:S02]  /*dac0*/  @!P4 IMAD.IADD R229, R229, 0x1, -R251.reuse ;  /* 0x00000001e5e5c824 */ /* 0x100fe400078e0afb */
[----:B------:R-:W-:Y:S01]  /*dad0*/  @!P3 IMAD.IADD R230, R230, 0x1, -R251 ;  /* 0x00000001e6e6b824 */ /* 0x000fe200078e0afb */
[----:B------:R-:W-:Y:S01]  /*dae0*/  @!P1 IADD3 R231, R231, -R251, RZ ;  /* 0x800000fbe7e79210 */ /* 0x000fe20007ffe0ff */
[----:B------:R-:W-:Y:S01]  /*daf0*/  @!P6 IMAD.MOV R212, RZ, RZ, -R212 ;  /* 0x000000ffffd4e224 */ /* 0x000fe200078e0ad4 */
[----:B------:R-:W-:-:S05]  /*db00*/  IABS R211, R211 ;  /* 0x000000d300d37213 */ /* 0x000fca0000000000 */
[----:B------:R-:W-:Y:S01]  /*db10*/  @!P2 IADD3 R227, R227, -R251, RZ ;  /* 0x800000fbe3e3a210 */ /* 0x000fe20007ffe0ff */
[----:B------:R1:W-:Y:S01]  /*db20*/  STL [R1+0x590], R213 ;  /* 0x000590d501007387 */ /* 0x0003e20000100800 */
[----:B------:R-:W-:Y:S02]  /*db30*/  @!P5 IMAD.IADD R243, R243, 0x1, -R251 ;  /* 0x00000001f3f3d824 */ /* 0x000fe400078e0afb */
[----:B------:R-:W-:Y:S01]  /*db40*/  MOV R215, R227 ;  /* 0x000000e300d77202 */ /* 0x000fe20000000f00 */
[----:B------:R1:W-:Y:S02]  /*db50*/  STL [R1+0x58c], R212 ;  /* 0x00058cd401007387 */ /* 0x0003e40000100800 */
[----:B-1----:R-:W-:-:S04]  /*db60*/  IMAD.MOV.U32 R213, RZ, RZ, R211 ;  /* 0x000000ffffd57224 */ /* 0x002fc800078e00d3 */
[----:B------:R-:W-:-:S04]  /*db70*/  IMAD.HI.U32 R211, R252, R213, RZ ;  /* 0x000000d5fcd37227 */ /* 0x000fc800078e00ff */
[----:B------:R-:W-:Y:S02]  /*db80*/  IMAD.MOV R212, RZ, RZ, -R211 ;  /* 0x000000ffffd47224 */ /* 0x000fe400078e0ad3 */
[----:B------:R-:W-:Y:S01]  /*db90*/  IMAD.MOV.U32 R211, RZ, RZ, R228 ;  /* 0x000000ffffd37224 */ /* 0x000fe200078e00e4 */
[----:B--2---:R-:W-:Y:S02]  /*dba0*/  ISETP.GT.U32.AND P0, PT, R251, R216, PT ;  /* 0x000000d8fb00720c */ /* 0x004fe40003f04070 */
[----:B---3--:R-:W-:Y:S02]  /*dbb0*/  ISETP.GE.AND P2, PT, R219, RZ, PT ;  /* 0x000000ffdb00720c */ /* 0x008fe40003f46270 */
[C---:B-----5:R-:W-:Y:S01]  /*dbc0*/  ISETP.GT.U32.AND P4, PT, R251.reuse, R217, PT ;  /* 0x000000d9fb00720c */ /* 0x060fe20003f84070 */
[----:B------:R-:W2:Y:S01]  /*dbd0*/  LDL.LU R219, [R1+0x7c] ;  /* 0x00007c0001db7983 */ /* 0x000ea20000300800 */
[C---:B----4-:R-:W-:Y:S02]  /*dbe0*/  ISETP.GT.U32.AND P3, PT, R251.reuse, R218, PT ;  /* 0x000000dafb00720c */ /* 0x050fe40003f64070 */
[----:B------:R-:W-:-:S05]  /*dbf0*/  ISETP.GT.U32.AND P1, PT, R251, R220, PT ;  /* 0x000000dcfb00720c */ /* 0x000fca0003f24070 */
[----:B------:R-:W-:Y:S02]  /*dc00*/  @!P0 IADD3 R216, R216, -R251, RZ ;  /* 0x800000fbd8d88210 */ /* 0x000fe40007ffe0ff */
[----:B------:R-:W-:Y:S02]  /*dc10*/  @!P2 IADD3 R215, -R215, RZ, RZ ;  /* 0x000000ffd7d7a210 */ /* 0x000fe40007ffe1ff */
[--C-:B------:R-:W-:Y:S01]  /*dc20*/  @!P4 IMAD.IADD R217, R217, 0x1, -R251.reuse ;  /* 0x00000001d9d9c824 */ /* 0x100fe200078e0afb */
[----:B------:R-:W-:Y:S01]  /*dc30*/  ISETP.GE.AND P5, PT, R222, RZ, PT ;  /* 0x000000ffde00720c */ /* 0x000fe20003fa6270 */
[--C-:B------:R-:W-:Y:S01]  /*dc40*/  @!P3 IMAD.IADD R218, R218, 0x1, -R251.reuse ;  /* 0x00000001dadab824 */ /* 0x100fe200078e0afb */
[----:B------:R-:W3:Y:S01]  /*dc50*/  LDL.LU R222, [R1+0x78] ;  /* 0x0000780001de7983 */ /* 0x000ee20000300800 */
[----:B------:R-:W-:Y:S01]  /*dc60*/  @!P1 IMAD.IADD R220, R220, 0x1, -R251 ;  /* 0x00000001dcdc9824 */ /* 0x000fe200078e0afb */
[----:B------:R-:W-:Y:S02]  /*dc70*/  ISETP.GE.AND P0, PT, R223, RZ, PT ;  /* 0x000000ffdf00720c */ /* 0x000fe40003f06270 */
[----:B------:R-:W4:Y:S01]  /*dc80*/  LDL.LU R223, [R1+0x74] ;  /* 0x0000740001df7983 */ /* 0x000f220000300800 */
[----:B------:R-:W-:-:S03]  /*dc90*/  ISETP.GE.AND P4, PT, R224, RZ, PT ;  /* 0x000000ffe000720c */ /* 0x000fc60003f86270 */
[----:B------:R-:W5:Y:S03]  /*dca0*/  LDL.LU R224, [R1+0x70] ;  /* 0x0000700001e07983 */ /* 0x000f660000300800 */
[----:B------:R-:W-:Y:S01]  /*dcb0*/  @!P5 IMAD.MOV R211, RZ, RZ, -R211 ;  /* 0x000000ffffd3d224 */ /* 0x000fe200078e0ad3 */
[----:B------:R-:W-:Y:S02]  /*dcc0*/  ISETP.GE.AND P3, PT, R225, RZ, PT ;  /* 0x000000ffe100720c */ /* 0x000fe40003f66270 */
[----:B------:R-:W5:Y:S01]  /*dcd0*/  LDL.LU R225, [R1+0x6c] ;  /* 0x00006c0001e17983 */ /* 0x000f620000300800 */
[----:B------:R-:W-:-:S03]  /*dce0*/  ISETP.GE.AND P1, PT, R226, RZ, PT ;  /* 0x000000ffe200720c */ /* 0x000fc60003f26270 */
[----:B------:R-:W5:Y:S04]  /*dcf0*/  LDL.LU R226, [R1+0x68] ;  /* 0x0000680001e27983 */ /* 0x000f680000300800 */
[----:B------:R1:W-:Y:S04]  /*dd00*/  STL [R1+0x588], R215 ;  /* 0x000588d701007387 */ /* 0x0003e80000100800 */
[----:B------:R-:W5:Y:S04]  /*dd10*/  LDL R227, [R1+0x58e4] ;  /* 0x0058e40001e37983 */ /* 0x000f680000100800 */
[----:B------:R-:W5:Y:S01]  /*dd20*/  LDL R228, [R1+0x58ec] ;  /* 0x0058ec0001e47983 */ /* 0x000f620000100800 */
[----:B-1----:R-:W-:-:S03]  /*dd30*/  IMAD.MOV.U32 R215, RZ, RZ, R229 ;  /* 0x000000ffffd77224 */ /* 0x002fc600078e00e5 */
[----:B------:R1:W-:Y:S02]  /*dd40*/  STL [R1+0x584], R211 ;  /* 0x000584d301007387 */ /* 0x0003e40000100800 */
[----:B------:R-:W-:Y:S02]  /*dd50*/  @!P0 IADD3 R215, -R215, RZ, RZ ;  /* 0x000000ffd7d78210 */ /* 0x000fe40007ffe1ff */
[----:B------:R-:W5:Y:S04]  /*dd60*/  LDL R229, [R1+0x58e8] ;  /* 0x0058e80001e57983 */ /* 0x000f680000100800 */
[----:B------:R1:W-:Y:S02]  /*dd70*/  STL [R1+0x580], R215 ;  /* 0x000580d701007387 */ /* 0x0003e40000100800 */
[----:B-1----:R-:W-:-:S02]  /*dd80*/  IMAD.MOV.U32 R211, RZ, RZ, R230 ;  /* 0x000000ffffd37224 */ /* 0x002fc400078e00e6 */
[----:B------:R-:W5:Y:S02]  /*dd90*/  LDL R230, [R1+0x58f0] ;  /* 0x0058f00001e67983 */ /* 0x000f640000100800 */
[----:B------:R-:W-:Y:S02]  /*dda0*/  @!P4 IMAD.MOV R211, RZ, RZ, -R211 ;  /* 0x000000ffffd3c224 */ /* 0x000fe400078e0ad3 */
[----:B------:R-:W-:Y:S02]  /*ddb0*/  IMAD.MOV.U32 R215, RZ, RZ, R231 ;  /* 0x000000ffffd77224 */ /* 0x000fe400078e00e7 */
[----:B------:R-:W5:Y:S03]  /*ddc0*/  LDL R231, [R1+0x58f4] ;  /* 0x0058f40001e77983 */ /* 0x000f660000100800 */
[----:B------:R-:W-:Y:S01]  /*ddd0*/  @!P3 IADD3 R215, -R215, RZ, RZ ;  /* 0x000000ffd7d7b210 */ /* 0x000fe20007ffe1ff */
[----:B------:R-:W-:Y:S04]  /*dde0*/  STL [R1+0x57c], R211 ;  /* 0x00057cd301007387 */ /* 0x000fe80000100800 */
[----:B------:R1:W-:Y:S04]  /*ddf0*/  STL [R1+0x578], R215 ;  /* 0x000578d701007387 */ /* 0x0003e80000100800 */
[----:B-1----:R-:W5:Y:S01]  /*de00*/  LDL R215, [R1+0x58fc] ;  /* 0x0058fc0001d77983 */ /* 0x002f620000100800 */
[----:B------:R-:W-:-:S13]  /*de10*/  ISETP.GT.U32.AND P6, PT, R251, R214, PT ;  /* 0x000000d6fb00720c */ /* 0x000fda0003fc4070 */
[----:B------:R-:W-:Y:S01]  /*de20*/  @!P6 IMAD.IADD R214, R214, 0x1, -R251 ;  /* 0x00000001d6d6e824 */ /* 0x000fe200078e0afb */
[----:B------:R-:W-:Y:S01]  /*de30*/  ISETP.GT.U32.AND P6, PT, R251, R221, PT ;  /* 0x000000ddfb00720c */ /* 0x000fe20003fc4070 */
[----:B------:R-:W-:-:S03]  /*de40*/  IMAD.MOV.U32 R211, RZ, RZ, R243 ;  /* 0x000000ffffd37224 */ /* 0x000fc600078e00f3 */
[C---:B------:R-:W-:Y:S01]  /*de50*/  ISETP.GT.U32.AND P2, PT, R251.reuse, R214, PT ;  /* 0x000000d6fb00720c */ /* 0x040fe20003f44070 */
[----:B------:R-:W-:Y:S01]  /*de60*/  @!P1 IMAD.MOV R211, RZ, RZ, -R211 ;  /* 0x000000ffffd39224 */ /* 0x000fe200078e0ad3 */
[----:B------:R-:W-:-:S07]  /*de70*/  ISETP.GT.U32.AND P5, PT, R251, R216, PT ;  /* 0x000000d8fb00720c */ /* 0x000fce0003fa4070 */
[----:B------:R-:W-:Y:S01]  /*de80*/  @!P6 IMAD.IADD R221, R221, 0x1, -R251 ;  /* 0x00000001dddde824 */ /* 0x000fe200078e0afb */
[----:B------:R-:W-:-:S04]  /*de90*/  ISETP.GT.U32.AND P0, PT, R251, R217, PT ;  /* 0x000000d9fb00720c */ /* 0x000fc80003f04070 */
[C---:B------:R-:W-:Y:S02]  /*dea0*/  ISETP.GT.U32.AND P6, PT, R251.reuse, R221, PT ;  /* 0x000000ddfb00720c */ /* 0x040fe40003fc4070 */
[----:B------:R-:W-:Y:S01]  /*deb0*/  ISETP.GT.U32.AND P4, PT, R251, R218, PT ;  /* 0x000000dafb00720c */ /* 0x000fe20003f84070 */
[--C-:B------:R-:W-:Y:S02]  /*dec0*/  @!P2 IMAD.IADD R214, R214, 0x1, -R251.reuse ;  /* 0x00000001d6d6a824 */ /* 0x100fe400078e0afb */
[----:B------:R-:W-:-:S04]  /*ded0*/  @!P5 IMAD.IADD R216, R216, 0x1, -R251 ;  /* 0x00000001d8d8d824 */ /* 0x000fc800078e0afb */
[----:B------:R-:W-:-:S04]  /*dee0*/  @!P0 IADD3 R217, R217, -R251, RZ ;  /* 0x800000fbd9d98210 */ /* 0x000fc80007ffe0ff */
[--C-:B------:R-:W-:Y:S02]  /*def0*/  @!P6 IMAD.IADD R221, R221, 0x1, -R251.reuse ;  /* 0x00000001dddde824 */ /* 0x100fe400078e0afb */
[----:B------:R-:W-:Y:S01]  /*df00*/  @!P4 IMAD.IADD R218, R218, 0x1, -R251 ;  /* 0x00000001dadac824 */ /* 0x000fe200078e0afb */
[----:B------:R1:W-:Y:S01]  /*df10*/  STL [R1+0x574], R211 ;  /* 0x000574d301007387 */ /* 0x0003e20000100800 */
[C---:B------:R-:W-:Y:S01]  /*df20*/  IMAD R243, R251.reuse, R212, R213 ;  /* 0x000000d4fbf37224 */ /* 0x040fe200078e02d5 */
[----:B------:R-:W-:Y:S01]  /*df30*/  ISETP.GT.U32.AND P3, PT, R251, R220, PT ;  /* 0x000000dcfb00720c */ /* 0x000fe20003f64070 */
[----:B------:R-:W-:Y:S02]  /*df40*/  IMAD.MOV.U32 R212, RZ, RZ, R216 ;  /* 0x000000ffffd47224 */ /* 0x000fe400078e00d8 */
[----:B-1----:R-:W-:-:S10]  /*df50*/  IMAD.MOV.U32 R211, RZ, RZ, R214 ;  /* 0x000000ffffd37224 */ /* 0x002fd400078e00d6 */
[----:B------:R-:W-:Y:S01]  /*df60*/  @!P3 IMAD.IADD R220, R220, 0x1, -R251 ;  /* 0x00000001dcdcb824 */ /* 0x000fe200078e0afb */
[----:B--2---:R-:W-:-:S13]  /*df70*/  ISETP.GT.U32.AND P1, PT, R251, R219, PT ;  /* 0x000000dbfb00720c */ /* 0x004fda0003f24070 */
[----:B------:R-:W-:Y:S02]  /*df80*/  @!P1 IADD3 R219, R219, -R251, RZ ;  /* 0x800000fbdbdb9210 */ /* 0x000fe40007ffe0ff */
[C---:B---3--:R-:W-:Y:S02]  /*df90*/  ISETP.GT.U32.AND P2, PT, R251.reuse, R222, PT ;  /* 0x000000defb00720c */ /* 0x048fe40003f44070 */
[C---:B----4-:R-:W-:Y:S02]  /*dfa0*/  ISETP.GT.U32.AND P5, PT, R251.reuse, R223, PT ;  /* 0x000000dffb00720c */ /* 0x050fe40003fa4070 */
[----:B-----5:R-:W-:-:S09]  /*dfb0*/  ISETP.GT.U32.AND P0, PT, R251, R224, PT ;  /* 0x000000e0fb00720c */ /* 0x020fd20003f04070 */
[--C-:B------:R-:W-:Y:S02]  /*dfc0*/  @!P2 IMAD.IADD R222, R222, 0x1, -R251.reuse ;  /* 0x00000001dedea824 */ /* 0x100fe400078e0afb */
[--C-:B------:R-:W-:Y:S01]  /*dfd0*/  @!P5 IMAD.IADD R223, R223, 0x1, -R251.reuse ;  /* 0x00000001dfdfd824 */ /* 0x100fe200078e0afb */
[----:B------:R-:W-:Y:S02]  /*dfe0*/  ISETP.GT.U32.AND P4, PT, R251, R225, PT ;  /* 0x000000e1fb00720c */ /* 0x000fe40003f84070 */
[----:B------:R-:W-:Y:S02]  /*dff0*/  ISETP.GE.AND P6, PT, R227, RZ, PT ;  /* 0x000000ffe300720c */ /* 0x000fe40003fc6270 */
[----:B------:R-:W2:Y:S01]  /*e000*/  LDL.LU R227, [R1+0x64] ;  /* 0x0000640001e37983 */ /* 0x000ea20000300800 */
[----:B------:R-:W-:Y:S01]  /*e010*/  ISETP.GE.AND P1, PT, R228, RZ, PT ;  /* 0x000000ffe400720c */ /* 0x000fe20003f26270 */
[----:B------:R-:W-:Y:S02]  /*e020*/  @!P0 IMAD.IADD R224, R224, 0x1, -R251 ;  /* 0x00000001e0e08824 */ /* 0x000fe400078e0afb */
[----:B------:R-:W3:Y:S01]  /*e030*/  LDL.LU R228, [R1+0x60] ;  /* 0x0000600001e47983 */ /* 0x000ee20000300800 */
[----:B------:R-:W-:-:S06]  /*e040*/  ISETP.GE.AND P2, PT, R229, RZ, PT ;  /* 0x000000ffe500720c */ /* 0x000fcc0003f46270 */
[----:B------:R-:W-:Y:S01]  /*e050*/  @!P6 IADD3 R211, -R211, RZ, RZ ;  /* 0x000000ffd3d3e210 */ /* 0x000fe20007ffe1ff */
[----:B------:R-:W4:Y:S02]  /*e060*/  LDL.LU R229, [R1+0x5c] ;  /* 0x00005c0001e57983 */ /* 0x000f240000300800 */
[----:B------:R-:W-:Y:S01]  /*e070*/  @!P1 IMAD.MOV R212, RZ, RZ, -R212 ;  /* 0x000000ffffd49224 */ /* 0x000fe200078e0ad4 */
[----:B------:R-:W-:Y:S02]  /*e080*/  @!P4 IADD3 R225, R225, -R251, RZ ;  /* 0x800000fbe1e1c210 */ /* 0x000fe40007ffe0ff */
[----:B------:R-:W-:Y:S02]  /*e090*/  ISETP.GE.AND P5, PT, R230, RZ, PT ;  /* 0x000000ffe600720c */ /* 0x000fe40003fa6270 */
[----:B------:R-:W5:Y:S01]  /*e0a0*/  LDL.LU R230, [R1+0x58] ;  /* 0x0000580001e67983 */ /* 0x000f620000300800 */
[----:B------:R-:W-:-:S03]  /*e0b0*/  ISETP.GE.AND P0, PT, R231, RZ, PT ;  /* 0x000000ffe700720c */ /* 0x000fc60003f06270 */
[----:B------:R-:W5:Y:S04]  /*e0c0*/  LDL.LU R231, [R1+0x54] ;  /* 0x0000540001e77983 */ /* 0x000f680000300800 */
[----:B------:R1:W-:Y:S02]  /*e0d0*/  STL [R1+0x570], R211 ;  /* 0x000570d301007387 */ /* 0x0003e40000100800 */
[----:B-1----:R-:W-:Y:S01]  /*e0e0*/  IMAD.MOV.U32 R211, RZ, RZ, R217 ;  /* 0x000000ffffd37224 */ /* 0x002fe200078e00d9 */
[----:B------:R-:W-:Y:S02]  /*e0f0*/  ISETP.GE.AND P4, PT, R215, RZ, PT ;  /* 0x000000ffd700720c */ /* 0x000fe40003f86270 */
[----:B------:R-:W5:Y:S04]  /*e100*/  LDL R215, [R1+0x58f8] ;  /* 0x0058f80001d77983 */ /* 0x000f680000100800 */
[----:B------:R1:W-:Y:S01]  /*e110*/  STL [R1+0x56c], R212 ;  /* 0x00056cd401007387 */ /* 0x0003e20000100800 */
[----:B------:R-:W-:-:S03]  /*e120*/  @!P2 IADD3 R211, -R211, RZ, RZ ;  /* 0x000000ffd3d3a210 */ /* 0x000fc60007ffe1ff */
[----:B------:R-:W5:Y:S04]  /*e130*/  LDL R216, [R1+0x5900] ;  /* 0x0059000001d87983 */ /* 0x000f680000100800 */
[----:B------:R-:W5:Y:S01]  /*e140*/  LDL R217, [R1+0x5904] ;  /* 0x0059040001d97983 */ /* 0x000f620000100800 */
[----:B-1----:R-:W-:-:S03]  /*e150*/  IMAD.MOV.U32 R212, RZ, RZ, R218 ;  /* 0x000000ffffd47224 */ /* 0x002fc600078e00da */
[----:B------:R1:W-:Y:S01]  /*e160*/  STL [R1+0x568], R211 ;  /* 0x000568d301007387 */ /* 0x0003e20000100800 */
[----:B------:R-:W-:-:S03]  /*e170*/  @!P5 IMAD.MOV R212, RZ, RZ, -R212 ;  /* 0x000000ffffd4d224 */ /* 0x000fc600078e0ad4 */
[----:B------:R-:W5:Y:S01]  /*e180*/  LDL R218, [R1+0x590c] ;  /* 0x00590c0001da7983 */ /* 0x000f620000100800 */
[----:B-1----:R-:W-:-:S03]  /*e190*/  IMAD.MOV.U32 R211, RZ, RZ, R220 ;  /* 0x000000ffffd37224 */ /* 0x002fc600078e00dc */
[----:B------:R-:W5:Y:S04]  /*e1a0*/  LDL R220, [R1+0x5908] ;  /* 0x0059080001dc7983 */ /* 0x000f680000100800 */
[----:B------:R1:W-:Y:S02]  /*e1b0*/  STL [R1+0x564], R212 ;  /* 0x000564d401007387 */ /* 0x0003e40000100800 */
[----:B-1----:R-:W-:Y:S02]  /*e1c0*/  IMAD.MOV.U32 R212, RZ, RZ, R221 ;  /* 0x000000ffffd47224 */ /* 0x002fe400078e00dd */
[----:B------:R-:W5:Y:S01]  /*e1d0*/  LDL R221, [R1+0x5910] ;  /* 0x0059100001dd7983 */ /* 0x000f620000100800 */
[C---:B------:R-:W-:Y:S02]  /*e1e0*/  ISETP.GT.U32.AND P3, PT, R251.reuse, R226, PT ;  /* 0x000000e2fb00720c */ /* 0x040fe40003f64070 */
[----:B------:R-:W-:-:S02]  /*e1f0*/  ISETP.GT.U32.AND P1, PT, R251, R222, PT ;  /* 0x000000defb00720c */ /* 0x000fc40003f24070 */
[C---:B------:R-:W-:Y:S01]  /*e200*/  ISETP.GT.U32.AND P2, PT, R251.reuse, R223, PT ;  /* 0x000000dffb00720c */ /* 0x040fe20003f44070 */
[----:B------:R-:W-:Y:S01]  /*e210*/  @!P4 IMAD.MOV R212, RZ, RZ, -R212 ;  /* 0x000000ffffd4c224 */ /* 0x000fe200078e0ad4 */
[----:B------:R-:W-:-:S07]  /*e220*/  ISETP.GT.U32.AND P6, PT, R251, R224, PT ;  /* 0x000000e0fb00720c */ /* 0x000fce0003fc4070 */
[----:B------:R-:W-:Y:S01]  /*e230*/  @!P3 IMAD.IADD R226, R226, 0x1, -R251 ;  /* 0x00000001e2e2b824 */ /* 0x000fe200078e0afb */
[----:B------:R-:W-:-:S04]  /*e240*/  ISETP.GT.U32.AND P3, PT, R251, R219, PT ;  /* 0x000000dbfb00720c */ /* 0x000fc80003f64070 */
[----:B------:R-:W-:Y:S01]  /*e250*/  ISETP.GT.U32.AND P5, PT, R251, R226, PT ;  /* 0x000000e2fb00720c */ /* 0x000fe20003fa4070 */
[----:B------:R-:W-:Y:S01]  /*e260*/  @!P1 IMAD.IADD R222, R222, 0x1, -R251 ;  /* 0x00000001dede9824 */ /* 0x000fe200078e0afb */
[----:B------:R-:W-:Y:S02]  /*e270*/  @!P2 IADD3 R223, R223, -R251, RZ ;  /* 0x800000fbdfdfa210 */ /* 0x000fe40007ffe0ff */
[----:B------:R-:W-:-:S05]  /*e280*/  @!P0 IADD3 R211, -R211, RZ, RZ ;  /* 0x000000ffd3d38210 */ /* 0x000fca0007ffe1ff */
[--C-:B------:R-:W-:Y:S02]  /*e290*/  @!P3 IMAD.IADD R219, R219, 0x1, -R251.reuse ;  /* 0x00000001dbdbb824 */ /* 0x100fe400078e0afb */
[--C-:B------:R-:W-:Y:S02]  /*e2a0*/  @!P6 IMAD.IADD R224, R224, 0x1, -R251.reuse ;  /* 0x00000001e0e0e824 */ /* 0x100fe400078e0afb */
[----:B------:R-:W-:Y:S01]  /*e2b0*/  @!P5 IMAD.IADD R226, R226, 0x1, -R251 ;  /* 0x00000001e2e2d824 */ /* 0x000fe200078e0afb */
[----:B------:R1:W-:Y:S01]  /*e2c0*/  STL [R1+0x560], R211 ;  /* 0x000560d301007387 */ /* 0x0003e20000100800 */
[----:B------:R-:W-:Y:S01]  /*e2d0*/  IMAD.MOV.U32 R213, RZ, RZ, R219 ;  /* 0x000000ffffd57224 */ /* 0x000fe200078e00db */
[----:B------:R-:W-:Y:S02]  /*e2e0*/  ISETP.GT.U32.AND P0, PT, R251, R225, PT ;  /* 0x000000e1fb00720c */ /* 0x000fe40003f04070 */
[----:B-1----:R-:W-:-:S05]  /*e2f0*/  IADD3 R211, R11, 0x1e7, RZ ;  /* 0x000001e70bd37810 */ /* 0x002fca0007ffe0ff */
[----:B------:R-:W-:Y:S04]  /*e300*/  STL [R1+0x5fbc], R211 ;  /* 0x005fbcd301007387 */ /* 0x000fe80000100800 */
[----:B------:R1:W-:Y:S04]  /*e310*/  STL [R1+0x55c], R212 ;  /* 0x00055cd401007387 */ /* 0x0003e80000100800 */
[----:B------:R-:W5:Y:S01]  /*e320*/  LDL.LU R214, [R1+0xd8] ;  /* 0x0000d80001d67983 */ /* 0x000f620000300800 */
[----:B-1----:R-:W-:Y:S02]  /*e330*/  IMAD.MOV.U32 R212, RZ, RZ, R222 ;  /* 0x000000ffffd47224 */ /* 0x002fe400078e00de */
[----:B------:R-:W-:Y:S01]  /*e340*/  @!P0 IMAD.IADD R225, R225, 0x1, -R251 ;  /* 0x00000001e1e18824 */ /* 0x000fe200078e0afb */
[----:B--2---:R-:W-:-:S02]  /*e350*/  ISETP.GT.U32.AND P4, PT, R251, R227, PT ;  /* 0x000000e3fb00720c */ /* 0x004fc40003f84070 */
[C---:B---3--:R-:W-:Y:S02]  /*e360*/  ISETP.GT.U32.AND P3, PT, R251.reuse, R228, PT ;  /* 0x000000e4fb00720c */ /* 0x048fe40003f64070 */
[----:B----4-:R-:W-:-:S09]  /*e370*/  ISETP.GT.U32.AND P1, PT, R251, R229, PT ;  /* 0x000000e5fb00720c */ /* 0x010fd20003f24070 */
[----:B------:R-:W-:Y:S02]  /*e380*/  @!P4 IADD3 R227, R227, -R251, RZ ;  /* 0x800000fbe3e3c210 */ /* 0x000fe40007ffe0ff */
[C---:B-----5:R-:W-:Y:S02]  /*e390*/  ISETP.GT.U32.AND P2, PT, R251.reuse, R230, PT ;  /* 0x000000e6fb00720c */ /* 0x060fe40003f44070 */
[----:B------:R-:W-:Y:S01]  /*e3a0*/  ISETP.GT.U32.AND P6, PT, R251, R231, PT ;  /* 0x000000e7fb00720c */ /* 0x000fe20003fc4070 */
[--C-:B------:R-:W-:Y:S02]  /*e3b0*/  @!P3 IMAD.IADD R228, R228, 0x1, -R251.reuse ;  /* 0x00000001e4e4b824 */ /* 0x100fe400078e0afb */
[----:B------:R-:W-:-:S08]  /*e3c0*/  @!P1 IMAD.IADD R229, R229, 0x1, -R251 ;  /* 0x00000001e5e59824 */ /* 0x000fd000078e0afb */
[----:B------:R-:W-:Y:S01]  /*e3d0*/  @!P2 IMAD.IADD R230, R230, 0x1, -R251 ;  /* 0x00000001e6e6a824 */ /* 0x000fe200078e0afb */
[----:B------:R-:W-:Y:S02]  /*e3e0*/  ISETP.GE.AND P5, PT, R215, RZ, PT ;  /* 0x000000ffd700720c */ /* 0x000fe40003fa6270 */
[----:B------:R-:W-:Y:S02]  /*e3f0*/  ISETP.GE.AND P4, PT, R216, RZ, PT ;  /* 0x000000ffd800720c */ /* 0x000fe40003f86270 */
[----:B------:R-:W2:Y:S01]  /*e400*/  LDL.LU R216, [R1+0xd4] ;  /* 0x0000d40001d87983 */ /* 0x000ea20000300800 */
[----:B------:R-:W-:-:S08]  /*e410*/  ISETP.GE.AND P3, PT, R217, RZ, PT ;  /* 0x000000ffd900720c */ /* 0x000fd00003f66270 */
[----:B------:R-:W-:Y:S02]  /*e420*/  @!P5 IADD3 R213, -R213, RZ, RZ ;  /* 0x000000ffd5d5d210 */ /* 0x000fe40007ffe1ff */
[----:B------:R-:W-:Y:S02]  /*e430*/  @!P6 IADD3 R231, R231, -R251, RZ ;  /* 0x800000fbe7e7e210 */ /* 0x000fe40007ffe0ff */
[----:B------:R-:W-:Y:S01]  /*e440*/  ISETP.GE.AND P1, PT, R218, RZ, PT ;  /* 0x000000ffda00720c */ /* 0x000fe20003f26270 */
[----:B------:R-:W-:Y:S01]  /*e450*/  @!P4 IMAD.MOV R212, RZ, RZ, -R212 ;  /* 0x000000ffffd4c224 */ /* 0x000fe200078e0ad4 */
[----:B------:R-:W-:Y:S02]  /*e460*/  ISETP.GE.AND P2, PT, R220, RZ, PT ;  /* 0x000000ffdc00720c */ /* 0x000fe40003f46270 */
[----:B------:R-:W3:Y:S04]  /*e470*/  LDL R220, [R1+0x5914] ;  /* 0x0059140001dc7983 */ /* 0x000ee80000100800 */
[----:B------:R-:W4:Y:S04]  /*e480*/  LDL.LU R217, [R1+0xd0] ;  /* 0x0000d00001d97983 */ /* 0x000f280000300800 */
[----:B------:R-:W5:Y:S04]  /*e490*/  LDL.LU R218, [R1+0xcc] ;  /* 0x0000cc0001da7983 */ /* 0x000f680000300800 */
[----:B------:R-:W5:Y:S01]  /*e4a0*/  LDL.LU R219, [R1+0xc8] ;  /* 0x0000c80001db7983 */ /* 0x000f620000300800 */
[----:B------:R-:W-:-:S03]  /*e4b0*/  ISETP.GE.AND P6, PT, R221, RZ, PT ;  /* 0x000000ffdd00720c */ /* 0x000fc60003fc6270 */
[----:B------:R-:W5:Y:S04]  /*e4c0*/  LDL.LU R221, [R1+0xc4] ;  /* 0x0000c40001dd7983 */ /* 0x000f680000300800 */
[----:B------:R1:W-:Y:S04]  /*e4d0*/  STL [R1+0x558], R213 ;  /* 0x000558d501007387 */ /* 0x0003e80000100800 */
[----:B------:R-:W5:Y:S04]  /*e4e0*/  LDL R222, [R1+0x591c] ;  /* 0x00591c0001de7983 */ /* 0x000f680000100800 */
[----:B------:R1:W-:Y:S02]  /*e4f0*/  STL [R1+0x554], R212 ;  /* 0x000554d401007387 */ /* 0x0003e40000100800 */
[----:B-1----:R-:W-:-:S02]  /*e500*/  IMAD.MOV.U32 R213, RZ, RZ, R223 ;  /* 0x000000ffffd57224 */ /* 0x002fc400078e00df */
[----:B------:R-:W5:Y:S03]  /*e510*/  LDL R223, [R1+0x5918] ;  /* 0x0059180001df7983 */ /* 0x000f660000100800 */
[----:B------:R-:W-:Y:S01]  /*e520*/  @!P3 IADD3 R213, -R213, RZ, RZ ;  /* 0x000000ffd5d5b210 */ /* 0x000fe20007ffe1ff */
[----:B------:R-:W-:Y:S02]  /*e530*/  IMAD.MOV.U32 R212, RZ, RZ, R224 ;  /* 0x000000ffffd47224 */ /* 0x000fe400078e00e0 */
[----:B------:R-:W5:Y:S02]  /*e540*/  LDL R224, [R1+0x5920] ;  /* 0x0059200001e07983 */ /* 0x000f640000100800 */
[----:B------:R-:W-:Y:S02]  /*e550*/  @!P1 IMAD.MOV R212, RZ, RZ, -R212 ;  /* 0x000000ffffd49224 */ /* 0x000fe400078e0ad4 */
[----:B------:R1:W-:Y:S04]  /*e560*/  STL [R1+0x550], R213 ;  /* 0x000550d501007387 */ /* 0x0003e80000100800 */
[----:B------:R1:W-:Y:S02]  /*e570*/  STL [R1+0x54c], R212 ;  /* 0x00054cd401007387 */ /* 0x0003e40000100800 */
[----:B-1----:R-:W-:-:S02]  /*e580*/  IMAD.MOV.U32 R213, RZ, RZ, R225 ;  /* 0x000000ffffd57224 */ /* 0x002fc400078e00e1 */
[----:B------:R-:W5:Y:S01]  /*e590*/  LDL R225, [R1+0x5924] ;  /* 0x0059240001e17983 */ /* 0x000f620000100800 */
[----:B------:R-:W-:-:S03]  /*e5a0*/  IMAD.MOV.U32 R212, RZ, RZ, R226 ;  /* 0x000000ffffd47224 */ /* 0x000fc600078e00e2 */
[----:B------:R-:W5:Y:S01]  /*e5b0*/  LDL R226, [R1+0x592c] ;  /* 0x00592c0001e27983 */ /* 0x000f620000100800 */
[C---:B------:R-:W-:Y:S02]  /*e5c0*/  ISETP.GT.U32.AND P0, PT, R251.reuse, R242, PT ;  /* 0x000000f2fb00720c */ /* 0x040fe40003f04070 */
[C---:B------:R-:W-:Y:S02]  /*e5d0*/  ISETP.GT.U32.AND P4, PT, R251.reuse, R228, PT ;  /* 0x000000e4fb00720c */ /* 0x040fe40003f84070 */
[C---:B------:R-:W-:Y:S02]  /*e5e0*/  ISETP.GT.U32.AND P3, PT, R251.reuse, R229, PT ;  /* 0x000000e5fb00720c */ /* 0x040fe40003f64070 */
[----:B------:R-:W-:Y:S02]  /*e5f0*/  ISETP.GT.U32.AND P1, PT, R251, R230, PT ;  /* 0x000000e6fb00720c */ /* 0x000fe40003f24070 */
[----:B------:R-:W-:Y:S02]  /*e600*/  @!P2 IADD3 R213, -R213, RZ, RZ ;  /* 0x000000ffd5d5a210 */ /* 0x000fe40007ffe1ff */
[----:B------:R-:W-:-:S03]  /*e610*/  ISETP.GT.U32.AND P2, PT, R251, R231, PT ;  /* 0x000000e7fb00720c */ /* 0x000fc60003f44070 */
[--C-:B------:R-:W-:Y:S01]  /*e620*/  @!P0 IMAD.IADD R242, R242, 0x1, -R251.reuse ;  /* 0x00000001f2f28824 */ /* 0x100fe200078e0afb */
[----:B------:R-:W-:Y:S01]  /*e630*/  ISETP.GT.U32.AND P0, PT, R251, R227, PT ;  /* 0x000000e3fb00720c */ /* 0x000fe20003f04070 */
[----:B------:R-:W-:-:S03]  /*e640*/  @!P4 IMAD.IADD R228, R228, 0x1, -R251 ;  /* 0x00000001e4e4c824 */ /* 0x000fc600078e0afb */
[----:B------:R-:W-:Y:S01]  /*e650*/  ISETP.GT.U32.AND P5, PT, R251, R242, PT ;  /* 0x000000f2fb00720c */ /* 0x000fe20003fa4070 */
[--C-:B------:R-:W-:Y:S01]  /*e660*/  @!P1 IMAD.IADD R230, R230, 0x1, -R251.reuse ;  /* 0x00000001e6e69824 */ /* 0x100fe200078e0afb */
[----:B------:R-:W-:Y:S01]  /*e670*/  @!P3 IADD3 R229, R229, -R251, RZ ;  /* 0x800000fbe5e5b210 */ /* 0x000fe20007ffe0ff */
[----:B------:R-:W-:Y:S01]  /*e680*/  @!P6 IMAD.MOV R212, RZ, RZ, -R212 ;  /* 0x000000ffffd4e224 */ /* 0x000fe200078e0ad4 */
[----:B------:R-:W-:Y:S01]  /*e690*/  IABS R211, R211 ;  /* 0x000000d300d37213 */ /* 0x000fe20000000000 */
[----:B------:R-:W-:-:S04]  /*e6a0*/  @!P2 IMAD.IADD R231, R231, 0x1, -R251 ;  /* 0x00000001e7e7a824 */ /* 0x000fc800078e0afb */
[--C-:B------:R-:W-:Y:S01]  /*e6b0*/  @!P0 IMAD.IADD R227, R227, 0x1, -R251.reuse ;  /* 0x00000001e3e38824 */ /* 0x100fe200078e0afb */
[----:B------:R1:W-:Y:S03]  /*e6c0*/  STL [R1+0x548], R213 ;  /* 0x000548d501007387 */ /* 0x0003e60000100800 */
[----:B------:R-:W-:Y:S01]  /*e6d0*/  @!P5 IMAD.IADD R242, R242, 0x1, -R251 ;  /* 0x00000001f2f2d824 */ /* 0x000fe200078e0afb */
[----:B------:R1:W-:Y:S01]  /*e6e0*/  STL [R1+0x544], R212 ;  /* 0x000544d401007387 */ /* 0x0003e20000100800 */
[----:B------:R-:W-:Y:S02]  /*e6f0*/  IMAD.MOV.U32 R215, RZ, RZ, R227 ;  /* 0x000000ffffd77224 */ /* 0x000fe400078e00e3 */
[----:B-1----:R-:W-:-:S04]  /*e700*/  IMAD.MOV.U32 R213, RZ, RZ, R211 ;  /* 0x000000ffffd57224 */ /* 0x002fc800078e00d3 */
[----:B------:R-:W-:-:S04]  /*e710*/  IMAD.HI.U32 R211, R252, R213, RZ ;  /* 0x000000d5fcd37227 */ /* 0x000fc800078e00ff */
[----:B------:R-:W-:Y:S02]  /*e720*/  IMAD.MOV R212, RZ, RZ, -R211 ;  /* 0x000000ffffd47224 */ /* 0x000fe400078e0ad3 */
[----:B------:R-:W-:Y:S01]  /*e730*/  IMAD.MOV.U32 R211, RZ, RZ, R228 ;  /* 0x000000ffffd37224 */ /* 0x000fe200078e00e4 */
[C---:B--2---:R-:W-:Y:S02]  /*e740*/  ISETP.GT.U32.AND P4, PT, R251.reuse, R216, PT ;  /* 0x000000d8fb00720c */ /* 0x044fe40003f84070 */
[----:B---3--:R-:W-:Y:S02]  /*e750*/  ISETP.GE.AND P0, PT, R220, RZ, PT ;  /* 0x000000ffdc00720c */ /* 0x008fe40003f06270 */
[C---:B----4-:R-:W-:Y:S02]  /*e760*/  ISETP.GT.U32.AND P3, PT, R251.reuse, R217, PT ;  /* 0x000000d9fb00720c */ /* 0x050fe40003f64070 */
[C---:B-----5:R-:W-:Y:S02]  /*e770*/  ISETP.GT.U32.AND P1, PT, R251.reuse, R218, PT ;  /* 0x000000dafb00720c */ /* 0x060fe40003f24070 */
[----:B------:R-:W-:-:S05]  /*e780*/  ISETP.GT.U32.AND P2, PT, R251, R219, PT ;  /* 0x000000dbfb00720c */ /* 0x000fca0003f44070 */
[----:B------:R-:W-:Y:S01]  /*e790*/  @!P4 IMAD.IADD R216, R216, 0x1, -R251 ;  /* 0x00000001d8d8c824 */ /* 0x000fe200078e0afb */
[----:B------:R-:W2:Y:S01]  /*e7a0*/  LDL.LU R220, [R1+0xc0] ;  /* 0x0000c00001dc7983 */ /* 0x000ea20000300800 */
[----:B------:R-:W-:Y:S02]  /*e7b0*/  @!P0 IMAD.MOV R215, RZ, RZ, -R215 ;  /* 0x000000ffffd78224 */ /* 0x000fe400078e0ad7 */
[--C-:B------:R-:W-:Y:S01]  /*e7c0*/  @!P3 IMAD.IADD R217, R217, 0x1, -R251.reuse ;  /* 0x00000001d9d9b824 */ /* 0x100fe200078e0afb */
[----:B------:R-:W-:Y:S02]  /*e7d0*/  ISETP.GE.AND P5, PT, R222, RZ, PT ;  /* 0x000000ffde00720c */ /* 0x000fe40003fa6270 */
[----:B------:R-:W3:Y:S01]  /*e7e0*/  LDL.LU R222, [R1+0xbc] ;  /* 0x0000bc0001de7983 */ /* 0x000ee20000300800 */
[----:B------:R-:W-:Y:S02]  /*e7f0*/  @!P1 IADD3 R218, R218, -R251, RZ ;  /* 0x800000fbdada9210 */ /* 0x000fe40007ffe0ff */
[----:B------:R-:W-:Y:S01]  /*e800*/  ISETP.GE.AND P4, PT, R223, RZ, PT ;  /* 0x000000ffdf00720c */ /* 0x000fe20003f86270 */
[----:B------:R-:W-:Y:S01]  /*e810*/  @!P2 IMAD.IADD R219, R219, 0x1, -R251 ;  /* 0x00000001dbdba824 */ /* 0x000fe200078e0afb */
[----:B------:R-:W4:Y:S01]  /*e820*/  LDL.LU R223, [R1+0xb8] ;  /* 0x0000b80001df7983 */ /* 0x000f220000300800 */
[----:B------:R-:W-:-:S03]  /*e830*/  ISETP.GE.AND P3, PT, R224, RZ, PT ;  /* 0x000000ffe000720c */ /* 0x000fc60003f66270 */
[----:B------:R-:W5:Y:S02]  /*e840*/  LDL.LU R224, [R1+0xb4] ;  /* 0x0000b40001e07983 */ /* 0x000f640000300800 */
[----:B------:R-:W-:Y:S02]  /*e850*/  @!P5 IADD3 R211, -R211, RZ, RZ ;  /* 0x000000ffd3d3d210 */ /* 0x000fe40007ffe1ff */
[----:B------:R-:W-:Y:S02]  /*e860*/  ISETP.GE.AND P1, PT, R225, RZ, PT ;  /* 0x000000ffe100720c */ /* 0x000fe40003f26270 */
[----:B------:R-:W5:Y:S01]  /*e870*/  LDL.LU R225, [R1+0xb0] ;  /* 0x0000b00001e17983 */ /* 0x000f620000300800 */
[----:B------:R-:W-:-:S03]  /*e880*/  ISETP.GE.AND P2, PT, R226, RZ, PT ;  /* 0x000000ffe200720c */ /* 0x000fc60003f46270 */
[----:B------:R-:W5:Y:S04]  /*e890*/  LDL.LU R226, [R1+0xac] ;  /* 0x0000ac0001e27983 */ /* 0x000f680000300800 */
[----:B------:R1:W-:Y:S04]  /*e8a0*/  STL [R1+0x540], R215 ;  /* 0x000540d701007387 */ /* 0x0003e80000100800 */
[----:B------:R-:W5:Y:S04]  /*e8b0*/  LDL R227, [R1+0x5928] ;  /* 0x0059280001e37983 */ /* 0x000f680000100800 */
[----:B------:R-:W5:Y:S01]  /*e8c0*/  LDL R228, [R1+0x5930] ;  /* 0x0059300001e47983 */ /* 0x000f620000100800 */
[----:B-1----:R-:W-:-:S04]  /*e8d0*/  IMAD.MOV.U32 R215, RZ, RZ, R229 ;  /* 0x000000ffffd77224 */ /* 0x002fc800078e00e5 */
[----:B------:R-:W-:Y:S01]  /*e8e0*/  @!P4 IMAD.MOV R215, RZ, RZ, -R215 ;  /* 0x000000ffffd7c224 */ /* 0x000fe200078e0ad7 */
        /* <DEDUP_REMOVED lines=9> */
[----:B------:R-:W-:Y:S04]  /*e980*/  STL [R1+0x534], R211 ;  /* 0x000534d301007387 */ /* 0x000fe80000100800 */
[----:B------:R1:W-:Y:S04]  /*e990*/  STL [R1+0x530], R215 ;  /* 0x000530d701007387 */ /* 0x0003e80000100800 */
[----:B-1----:R-:W5:Y:S01]  /*e9a0*/  LDL R215, [R1+0x5940] ;  /* 0x0059400001d77983 */ /* 0x002f620000100800 */
[----:B------:R-:W-:-:S13]  /*e9b0*/  ISETP.GT.U32.AND P6, PT, R251, R214, PT ;  /* 0x000000d6fb00720c */ /* 0x000fda0003fc4070 */
[----:B------:R-:W-:Y:S02]  /*e9c0*/  @!P6 IADD3 R214, R214, -R251, RZ ;  /* 0x800000fbd6d6e210 */ /* 0x000fe40007ffe0ff */
[C---:B------:R-:W-:Y:S01]  /*e9d0*/  ISETP.GT.U32.AND P6, PT, R251.reuse, R221, PT ;  /* 0x000000ddfb00720c */ /* 0x040fe20003fc4070 */
[----:B------:R-:W-:Y:S01]  /*e9e0*/  IMAD.MOV.U32 R211, RZ, RZ, R242 ;  /* 0x000000ffffd37224 */ /* 0x000fe200078e00f2 */
[C---:B------:R-:W-:Y:S02]  /*e9f0*/  ISETP.GT.U32.AND P0, PT, R251.reuse, R214, PT ;  /* 0x000000d6fb00720c */ /* 0x040fe40003f04070 */
[C---:B------:R-:W-:Y:S01]  /*ea00*/  ISETP.GT.U32.AND P5, PT, R251.reuse, R216, PT ;  /* 0x000000d8fb00720c */ /* 0x040fe20003fa4070 */
[----:B------:R-:W-:Y:S01]  /*ea10*/  @!P2 IMAD.MOV R211, RZ, RZ, -R211 ;  /* 0x000000ffffd3a224 */ /* 0x000fe200078e0ad3 */
[----:B------:R-:W-:-:S07]  /*ea20*/  ISETP.GT.U32.AND P4, PT, R251, R217, PT ;  /* 0x000000d9fb00720c */ /* 0x000fce0003f84070 */
[----:B------:R-:W-:-:S04]  /*ea30*/  @!P6 IADD3 R221, R221, -R251, RZ ;  /* 0x800000fbdddde210 */ /* 0x000fc80007ffe0ff */
[C---:B------:R-:W-:Y:S02]  /*ea40*/  ISETP.GT.U32.AND P6, PT, R251.reuse, R221, PT ;  /* 0x000000ddfb00720c */ /* 0x040fe40003fc4070 */
[----:B------:R-:W-:Y:S02]  /*ea50*/  ISETP.GT.U32.AND P3, PT, R251, R218, PT ;  /* 0x000000dafb00720c */ /* 0x000fe40003f64070 */
[----:B------:R-:W-:Y:S01]  /*ea60*/  @!P0 IADD3 R214, R214, -R251, RZ ;  /* 0x800000fbd6d68210 */ /* 0x000fe20007ffe0ff */
[--C-:B------:R-:W-:Y:S02]  /*ea70*/  @!P5 IMAD.IADD R216, R216, 0x1, -R251.reuse ;  /* 0x00000001d8d8d824 */ /* 0x100fe400078e0afb */
[----:B------:R-:W-:-:S06]  /*ea80*/  @!P4 IMAD.IADD R217, R217, 0x1, -R251 ;  /* 0x00000001d9d9c824 */ /* 0x000fcc00078e0afb */
[--C-:B------:R-:W-:Y:S02]  /*ea90*/  @!P6 IMAD.IADD R221, R221, 0x1, -R251.reuse ;  /* 0x00000001dddde824 */ /* 0x100fe400078e0afb */
[----:B------:R-:W-:Y:S01]  /*eaa0*/  @!P3 IMAD.IADD R218, R218, 0x1, -R251 ;  /* 0x00000001dadab824 */ /* 0x000fe200078e0afb */
[----:B------:R1:W-:Y:S01]  /*eab0*/  STL [R1+0x52c], R211 ;  /* 0x00052cd301007387 */ /* 0x0003e20000100800 */
[C---:B------:R-:W-:Y:S02]  /*eac0*/  IMAD R242, R251.reuse, R212, R213 ;  /* 0x000000d4fbf27224 */ /* 0x040fe400078e02d5 */
[----:B------:R-:W-:Y:S01]  /*ead0*/  IMAD.MOV.U32 R212, RZ, RZ, R216 ;  /* 0x000000ffffd47224 */ /* 0x000fe200078e00d8 */
[----:B------:R-:W-:Y:S01]  /*eae0*/  ISETP.GT.U32.AND P1, PT, R251, R219, PT ;  /* 0x000000dbfb00720c */ /* 0x000fe20003f24070 */
[----:B-1----:R-:W-:-:S12]  /*eaf0*/  IMAD.MOV.U32 R211, RZ, RZ, R214 ;  /* 0x000000ffffd37224 */ /* 0x002fd800078e00d6 */
[----:B------:R-:W-:Y:S02]  /*eb00*/  @!P1 IADD3 R219, R219, -R251, RZ ;  /* 0x800000fbdbdb9210 */ /* 0x000fe40007ffe0ff */
[C---:B--2---:R-:W-:Y:S02]  /*eb10*/  ISETP.GT.U32.AND P2, PT, R251.reuse, R220, PT ;  /* 0x000000dcfb00720c */ /* 0x044fe40003f44070 */
[----:B---3--:R-:W-:-:S11]  /*eb20*/  ISETP.GT.U32.AND P0, PT, R251, R222, PT ;  /* 0x000000defb00720c */ /* 0x008fd60003f04070 */
[--C-:B------:R-:W-:Y:S01]  /*eb30*/  @!P2 IMAD.IADD R220, R220, 0x1, -R251.reuse ;  /* 0x00000001dcdca824 */ /* 0x100fe200078e0afb */
[C---:B----4-:R-:W-:Y:S02]  /*eb40*/  ISETP.GT.U32.AND P5, PT, R251.reuse, R223, PT ;  /* 0x000000dffb00720c */ /* 0x050fe40003fa4070 */
[----:B-----5:R-:W-:Y:S01]  /*eb50*/  ISETP.GT.U32.AND P4, PT, R251, R224, PT ;  /* 0x000000e0fb00720c */ /* 0x020fe20003f84070 */
[----:B------:R-:W-:-:S10]  /*eb60*/  @!P0 IMAD.IADD R222, R222, 0x1, -R251 ;  /* 0x00000001dede8824 */ /* 0x000fd400078e0afb */
[----:B------:R-:W-:Y:S02]  /*eb70*/  @!P5 IADD3 R223, R223, -R251, RZ ;  /* 0x800000fbdfdfd210 */ /* 0x000fe40007ffe0ff */
[----:B------:R-:W-:Y:S02]  /*eb80*/  ISETP.GT.U32.AND P3, PT, R251, R225, PT ;  /* 0x000000e1fb00720c */ /* 0x000fe40003f64070 */
[----:B------:R-:W-:Y:S02]  /*eb90*/  ISETP.GE.AND P6, PT, R227, RZ, PT ;  /* 0x000000ffe300720c */ /* 0x000fe40003fc6270 */
[----:B------:R-:W2:Y:S01]  /*eba0*/  LDL.LU R227, [R1+0xa8] ;  /* 0x0000a80001e37983 */ /* 0x000ea20000300800 */
[----:B------:R-:W-:Y:S01]  /*ebb0*/  ISETP.GE.AND P2, PT, R228, RZ, PT ;  /* 0x000000ffe400720c */ /* 0x000fe20003f46270 */
[--C-:B------:R-:W-:Y:S02]  /*ebc0*/  @!P4 IMAD.IADD R224, R224, 0x1, -R251.reuse ;  /* 0x00000001e0e0c824 */ /* 0x100fe400078e0afb */
[----:B------:R-:W3:Y:S05]  /*ebd0*/  LDL.LU R228, [R1+0xa4] ;  /* 0x0000a40001e47983 */ /* 0x000eea0000300800 */
[----:B------:R-:W-:-:S02]  /*ebe0*/  @!P3 IMAD.IADD R225, R225, 0x1, -R251 ;  /* 0x00000001e1e1b824 */ /* 0x000fc400078e0afb */
[----:B------:R-:W-:Y:S01]  /*ebf0*/  @!P6 IMAD.MOV R211, RZ, RZ, -R211 ;  /* 0x000000ffffd3e224 */ /* 0x000fe200078e0ad3 */
[----:B------:R-:W-:Y:S02]  /*ec00*/  ISETP.GE.AND P0, PT, R229, RZ, PT ;  /* 0x000000ffe500720c */ /* 0x000fe40003f06270 */
[----:B------:R-:W4:Y:S01]  /*ec10*/  LDL.LU R229, [R1+0xa0] ;  /* 0x0000a00001e57983 */ /* 0x000f220000300800 */
[----:B------:R-:W-:Y:S02]  /*ec20*/  @!P2 IADD3 R212, -R212, RZ, RZ ;  /* 0x000000ffd4d4a210 */ /* 0x000fe40007ffe1ff */
        /* <DEDUP_REMOVED lines=9> */
[----:B------:R-:W-:-:S03]  /*ecc0*/  @!P0 IMAD.MOV R211, RZ, RZ, -R211 ;  /* 0x000000ffffd38224 */ /* 0x000fc600078e0ad3 */
[----:B------:R-:W5:Y:S04]  /*ecd0*/  LDL R216, [R1+0x594c] ;  /* 0x00594c0001d87983 */ /* 0x000f680000100800 */
[----:B------:R-:W5:Y:S01]  /*ece0*/  LDL R217, [R1+0x5948] ;  /* 0x0059480001d97983 */ /* 0x000f620000100800 */
[----:B-1----:R-:W-:-:S03]  /*ecf0*/  IMAD.MOV.U32 R212, RZ, RZ, R218 ;  /* 0x000000ffffd47224 */ /* 0x002fc600078e00da */
[----:B------:R1:W-:Y:S02]  /*ed00*/  STL [R1+0x520], R211 ;  /* 0x000520d301007387 */ /* 0x0003e40000100800 */
[----:B------:R-:W-:Y:S02]  /*ed10*/  @!P5 IADD3 R212, -R212, RZ, RZ ;  /* 0x000000ffd4d4d210 */ /* 0x000fe40007ffe1ff */
        /* <DEDUP_REMOVED lines=11> */
[----:B------:R-:W-:Y:S02]  /*edd0*/  @!P1 IADD3 R226, R226, -R251, RZ ;  /* 0x800000fbe2e29210 */ /* 0x000fe40007ffe0ff */
[C---:B------:R-:W-:Y:S02]  /*ede0*/  ISETP.GT.U32.AND P1, PT, R251.reuse, R220, PT ;  /* 0x000000dcfb00720c */ /* 0x040fe40003f24070 */
[----:B------:R-:W-:Y:S01]  /*edf0*/  ISETP.GT.U32.AND P5, PT, R251, R226, PT ;  /* 0x000000e2fb00720c */ /* 0x000fe20003fa4070 */
[----:B------:R-:W-:Y:S02]  /*ee00*/  @!P4 IMAD.MOV R211, RZ, RZ, -R211 ;  /* 0x000000ffffd3c224 */ /* 0x000fe400078e0ad3 */
[--C-:B------:R-:W-:Y:S02]  /*ee10*/  @!P0 IMAD.IADD R223, R223, 0x1, -R251.reuse ;  /* 0x00000001dfdf8824 */ /* 0x100fe400078e0afb */
[--C-:B------:R-:W-:Y:S01]  /*ee20*/  @!P2 IMAD.IADD R222, R222, 0x1, -R251.reuse ;  /* 0x00000001dedea824 */ /* 0x100fe200078e0afb */
[----:B------:R1:W-:Y:S01]  /*ee30*/  STL [R1+0x518], R211 ;  /* 0x000518d301007387 */ /* 0x0003e20000100800 */
[----:B------:R-:W-:-:S04]  /*ee40*/  @!P6 IMAD.IADD R224, R224, 0x1, -R251 ;  /* 0x00000001e0e0e824 */ /* 0x000fc800078e0afb */
[----:B------:R-:W-:Y:S02]  /*ee50*/  @!P1 IADD3 R220, R220, -R251, RZ ;  /* 0x800000fbdcdc9210 */ /* 0x000fe40007ffe0ff */
[----:B------:R-:W-:Y:S01]  /*ee60*/  @!P5 IMAD.IADD R226, R226, 0x1, -R251 ;  /* 0x00000001e2e2d824 */ /* 0x000fe200078e0afb */
[----:B-1----:R-:W-:Y:S02]  /*ee70*/  IADD3 R211, R11, 0x1e8, RZ ;  /* 0x000001e80bd37810 */ /* 0x002fe40007ffe0ff */
[----:B------:R-:W-:-:S03]  /*ee80*/  IMAD.MOV.U32 R213, RZ, RZ, R220 ;  /* 0x000000ffffd57224 */ /* 0x000fc600078e00dc */
[----:B------:R-:W-:Y:S04]  /*ee90*/  STL [R1+0x5fa8], R211 ;  /* 0x005fa8d301007387 */ /* 0x000fe80000100800 */
[----:B------:R1:W-:Y:S01]  /*eea0*/  STL [R1+0x514], R212 ;  /* 0x000514d401007387 */ /* 0x0003e20000100800 */
[----:B------:R-:W-:-:S03]  /*eeb0*/  ISETP.GT.U32.AND P4, PT, R251, R225, PT ;  /* 0x000000e1fb00720c */ /* 0x000fc60003f84070 */
[----:B------:R-:W5:Y:S01]  /*eec0*/  LDL.LU R214, [R1+0x11c] ;  /* 0x00011c0001d67983 */ /* 0x000f620000300800 */
[----:B-1----:R-:W-:-:S09]  /*eed0*/  IMAD.MOV.U32 R212, RZ, RZ, R222 ;  /* 0x000000ffffd47224 */ /* 0x002fd200078e00de */
[----:B------:R-:W-:Y:S02]  /*eee0*/  @!P4 IADD3 R225, R225, -R251, RZ ;  /* 0x800000fbe1e1c210 */ /* 0x000fe40007ffe0ff */
[C---:B--2---:R-:W-:Y:S02]  /*eef0*/  ISETP.GT.U32.AND P3, PT, R251.reuse, R227, PT ;  /* 0x000000e3fb00720c */ /* 0x044fe40003f64070 */
[----:B---3--:R-:W-:-:S11]  /*ef00*/  ISETP.GT.U32.AND P1, PT, R251, R228, PT ;  /* 0x000000e4fb00720c */ /* 0x008fd60003f24070 */
[--C-:B------:R-:W-:Y:S01]  /*ef10*/  @!P3 IMAD.IADD R227, R227, 0x1, -R251.reuse ;  /* 0x00000001e3e3b824 */ /* 0x100fe200078e0afb */
[C---:B----4-:R-:W-:Y:S02]  /*ef20*/  ISETP.GT.U32.AND P2, PT, R251.reuse, R229, PT ;  /* 0x000000e5fb00720c */ /* 0x050fe40003f44070 */
[C---:B-----5:R-:W-:Y:S02]  /*ef30*/  ISETP.GT.U32.AND P0, PT, R251.reuse, R230, PT ;  /* 0x000000e6fb00720c */ /* 0x060fe40003f04070 */
[----:B------:R-:W-:Y:S01]  /*ef40*/  ISETP.GT.U32.AND P6, PT, R251, R231, PT ;  /* 0x000000e7fb00720c */ /* 0x000fe20003fc4070 */
[----:B------:R-:W-:-:S08]  /*ef50*/  @!P1 IMAD.IADD R228, R228, 0x1, -R251 ;  /* 0x00000001e4e49824 */ /* 0x000fd000078e0afb */
[----:B------:R-:W-:Y:S02]  /*ef60*/  @!P2 IADD3 R229, R229, -R251, RZ ;  /* 0x800000fbe5e5a210 */ /* 0x000fe40007ffe0ff */
[----:B------:R-:W-:Y:S01]  /*ef70*/  @!P0 IMAD.IADD R230, R230, 0x1, -R251 ;  /* 0x00000001e6e68824 */ /* 0x000fe200078e0afb */
[----:B------:R-:W-:Y:S02]  /*ef80*/  ISETP.GE.AND P5, PT, R215, RZ, PT ;  /* 0x000000ffd700720c */ /* 0x000fe40003fa6270 */
[----:B------:R-:W-:Y:S02]  /*ef90*/  ISETP.GE.AND P3, PT, R216, RZ, PT ;  /* 0x000000ffd800720c */ /* 0x000fe40003f66270 */
[----:B------:R-:W2:Y:S01]  /*efa0*/  LDL.LU R216, [R1+0x118] ;  /* 0x0001180001d87983 */ /* 0x000ea20000300800 */
[----:B------:R-:W-:-:S08]  /*efb0*/  ISETP.GE.AND P1, PT, R217, RZ, PT ;  /* 0x000000ffd900720c */ /* 0x000fd00003f26270 */
[----:B------:R-:W-:Y:S02]  /*efc0*/  @!P5 IMAD.MOV R213, RZ, RZ, -R213 ;  /* 0x000000ffffd5d224 */ /* 0x000fe400078e0ad5 */
[----:B------:R-:W-:Y:S01]  /*efd0*/  @!P6 IMAD.IADD R231, R231, 0x1, -R251 ;  /* 0x00000001e7e7e824 */ /* 0x000fe200078e0afb */
[----:B------:R-:W-:Y:S02]  /*efe0*/  ISETP.GE.AND P2, PT, R218, RZ, PT ;  /* 0x000000ffda00720c */ /* 0x000fe40003f46270 */
[----:B------:R-:W-:Y:S02]  /*eff0*/  @!P3 IADD3 R212, -R212, RZ, RZ ;  /* 0x000000ffd4d4b210 */ /* 0x000fe40007ffe1ff */
        /* <DEDUP_REMOVED lines=16> */
[----:B------:R1:W-:Y:S04]  /*f100*/  STL [R1+0x508], R213 ;  /* 0x000508d501007387 */ /* 0x0003e80000100800 */
[----:B------:R1:W-:Y:S02]  /*f110*/  STL [R1+0x504], R212 ;  /* 0x000504d401007387 */ /* 0x0003e40000100800 */
[----:B-1----:R-:W-:-:S02]  /*f120*/  IMAD.MOV.U32 R213, RZ, RZ, R225 ;  /* 0x000000ffffd57224 */ /* 0x002fc400078e00e1 */
[----:B------:R-:W5:Y:S01]  /*f130*/  LDL R225, [R1+0x5968] ;  /* 0x0059680001e17983 */ /* 0x000f620000100800 */
[----:B------:R-:W-:-:S03]  /*f140*/  IMAD.MOV.U32 R212, RZ, RZ, R226 ;  /* 0x000000ffffd47224 */ /* 0x000fc600078e00e2 */
[----:B------:R-:W5:Y:S01]  /*f150*/  LDL R226, [R1+0x5970] ;  /* 0x0059700001e27983 */ /* 0x000f620000100800 */
        /* <DEDUP_REMOVED lines=26> */
[C---:B----4-:R-:W-:Y:S01]  /*f300*/  ISETP.GT.U32.AND P1, PT, R251.reuse, R217, PT ;  /* 0x000000d9fb00720c */ /* 0x050fe20003f24070 */
[----:B------:R-:W2:Y:S01]  /*f310*/  LDL.LU R219, [R1+0x104] ;  /* 0x0001040001db7983 */ /* 0x000ea20000300800 */
[C---:B-----5:R-:W-:Y:S02]  /*f320*/  ISETP.GT.U32.AND P2, PT, R251.reuse, R218, PT ;  /* 0x000000dafb00720c */ /* 0x060fe40003f44070 */
        /* <DEDUP_REMOVED lines=483> */
[----:B-1----:R-:W-:-:S05]  /*11160*/  IADD3 R211, R11, 0x1eb, RZ ;  /* 0x000001eb0bd37810 */ /* 0x002fca0007ffe0ff */
[----:B------:R-:W-:Y:S04]  /*11170*/  STL [R1+0x5f4c], R211 ;  /* 0x005f4cd301007387 */ /* 0x000fe80000100800 */
[----:B------:R1:W-:Y:S04]  /*11180*/  STL [R1+0x43c], R212 ;  /* 0x00043cd401007387 */ /* 0x0003e80000100800 */
[----:B------:R-:W5:Y:S01]  /*11190*/  LDL.LU R214, [R1+0x1e8] ;  /* 0x0001e80001d67983 */ /* 0x000f620000300800 */
[----:B-1----:R-:W-:Y:S01]  /*111a0*/  IMAD.MOV.U32 R212, RZ, RZ, R222 ;  /* 0x000000ffffd47224 */ /* 0x002fe200078e00de */
[----:B------:R-:W-:-:S13]  /*111b0*/  ISETP.GT.U32.AND P2, PT, R251, R225, PT ;  /* 0x000000e1fb00720c */ /* 0x000fda0003f44070 */
[----:B------:R-:W-:Y:S01]  /*111c0*/  @!P2 IMAD.IADD R225, R225, 0x1, -R251 ;  /* 0x00000001e1e1a824 */ /* 0x000fe200078e0afb */
[C---:B--2---:R-:W-:Y:S02]  /*111d0*/  ISETP.GT.U32.AND P0, PT, R251.reuse, R227, PT ;  /* 0x000000e3fb00720c */ /* 0x044fe40003f04070 */
        /* <DEDUP_REMOVED lines=41> */
[----:B------:R-:W-:-:S07]  /*11470*/  ISETP.GT.U32.AND P4, PT, R251, R229, PT ;  /* 0x000000e5fb00720c */ /* 0x000fce0003f84070 */
[--C-:B------:R-:W-:Y:S01]  /*11480*/  @!P2 IMAD.IADD R238, R238, 0x1, -R251.reuse ;  /* 0x00000001eeeea824 */ /* 0x100fe200078e0afb */
[----:B------:R-:W-:Y:S02]  /*11490*/  ISETP.GT.U32.AND P2, PT, R251, R227, PT ;  /* 0x000000e3fb00720c */ /* 0x000fe40003f44070 */
[----:B------:R-:W-:Y:S02]  /*114a0*/  @!P1 IADD3 R213, -R213, RZ, RZ ;  /* 0x000000ffd5d59210 */ /* 0x000fe40007ffe1ff */
[C---:B------:R-:W-:Y:S01]  /*114b0*/  ISETP.GT.U32.AND P1, PT, R251.reuse, R231, PT ;  /* 0x000000e7fb00720c */ /* 0x040fe20003f24070 */
[--C-:B------:R-:W-:Y:S01]  /*114c0*/  @!P0 IMAD.IADD R228, R228, 0x1, -R251.reuse ;  /* 0x00000001e4e48824 */ /* 0x100fe200078e0afb */
[----:B------:R-:W-:Y:S01]  /*114d0*/  ISETP.GT.U32.AND P5, PT, R251, R238, PT ;  /* 0x000000eefb00720c */ /* 0x000fe20003fa4070 */
[----:B------:R-:W-:Y:S01]  /*114e0*/  @!P3 IMAD.IADD R230, R230, 0x1, -R251 ;  /* 0x00000001e6e6b824 */ /* 0x000fe200078e0afb */
[----:B------:R-:W-:Y:S01]  /*114f0*/  @!P4 IADD3 R229, R229, -R251, RZ ;  /* 0x800000fbe5e5c210 */ /* 0x000fe20007ffe0ff */
[----:B------:R-:W-:Y:S01]  /*11500*/  @!P6 IMAD.MOV R212, RZ, RZ, -R212 ;  /* 0x000000ffffd4e224 */ /* 0x000fe200078e0ad4 */
[----:B------:R-:W-:-:S03]  /*11510*/  IABS R211, R211 ;  /* 0x000000d300d37213 */ /* 0x000fc60000000000 */
[--C-:B------:R-:W-:Y:S01]  /*11520*/  @!P2 IMAD.IADD R227, R227, 0x1, -R251.reuse ;  /* 0x00000001e3e3a824 */ /* 0x100fe200078e0afb */
[----:B------:R1:W-:Y:S03]  /*11530*/  STL [R1+0x428], R213 ;  /* 0x000428d501007387 */ /* 0x0003e60000100800 */
[--C-:B------:R-:W-:Y:S01]  /*11540*/  @!P1 IMAD.IADD R231, R231, 0x1, -R251.reuse ;  /* 0x00000001e7e79824 */ /* 0x100fe200078e0afb */
[----:B------:R1:W-:Y:S01]  /*11550*/  STL [R1+0x424], R212 ;  /* 0x000424d401007387 */ /* 0x0003e20000100800 */
[----:B------:R-:W-:Y:S02]  /*11560*/  @!P5 IMAD.IADD R238, R238, 0x1, -R251 ;  /* 0x00000001eeeed824 */ /* 0x000fe400078e0afb */
        /* <DEDUP_REMOVED lines=8> */
[----:B-----5:R-:W-:-:S07]  /*115f0*/  ISETP.GT.U32.AND P3, PT, R251, R218, PT ;  /* 0x000000dafb00720c */ /* 0x020fce0003f64070 */
[----:B------:R-:W-:Y:S01]  /*11600*/  @!P0 IMAD.IADD R216, R216, 0x1, -R251 ;  /* 0x00000001d8d88824 */ /* 0x000fe200078e0afb */
[----:B------:R-:W2:Y:S01]  /*11610*/  LDL.LU R220, [R1+0x1d0] ;  /* 0x0001d00001dc7983 */ /* 0x000ea20000300800 */
[----:B------:R-:W-:Y:S01]  /*11620*/  ISETP.GT.U32.AND P1, PT, R251, R219, PT ;  /* 0x000000dbfb00720c */ /* 0x000fe20003f24070 */
[----:B------:R-:W-:Y:S02]  /*11630*/  @!P2 IMAD.MOV R215, RZ, RZ, -R215 ;  /* 0x000000ffffd7a224 */ /* 0x000fe400078e0ad7 */
[----:B------:R-:W-:Y:S01]  /*11640*/  @!P4 IMAD.IADD R217, R217, 0x1, -R251 ;  /* 0x00000001d9d9c824 */ /* 0x000fe200078e0afb */
[----:B------:R-:W-:Y:S02]  /*11650*/  ISETP.GE.AND P5, PT, R222, RZ, PT ;  /* 0x000000ffde00720c */ /* 0x000fe40003fa6270 */
[----:B------:R-:W3:Y:S01]  /*11660*/  LDL.LU R222, [R1+0x1cc] ;  /* 0x0001cc0001de7983 */ /* 0x000ee20000300800 */
[----:B------:R-:W-:Y:S02]  /*11670*/  @!P3 IADD3 R218, R218, -R251, RZ ;  /* 0x800000fbdadab210 */ /* 0x000fe40007ffe0ff */
[----:B------:R-:W-:-:S02]  /*11680*/  ISETP.GE.AND P0, PT, R223, RZ, PT ;  /* 0x000000ffdf00720c */ /* 0x000fc40003f06270 */
[----:B------:R-:W4:Y:S02]  /*11690*/  LDL.LU R223, [R1+0x1c8] ;  /* 0x0001c80001df7983 */ /* 0x000f240000300800 */
[----:B------:R-:W-:Y:S01]  /*116a0*/  @!P1 IMAD.IADD R219, R219, 0x1, -R251 ;  /* 0x00000001dbdb9824 */ /* 0x000fe200078e0afb */
[----:B------:R-:W-:-:S03]  /*116b0*/  ISETP.GE.AND P4, PT, R224, RZ, PT ;  /* 0x000000ffe000720c */ /* 0x000fc60003f86270 */
[----:B------:R-:W-:Y:S02]  /*116c0*/  @!P5 IADD3 R211, -R211, RZ, RZ ;  /* 0x000000ffd3d3d210 */ /* 0x000fe40007ffe1ff */
[----:B------:R-:W-:Y:S02]  /*116d0*/  ISETP.GE.AND P3, PT, R226, RZ, PT ;  /* 0x000000ffe200720c */ /* 0x000fe40003f66270 */
[----:B------:R-:W5:Y:S04]  /*116e0*/  LDL.LU R226, [R1+0x1c4] ;  /* 0x0001c40001e27983 */ /* 0x000f680000300800 */
        /* <DEDUP_REMOVED lines=45> */
[----:B----4-:R-:W-:Y:S01]  /*119c0*/  ISETP.GT.U32.AND P5, PT, R251, R223, PT ;  /* 0x000000dffb00720c */ /* 0x010fe20003fa4070 */
[----:B------:R-:W-:-:S12]  /*119d0*/  @!P2 IMAD.IADD R222, R222, 0x1, -R251 ;  /* 0x00000001dedea824 */ /* 0x000fd800078e0afb */
[----:B------:R-:W-:Y:S02]  /*119e0*/  @!P5 IADD3 R223, R223, -R251, RZ ;  /* 0x800000fbdfdfd210 */ /* 0x000fe40007ffe0ff */
[C---:B-----5:R-:W-:Y:S02]  /*119f0*/  ISETP.GT.U32.AND P0, PT, R251.reuse, R226, PT ;  /* 0x000000e2fb00720c */ /* 0x060fe40003f04070 */
[----:B------:R-:W-:Y:S02]  /*11a00*/  ISETP.GT.U32.AND P4, PT, R251, R224, PT ;  /* 0x000000e0fb00720c */ /* 0x000fe40003f84070 */
[----:B------:R-:W-:Y:S02]  /*11a10*/  ISETP.GE.AND P6, PT, R225, RZ, PT ;  /* 0x000000ffe100720c */ /* 0x000fe40003fc6270 */
[----:B------:R-:W-:Y:S02]  /*11a20*/  ISETP.GE.AND P1, PT, R228, RZ, PT ;  /* 0x000000ffe400720c */ /* 0x000fe40003f26270 */
[----:B------:R-:W2:Y:S05]  /*11a30*/  LDL.LU R228, [R1+0x1b8] ;  /* 0x0001b80001e47983 */ /* 0x000eaa0000300800 */
[----:B------:R-:W-:Y:S01]  /*11a40*/  @!P0 IMAD.IADD R226, R226, 0x1, -R251 ;  /* 0x00000001e2e28824 */ /* 0x000fe200078e0afb */
[----:B------:R-:W3:Y:S03]  /*11a50*/  LDL.LU R225, [R1+0x1b4] ;  /* 0x0001b40001e17983 */ /* 0x000ee60000300800 */
[----:B------:R-:W-:Y:S01]  /*11a60*/  @!P6 IMAD.MOV R211, RZ, RZ, -R211 ;  /* 0x000000ffffd3e224 */ /* 0x000fe200078e0ad3 */
[----:B------:R-:W-:-:S02]  /*11a70*/  ISETP.GE.AND P2, PT, R229, RZ, PT ;  /* 0x000000ffe500720c */ /* 0x000fc40003f46270 */
[----:B------:R-:W4:Y:S01]  /*11a80*/  LDL.LU R229, [R1+0x1b0] ;  /* 0x0001b00001e57983 */ /* 0x000f220000300800 */
[----:B------:R-:W-:Y:S01]  /*11a90*/  @!P1 IADD3 R212, -R212, RZ, RZ ;  /* 0x000000ffd4d49210 */ /* 0x000fe20007ffe1ff */
[----:B------:R-:W-:Y:S01]  /*11aa0*/  @!P4 IMAD.IADD R224, R224, 0x1, -R251 ;  /* 0x00000001e0e0c824 */ /* 0x000fe200078e0afb */
        /* <DEDUP_REMOVED lines=39> */
[----:B------:R1:W-:Y:S04]  /*11d20*/  STL [R1+0x3f4], R212 ;  /* 0x0003f4d401007387 */ /* 0x0003e80000100800 */
[----:B------:R-:W5:Y:S01]  /*11d30*/  LDL.LU R214, [R1+0x22c] ;  /* 0x00022c0001d67983 */ /* 0x000f620000300800 */
[----:B-1----:R-:W-:Y:S01]  /*11d40*/  IMAD.MOV.U32 R212, RZ, RZ, R222 ;  /* 0x000000ffffd47224 */ /* 0x002fe200078e00de */
[----:B------:R-:W-:-:S13]  /*11d50*/  ISETP.GT.U32.AND P0, PT, R251, R224, PT ;  /* 0x000000e0fb00720c */ /* 0x000fda0003f04070 */
[----:B------:R-:W-:Y:S02]  /*11d60*/  @!P0 IADD3 R224, R224, -R251, RZ ;  /* 0x800000fbe0e08210 */ /* 0x000fe40007ffe0ff */
[C---:B--2---:R-:W-:Y:S02]  /*11d70*/  ISETP.GT.U32.AND P4, PT, R251.reuse, R228, PT ;  /* 0x000000e4fb00720c */ /* 0x044fe40003f84070 */
[C---:B---3--:R-:W-:Y:S02]  /*11d80*/  ISETP.GT.U32.AND P3, PT, R251.reuse, R225, PT ;  /* 0x000000e1fb00720c */ /* 0x048fe40003f64070 */
[----:B----4-:R-:W-:-:S09]  /*11d90*/  ISETP.GT.U32.AND P1, PT, R251, R229, PT ;  /* 0x000000e5fb00720c */ /* 0x010fd20003f24070 */
[--C-:B------:R-:W-:Y:S01]  /*11da0*/  @!P4 IMAD.IADD R228, R228, 0x1, -R251.reuse ;  /* 0x00000001e4e4c824 */ /* 0x100fe200078e0afb */
[C---:B-----5:R-:W-:Y:S02]  /*11db0*/  ISETP.GT.U32.AND P2, PT, R251.reuse, R230, PT ;  /* 0x000000e6fb00720c */ /* 0x060fe40003f44070 */
[----:B------:R-:W-:Y:S01]  /*11dc0*/  ISETP.GT.U32.AND P6, PT, R251, R231, PT ;  /* 0x000000e7fb00720c */ /* 0x000fe20003fc4070 */
[----:B------:R-:W-:Y:S01]  /*11dd0*/  @!P3 IMAD.IADD R225, R225, 0x1, -R251 ;  /* 0x00000001e1e1b824 */ /* 0x000fe200078e0afb */
[----:B------:R-:W-:-:S09]  /*11de0*/  @!P1 IADD3 R229, R229, -R251, RZ ;  /* 0x800000fbe5e59210 */ /* 0x000fd20007ffe0ff */
        /* <DEDUP_REMOVED lines=35> */
[----:B------:R-:W-:Y:S02]  /*12020*/  @!P0 IADD3 R237, R237, -R251, RZ ;  /* 0x800000fbeded8210 */ /* 0x000fe40007ffe0ff */
[C---:B------:R-:W-:Y:S01]  /*12030*/  ISETP.GT.U32.AND P0, PT, R251.reuse, R228, PT ;  /* 0x000000e4fb00720c */ /* 0x040fe20003f04070 */
[----:B------:R-:W-:Y:S01]  /*12040*/  @!P2 IMAD.MOV R213, RZ, RZ, -R213 ;  /* 0x000000ffffd5a224 */ /* 0x000fe200078e0ad5 */
[----:B------:R-:W-:Y:S01]  /*12050*/  ISETP.GT.U32.AND P2, PT, R251, R231, PT ;  /* 0x000000e7fb00720c */ /* 0x000fe20003f44070 */
[--C-:B------:R-:W-:Y:S01]  /*12060*/  @!P4 IMAD.IADD R225, R225, 0x1, -R251.reuse ;  /* 0x00000001e1e1c824 */ /* 0x100fe200078e0afb */
[----:B------:R-:W-:Y:S01]  /*12070*/  ISETP.GT.U32.AND P5, PT, R251, R237, PT ;  /* 0x000000edfb00720c */ /* 0x000fe20003fa4070 */
[--C-:B------:R-:W-:Y:S02]  /*12080*/  @!P3 IMAD.IADD R229, R229, 0x1, -R251.reuse ;  /* 0x00000001e5e5b824 */ /* 0x100fe400078e0afb */
[----:B------:R-:W-:Y:S01]  /*12090*/  @!P1 IMAD.IADD R230, R230, 0x1, -R251 ;  /* 0x00000001e6e69824 */ /* 0x000fe200078e0afb */
[----:B------:R-:W-:-:S05]  /*120a0*/  IABS R211, R211 ;  /* 0x000000d300d37213 */ /* 0x000fca0000000000 */
[-C--:B------:R-:W-:Y:S01]  /*120b0*/  @!P0 IADD3 R228, R228, -R251.reuse, RZ ;  /* 0x800000fbe4e48210 */ /* 0x080fe20007ffe0ff */
[----:B------:R-:W-:Y:S01]  /*120c0*/  @!P6 IMAD.MOV R212, RZ, RZ, -R212 ;  /* 0x000000ffffd4e224 */ /* 0x000fe200078e0ad4 */
[----:B------:R-:W-:Y:S01]  /*120d0*/  @!P2 IADD3 R231, R231, -R251, RZ ;  /* 0x800000fbe7e7a210 */ /* 0x000fe20007ffe0ff */
[----:B------:R1:W-:Y:S01]  /*120e0*/  STL [R1+0xfc], R213 ;  /* 0x0000fcd501007387 */ /* 0x0003e20000100800 */
[----:B------:R-:W-:Y:S01]  /*120f0*/  @!P5 IMAD.IADD R237, R237, 0x1, -R251 ;  /* 0x00000001ededd824 */ /* 0x000fe200078e0afb */
[----:B------:R-:W-:Y:S02]  /*12100*/  MOV R215, R228 ;  /* 0x000000e400d77202 */ /* 0x000fe40000000f00 */
        /* <DEDUP_REMOVED lines=9> */
[----:B-----5:R-:W-:-:S07]  /*121a0*/  ISETP.GT.U32.AND P1, PT, R251, R218, PT ;  /* 0x000000dafb00720c */ /* 0x020fce0003f24070 */
[----:B------:R-:W-:Y:S02]  /*121b0*/  @!P4 IADD3 R216, R216, -R251, RZ ;  /* 0x800000fbd8d8c210 */ /* 0x000fe40007ffe0ff */
[----:B------:R-:W-:Y:S02]  /*121c0*/  ISETP.GT.U32.AND P2, PT, R251, R220, PT ;  /* 0x000000dcfb00720c */ /* 0x000fe40003f44070 */
[----:B------:R-:W-:Y:S01]  /*121d0*/  @!P0 IADD3 R215, -R215, RZ, RZ ;  /* 0x000000ffd7d78210 */ /* 0x000fe20007ffe1ff */
[--C-:B------:R-:W-:Y:S01]  /*121e0*/  @!P3 IMAD.IADD R217, R217, 0x1, -R251.reuse ;  /* 0x00000001d9d9b824 */ /* 0x100fe200078e0afb */
[----:B------:R-:W-:Y:S01]  /*121f0*/  ISETP.GE.AND P5, PT, R222, RZ, PT ;  /* 0x000000ffde00720c */ /* 0x000fe20003fa6270 */
[----:B------:R-:W-:Y:S01]  /*12200*/  @!P1 IMAD.IADD R218, R218, 0x1, -R251 ;  /* 0x00000001dada9824 */ /* 0x000fe200078e0afb */
[----:B------:R-:W3:Y:S01]  /*12210*/  LDL.LU R222, [R1+0x210] ;  /* 0x0002100001de7983 */ /* 0x000ee20000300800 */
[----:B------:R-:W-:Y:S02]  /*12220*/  ISETP.GE.AND P4, PT, R223, RZ, PT ;  /* 0x000000ffdf00720c */ /* 0x000fe40003f86270 */
[----:B------:R-:W-:-:S02]  /*12230*/  ISETP.GE.AND P3, PT, R226, RZ, PT ;  /* 0x000000ffe200720c */ /* 0x000fc40003f66270 */
[----:B------:R-:W4:Y:S02]  /*12240*/  LDL.LU R226, [R1+0x20c] ;  /* 0x00020c0001e27983 */ /* 0x000f240000300800 */
[----:B------:R-:W-:-:S04]  /*12250*/  @!P2 IMAD.IADD R220, R220, 0x1, -R251 ;  /* 0x00000001dcdca824 */ /* 0x000fc800078e0afb */
[----:B------:R-:W-:Y:S01]  /*12260*/  @!P5 IMAD.MOV R211, RZ, RZ, -R211 ;  /* 0x000000ffffd3d224 */ /* 0x000fe200078e0ad3 */
[----:B------:R-:W-:Y:S02]  /*12270*/  ISETP.GE.AND P1, PT, R227, RZ, PT ;  /* 0x000000ffe300720c */ /* 0x000fe40003f26270 */
[----:B------:R-:W5:Y:S04]  /*12280*/  LDL.LU R227, [R1+0x208] ;  /* 0x0002080001e37983 */ /* 0x000f680000300800 */
[----:B------:R-:W5:Y:S04]  /*12290*/  LDL.LU R223, [R1+0x204] ;  /* 0x0002040001df7983 */ /* 0x000f680000300800 */
[----:B------:R-:W5:Y:S04]  /*122a0*/  LDL.LU R228, [R1+0x200] ;  /* 0x0002000001e47983 */ /* 0x000f680000300800 */
[----:B------:R1:W-:Y:S01]  /*122b0*/  STL [R1+0x3dc], R215 ;  /* 0x0003dcd701007387 */ /* 0x0003e20000100800 */
[----:B------:R-:W-:-:S03]  /*122c0*/  ISETP.GE.AND P2, PT, R224, RZ, PT ;  /* 0x000000ffe000720c */ /* 0x000fc60003f46270 */
        /* <DEDUP_REMOVED lines=18> */
[----:B------:R-:W-:-:S04]  /*123f0*/  ISETP.GT.U32.AND P6, PT, R251, R221, PT ;  /* 0x000000ddfb00720c */ /* 0x000fc80003fc4070 */
[C---:B------:R-:W-:Y:S01]  /*12400*/  ISETP.GT.U32.AND P0, PT, R251.reuse, R214, PT ;  /* 0x000000d6fb00720c */ /* 0x040fe20003f04070 */
[----:B------:R-:W-:Y:S01]  /*12410*/  IMAD.MOV.U32 R211, RZ, RZ, R237 ;  /* 0x000000ffffd37224 */ /* 0x000fe200078e00ed */
[----:B------:R-:W-:-:S07]  /*12420*/  ISETP.GT.U32.AND P5, PT, R251, R216, PT ;  /* 0x000000d8fb00720c */ /* 0x000fce0003fa4070 */
[----:B------:R-:W-:Y:S01]  /*12430*/  @!P6 IMAD.IADD R221, R221, 0x1, -R251 ;  /* 0x00000001dddde824 */ /* 0x000fe200078e0afb */
[----:B------:R-:W-:Y:S01]  /*12440*/  ISETP.GT.U32.AND P4, PT, R251, R217, PT ;  /* 0x000000d9fb00720c */ /* 0x000fe20003f84070 */
[----:B------:R-:W-:-:S03]  /*12450*/  @!P2 IMAD.MOV R211, RZ, RZ, -R211 ;  /* 0x000000ffffd3a224 */ /* 0x000fc600078e0ad3 */
[C---:B------:R-:W-:Y:S01]  /*12460*/  ISETP.GT.U32.AND P6, PT, R251.reuse, R221, PT ;  /* 0x000000ddfb00720c */ /* 0x040fe20003fc4070 */
[--C-:B------:R-:W-:Y:S01]  /*12470*/  @!P0 IMAD.IADD R214, R214, 0x1, -R251.reuse ;  /* 0x00000001d6d68824 */ /* 0x100fe200078e0afb */
[----:B------:R-:W-:Y:S01]  /*12480*/  ISETP.GT.U32.AND P3, PT, R251, R218, PT ;  /* 0x000000dafb00720c */ /* 0x000fe20003f64070 */
[----:B------:R-:W-:Y:S01]  /*12490*/  @!P5 IMAD.IADD R216, R216, 0x1, -R251 ;  /* 0x00000001d8d8d824 */ /* 0x000fe200078e0afb */
[----:B------:R1:W-:Y:S05]  /*124a0*/  STL [R1+0x3c8], R211 ;  /* 0x0003c8d301007387 */ /* 0x0003ea0000100800 */
[----:B------:R-:W-:-:S04]  /*124b0*/  @!P4 IADD3 R217, R217, -R251, RZ ;  /* 0x800000fbd9d9c210 */ /* 0x000fc80007ffe0ff */
[--C-:B------:R-:W-:Y:S02]  /*124c0*/  @!P6 IMAD.IADD R221, R221, 0x1, -R251.reuse ;  /* 0x00000001dddde824 */ /* 0x100fe400078e0afb */
[----:B------:R-:W-:Y:S02]  /*124d0*/  @!P3 IMAD.IADD R218, R218, 0x1, -R251 ;  /* 0x00000001dadab824 */ /* 0x000fe400078e0afb */
[----:B-1----:R-:W-:Y:S02]  /*124e0*/  IMAD.MOV.U32 R211, RZ, RZ, R214 ;  /* 0x000000ffffd37224 */ /* 0x002fe400078e00d6 */
[C---:B------:R-:W-:Y:S01]  /*124f0*/  IMAD R237, R251.reuse, R212, R213 ;  /* 0x000000d4fbed7224 */ /* 0x040fe200078e02d5 */
[----:B------:R-:W-:Y:S01]  /*12500*/  ISETP.GT.U32.AND P1, PT, R251, R220, PT ;  /* 0x000000dcfb00720c */ /* 0x000fe20003f24070 */
[----:B------:R-:W-:-:S12]  /*12510*/  IMAD.MOV.U32 R212, RZ, RZ, R216 ;  /* 0x000000ffffd47224 */ /* 0x000fd800078e00d8 */
[----:B------:R-:W-:Y:S01]  /*12520*/  @!P1 IMAD.IADD R220, R220, 0x1, -R251 ;  /* 0x00000001dcdc9824 */ /* 0x000fe200078e0afb */
[C---:B--2---:R-:W-:Y:S02]  /*12530*/  ISETP.GT.U32.AND P2, PT, R251.reuse, R219, PT ;  /* 0x000000dbfb00720c */ /* 0x044fe40003f44070 */
[----:B---3--:R-:W-:-:S11]  /*12540*/  ISETP.GT.U32.AND P0, PT, R251, R222, PT ;  /* 0x000000defb00720c */ /* 0x008fd60003f04070 */
[----:B------:R-:W-:Y:S02]  /*12550*/  @!P2 IADD3 R219, R219, -R251, RZ ;  /* 0x800000fbdbdba210 */ /* 0x000fe40007ffe0ff */
[C---:B----4-:R-:W-:Y:S01]  /*12560*/  ISETP.GT.U32.AND P5, PT, R251.reuse, R226, PT ;  /* 0x000000e2fb00720c */ /* 0x050fe20003fa4070 */
[----:B------:R-:W-:Y:S01]  /*12570*/  @!P0 IMAD.IADD R222, R222, 0x1, -R251 ;  /* 0x00000001dede8824 */ /* 0x000fe200078e0afb */
[C---:B-----5:R-:W-:Y:S02]  /*12580*/  ISETP.GT.U32.AND P4, PT, R251.reuse, R227, PT ;  /* 0x000000e3fb00720c */ /* 0x060fe40003f84070 */
[----:B------:R-:W-:Y:S02]  /*12590*/  ISETP.GT.U32.AND P3, PT, R251, R223, PT ;  /* 0x000000dffb00720c */ /* 0x000fe40003f64070 */
[----:B------:R-:W-:Y:S02]  /*125a0*/  ISETP.GE.AND P6, PT, R224, RZ, PT ;  /* 0x000000ffe000720c */ /* 0x000fe40003fc6270 */
[----:B------:R-:W-:-:S02]  /*125b0*/  ISETP.GE.AND P2, PT, R225, RZ, PT ;  /* 0x000000ffe100720c */ /* 0x000fc40003f46270 */
[----:B------:R-:W-:Y:S02]  /*125c0*/  ISETP.GE.AND P0, PT, R229, RZ, PT ;  /* 0x000000ffe500720c */ /* 0x000fe40003f06270 */
[----:B------:R-:W2:Y:S07]  /*125d0*/  LDL.LU R229, [R1+0x1fc] ;  /* 0x0001fc0001e57983 */ /* 0x000eae0000300800 */
[----:B------:R-:W-:Y:S01]  /*125e0*/  @!P6 IADD3 R211, -R211, RZ, RZ ;  /* 0x000000ffd3d3e210 */ /* 0x000fe20007ffe1ff */
[--C-:B------:R-:W-:Y:S01]  /*125f0*/  @!P5 IMAD.IADD R226, R226, 0x1, -R251.reuse ;  /* 0x00000001e2e2d824 */ /* 0x100fe200078e0afb */
[----:B------:R-:W3:Y:S01]  /*12600*/  LDL.LU R224, [R1+0x1f8] ;  /* 0x0001f80001e07983 */ /* 0x000ee20000300800 */
[----:B------:R-:W-:Y:S01]  /*12610*/  @!P4 IMAD.IADD R227, R227, 0x1, -R251 ;  /* 0x00000001e3e3c824 */ /* 0x000fe200078e0afb */
[----:B------:R-:W-:Y:S01]  /*12620*/  ISETP.GE.AND P5, PT, R230, RZ, PT ;  /* 0x000000ffe600720c */ /* 0x000fe20003fa6270 */
[----:B------:R-:W-:Y:S01]  /*12630*/  @!P2 IMAD.MOV R212, RZ, RZ, -R212 ;  /* 0x000000ffffd4a224 */ /* 0x000fe200078e0ad4 */
[----:B------:R-:W4:Y:S01]  /*12640*/  LDL.LU R225, [R1+0x1f4] ;  /* 0x0001f40001e17983 */ /* 0x000f220000300800 */
[----:B------:R-:W-:-:S03]  /*12650*/  @!P3 IADD3 R223, R223, -R251, RZ ;  /* 0x800000fbdfdfb210 */ /* 0x000fc60007ffe0ff */
        /* <DEDUP_REMOVED lines=45> */
[C---:B----4-:R-:W-:Y:S02]  /*12930*/  ISETP.GT.U32.AND P2, PT, R251.reuse, R225, PT ;  /* 0x000000e1fb00720c */ /* 0x050fe40003f44070 */
[----:B-----5:R-:W-:-:S07]  /*12940*/  ISETP.GT.U32.AND P0, PT, R251, R230, PT ;  /* 0x000000e6fb00720c */ /* 0x020fce0003f04070 */
[----:B------:R-:W-:Y:S02]  /*12950*/  @!P3 IADD3 R229, R229, -R251, RZ ;  /* 0x800000fbe5e5b210 */ /* 0x000fe40007ffe0ff */
[----:B------:R-:W-:Y:S01]  /*12960*/  ISETP.GT.U32.AND P6, PT, R251, R231, PT ;  /* 0x000000e7fb00720c */ /* 0x000fe20003fc4070 */
[--C-:B------:R-:W-:Y:S02]  /*12970*/  @!P1 IMAD.IADD R224, R224, 0x1, -R251.reuse ;  /* 0x00000001e0e09824 */ /* 0x100fe400078e0afb */
[--C-:B------:R-:W-:Y:S01]  /*12980*/  @!P2 IMAD.IADD R225, R225, 0x1, -R251.reuse ;  /* 0x00000001e1e1a824 */ /* 0x100fe200078e0afb */
[----:B------:R-:W-:Y:S02]  /*12990*/  ISETP.GE.AND P5, PT, R215, RZ, PT ;  /* 0x000000ffd700720c */ /* 0x000fe40003fa6270 */
[----:B------:R-:W-:Y:S01]  /*129a0*/  ISETP.GE.AND P3, PT, R216, RZ, PT ;  /* 0x000000ffd800720c */ /* 0x000fe20003f66270 */
[----:B------:R-:W-:Y:S01]  /*129b0*/  @!P0 IMAD.IADD R230, R230, 0x1, -R251 ;  /* 0x00000001e6e68824 */ /* 0x000fe200078e0afb */
        /* <DEDUP_REMOVED lines=35> */
[C---:B------:R-:W-:Y:S02]  /*12bf0*/  ISETP.GT.U32.AND P0, PT, R251.reuse, R231, PT ;  /* 0x000000e7fb00720c */ /* 0x040fe40003f04070 */
[----:B------:R-:W-:Y:S01]  /*12c00*/  ISETP.GT.U32.AND P5, PT, R251, R236, PT ;  /* 0x000000ecfb00720c */ /* 0x000fe20003fa4070 */
[--C-:B------:R-:W-:Y:S01]  /*12c10*/  @!P3 IMAD.IADD R224, R224, 0x1, -R251.reuse ;  /* 0x00000001e0e0b824 */ /* 0x100fe200078e0afb */
[----:B------:R-:W-:Y:S01]  /*12c20*/  @!P1 IADD3 R225, R225, -R251, RZ ;  /* 0x800000fbe1e19210 */ /* 0x000fe20007ffe0ff */
[----:B------:R-:W-:Y:S01]  /*12c30*/  @!P2 IMAD.IADD R230, R230, 0x1, -R251 ;  /* 0x00000001e6e6a824 */ /* 0x000fe200078e0afb */
[----:B------:R-:W-:-:S03]  /*12c40*/  IABS R211, R211 ;  /* 0x000000d300d37213 */ /* 0x000fc60000000000 */
[--C-:B------:R-:W-:Y:S02]  /*12c50*/  @!P4 IMAD.IADD R229, R229, 0x1, -R251.reuse ;  /* 0x00000001e5e5c824 */ /* 0x100fe400078e0afb */
[----:B------:R-:W-:Y:S01]  /*12c60*/  @!P6 IMAD.MOV R212, RZ, RZ, -R212 ;  /* 0x000000ffffd4e224 */ /* 0x000fe200078e0ad4 */
[----:B------:R1:W-:Y:S01]  /*12c70*/  STL [R1+0x21c], R213 ;  /* 0x00021cd501007387 */ /* 0x0003e20000100800 */
[--C-:B------:R-:W-:Y:S02]  /*12c80*/  @!P0 IMAD.IADD R231, R231, 0x1, -R251.reuse ;  /* 0x00000001e7e78824 */ /* 0x100fe400078e0afb */
        /* <DEDUP_REMOVED lines=17> */
[----:B------:R-:W-:Y:S02]  /*12da0*/  @!P2 IADD3 R218, R218, -R251, RZ ;  /* 0x800000fbdadaa210 */ /* 0x000fe40007ffe0ff */
[----:B------:R-:W-:-:S02]  /*12db0*/  ISETP.GE.AND P3, PT, R226, RZ, PT ;  /* 0x000000ffe200720c */ /* 0x000fc40003f66270 */
[----:B------:R-:W3:Y:S01]  /*12dc0*/  LDL.LU R226, [R1+0x254] ;  /* 0x0002540001e27983 */ /* 0x000ee20000300800 */
[----:B------:R-:W-:-:S03]  /*12dd0*/  ISETP.GE.AND P1, PT, R227, RZ, PT ;  /* 0x000000ffe300720c */ /* 0x000fc60003f26270 */
[----:B------:R-:W4:Y:S01]  /*12de0*/  LDL.LU R227, [R1+0x250] ;  /* 0x0002500001e37983 */ /* 0x000f220000300800 */
[----:B------:R-:W-:Y:S02]  /*12df0*/  @!P0 IMAD.IADD R219, R219, 0x1, -R251 ;  /* 0x00000001dbdb8824 */ /* 0x000fe400078e0afb */
        /* <DEDUP_REMOVED lines=9> */
[----:B-1----:R-:W-:-:S03]  /*12e90*/  IMAD.MOV.U32 R215, RZ, RZ, R225 ;  /* 0x000000ffffd77224 */ /* 0x002fc600078e00e1 */
[----:B------:R1:W-:Y:S01]  /*12ea0*/  STL [R1+0x210], R211 ;  /* 0x000210d301007387 */ /* 0x0003e20000100800 */
[----:B------:R-:W-:Y:S02]  /*12eb0*/  @!P3 IMAD.MOV R215, RZ, RZ, -R215 ;  /* 0x000000ffffd7b224 */ /* 0x000fe400078e0ad7 */
[----:B-1----:R-:W-:Y:S02]  /*12ec0*/  IMAD.MOV.U32 R211, RZ, RZ, R230 ;  /* 0x000000ffffd37224 */ /* 0x002fe400078e00e6 */
[----:B------:R-:W5:Y:S04]  /*12ed0*/  LDL R230, [R1+0x5ae0] ;  /* 0x005ae00001e67983 */ /* 0x000f680000100800 */
[----:B------:R1:W-:Y:S01]  /*12ee0*/  STL [R1+0x20c], R215 ;  /* 0x00020cd701007387 */ /* 0x0003e20000100800 */
[----:B------:R-:W-:-:S03]  /*12ef0*/  @!P1 IADD3 R211, -R211, RZ, RZ ;  /* 0x000000ffd3d39210 */ /* 0x000fc60007ffe1ff */
[----:B------:R-:W5:Y:S01]  /*12f00*/  LDL R225, [R1+0x5ae8] ;  /* 0x005ae80001e17983 */ /* 0x000f620000100800 */
[----:B-1----:R-:W-:-:S03]  /*12f10*/  IMAD.MOV.U32 R215, RZ, RZ, R231 ;  /* 0x000000ffffd77224 */ /* 0x002fc600078e00e7 */
[----:B------:R-:W5:Y:S01]  /*12f20*/  LDL R231, [R1+0x5aec] ;  /* 0x005aec0001e77983 */ /* 0x000f620000100800 */
[----:B------:R-:W-:-:S03]  /*12f30*/  @!P2 IMAD.MOV R215, RZ, RZ, -R215 ;  /* 0x000000ffffd7a224 */ /* 0x000fc600078e0ad7 */
[----:B------:R-:W-:Y:S04]  /*12f40*/  STL [R1+0x208], R211 ;  /* 0x000208d301007387 */ /* 0x000fe80000100800 */
[----:B------:R1:W-:Y:S04]  /*12f50*/  STL [R1+0x3c], R215 ;  /* 0x00003cd701007387 */ /* 0x0003e80000100800 */
[----:B-1----:R-:W5:Y:S01]  /*12f60*/  LDL R215, [R1+0x5af0] ;  /* 0x005af00001d77983 */ /* 0x002f620000100800 */
[----:B------:R-:W-:-:S13]  /*12f70*/  ISETP.GT.U32.AND P6, PT, R251, R214, PT ;  /* 0x000000d6fb00720c */ /* 0x000fda0003fc4070 */
[----:B------:R-:W-:Y:S02]  /*12f80*/  @!P6 IADD3 R214, R214, -R251, RZ ;  /* 0x800000fbd6d6e210 */ /* 0x000fe40007ffe0ff */
[C---:B------:R-:W-:Y:S02]  /*12f90*/  ISETP.GT.U32.AND P6, PT, R251.reuse, R221, PT ;  /* 0x000000ddfb00720c */ /* 0x040fe40003fc4070 */
[C---:B------:R-:W-:Y:S01]  /*12fa0*/  ISETP.GT.U32.AND P4, PT, R251.reuse, R214, PT ;  /* 0x000000d6fb00720c */ /* 0x040fe20003f84070 */
[----:B------:R-:W-:Y:S01]  /*12fb0*/  IMAD.MOV.U32 R211, RZ, RZ, R236 ;  /* 0x000000ffffd37224 */ /* 0x000fe200078e00ec */
[C---:B------:R-:W-:Y:S02]  /*12fc0*/  ISETP.GT.U32.AND P5, PT, R251.reuse, R216, PT ;  /* 0x000000d8fb00720c */ /* 0x040fe40003fa4070 */
[----:B------:R-:W-:Y:S01]  /*12fd0*/  ISETP.GT.U32.AND P3, PT, R251, R217, PT ;  /* 0x000000d9fb00720c */ /* 0x000fe20003f64070 */
[----:B------:R-:W-:-:S06]  /*12fe0*/  @!P0 IMAD.MOV R211, RZ, RZ, -R211 ;  /* 0x000000ffffd38224 */ /* 0x000fcc00078e0ad3 */
        /* <DEDUP_REMOVED lines=14> */
[----:B--2---:R-:W-:-:S13]  /*130d0*/  ISETP.GT.U32.AND P0, PT, R251, R220, PT ;  /* 0x000000dcfb00720c */ /* 0x004fda0003f04070 */
[----:B------:R-:W-:Y:S01]  /*130e0*/  @!P0 IMAD.IADD R220, R220, 0x1, -R251 ;  /* 0x00000001dcdc8824 */ /* 0x000fe200078e0afb */
[C---:B---3--:R-:W-:Y:S02]  /*130f0*/  ISETP.GT.U32.AND P4, PT, R251.reuse, R226, PT ;  /* 0x000000e2fb00720c */ /* 0x048fe40003f84070 */
[----:B----4-:R-:W-:-:S11]  /*13100*/  ISETP.GT.U32.AND P5, PT, R251, R227, PT ;  /* 0x000000e3fb00720c */ /* 0x010fd60003fa4070 */
[----:B------:R-:W-:Y:S01]  /*13110*/  @!P4 IMAD.IADD R226, R226, 0x1, -R251 ;  /* 0x00000001e2e2c824 */ /* 0x000fe200078e0afb */
[C---:B-----5:R-:W-:Y:S02]  /*13120*/  ISETP.GT.U32.AND P3, PT, R251.reuse, R228, PT ;  /* 0x000000e4fb00720c */ /* 0x060fe40003f64070 */
[----:B------:R-:W-:Y:S02]  /*13130*/  ISETP.GT.U32.AND P1, PT, R251, R222, PT ;  /* 0x000000defb00720c */ /* 0x000fe40003f24070 */
[----:B------:R-:W-:Y:S02]  /*13140*/  ISETP.GE.AND P6, PT, R223, RZ, PT ;  /* 0x000000ffdf00720c */ /* 0x000fe40003fc6270 */
[----:B------:R-:W-:-:S07]  /*13150*/  ISETP.GE.AND P0, PT, R224, RZ, PT ;  /* 0x000000ffe000720c */ /* 0x000fce0003f06270 */
[--C-:B------:R-:W-:Y:S01]  /*13160*/  @!P3 IMAD.IADD R228, R228, 0x1, -R251.reuse ;  /* 0x00000001e4e4b824 */ /* 0x100fe200078e0afb */
[----:B------:R-:W-:Y:S01]  /*13170*/  @!P5 IADD3 R227, R227, -R251, RZ ;  /* 0x800000fbe3e3d210 */ /* 0x000fe20007ffe0ff */
[----:B------:R-:W-:Y:S02]  /*13180*/  @!P1 IMAD.IADD R222, R222, 0x1, -R251 ;  /* 0x00000001dede9824 */ /* 0x000fe400078e0afb */
[----:B------:R-:W-:Y:S01]  /*13190*/  @!P6 IMAD.MOV R211, RZ, RZ, -R211 ;  /* 0x000000ffffd3e224 */ /* 0x000fe200078e0ad3 */
[----:B------:R-:W-:Y:S02]  /*131a0*/  ISETP.GE.AND P4, PT, R230, RZ, PT ;  /* 0x000000ffe600720c */ /* 0x000fe40003f86270 */
[----:B------:R-:W2:Y:S01]  /*131b0*/  LDL.LU R230, [R1+0x240] ;  /* 0x0002400001e67983 */ /* 0x000ea20000300800 */
[----:B------:R-:W-:-:S03]  /*131c0*/  @!P0 IADD3 R212, -R212, RZ, RZ ;  /* 0x000000ffd4d48210 */ /* 0x000fc60007ffe1ff */
[----:B------:R-:W3:Y:S01]  /*131d0*/  LDL.LU R223, [R1+0x23c] ;  /* 0x00023c0001df7983 */ /* 0x000ee20000300800 */
[----:B------:R-:W-:-:S03]  /*131e0*/  ISETP.GE.AND P3, PT, R225, RZ, PT ;  /* 0x000000ffe100720c */ /* 0x000fc60003f66270 */
[----:B------:R-:W4:Y:S01]  /*131f0*/  LDL.LU R224, [R1+0x238] ;  /* 0x0002380001e07983 */ /* 0x000f220000300800 */
[----:B------:R-:W-:-:S03]  /*13200*/  ISETP.GE.AND P5, PT, R231, RZ, PT ;  /* 0x000000ffe700720c */ /* 0x000fc60003fa6270 */
[----:B------:R-:W5:Y:S04]  /*13210*/  LDL.LU R231, [R1+0x234] ;  /* 0x0002340001e77983 */ /* 0x000f680000300800 */
[----:B------:R-:W5:Y:S04]  /*13220*/  LDL.LU R225, [R1+0x230] ;  /* 0x0002300001e17983 */ /* 0x000f680000300800 */
[----:B------:R1:W-:Y:S01]  /*13230*/  STL [R1+0x1fc], R211 ;  /* 0x0001fcd301007387 */ /* 0x0003e20000100800 */
[----:B------:R-:W-:-:S03]  /*13240*/  ISETP.GE.AND P1, PT, R215, RZ, PT ;  /* 0x000000ffd700720c */ /* 0x000fc60003f26270 */
[----:B------:R-:W5:Y:S01]  /*13250*/  LDL R215, [R1+0x5b04] ;  /* 0x005b040001d77983 */ /* 0x000f620000100800 */
[----:B-1----:R-:W-:-:S03]  /*13260*/  IMAD.MOV.U32 R211, RZ, RZ, R217 ;  /* 0x000000ffffd37224 */ /* 0x002fc600078e00d9 */
[----:B------:R1:W-:Y:S04]  /*13270*/  STL [R1+0x1f8], R212 ;  /* 0x0001f8d401007387 */ /* 0x0003e80000100800 */
[----:B------:R-:W5:Y:S01]  /*13280*/  LDL R216, [R1+0x5af8] ;  /* 0x005af80001d87983 */ /* 0x000f620000100800 */
[----:B------:R-:W-:-:S03]  /*13290*/  @!P4 IMAD.MOV R211, RZ, RZ, -R211 ;  /* 0x000000ffffd3c224 */ /* 0x000fc600078e0ad3 */
        /* <DEDUP_REMOVED lines=11> */
[C---:B------:R-:W-:Y:S01]  /*13350*/  ISETP.GT.U32.AND P0, PT, R251.reuse, R226, PT ;  /* 0x000000e2fb00720c */ /* 0x040fe20003f04070 */
[----:B------:R-:W-:Y:S01]  /*13360*/  @!P1 IMAD.MOV R212, RZ, RZ, -R212 ;  /* 0x000000ffffd49224 */ /* 0x000fe200078e0ad4 */
[----:B------:R-:W-:-:S09]  /*13370*/  ISETP.GT.U32.AND P4, PT, R251, R227, PT ;  /* 0x000000e3fb00720c */ /* 0x000fd20003f84070 */
[----:B------:R-:W-:Y:S02]  /*13380*/  @!P2 IADD3 R229, R229, -R251, RZ ;  /* 0x800000fbe5e5a210 */ /* 0x000fe40007ffe0ff */
[C---:B------:R-:W-:Y:S02]  /*13390*/  ISETP.GT.U32.AND P2, PT, R251.reuse, R220, PT ;  /* 0x000000dcfb00720c */ /* 0x040fe40003f44070 */
[C---:B------:R-:W-:Y:S02]  /*133a0*/  ISETP.GT.U32.AND P5, PT, R251.reuse, R229, PT ;  /* 0x000000e5fb00720c */ /* 0x040fe40003fa4070 */
[----:B------:R-:W-:Y:S01]  /*133b0*/  ISETP.GT.U32.AND P6, PT, R251, R228, PT ;  /* 0x000000e4fb00720c */ /* 0x000fe20003fc4070 */
[----:B------:R-:W-:Y:S02]  /*133c0*/  @!P3 IMAD.MOV R211, RZ, RZ, -R211 ;  /* 0x000000ffffd3b224 */ /* 0x000fe400078e0ad3 */
[--C-:B------:R-:W-:Y:S02]  /*133d0*/  @!P0 IMAD.IADD R226, R226, 0x1, -R251.reuse ;  /* 0x00000001e2e28824 */ /* 0x100fe400078e0afb */
[----:B------:R-:W-:-:S04]  /*133e0*/  @!P4 IMAD.IADD R227, R227, 0x1, -R251 ;  /* 0x00000001e3e3c824 */ /* 0x000fc800078e0afb */
[----:B------:R-:W-:Y:S02]  /*133f0*/  @!P2 IADD3 R220, R220, -R251, RZ ;  /* 0x800000fbdcdca210 */ /* 0x000fe40007ffe0ff */
[--C-:B------:R-:W-:Y:S01]  /*13400*/  @!P5 IMAD.IADD R229, R229, 0x1, -R251.reuse ;  /* 0x00000001e5e5d824 */ /* 0x100fe200078e0afb */
[----:B------:R1:W-:Y:S01]  /*13410*/  STL [R1+0x1ec], R211 ;  /* 0x0001ecd301007387 */ /* 0x0003e20000100800 */
[----:B------:R-:W-:Y:S02]  /*13420*/  @!P6 IMAD.IADD R228, R228, 0x1, -R251 ;  /* 0x00000001e4e4e824 */ /* 0x000fe400078e0afb */
[----:B------:R-:W-:Y:S01]  /*13430*/  IMAD.MOV.U32 R213, RZ, RZ, R220 ;  /* 0x000000ffffd57224 */ /* 0x000fe200078e00dc */
[----:B-1----:R-:W-:-:S05]  /*13440*/  IADD3 R211, R11, 0x1ee, RZ ;  /* 0x000001ee0bd37810 */ /* 0x002fca0007ffe0ff */
[----:B------:R-:W-:Y:S04]  /*13450*/  STL [R1+0x5f00], R211 ;  /* 0x005f00d301007387 */ /* 0x000fe80000100800 */
[----:B------:R1:W-:Y:S04]  /*13460*/  STL [R1+0x1e8], R212 ;  /* 0x0001e8d401007387 */ /* 0x0003e80000100800 */
[----:B------:R-:W5:Y:S01]  /*13470*/  LDL.LU R214, [R1+0x2b4] ;  /* 0x0002b40001d67983 */ /* 0x000f620000300800 */
[----:B------:R-:W-:Y:S01]  /*13480*/  ISETP.GT.U32.AND P3, PT, R251, R222, PT ;  /* 0x000000defb00720c */ /* 0x000fe20003f64070 */
[----:B-1----:R-:W-:-:S12]  /*13490*/  IMAD.MOV.U32 R212, RZ, RZ, R226 ;  /* 0x000000ffffd47224 */ /* 0x002fd800078e00e2 */
        /* <DEDUP_REMOVED lines=8> */
[----:B------:R-:W-:Y:S02]  /*13520*/  @!P0 IADD3 R224, R224, -R251, RZ ;  /* 0x800000fbe0e08210 */ /* 0x000fe40007ffe0ff */
[----:B------:R-:W-:Y:S02]  /*13530*/  ISETP.GE.AND P5, PT, R215, RZ, PT ;  /* 0x000000ffd700720c */ /* 0x000fe40003fa6270 */
[----:B------:R-:W-:-:S05]  /*13540*/  ISETP.GE.AND P1, PT, R216, RZ, PT ;  /* 0x000000ffd800720c */ /* 0x000fca0003f26270 */
[----:B------:R-:W-:Y:S01]  /*13550*/  @!P4 IMAD.IADD R231, R231, 0x1, -R251 ;  /* 0x00000001e7e7c824 */ /* 0x000fe200078e0afb */
[----:B------:R-:W2:Y:S01]  /*13560*/  LDL.LU R216, [R1+0x2b0] ;  /* 0x0002b00001d87983 */ /* 0x000ea20000300800 */
[----:B------:R-:W-:-:S04]  /*13570*/  ISETP.GE.AND P2, PT, R217, RZ, PT ;  /* 0x000000ffd900720c */ /* 0x000fc80003f46270 */
[----:B------:R-:W-:Y:S02]  /*13580*/  @!P5 IMAD.MOV R213, RZ, RZ, -R213 ;  /* 0x000000ffffd5d224 */ /* 0x000fe400078e0ad5 */
[----:B------:R-:W-:Y:S01]  /*13590*/  @!P6 IMAD.IADD R225, R225, 0x1, -R251 ;  /* 0x00000001e1e1e824 */ /* 0x000fe200078e0afb */
[----:B------:R-:W-:Y:S02]  /*135a0*/  ISETP.GE.AND P0, PT, R218, RZ, PT ;  /* 0x000000ffda00720c */ /* 0x000fe40003f06270 */
[----:B------:R-:W3:Y:S01]  /*135b0*/  LDL R218, [R1+0x5b00] ;  /* 0x005b000001da7983 */ /* 0x000ee20000100800 */
[----:B------:R-:W-:-:S03]  /*135c0*/  @!P1 IADD3 R212, -R212, RZ, RZ ;  /* 0x000000ffd4d49210 */ /* 0x000fc60007ffe1ff */
[----:B------:R-:W4:Y:S01]  /*135d0*/  LDL.LU R217, [R1+0x2ac] ;  /* 0x0002ac0001d97983 */ /* 0x000f220000300800 */
[----:B------:R-:W-:-:S03]  /*135e0*/  ISETP.GE.AND P4, PT, R219, RZ, PT ;  /* 0x000000ffdb00720c */ /* 0x000fc60003f86270 */
[----:B------:R-:W5:Y:S04]  /*135f0*/  LDL.LU R219, [R1+0x2a8] ;  /* 0x0002a80001db7983 */ /* 0x000f680000300800 */
[----:B------:R-:W5:Y:S04]  /*13600*/  LDL.LU R220, [R1+0x2a4] ;  /* 0x0002a40001dc7983 */ /* 0x000f680000300800 */
[----:B------:R-:W5:Y:S04]  /*13610*/  LDL.LU R226, [R1+0x2a0] ;  /* 0x0002a00001e27983 */ /* 0x000f680000300800 */
[----:B------:R1:W-:Y:S01]  /*13620*/  STL [R1+0x2c], R213 ;  /* 0x00002cd501007387 */ /* 0x0003e20000100800 */
[----:B------:R-:W-:-:S03]  /*13630*/  ISETP.GE.AND P6, PT, R221, RZ, PT ;  /* 0x000000ffdd00720c */ /* 0x000fc60003fc6270 */
[----:B------:R-:W5:Y:S04]  /*13640*/  LDL R221, [R1+0x5b08] ;  /* 0x005b080001dd7983 */ /* 0x000f680000100800 */
[----:B------:R1:W-:Y:S02]  /*13650*/  STL [R1+0x1e4], R212 ;  /* 0x0001e4d401007387 */ /* 0x0003e40000100800 */
[----:B-1----:R-:W-:Y:S02]  /*13660*/  IMAD.MOV.U32 R213, RZ, RZ, R227 ;  /* 0x000000ffffd57224 */ /* 0x002fe400078e00e3 */
[----:B------:R-:W5:Y:S02]  /*13670*/  LDL R227, [R1+0x5b18] ;  /* 0x005b180001e37983 */ /* 0x000f640000100800 */
[----:B------:R-:W-:-:S02]  /*13680*/  @!P2 IMAD.MOV R213, RZ, RZ, -R213 ;  /* 0x000000ffffd5a224 */ /* 0x000fc400078e0ad5 */
        /* <DEDUP_REMOVED lines=16> */
[C---:B------:R-:W-:Y:S02]  /*13790*/  ISETP.GT.U32.AND P3, PT, R251.reuse, R230, PT ;  /* 0x000000e6fb00720c */ /* 0x040fe40003f64070 */
[----:B------:R-:W-:Y:S01]  /*137a0*/  ISETP.GT.U32.AND P5, PT, R251, R235, PT ;  /* 0x000000ebfb00720c */ /* 0x000fe20003fa4070 */
[--C-:B------:R-:W-:Y:S02]  /*137b0*/  @!P1 IMAD.IADD R223, R223, 0x1, -R251.reuse ;  /* 0x00000001dfdf9824 */ /* 0x100fe400078e0afb */
[--C-:B------:R-:W-:Y:S01]  /*137c0*/  @!P2 IMAD.IADD R224, R224, 0x1, -R251.reuse ;  /* 0x00000001e0e0a824 */ /* 0x100fe200078e0afb */
[----:B------:R-:W-:Y:S01]  /*137d0*/  @!P4 IADD3 R225, R225, -R251, RZ ;  /* 0x800000fbe1e1c210 */ /* 0x000fe20007ffe0ff */
[----:B------:R-:W-:Y:S01]  /*137e0*/  @!P0 IMAD.IADD R231, R231, 0x1, -R251 ;  /* 0x00000001e7e78824 */ /* 0x000fe200078e0afb */
[----:B------:R-:W-:-:S05]  /*137f0*/  IABS R211, R211 ;  /* 0x000000d300d37213 */ /* 0x000fca0000000000 */
[----:B------:R-:W-:Y:S01]  /*13800*/  @!P3 IADD3 R230, R230, -R251, RZ ;  /* 0x800000fbe6e6b210 */ /* 0x000fe20007ffe0ff */
[----:B------:R-:W-:Y:S01]  /*13810*/  @!P6 IMAD.MOV R212, RZ, RZ, -R212 ;  /* 0x000000ffffd4e224 */ /* 0x000fe200078e0ad4 */
        /* <DEDUP_REMOVED lines=13> */
[----:B------:R-:W-:Y:S02]  /*138f0*/  @!P1 IADD3 R216, R216, -R251, RZ ;  /* 0x800000fbd8d89210 */ /* 0x000fe40007ffe0ff */
[----:B------:R-:W-:Y:S02]  /*13900*/  @!P3 IADD3 R215, -R215, RZ, RZ ;  /* 0x000000ffd7d7b210 */ /* 0x000fe40007ffe1ff */
[--C-:B------:R-:W-:Y:S01]  /*13910*/  @!P2 IMAD.IADD R217, R217, 0x1, -R251.reuse ;  /* 0x00000001d9d9a824 */ /* 0x100fe200078e0afb */
[----:B------:R-:W-:Y:S02]  /*13920*/  ISETP.GE.AND P5, PT, R221, RZ, PT ;  /* 0x000000ffdd00720c */ /* 0x000fe40003fa6270 */
[----:B------:R-:W2:Y:S01]  /*13930*/  LDL.LU R221, [R1+0x29c] ;  /* 0x00029c0001dd7983 */ /* 0x000ea20000300800 */
[--C-:B------:R-:W-:Y:S02]  /*13940*/  @!P0 IMAD.IADD R219, R219, 0x1, -R251.reuse ;  /* 0x00000001dbdb8824 */ /* 0x100fe400078e0afb */
[----:B------:R-:W-:Y:S01]  /*13950*/  @!P4 IMAD.IADD R220, R220, 0x1, -R251 ;  /* 0x00000001dcdcc824 */ /* 0x000fe200078e0afb */
[----:B------:R-:W-:-:S02]  /*13960*/  ISETP.GE.AND P1, PT, R227, RZ, PT ;  /* 0x000000ffe300720c */ /* 0x000fc40003f26270 */
[----:B------:R-:W3:Y:S01]  /*13970*/  LDL.LU R227, [R1+0x298] ;  /* 0x0002980001e37983 */ /* 0x000ee20000300800 */
[----:B------:R-:W-:-:S03]  /*13980*/  ISETP.GE.AND P2, PT, R228, RZ, PT ;  /* 0x000000ffe400720c */ /* 0x000fc60003f46270 */
[----:B------:R-:W4:Y:S01]  /*13990*/  LDL.LU R228, [R1+0x294] ;  /* 0x0002940001e47983 */ /* 0x000f220000300800 */
[----:B------:R-:W-:Y:S01]  /*139a0*/  @!P5 IMAD.MOV R211, RZ, RZ, -R211 ;  /* 0x000000ffffd3d224 */ /* 0x000fe200078e0ad3 */
[----:B------:R-:W-:Y:S02]  /*139b0*/  ISETP.GE.AND P4, PT, R222, RZ, PT ;  /* 0x000000ffde00720c */ /* 0x000fe40003f86270 */
[----:B------:R-:W-:Y:S02]  /*139c0*/  ISETP.GE.AND P0, PT, R229, RZ, PT ;  /* 0x000000ffe500720c */ /* 0x000fe40003f06270 */
[----:B------:R-:W5:Y:S04]  /*139d0*/  LDL.LU R229, [R1+0x290] ;  /* 0x0002900001e57983 */ /* 0x000f680000300800 */
[----:B------:R-:W5:Y:S04]  /*139e0*/  LDL.LU R222, [R1+0x28c] ;  /* 0x00028c0001de7983 */ /* 0x000f680000300800 */
[----:B------:R-:W5:Y:S04]  /*139f0*/  LDL.LU R230, [R1+0x288] ;  /* 0x0002880001e67983 */ /* 0x000f680000300800 */
[----:B------:R1:W-:Y:S04]  /*13a00*/  STL [R1+0x1d0], R215 ;  /* 0x0001d0d701007387 */ /* 0x0003e80000100800 */
[----:B------:R-:W5:Y:S04]  /*13a10*/  LDL R218, [R1+0x5b24] ;  /* 0x005b240001da7983 */ /* 0x000f680000100800 */
[----:B------:R-:W5:Y:S01]  /*13a20*/  LDL R223, [R1+0x5b2c] ;  /* 0x005b2c0001df7983 */ /* 0x000f620000100800 */
[----:B-1----:R-:W-:-:S03]  /*13a30*/  IMAD.MOV.U32 R215, RZ, RZ, R224 ;  /* 0x000000ffffd77224 */ /* 0x002fc600078e00e0 */
[----:B------:R1:W-:Y:S02]  /*13a40*/  STL [R1+0x1cc], R211 ;  /* 0x0001ccd301007387 */ /* 0x0003e40000100800 */
[----:B------:R-:W-:Y:S01]  /*13a50*/  @!P1 IADD3 R215, -R215, RZ, RZ ;  /* 0x000000ffd7d79210 */ /* 0x000fe20007ffe1ff */
[----:B-1----:R-:W-:Y:S02]  /*13a60*/  IMAD.MOV.U32 R211, RZ, RZ, R231 ;  /* 0x000000ffffd37224 */ /* 0x002fe400078e00e7 */
[----:B------:R-:W5:Y:S04]  /*13a70*/  LDL R231, [R1+0x5b28] ;  /* 0x005b280001e77983 */ /* 0x000f680000100800 */
[----:B------:R1:W-:Y:S01]  /*13a80*/  STL [R1+0x28], R215 ;  /* 0x000028d701007387 */ /* 0x0003e20000100800 */
[----:B------:R-:W-:-:S03]  /*13a90*/  @!P2 IMAD.MOV R211, RZ, RZ, -R211 ;  /* 0x000000ffffd3a224 */ /* 0x000fc600078e0ad3 */
[----:B------:R-:W5:Y:S01]  /*13aa0*/  LDL R224, [R1+0x5b34] ;  /* 0x005b340001e07983 */ /* 0x000f620000100800 */
[----:B-1----:R-:W-:-:S03]  /*13ab0*/  IMAD.MOV.U32 R215, RZ, RZ, R225 ;  /* 0x000000ffffd77224 */ /* 0x002fc600078e00e1 */
[----:B------:R-:W5:Y:S02]  /*13ac0*/  LDL R225, [R1+0x5b30] ;  /* 0x005b300001e17983 */ /* 0x000f640000100800 */
[----:B------:R-:W-:Y:S02]  /*13ad0*/  @!P0 IADD3 R215, -R215, RZ, RZ ;  /* 0x000000ffd7d78210 */ /* 0x000fe40007ffe1ff */
        /* <DEDUP_REMOVED lines=21> */
[C---:B------:R-:W-:Y:S02]  /*13c30*/  IMAD R235, R251.reuse, R212, R213 ;  /* 0x000000d4fbeb7224 */ /* 0x040fe400078e02d5 */
[----:B------:R-:W-:Y:S01]  /*13c40*/  IMAD.MOV.U32 R212, RZ, RZ, R216 ;  /* 0x000000ffffd47224 */ /* 0x000fe200078e00d8 */
[----:B------:R-:W-:-:S13]  /*13c50*/  ISETP.GT.U32.AND P0, PT, R251, R220, PT ;  /* 0x000000dcfb00720c */ /* 0x000fda0003f04070 */
[----:B------:R-:W-:Y:S01]  /*13c60*/  @!P0 IMAD.IADD R220, R220, 0x1, -R251 ;  /* 0x00000001dcdc8824 */ /* 0x000fe200078e0afb */
[C---:B--2---:R-:W-:Y:S02]  /*13c70*/  ISETP.GT.U32.AND P4, PT, R251.reuse, R221, PT ;  /* 0x000000ddfb00720c */ /* 0x044fe40003f84070 */
[----:B---3--:R-:W-:-:S11]  /*13c80*/  ISETP.GT.U32.AND P3, PT, R251, R227, PT ;  /* 0x000000e3fb00720c */ /* 0x008fd60003f64070 */
[----:B------:R-:W-:Y:S02]  /*13c90*/  @!P4 IADD3 R221, R221, -R251, RZ ;  /* 0x800000fbddddc210 */ /* 0x000fe40007ffe0ff */
[----:B----4-:R-:W-:Y:S01]  /*13ca0*/  ISETP.GT.U32.AND P5, PT, R251, R228, PT ;  /* 0x000000e4fb00720c */ /* 0x010fe20003fa4070 */
[----:B------:R-:W-:Y:S01]  /*13cb0*/  @!P3 IMAD.IADD R227, R227, 0x1, -R251 ;  /* 0x00000001e3e3b824 */ /* 0x000fe200078e0afb */
[C---:B-----5:R-:W-:Y:S02]  /*13cc0*/  ISETP.GT.U32.AND P1, PT, R251.reuse, R229, PT ;  /* 0x000000e5fb00720c */ /* 0x060fe40003f24070 */
[----:B------:R-:W-:Y:S02]  /*13cd0*/  ISETP.GT.U32.AND P2, PT, R251, R222, PT ;  /* 0x000000defb00720c */ /* 0x000fe40003f44070 */
[----:B------:R-:W-:Y:S02]  /*13ce0*/  ISETP.GE.AND P6, PT, R218, RZ, PT ;  /* 0x000000ffda00720c */ /* 0x000fe40003fc6270 */
[----:B------:R-:W-:-:S05]  /*13cf0*/  ISETP.GE.AND P4, PT, R223, RZ, PT ;  /* 0x000000ffdf00720c */ /* 0x000fca0003f86270 */
[--C-:B------:R-:W-:Y:S02]  /*13d00*/  @!P5 IMAD.IADD R228, R228, 0x1, -R251.reuse ;  /* 0x00000001e4e4d824 */ /* 0x100fe400078e0afb */
[----:B------:R-:W-:Y:S02]  /*13d10*/  @!P1 IMAD.IADD R229, R229, 0x1, -R251 ;  /* 0x00000001e5e59824 */ /* 0x000fe400078e0afb */
[----:B------:R-:W-:Y:S02]  /*13d20*/  @!P2 IADD3 R222, R222, -R251, RZ ;  /* 0x800000fbdedea210 */ /* 0x000fe40007ffe0ff */
[----:B------:R-:W-:Y:S02]  /*13d30*/  @!P6 IADD3 R211, -R211, RZ, RZ ;  /* 0x000000ffd3d3e210 */ /* 0x000fe40007ffe1ff */
[----:B------:R-:W-:Y:S02]  /*13d40*/  ISETP.GE.AND P3, PT, R231, RZ, PT ;  /* 0x000000ffe700720c */ /* 0x000fe40003f66270 */
[----:B------:R-:W2:Y:S01]  /*13d50*/  LDL.LU R231, [R1+0x284] ;  /* 0x0002840001e77983 */ /* 0x000ea20000300800 */
[----:B------:R-:W-:-:S03]  /*13d60*/  @!P4 IMAD.MOV R212, RZ, RZ, -R212 ;  /* 0x000000ffffd4c224 */ /* 0x000fc600078e0ad4 */
[----:B------:R-:W3:Y:S01]  /*13d70*/  LDL.LU R218, [R1+0x280] ;  /* 0x0002800001da7983 */ /* 0x000ee20000300800 */
[----:B------:R-:W-:-:S03]  /*13d80*/  ISETP.GE.AND P5, PT, R224, RZ, PT ;  /* 0x000000ffe000720c */ /* 0x000fc60003fa6270 */
[----:B------:R-:W4:Y:S04]  /*13d90*/  LDL.LU R223, [R1+0x27c] ;  /* 0x00027c0001df7983 */ /* 0x000f280000300800 */
[----:B------:R-:W5:Y:S01]  /*13da0*/  LDL.LU R224, [R1+0x278] ;  /* 0x0002780001e07983 */ /* 0x000f620000300800 */
[----:B------:R-:W-:-:S03]  /*13db0*/  ISETP.GE.AND P1, PT, R225, RZ, PT ;  /* 0x000000ffe100720c */ /* 0x000fc60003f26270 */
[----:B------:R-:W5:Y:S04]  /*13dc0*/  LDL.LU R225, [R1+0x274] ;  /* 0x0002740001e17983 */ /* 0x000f680000300800 */
[----:B------:R1:W-:Y:S02]  /*13dd0*/  STL [R1+0x1bc], R211 ;  /* 0x0001bcd301007387 */ /* 0x0003e40000100800 */
[----:B-1----:R-:W-:Y:S01]  /*13de0*/  IMAD.MOV.U32 R211, RZ, RZ, R217 ;  /* 0x000000ffffd37224 */ /* 0x002fe200078e00d9 */
[----:B------:R-:W-:Y:S02]  /*13df0*/  ISETP.GE.AND P2, PT, R215, RZ, PT ;  /* 0x000000ffd700720c */ /* 0x000fe40003f46270 */
[----:B------:R-:W5:Y:S04]  /*13e00*/  LDL R215, [R1+0x5b38] ;  /* 0x005b380001d77983 */ /* 0x000f680000100800 */
[----:B------:R1:W-:Y:S04]  /*13e10*/  STL [R1+0x1b8], R212 ;  /* 0x0001b8d401007387 */ /* 0x0003e80000100800 */
[----:B------:R-:W5:Y:S01]  /*13e20*/  LDL R216, [R1+0x5b40] ;  /* 0x005b400001d87983 */ /* 0x000f620000100800 */
[----:B------:R-:W-:-:S03]  /*13e30*/  @!P3 IADD3 R211, -R211, RZ, RZ ;  /* 0x000000ffd3d3b210 */ /* 0x000fc60007ffe1ff */
        /* <DEDUP_REMOVED lines=14> */
[----:B------:R-:W-:Y:S01]  /*13f20*/  @!P0 IMAD.IADD R230, R230, 0x1, -R251 ;  /* 0x00000001e6e68824 */ /* 0x000fe200078e0afb */
[----:B------:R-:W-:-:S04]  /*13f30*/  ISETP.GT.U32.AND P0, PT, R251, R221, PT ;  /* 0x000000ddfb00720c */ /* 0x000fc80003f04070 */
[C---:B------:R-:W-:Y:S02]  /*13f40*/  ISETP.GT.U32.AND P5, PT, R251.reuse, R230, PT ;  /* 0x000000e6fb00720c */ /* 0x040fe40003fa4070 */
[----:B------:R-:W-:Y:S01]  /*13f50*/  ISETP.GT.U32.AND P6, PT, R251, R229, PT ;  /* 0x000000e5fb00720c */ /* 0x000fe20003fc4070 */
[----:B------:R-:W-:Y:S01]  /*13f60*/  @!P4 IMAD.IADD R227, R227, 0x1, -R251 ;  /* 0x00000001e3e3c824 */ /* 0x000fe200078e0afb */
[----:B------:R-:W-:Y:S02]  /*13f70*/  @!P1 IADD3 R211, -R211, RZ, RZ ;  /* 0x000000ffd3d39210 */ /* 0x000fe40007ffe1ff */
[----:B------:R-:W-:-:S03]  /*13f80*/  @!P3 IADD3 R228, R228, -R251, RZ ;  /* 0x800000fbe4e4b210 */ /* 0x000fc60007ffe0ff */
[----:B------:R-:W-:-:S04]  /*13f90*/  @!P0 IMAD.IADD R221, R221, 0x1, -R251 ;  /* 0x00000001dddd8824 */ /* 0x000fc800078e0afb */
[--C-:B------:R-:W-:Y:S01]  /*13fa0*/  @!P5 IMAD.IADD R230, R230, 0x1, -R251.reuse ;  /* 0x00000001e6e6d824 */ /* 0x100fe200078e0afb */
[----:B------:R1:W-:Y:S01]  /*13fb0*/  STL [R1+0x24], R211 ;  /* 0x000024d301007387 */ /* 0x0003e20000100800 */
[----:B------:R-:W-:Y:S02]  /*13fc0*/  @!P6 IMAD.IADD R229, R229, 0x1, -R251 ;  /* 0x00000001e5e5e824 */ /* 0x000fe400078e0afb */
[----:B------:R-:W-:Y:S01]  /*13fd0*/  IMAD.MOV.U32 R213, RZ, RZ, R221 ;  /* 0x000000ffffd57224 */ /* 0x000fe200078e00dd */
[----:B-1----:R-:W-:-:S05]  /*13fe0*/  IADD3 R211, R11, 0x1ef, RZ ;  /* 0x000001ef0bd37810 */ /* 0x002fca0007ffe0ff */
[----:B------:R-:W-:Y:S04]  /*13ff0*/  STL [R1+0x5ee8], R211 ;  /* 0x005ee8d301007387 */ /* 0x000fe80000100800 */
[----:B------:R1:W-:Y:S01]  /*14000*/  STL [R1+0x1ac], R212 ;  /* 0x0001acd401007387 */ /* 0x0003e20000100800 */
[----:B------:R-:W-:-:S03]  /*14010*/  ISETP.GT.U32.AND P1, PT, R251, R222, PT ;  /* 0x000000defb00720c */ /* 0x000fc60003f24070 */
[----:B------:R-:W5:Y:S01]  /*14020*/  LDL.LU R214, [R1+0x2f8] ;  /* 0x0002f80001d67983 */ /* 0x000f620000300800 */
[----:B-1----:R-:W-:-:S09]  /*14030*/  IMAD.MOV.U32 R212, RZ, RZ, R227 ;  /* 0x000000ffffd47224 */ /* 0x002fd200078e00e3 */
        /* <DEDUP_REMOVED lines=12> */
[----:B------:R-:W-:-:S02]  /*14100*/  ISETP.GE.AND P0, PT, R217, RZ, PT ;  /* 0x000000ffd900720c */ /* 0x000fc40003f06270 */
[----:B------:R-:W2:Y:S07]  /*14110*/  LDL.LU R217, [R1+0x2f4] ;  /* 0x0002f40001d97983 */ /* 0x000eae0000300800 */
[----:B------:R-:W-:Y:S01]  /*14120*/  @!P5 IADD3 R213, -R213, RZ, RZ ;  /* 0x000000ffd5d5d210 */ /* 0x000fe20007ffe1ff */
[----:B------:R-:W3:Y:S01]  /*14130*/  LDL R216, [R1+0x5b5c] ;  /* 0x005b5c0001d87983 */ /* 0x000ee20000100800 */
[----:B------:R-:W-:Y:S01]  /*14140*/  ISETP.GE.AND P4, PT, R219, RZ, PT ;  /* 0x000000ffdb00720c */ /* 0x000fe20003f86270 */
[----:B------:R-:W-:-:S02]  /*14150*/  @!P2 IMAD.MOV R212, RZ, RZ, -R212 ;  /* 0x000000ffffd4a224 */ /* 0x000fc400078e0ad4 */
[----:B------:R-:W4:Y:S01]  /*14160*/  LDL.LU R219, [R1+0x2f0] ;  /* 0x0002f00001db7983 */ /* 0x000f220000300800 */
[----:B------:R-:W-:Y:S02]  /*14170*/  @!P6 IADD3 R225, R225, -R251, RZ ;  /* 0x800000fbe1e1e210 */ /* 0x000fe40007ffe0ff */
[----:B------:R-:W-:Y:S02]  /*14180*/  ISETP.GE.AND P3, PT, R220, RZ, PT ;  /* 0x000000ffdc00720c */ /* 0x000fe40003f66270 */
        /* <DEDUP_REMOVED lines=8> */
[----:B------:R-:W5:Y:S03]  /*14210*/  LDL R228, [R1+0x5b50] ;  /* 0x005b500001e47983 */ /* 0x000f660000100800 */
[----:B------:R-:W-:Y:S01]  /*14220*/  @!P0 IADD3 R213, -R213, RZ, RZ ;  /* 0x000000ffd5d58210 */ /* 0x000fe20007ffe1ff */
[----:B------:R-:W-:-:S02]  /*14230*/  IMAD.MOV.U32 R212, RZ, RZ, R229 ;  /* 0x000000ffffd47224 */ /* 0x000fc400078e00e5 */
        /* <DEDUP_REMOVED lines=19> */
[----:B------:R-:W-:Y:S02]  /*14370*/  @!P0 IADD3 R223, R223, -R251, RZ ;  /* 0x800000fbdfdf8210 */ /* 0x000fe40007ffe0ff */
[----:B------:R-:W-:Y:S01]  /*14380*/  IABS R211, R211 ;  /* 0x000000d300d37213 */ /* 0x000fe20000000000 */
[----:B------:R-:W-:-:S04]  /*14390*/  @!P3 IMAD.IADD R225, R225, 0x1, -R251 ;  /* 0x00000001e1e1b824 */ /* 0x000fc800078e0afb */
[--C-:B------:R-:W-:Y:S02]  /*143a0*/  @!P1 IMAD.IADD R231, R231, 0x1, -R251.reuse ;  /* 0x00000001e7e79824 */ /* 0x100fe400078e0afb */
[----:B------:R-:W-:Y:S01]  /*143b0*/  @!P6 IMAD.MOV R212, RZ, RZ, -R212 ;  /* 0x000000ffffd4e224 */ /* 0x000fe200078e0ad4 */
[----:B------:R1:W-:Y:S01]  /*143c0*/  STL [R1+0x198], R213 ;  /* 0x000198d501007387 */ /* 0x0003e20000100800 */
[----:B------:R-:W-:Y:S02]  /*143d0*/  @!P5 IMAD.IADD R234, R234, 0x1, -R251 ;  /* 0x00000001eaead824 */ /* 0x000fe400078e0afb */
[----:B------:R-:W-:Y:S01]  /*143e0*/  IMAD.MOV.U32 R215, RZ, RZ, R231 ;  /* 0x000000ffffd77224 */ /* 0x000fe200078e00e7 */
        /* <DEDUP_REMOVED lines=10> */
[----:B------:R-:W-:-:S04]  /*14490*/  @!P2 IMAD.IADD R217, R217, 0x1, -R251 ;  /* 0x00000001d9d9a824 */ /* 0x000fc800078e0afb */
[----:B------:R-:W-:Y:S02]  /*144a0*/  @!P0 IMAD.IADD R219, R219, 0x1, -R251 ;  /* 0x00000001dbdb8824 */ /* 0x000fe400078e0afb */
[----:B------:R-:W-:Y:S01]  /*144b0*/  @!P1 IMAD.MOV R215, RZ, RZ, -R215 ;  /* 0x000000ffffd79224 */ /* 0x000fe200078e0ad7 */
[----:B------:R-:W-:Y:S02]  /*144c0*/  ISETP.GE.AND P5, PT, R226, RZ, PT ;  /* 0x000000ffe200720c */ /* 0x000fe40003fa6270 */
[----:B------:R-:W2:Y:S01]  /*144d0*/  LDL.LU R226, [R1+0x2e0] ;  /* 0x0002e00001e27983 */ /* 0x000ea20000300800 */
[----:B------:R-:W-:Y:S01]  /*144e0*/  @!P4 IADD3 R220, R220, -R251, RZ ;  /* 0x800000fbdcdcc210 */ /* 0x000fe20007ffe0ff */
[----:B------:R-:W-:Y:S01]  /*144f0*/  @!P3 IMAD.IADD R221, R221, 0x1, -R251 ;  /* 0x00000001ddddb824 */ /* 0x000fe200078e0afb */
[----:B------:R-:W-:Y:S02]  /*14500*/  ISETP.GE.AND P2, PT, R228, RZ, PT ;  /* 0x000000ffe400720c */ /* 0x000fe40003f46270 */
[----:B------:R-:W3:Y:S01]  /*14510*/  LDL.LU R228, [R1+0x2dc] ;  /* 0x0002dc0001e47983 */ /* 0x000ee20000300800 */
[----:B------:R-:W-:-:S03]  /*14520*/  ISETP.GE.AND P0, PT, R229, RZ, PT ;  /* 0x000000ffe500720c */ /* 0x000fc60003f06270 */
[----:B------:R-:W4:Y:S02]  /*14530*/  LDL.LU R229, [R1+0x2d8] ;  /* 0x0002d80001e57983 */ /* 0x000f240000300800 */
[----:B------:R-:W-:Y:S02]  /*14540*/  @!P5 IADD3 R211, -R211, RZ, RZ ;  /* 0x000000ffd3d3d210 */ /* 0x000fe40007ffe1ff */
        /* <DEDUP_REMOVED lines=47> */
[C---:B----4-:R-:W-:Y:S01]  /*14840*/  ISETP.GT.U32.AND P5, PT, R251.reuse, R229, PT ;  /* 0x000000e5fb00720c */ /* 0x050fe20003fa4070 */
        /* <DEDUP_REMOVED lines=14> */
[----:B------:R-:W4:Y:S04]  /*14930*/  LDL.LU R218, [R1+0x2c0] ;  /* 0x0002c00001da7983 */ /* 0x000f280000300800 */
[----:B------:R-:W5:Y:S01]  /*14940*/  LDL.LU R223, [R1+0x2bc] ;  /* 0x0002bc0001df7983 */ /* 0x000f620000300800 */
[----:B------:R-:W-:-:S03]  /*14950*/  ISETP.GE.AND P2, PT, R225, RZ, PT ;  /* 0x000000ffe100720c */ /* 0x000fc60003f46270 */
        /* <DEDUP_REMOVED lines=36> */
[----:B------:R1:W-:Y:S01]  /*14ba0*/  STL [R1+0x16c], R212 ;  /* 0x00016cd401007387 */ /* 0x0003e20000100800 */
[----:B------:R-:W-:Y:S01]  /*14bb0*/  ISETP.GT.U32.AND P2, PT, R251, R222, PT ;  /* 0x000000defb00720c */ /* 0x000fe20003f44070 */
[----:B-1----:R-:W-:-:S12]  /*14bc0*/  IMAD.MOV.U32 R212, RZ, RZ, R228 ;  /* 0x000000ffffd47224 */ /* 0x002fd800078e00e4 */
[----:B------:R-:W-:Y:S02]  /*14bd0*/  @!P2 IADD3 R222, R222, -R251, RZ ;  /* 0x800000fbdedea210 */ /* 0x000fe40007ffe0ff */
[C---:B--2---:R-:W-:Y:S02]  /*14be0*/  ISETP.GT.U32.AND P0, PT, R251.reuse, R224, PT ;  /* 0x000000e0fb00720c */ /* 0x044fe40003f04070 */
[C---:B---3--:R-:W-:Y:S02]  /*14bf0*/  ISETP.GT.U32.AND P4, PT, R251.reuse, R216, PT ;  /* 0x000000d8fb00720c */ /* 0x048fe40003f84070 */
[C---:B----4-:R-:W-:Y:S02]  /*14c00*/  ISETP.GT.U32.AND P3, PT, R251.reuse, R218, PT ;  /* 0x000000dafb00720c */ /* 0x050fe40003f64070 */
[----:B-----5:R-:W-:-:S07]  /*14c10*/  ISETP.GT.U32.AND P1, PT, R251, R223, PT ;  /* 0x000000dffb00720c */ /* 0x020fce0003f24070 */
[--C-:B------:R-:W-:Y:S01]  /*14c20*/  @!P0 IMAD.IADD R224, R224, 0x1, -R251.reuse ;  /* 0x00000001e0e08824 */ /* 0x100fe200078e0afb */
[----:B------:R-:W-:Y:S01]  /*14c30*/  ISETP.GT.U32.AND P6, PT, R251, R225, PT ;  /* 0x000000e1fb00720c */ /* 0x000fe20003fc4070 */
[--C-:B------:R-:W-:Y:S02]  /*14c40*/  @!P4 IMAD.IADD R216, R216, 0x1, -R251.reuse ;  /* 0x00000001d8d8c824 */ /* 0x100fe400078e0afb */
[----:B------:R-:W-:Y:S02]  /*14c50*/  @!P3 IADD3 R218, R218, -R251, RZ ;  /* 0x800000fbdadab210 */ /* 0x000fe40007ffe0ff */
[----:B------:R-:W-:Y:S02]  /*14c60*/  ISETP.GE.AND P5, PT, R215, RZ, PT ;  /* 0x000000ffd700720c */ /* 0x000fe40003fa6270 */
[----:B------:R-:W-:Y:S02]  /*14c70*/  ISETP.GE.AND P0, PT, R217, RZ, PT ;  /* 0x000000ffd900720c */ /* 0x000fe40003f06270 */
[----:B------:R-:W2:Y:S01]  /*14c80*/  LDL.LU R217, [R1+0x33c] ;  /* 0x00033c0001d97983 */ /* 0x000ea20000300800 */
[----:B------:R-:W-:Y:S01]  /*14c90*/  ISETP.GE.AND P4, PT, R219, RZ, PT ;  /* 0x000000ffdb00720c */ /* 0x000fe20003f86270 */
[----:B------:R-:W-:-:S02]  /*14ca0*/  @!P1 IMAD.IADD R223, R223, 0x1, -R251 ;  /* 0x00000001dfdf9824 */ /* 0x000fc400078e0afb */
[----:B------:R-:W3:Y:S05]  /*14cb0*/  LDL.LU R219, [R1+0x338] ;  /* 0x0003380001db7983 */ /* 0x000eea0000300800 */
[----:B------:R-:W-:Y:S01]  /*14cc0*/  @!P5 IMAD.MOV R213, RZ, RZ, -R213 ;  /* 0x000000ffffd5d224 */ /* 0x000fe200078e0ad5 */
[----:B------:R-:W4:Y:S01]  /*14cd0*/  LDL R215, [R1+0x5b94] ;  /* 0x005b940001d77983 */ /* 0x000f220000100800 */
[----:B------:R-:W-:-:S03]  /*14ce0*/  ISETP.GE.AND P3, PT, R220, RZ, PT ;  /* 0x000000ffdc00720c */ /* 0x000fc60003f66270 */
[----:B------:R-:W5:Y:S01]  /*14cf0*/  LDL.LU R220, [R1+0x334] ;  /* 0x0003340001dc7983 */ /* 0x000f620000300800 */
[----:B------:R-:W-:Y:S01]  /*14d00*/  @!P0 IADD3 R212, -R212, RZ, RZ ;  /* 0x000000ffd4d48210 */ /* 0x000fe20007ffe1ff */
[----:B------:R-:W-:Y:S01]  /*14d10*/  @!P6 IMAD.IADD R225, R225, 0x1, -R251 ;  /* 0x00000001e1e1e824 */ /* 0x000fe200078e0afb */
[----:B------:R-:W-:Y:S02]  /*14d20*/  ISETP.GE.AND P1, PT, R221, RZ, PT ;  /* 0x000000ffdd00720c */ /* 0x000fe40003f26270 */
[----:B------:R-:W2:Y:S04]  /*14d30*/  LDL.LU R221, [R1+0x330] ;  /* 0x0003300001dd7983 */ /* 0x000ea80000300800 */
[----:B------:R-:W2:Y:S04]  /*14d40*/  LDL.LU R226, [R1+0x32c] ;  /* 0x00032c0001e27983 */ /* 0x000ea80000300800 */
[----:B------:R-:W2:Y:S04]  /*14d50*/  LDL.LU R228, [R1+0x328] ;  /* 0x0003280001e47983 */ /* 0x000ea80000300800 */
[----:B------:R1:W-:Y:S01]  /*14d60*/  STL [R1+0x168], R213 ;  /* 0x000168d501007387 */ /* 0x0003e20000100800 */
[----:B------:R-:W-:-:S03]  /*14d70*/  ISETP.GE.AND P6, PT, R227, RZ, PT ;  /* 0x000000ffe300720c */ /* 0x000fc60003fc6270 */
[----:B------:R-:W2:Y:S04]  /*14d80*/  LDL R227, [R1+0x5b9c] ;  /* 0x005b9c0001e37983 */ /* 0x000ea80000100800 */
[----:B------:R1:W-:Y:S02]  /*14d90*/  STL [R1+0x164], R212 ;  /* 0x000164d401007387 */ /* 0x0003e40000100800 */
[----:B-1----:R-:W-:Y:S02]  /*14da0*/  IMAD.MOV.U32 R213, RZ, RZ, R229 ;  /* 0x000000ffffd57224 */ /* 0x002fe400078e00e5 */
[----:B------:R-:W2:Y:S02]  /*14db0*/  LDL R229, [R1+0x5bac] ;  /* 0x005bac0001e57983 */ /* 0x000ea40000100800 */
[----:B------:R-:W-:-:S02]  /*14dc0*/  @!P4 IMAD.MOV R213, RZ, RZ, -R213 ;  /* 0x000000ffffd5c224 */ /* 0x000fc400078e0ad5 */
[----:B------:R-:W-:Y:S02]  /*14dd0*/  IMAD.MOV.U32 R212, RZ, RZ, R230 ;  /* 0x000000ffffd47224 */ /* 0x000fe400078e00e6 */
[----:B------:R-:W2:Y:S03]  /*14de0*/  LDL R230, [R1+0x5bb0] ;  /* 0x005bb00001e67983 */ /* 0x000ea60000100800 */
[----:B------:R-:W-:Y:S01]  /*14df0*/  @!P3 IADD3 R212, -R212, RZ, RZ ;  /* 0x000000ffd4d4b210 */ /* 0x000fe20007ffe1ff */
[----:B------:R1:W-:Y:S04]  /*14e00*/  STL [R1+0x160], R213 ;  /* 0x000160d501007387 */ /* 0x0003e80000100800 */
[----:B------:R1:W-:Y:S02]  /*14e10*/  STL [R1+0x15c], R212 ;  /* 0x00015cd401007387 */ /* 0x0003e40000100800 */
[----:B-1----:R-:W-:-:S02]  /*14e20*/  IMAD.MOV.U32 R213, RZ, RZ, R222 ;  /* 0x000000ffffd57224 */ /* 0x002fc400078e00de */
[----:B------:R-:W2:Y:S01]  /*14e30*/  LDL R222, [R1+0x5ba8] ;  /* 0x005ba80001de7983 */ /* 0x000ea20000100800 */
[----:B------:R-:W-:-:S03]  /*14e40*/  IMAD.MOV.U32 R212, RZ, RZ, R231 ;  /* 0x000000ffffd47224 */ /* 0x000fc600078e00e7 */
[----:B------:R-:W2:Y:S01]  /*14e50*/  LDL R231, [R1+0x5ba0] ;  /* 0x005ba00001e77983 */ /* 0x000ea20000100800 */
        /* <DEDUP_REMOVED lines=13> */
[----:B------:R-:W-:Y:S01]  /*14f30*/  IABS R211, R211 ;  /* 0x000000d300d37213 */ /* 0x000fe20000000000 */
[----:B------:R-:W-:-:S04]  /*14f40*/  @!P6 IMAD.MOV R212, RZ, RZ, -R212 ;  /* 0x000000ffffd4e224 */ /* 0x000fc800078e0ad4 */
[----:B------:R-:W-:Y:S01]  /*14f50*/  @!P2 IADD3 R224, R224, -R251, RZ ;  /* 0x800000fbe0e0a210 */ /* 0x000fe20007ffe0ff */
[----:B------:R1:W-:Y:S01]  /*14f60*/  STL [R1+0x14], R213 ;  /* 0x000014d501007387 */ /* 0x0003e20000100800 */
[----:B------:R-:W-:-:S03]  /*14f70*/  @!P5 IMAD.IADD R233, R233, 0x1, -R251 ;  /* 0x00000001e9e9d824 */ /* 0x000fc600078e0afb */
[----:B------:R1:W-:Y:S01]  /*14f80*/  STL [R1+0x158], R212 ;  /* 0x000158d401007387 */ /* 0x0003e20000100800 */
[----:B------:R-:W-:Y:S01]  /*14f90*/  MOV R214, R224 ;  /* 0x000000e000d67202 */ /* 0x000fe20000000f00 */
[----:B-1----:R-:W-:-:S04]  /*14fa0*/  IMAD.MOV.U32 R213, RZ, RZ, R211 ;  /* 0x000000ffffd57224 */ /* 0x002fc800078e00d3 */
[----:B------:R-:W-:-:S04]  /*14fb0*/  IMAD.HI.U32 R211, R252, R213, RZ ;  /* 0x000000d5fcd37227 */ /* 0x000fc800078e00ff */
[----:B------:R-:W-:Y:S02]  /*14fc0*/  IMAD.MOV R212, RZ, RZ, -R211 ;  /* 0x000000ffffd47224 */ /* 0x000fe400078e0ad3 */
[----:B------:R-:W-:Y:S02]  /*14fd0*/  IMAD.MOV.U32 R211, RZ, RZ, R216 ;  /* 0x000000ffffd37224 */ /* 0x000fe400078e00d8 */
[----:B------:R-:W-:Y:S02]  /*14fe0*/  IMAD.MOV.U32 R216, RZ, RZ, R218 ;  /* 0x000000ffffd87224 */ /* 0x000fe400078e00da */
[----:B------:R-:W-:Y:S01]  /*14ff0*/  IMAD.MOV.U32 R218, RZ, RZ, R225 ;  /* 0x000000ffffda7224 */ /* 0x000fe200078e00e1 */
[----:B---3--:R-:W-:Y:S02]  /*15000*/  ISETP.GT.U32.AND P0, PT, R251, R219, PT ;  /* 0x000000dbfb00720c */ /* 0x008fe40003f04070 */
[----:B----4-:R-:W-:Y:S02]  /*15010*/  ISETP.GE.AND P2, PT, R215, RZ, PT ;  /* 0x000000ffd700720c */ /* 0x010fe40003f46270 */
[----:B-----5:R-:W-:-:S02]  /*15020*/  ISETP.GT.U32.AND P4, PT, R251, R220, PT ;  /* 0x000000dcfb00720c */ /* 0x020fc40003f84070 */
[C---:B--2---:R-:W-:Y:S02]  /*15030*/  ISETP.GT.U32.AND P3, PT, R251.reuse, R221, PT ;  /* 0x000000ddfb00720c */ /* 0x044fe40003f64070 */
[----:B------:R-:W-:-:S05]  /*15040*/  ISETP.GT.U32.AND P1, PT, R251, R226, PT ;  /* 0x000000e2fb00720c */ /* 0x000fca0003f24070 */
[----:B------:R-:W-:-:S04]  /*15050*/  @!P0 IADD3 R219, R219, -R251, RZ ;  /* 0x800000fbdbdb8210 */ /* 0x000fc80007ffe0ff */
[--C-:B------:R-:W-:Y:S01]  /*15060*/  @!P4 IMAD.IADD R220, R220, 0x1, -R251.reuse ;  /* 0x00000001dcdcc824 */ /* 0x100fe200078e0afb */
[----:B------:R-:W-:Y:S02]  /*15070*/  @!P2 IADD3 R214, -R214, RZ, RZ ;  /* 0x000000ffd6d6a210 */ /* 0x000fe40007ffe1ff */
[----:B------:R-:W-:Y:S02]  /*15080*/  ISETP.GE.AND P5, PT, R227, RZ, PT ;  /* 0x000000ffe300720c */ /* 0x000fe40003fa6270 */
[----:B------:R-:W2:Y:S01]  /*15090*/  LDL.LU R227, [R1+0x324] ;  /* 0x0003240001e37983 */ /* 0x000ea20000300800 */
[--C-:B------:R-:W-:Y:S02]  /*150a0*/  @!P3 IMAD.IADD R221, R221, 0x1, -R251.reuse ;  /* 0x00000001ddddb824 */ /* 0x100fe400078e0afb */
[----:B------:R-:W-:Y:S01]  /*150b0*/  @!P1 IMAD.IADD R226, R226, 0x1, -R251 ;  /* 0x00000001e2e29824 */ /* 0x000fe200078e0afb */
[----:B------:R-:W-:Y:S02]  /*150c0*/  ISETP.GE.AND P0, PT, R229, RZ, PT ;  /* 0x000000ffe500720c */ /* 0x000fe40003f06270 */
[----:B------:R-:W3:Y:S01]  /*150d0*/  LDL.LU R229, [R1+0x320] ;  /* 0x0003200001e57983 */ /* 0x000ee20000300800 */
[----:B------:R-:W-:-:S04]  /*150e0*/  ISETP.GE.AND P4, PT, R230, RZ, PT ;  /* 0x000000ffe600720c */ /* 0x000fc80003f86270 */
[----:B------:R-:W-:Y:S01]  /*150f0*/  @!P5 IMAD.MOV R211, RZ, RZ, -R211 ;  /* 0x000000ffffd3d224 */ /* 0x000fe200078e0ad3 */
[----:B------:R-:W-:Y:S02]  /*15100*/  ISETP.GE.AND P1, PT, R222, RZ, PT ;  /* 0x000000ffde00720c */ /* 0x000fe40003f26270 */
[----:B------:R-:W-:Y:S02]  /*15110*/  ISETP.GE.AND P3, PT, R231, RZ, PT ;  /* 0x000000ffe700720c */ /* 0x000fe40003f66270 */
[----:B------:R-:W4:Y:S04]  /*15120*/  LDL.LU R231, [R1+0x31c] ;  /* 0x00031c0001e77983 */ /* 0x000f280000300800 */
[----:B------:R-:W5:Y:S04]  /*15130*/  LDL.LU R230, [R1+0x318] ;  /* 0x0003180001e67983 */ /* 0x000f680000300800 */
[----:B------:R-:W5:Y:S04]  /*15140*/  LDL.LU R222, [R1+0x314] ;  /* 0x0003140001de7983 */ /* 0x000f680000300800 */
[----:B------:R-:W5:Y:S04]  /*15150*/  LDL.LU R224, [R1+0x310] ;  /* 0x0003100001e07983 */ /* 0x000f680000300800 */
[----:B------:R1:W-:Y:S04]  /*15160*/  STL [R1+0x154], R214 ;  /* 0x000154d601007387 */ /* 0x0003e80000100800 */
[----:B------:R-:W5:Y:S04]  /*15170*/  LDL R215, [R1+0x5bc0] ;  /* 0x005bc00001d77983 */ /* 0x000f680000100800 */
[----:B-1----:R-:W5:Y:S04]  /*15180*/  LDL R214, [R1+0x5bb8] ;  /* 0x005bb80001d67983 */ /* 0x002f680000100800 */
[----:B------:R1:W-:Y:S01]  /*15190*/  STL [R1+0x150], R211 ;  /* 0x000150d301007387 */ /* 0x0003e20000100800 */
[----:B------:R-:W-:-:S02]  /*151a0*/  @!P0 IADD3 R216, -R216, RZ, RZ ;  /* 0x000000ffd8d88210 */ /* 0x000fc40007ffe1ff */
[----:B------:R-:W-:Y:S01]  /*151b0*/  @!P3 IADD3 R218, -R218, RZ, RZ ;  /* 0x000000ffdadab210 */ /* 0x000fe20007ffe1ff */
[----:B------:R-:W5:Y:S01]  /*151c0*/  LDL R225, [R1+0x5bb4] ;  /* 0x005bb40001e17983 */ /* 0x000f620000100800 */
[----:B-1----:R-:W-:-:S03]  /*151d0*/  IMAD.MOV.U32 R211, RZ, RZ, R223 ;  /* 0x000000ffffd37224 */ /* 0x002fc600078e00df */
[----:B------:R-:W5:Y:S01]  /*151e0*/  LDL R223, [R1+0x5bbc] ;  /* 0x005bbc0001df7983 */ /* 0x000f620000100800 */
[----:B------:R-:W-:-:S03]  /*151f0*/  @!P4 IMAD.MOV R211, RZ, RZ, -R211 ;  /* 0x000000ffffd3c224 */ /* 0x000fc600078e0ad3 */
[----:B------:R1:W-:Y:S04]  /*15200*/  STL [R1+0x14c], R216 ;  /* 0x00014cd801007387 */ /* 0x0003e80000100800 */
[----:B-1----:R-:W5:Y:S04]  /*15210*/  LDL R216, [R1+0x5bc4] ;  /* 0x005bc40001d87983 */ /* 0x002f680000100800 */
        /* <DEDUP_REMOVED lines=25> */
[C---:B--2---:R-:W-:Y:S02]  /*153b0*/  ISETP.GT.U32.AND P1, PT, R251.reuse, R227, PT ;  /* 0x000000e3fb00720c */ /* 0x044fe40003f24070 */
[----:B---3--:R-:W-:-:S11]  /*153c0*/  ISETP.GT.U32.AND P2, PT, R251, R229, PT ;  /* 0x000000e5fb00720c */ /* 0x008fd60003f44070 */
[----:B------:R-:W-:Y:S02]  /*153d0*/  @!P1 IADD3 R227, R227, -R251, RZ ;  /* 0x800000fbe3e39210 */ /* 0x000fe40007ffe0ff */
[----:B------:R-:W-:Y:S01]  /*153e0*/  @!P2 IMAD.IADD R229, R229, 0x1, -R251 ;  /* 0x00000001e5e5a824 */ /* 0x000fe200078e0afb */
[C---:B----4-:R-:W-:Y:S02]  /*153f0*/  ISETP.GT.U32.AND P5, PT, R251.reuse, R231, PT ;  /* 0x000000e7fb00720c */ /* 0x050fe40003fa4070 */
[C---:B-----5:R-:W-:Y:S02]  /*15400*/  ISETP.GT.U32.AND P0, PT, R251.reuse, R230, PT ;  /* 0x000000e6fb00720c */ /* 0x060fe40003f04070 */
[----:B------:R-:W-:Y:S02]  /*15410*/  ISETP.GT.U32.AND P4, PT, R251, R222, PT ;  /* 0x000000defb00720c */ /* 0x000fe40003f84070 */
[----:B------:R-:W-:Y:S02]  /*15420*/  ISETP.GE.AND P1, PT, R215, RZ, PT ;  /* 0x000000ffd700720c */ /* 0x000fe40003f26270 */
[----:B------:R-:W-:-:S05]  /*15430*/  ISETP.GE.AND P6, PT, R214, RZ, PT ;  /* 0x000000ffd600720c */ /* 0x000fca0003fc6270 */
[--C-:B------:R-:W-:Y:S02]  /*15440*/  @!P5 IMAD.IADD R231, R231, 0x1, -R251.reuse ;  /* 0x00000001e7e7d824 */ /* 0x100fe400078e0afb */
[----:B------:R-:W-:Y:S02]  /*15450*/  @!P0 IMAD.IADD R230, R230, 0x1, -R251 ;  /* 0x00000001e6e68824 */ /* 0x000fe400078e0afb */
[----:B------:R-:W-:Y:S02]  /*15460*/  @!P4 IADD3 R222, R222, -R251, RZ ;  /* 0x800000fbdedec210 */ /* 0x000fe40007ffe0ff */
[----:B------:R-:W-:Y:S02]  /*15470*/  ISETP.GE.AND P5, PT, R225, RZ, PT ;  /* 0x000000ffe100720c */ /* 0x000fe40003fa6270 */
[----:B------:R-:W-:Y:S02]  /*15480*/  ISETP.GE.AND P2, PT, R223, RZ, PT ;  /* 0x000000ffdf00720c */ /* 0x000fe40003f46270 */
[----:B------:R-:W2:Y:S01]  /*15490*/  LDL.LU R223, [R1+0x30c] ;  /* 0x00030c0001df7983 */ /* 0x000ea20000300800 */
[----:B------:R-:W-:Y:S01]  /*154a0*/  @!P6 IADD3 R211, -R211, RZ, RZ ;  /* 0x000000ffd3d3e210 */ /* 0x000fe20007ffe1ff */
[----:B------:R-:W-:-:S02]  /*154b0*/  @!P1 IMAD.MOV R212, RZ, RZ, -R212 ;  /* 0x000000ffffd49224 */ /* 0x000fc400078e0ad4 */
[----:B------:R-:W3:Y:S04]  /*154c0*/  LDL.LU R214, [R1+0x308] ;  /* 0x0003080001d67983 */ /* 0x000ee80000300800 */
[----:B------:R-:W4:Y:S04]  /*154d0*/  LDL.LU R215, [R1+0x304] ;  /* 0x0003040001d77983 */ /* 0x000f280000300800 */
[----:B------:R-:W5:Y:S01]  /*154e0*/  LDL.LU R225, [R1+0x300] ;  /* 0x0003000001e17983 */ /* 0x000f620000300800 */
[----:B------:R-:W-:-:S03]  /*154f0*/  ISETP.GE.AND P0, PT, R216, RZ, PT ;  /* 0x000000ffd800720c */ /* 0x000fc60003f06270 */
[----:B------:R-:W5:Y:S04]  /*15500*/  LDL.LU R216, [R1+0x2fc] ;  /* 0x0002fc0001d87983 */ /* 0x000f680000300800 */
[----:B------:R1:W-:Y:S01]  /*15510*/  STL [R1+0xc], R211 ;  /* 0x00000cd301007387 */ /* 0x0003e20000100800 */
[----:B------:R-:W-:Y:S01]  /*15520*/  ISETP.GE.AND P4, PT, R218, RZ, PT ;  /* 0x000000ffda00720c */ /* 0x000fe20003f86270 */
[----:B-1----:R-:W-:Y:S02]  /*15530*/  IMAD.MOV.U32 R211, RZ, RZ, R220 ;  /* 0x000000ffffd37224 */ /* 0x002fe400078e00dc */
        /* <DEDUP_REMOVED lines=22> */
[--C-:B------:R-:W-:Y:S01]  /*156a0*/  @!P1 IMAD.IADD R229, R229, 0x1, -R251.reuse ;  /* 0x00000001e5e59824 */ /* 0x100fe200078e0afb */
[----:B------:R-:W-:Y:S02]  /*156b0*/  @!P0 IADD3 R211, -R211, RZ, RZ ;  /* 0x000000ffd3d38210 */ /* 0x000fe40007ffe1ff */
[----:B------:R-:W-:Y:S01]  /*156c0*/  @!P2 IADD3 R231, R231, -R251, RZ ;  /* 0x800000fbe7e7a210 */ /* 0x000fe20007ffe0ff */
[----:B------:R-:W-:-:S04]  /*156d0*/  @!P6 IMAD.IADD R230, R230, 0x1, -R251 ;  /* 0x00000001e6e6e824 */ /* 0x000fc800078e0afb */
[----:B------:R-:W-:-:S04]  /*156e0*/  @!P3 IMAD.IADD R227, R227, 0x1, -R251 ;  /* 0x00000001e3e3b824 */ /* 0x000fc800078e0afb */
[----:B------:R-:W-:Y:S01]  /*156f0*/  @!P5 IMAD.IADD R224, R224, 0x1, -R251 ;  /* 0x00000001e0e0d824 */ /* 0x000fe200078e0afb */
[----:B------:R1:W-:Y:S01]  /*15700*/  STL [R1+0x130], R211 ;  /* 0x000130d301007387 */ /* 0x0003e20000100800 */
[----:B------:R-:W-:Y:S01]  /*15710*/  IMAD.MOV.U32 R213, RZ, RZ, R227 ;  /* 0x000000ffffd57224 */ /* 0x000fe200078e00e3 */
[----:B-1----:R-:W-:-:S05]  /*15720*/  IADD3 R211, R11, 0x1f1, RZ ;  /* 0x000001f10bd37810 */ /* 0x002fca0007ffe0ff */
[----:B------:R-:W-:Y:S01]  /*15730*/  STL [R1+0x5eb8], R211 ;  /* 0x005eb8d301007387 */ /* 0x000fe20000100800 */
[----:B------:R-:W-:-:S03]  /*15740*/  ISETP.GT.U32.AND P0, PT, R251, R222, PT ;  /* 0x000000defb00720c */ /* 0x000fc60003f04070 */
[----:B------:R1:W-:Y:S04]  /*15750*/  STL [R1+0x12c], R212 ;  /* 0x00012cd401007387 */ /* 0x0003e80000100800 */
[----:B------:R-:W5:Y:S01]  /*15760*/  LDL.LU R217, [R1+0x380] ;  /* 0x0003800001d97983 */ /* 0x000f620000300800 */
[----:B-1----:R-:W-:-:S05]  /*15770*/  IMAD.MOV.U32 R212, RZ, RZ, R229 ;  /* 0x000000ffffd47224 */ /* 0x002fca00078e00e5 */
        /* <DEDUP_REMOVED lines=14> */
[----:B------:R-:W-:Y:S02]  /*15860*/  @!P5 IADD3 R213, -R213, RZ, RZ ;  /* 0x000000ffd5d5d210 */ /* 0x000fe40007ffe1ff */
[----:B------:R-:W-:Y:S02]  /*15870*/  @!P6 IADD3 R216, R216, -R251, RZ ;  /* 0x800000fbd8d8e210 */ /* 0x000fe40007ffe0ff */
[----:B------:R-:W-:-:S02]  /*15880*/  ISETP.GE.AND P1, PT, R221, RZ, PT ;  /* 0x000000ffdd00720c */ /* 0x000fc40003f26270 */
[----:B------:R-:W3:Y:S01]  /*15890*/  LDL R221, [R1+0x5bf4] ;  /* 0x005bf40001dd7983 */ /* 0x000ee20000100800 */
[----:B------:R-:W-:Y:S01]  /*158a0*/  @!P4 IMAD.MOV R212, RZ, RZ, -R212 ;  /* 0x000000ffffd4c224 */ /* 0x000fe200078e0ad4 */
[----:B------:R-:W-:Y:S02]  /*158b0*/  ISETP.GE.AND P2, PT, R226, RZ, PT ;  /* 0x000000ffe200720c */ /* 0x000fe40003f46270 */
[----:B------:R-:W4:Y:S04]  /*158c0*/  LDL.LU R226, [R1+0x378] ;  /* 0x0003780001e27983 */ /* 0x000f280000300800 */
[----:B------:R-:W5:Y:S01]  /*158d0*/  LDL.LU R227, [R1+0x374] ;  /* 0x0003740001e37983 */ /* 0x000f620000300800 */
[----:B------:R-:W-:-:S03]  /*158e0*/  ISETP.GE.AND P6, PT, R228, RZ, PT ;  /* 0x000000ffe400720c */ /* 0x000fc60003fc6270 */
[----:B------:R-:W5:Y:S04]  /*158f0*/  LDL.LU R228, [R1+0x370] ;  /* 0x0003700001e47983 */ /* 0x000f680000300800 */
[----:B------:R-:W5:Y:S04]  /*15900*/  LDL.LU R218, [R1+0x36c] ;  /* 0x00036c0001da7983 */ /* 0x000f680000300800 */
[----:B------:R1:W-:Y:S02]  /*15910*/  STL [R1+0x128], R213 ;  /* 0x000128d501007387 */ /* 0x0003e40000100800 */
[----:B-1----:R-:W-:-:S02]  /*15920*/  IMAD.MOV.U32 R213, RZ, RZ, R231 ;  /* 0x000000ffffd57224 */ /* 0x002fc400078e00e7 */
[----:B------:R-:W5:Y:S04]  /*15930*/  LDL R231, [R1+0x5be8] ;  /* 0x005be80001e77983 */ /* 0x000f680000100800 */
[----:B------:R1:W-:Y:S01]  /*15940*/  STL [R1+0x124], R212 ;  /* 0x000124d401007387 */ /* 0x0003e20000100800 */
[----:B------:R-:W-:-:S03]  /*15950*/  @!P3 IADD3 R213, -R213, RZ, RZ ;  /* 0x000000ffd5d5b210 */ /* 0x000fc60007ffe1ff */
[----:B------:R-:W5:Y:S01]  /*15960*/  LDL R229, [R1+0x5be4] ;  /* 0x005be40001e57983 */ /* 0x000f620000100800 */
[----:B-1----:R-:W-:-:S03]  /*15970*/  IMAD.MOV.U32 R212, RZ, RZ, R230 ;  /* 0x000000ffffd47224 */ /* 0x002fc600078e00e6 */
[----:B------:R-:W5:Y:S01]  /*15980*/  LDL R230, [R1+0x5bec] ;  /* 0x005bec0001e67983 */ /* 0x000f620000100800 */
[----:B------:R-:W-:-:S03]  /*15990*/  @!P1 IMAD.MOV R212, RZ, RZ, -R212 ;  /* 0x000000ffffd49224 */ /* 0x000fc600078e0ad4 */
[----:B------:R1:W-:Y:S04]  /*159a0*/  STL [R1+0x8], R213 ;  /* 0x000008d501007387 */ /* 0x0003e80000100800 */
[----:B------:R1:W-:Y:S02]  /*159b0*/  STL [R1+0x120], R212 ;  /* 0x000120d401007387 */ /* 0x0003e40000100800 */
[----:B-1----:R-:W-:Y:S02]  /*159c0*/  IMAD.MOV.U32 R213, RZ, RZ, R222 ;  /* 0x000000ffffd57224 */ /* 0x002fe400078e00de */
        /* <DEDUP_REMOVED lines=9> */
[----:B------:R-:W-:Y:S01]  /*15a60*/  @!P0 IMAD.IADD R232, R232, 0x1, -R251 ;  /* 0x00000001e8e88824 */ /* 0x000fe200078e0afb */
[----:B------:R-:W-:-:S04]  /*15a70*/  ISETP.GT.U32.AND P0, PT, R251, R223, PT ;  /* 0x000000dffb00720c */ /* 0x000fc80003f04070 */
[----:B------:R-:W-:Y:S01]  /*15a80*/  ISETP.GT.U32.AND P5, PT, R251, R232, PT ;  /* 0x000000e8fb00720c */ /* 0x000fe20003fa4070 */
[--C-:B------:R-:W-:Y:S01]  /*15a90*/  @!P4 IMAD.IADD R214, R214, 0x1, -R251.reuse ;  /* 0x00000001d6d6c824 */ /* 0x100fe200078e0afb */
[----:B------:R-:W-:Y:S01]  /*15aa0*/  @!P3 IADD3 R215, R215, -R251, RZ ;  /* 0x800000fbd7d7b210 */ /* 0x000fe20007ffe0ff */
[--C-:B------:R-:W-:Y:S01]  /*15ab0*/  @!P1 IMAD.IADD R225, R225, 0x1, -R251.reuse ;  /* 0x00000001e1e19824 */ /* 0x100fe200078e0afb */
[----:B------:R-:W-:Y:S01]  /*15ac0*/  IABS R211, R211 ;  /* 0x000000d300d37213 */ /* 0x000fe20000000000 */
[----:B------:R-:W-:-:S04]  /*15ad0*/  @!P2 IMAD.IADD R216, R216, 0x1, -R251 ;  /* 0x00000001d8d8a824 */ /* 0x000fc800078e0afb */
[--C-:B------:R-:W-:Y:S02]  /*15ae0*/  @!P0 IMAD.IADD R223, R223, 0x1, -R251.reuse ;  /* 0x00000001dfdf8824 */ /* 0x100fe400078e0afb */
[----:B------:R-:W-:Y:S02]  /*15af0*/  @!P6 IMAD.MOV R212, RZ, RZ, -R212 ;  /* 0x000000ffffd4e224 */ /* 0x000fe400078e0ad4 */
[----:B------:R-:W-:Y:S01]  /*15b00*/  @!P5 IMAD.IADD R232, R232, 0x1, -R251 ;  /* 0x00000001e8e8d824 */ /* 0x000fe200078e0afb */
[----:B------:R-:W-:Y:S04]  /*15b10*/  STL [R1+0x11c], R213 ;  /* 0x00011cd501007387 */ /* 0x000fe80000100800 */
[----:B------:R1:W-:Y:S01]  /*15b20*/  STL [R1+0x118], R212 ;  /* 0x000118d401007387 */ /* 0x0003e20000100800 */
[----:B--2---:R-:W-:-:S02]  /*15b30*/  ISETP.GT.U32.AND P4, PT, R251, R220, PT ;  /* 0x000000dcfb00720c */ /* 0x004fc40003f84070 */
[----:B---3--:R-:W-:Y:S02]  /*15b40*/  ISETP.GE.AND P0, PT, R221, RZ, PT ;  /* 0x000000ffdd00720c */ /* 0x008fe40003f06270 */
[C---:B----4-:R-:W-:Y:S02]  /*15b50*/  ISETP.GT.U32.AND P3, PT, R251.reuse, R226, PT ;  /* 0x000000e2fb00720c */ /* 0x050fe40003f64070 */
[----:B-----5:R-:W-:-:S07]  /*15b60*/  ISETP.GT.U32.AND P1, PT, R251, R227, PT ;  /* 0x000000e3fb00720c */ /* 0x020fce0003f24070 */
[----:B------:R-:W-:Y:S01]  /*15b70*/  @!P4 IMAD.IADD R220, R220, 0x1, -R251 ;  /* 0x00000001dcdcc824 */ /* 0x000fe200078e0afb */
[----:B------:R-:W-:-:S03]  /*15b80*/  ISETP.GT.U32.AND P2, PT, R251, R228, PT ;  /* 0x000000e4fb00720c */ /* 0x000fc60003f44070 */
[----:B------:R-:W-:Y:S02]  /*15b90*/  @!P3 IMAD.IADD R226, R226, 0x1, -R251 ;  /* 0x00000001e2e2b824 */ /* 0x000fe400078e0afb */
[----:B------:R-:W-:Y:S02]  /*15ba0*/  @!P1 IADD3 R227, R227, -R251, RZ ;  /* 0x800000fbe3e39210 */ /* 0x000fe40007ffe0ff */
[----:B------:R-:W-:Y:S01]  /*15bb0*/  ISETP.GE.AND P5, PT, R231, RZ, PT ;  /* 0x000000ffe700720c */ /* 0x000fe20003fa6270 */
[----:B------:R-:W-:Y:S02]  /*15bc0*/  IMAD.MOV.U32 R231, RZ, RZ, R211 ;  /* 0x000000ffffe77224 */ /* 0x000fe400078e00d3 */
[----:B------:R-:W-:Y:S02]  /*15bd0*/  IMAD.MOV.U32 R211, RZ, RZ, R223 ;  /* 0x000000ffffd37224 */ /* 0x000fe400078e00df */
[----:B-1----:R-:W-:Y:S01]  /*15be0*/  IMAD.HI.U32 R212, R252, R231, RZ ;  /* 0x000000e7fcd47227 */ /* 0x002fe200078e00ff */
[----:B------:R-:W-:-:S02]  /*15bf0*/  ISETP.GE.AND P4, PT, R229, RZ, PT ;  /* 0x000000ffe500720c */ /* 0x000fc40003f86270 */
[----:B------:R-:W2:Y:S01]  /*15c00*/  LDL.LU R229, [R1+0x368] ;  /* 0x0003680001e57983 */ /* 0x000ea20000300800 */
[----:B------:R-:W-:Y:S02]  /*15c10*/  @!P0 IMAD.MOV R211, RZ, RZ, -R211 ;  /* 0x000000ffffd38224 */ /* 0x000fe400078e0ad3 */
[----:B------:R-:W-:Y:S01]  /*15c20*/  @!P2 IMAD.IADD R228, R228, 0x1, -R251 ;  /* 0x00000001e4e4a824 */ /* 0x000fe200078e0afb */
[----:B------:R-:W-:Y:S01]  /*15c30*/  ISETP.GE.AND P3, PT, R230, RZ, PT ;  /* 0x000000ffe600720c */ /* 0x000fe20003f66270 */
[----:B------:R-:W-:Y:S01]  /*15c40*/  IMAD.MOV R219, RZ, RZ, -R212 ;  /* 0x000000ffffdb7224 */ /* 0x000fe200078e0ad4 */
[----:B------:R-:W3:Y:S01]  /*15c50*/  LDL.LU R230, [R1+0x364] ;  /* 0x0003640001e67983 */ /* 0x000ee20000300800 */
[----:B------:R-:W-:-:S03]  /*15c60*/  IMAD.MOV.U32 R212, RZ, RZ, R214 ;  /* 0x000000ffffd47224 */ /* 0x000fc600078e00d6 */
[----:B------:R-:W4:Y:S02]  /*15c70*/  LDL.LU R221, [R1+0x360] ;  /* 0x0003600001dd7983 */ /* 0x000f240000300800 */
[----:B------:R-:W-:Y:S02]  /*15c80*/  @!P5 IADD3 R212, -R212, RZ, RZ ;  /* 0x000000ffd4d4d210 */ /* 0x000fe40007ffe1ff */
[----:B------:R-:W-:Y:S02]  /*15c90*/  ISETP.GE.AND P1, PT, R222, RZ, PT ;  /* 0x000000ffde00720c */ /* 0x000fe40003f26270 */
[----:B------:R-:W5:Y:S01]  /*15ca0*/  LDL.LU R222, [R1+0x35c] ;  /* 0x00035c0001de7983 */ /* 0x000f620000300800 */
[----:B------:R-:W-:-:S03]  /*15cb0*/  ISETP.GE.AND P2, PT, R224, RZ, PT ;  /* 0x000000ffe000720c */ /* 0x000fc60003f46270 */
        /* <DEDUP_REMOVED lines=19> */
[C---:B------:R-:W-:Y:S01]  /*15df0*/  IMAD R232, R251.reuse, R219, R231 ;  /* 0x000000dbfbe87224 */ /* 0x040fe200078e02e7 */
[----:B------:R-:W5:Y:S04]  /*15e00*/  LDL.LU R211, [R1+0x6404] ;  /* 0x0064040001d37983 */ /* 0x000f680000300800 */
[----:B------:R-:W5:Y:S04]  /*15e10*/  LDL.LU R231, [R1+0x6400] ;  /* 0x0064000001e77983 */ /* 0x000f680000300800 */
[----:B------:R-:W5:Y:S01]  /*15e20*/  LDL R219, [R1+0x5c04] ;  /* 0x005c040001db7983 */ /* 0x000f620000100800 */
[----:B------:R-:W-:-:S13]  /*15e30*/  ISETP.GT.U32.AND P6, PT, R251, R217, PT ;  /* 0x000000d9fb00720c */ /* 0x000fda0003fc4070 */
[----:B------:R-:W-:Y:S02]  /*15e40*/  @!P6 IADD3 R217, R217, -R251, RZ ;  /* 0x800000fbd9d9e210 */ /* 0x000fe40007ffe0ff */
[C---:B------:R-:W-:Y:S02]  /*15e50*/  ISETP.GT.U32.AND P6, PT, R251.reuse, R218, PT ;  /* 0x000000dafb00720c */ /* 0x040fe40003fc4070 */
[C---:B------:R-:W-:Y:S02]  /*15e60*/  ISETP.GT.U32.AND P4, PT, R251.reuse, R226, PT ;  /* 0x000000e2fb00720c */ /* 0x040fe40003f84070 */
[C---:B------:R-:W-:Y:S02]  /*15e70*/  ISETP.GT.U32.AND P0, PT, R251.reuse, R217, PT ;  /* 0x000000d9fb00720c */ /* 0x040fe40003f04070 */
[----:B------:R-:W-:Y:S01]  /*15e80*/  ISETP.GT.U32.AND P5, PT, R251, R220, PT ;  /* 0x000000dcfb00720c */ /* 0x000fe20003fa4070 */
[----:B------:R-:W-:-:S06]  /*15e90*/  @!P2 IMAD.MOV R212, RZ, RZ, -R212 ;  /* 0x000000ffffd4a224 */ /* 0x000fcc00078e0ad4 */
[----:B------:R-:W-:-:S04]  /*15ea0*/  @!P6 IADD3 R218, R218, -R251, RZ ;  /* 0x800000fbdadae210 */ /* 0x000fc80007ffe0ff */
[C---:B------:R-:W-:Y:S02]  /*15eb0*/  ISETP.GT.U32.AND P6, PT, R251.reuse, R218, PT ;  /* 0x000000dafb00720c */ /* 0x040fe40003fc4070 */
[----:B------:R-:W-:Y:S01]  /*15ec0*/  ISETP.GT.U32.AND P3, PT, R251, R227, PT ;  /* 0x000000e3fb00720c */ /* 0x000fe20003f64070 */
[--C-:B------:R-:W-:Y:S01]  /*15ed0*/  @!P4 IMAD.IADD R226, R226, 0x1, -R251.reuse ;  /* 0x00000001e2e2c824 */ /* 0x100fe200078e0afb */
[----:B------:R-:W-:Y:S01]  /*15ee0*/  @!P0 IADD3 R217, R217, -R251, RZ ;  /* 0x800000fbd9d98210 */ /* 0x000fe20007ffe0ff */
[----:B------:R-:W-:-:S08]  /*15ef0*/  @!P5 IMAD.IADD R220, R220, 0x1, -R251 ;  /* 0x00000001dcdcd824 */ /* 0x000fd000078e0afb */
[--C-:B------:R-:W-:Y:S02]  /*15f00*/  @!P6 IMAD.IADD R218, R218, 0x1, -R251.reuse ;  /* 0x00000001dadae824 */ /* 0x100fe400078e0afb */
[----:B------:R-:W-:Y:S01]  /*15f10*/  @!P3 IMAD.IADD R227, R227, 0x1, -R251 ;  /* 0x00000001e3e3b824 */ /* 0x000fe200078e0afb */
[----:B------:R-:W-:Y:S01]  /*15f20*/  ISETP.GT.U32.AND P1, PT, R251, R228, PT ;  /* 0x000000e4fb00720c */ /* 0x000fe20003f24070 */
[----:B------:R1:W-:-:S12]  /*15f30*/  STL [R1+0x100], R212 ;  /* 0x000100d401007387 */ /* 0x0003d80000100800 */
        /* <DEDUP_REMOVED lines=8> */
[----:B------:R-:W-:Y:S02]  /*15fc0*/  ISETP.GE.AND P6, PT, R213, RZ, PT ;  /* 0x000000ffd500720c */ /* 0x000fe40003fc6270 */
[----:B------:R-:W-:-:S07]  /*15fd0*/  ISETP.GE.AND P2, PT, R214, RZ, PT ;  /* 0x000000ffd600720c */ /* 0x000fce0003f46270 */
[--C-:B------:R-:W-:Y:S01]  /*15fe0*/  @!P4 IMAD.IADD R222, R222, 0x1, -R251.reuse ;  /* 0x00000001dedec824 */ /* 0x100fe200078e0afb */
[----:B------:R-:W-:Y:S01]  /*15ff0*/  @!P5 IADD3 R221, R221, -R251, RZ ;  /* 0x800000fbddddd210 */ /* 0x000fe20007ffe0ff */
[----:B------:R-:W-:Y:S02]  /*16000*/  @!P3 IMAD.IADD R224, R224, 0x1, -R251 ;  /* 0x00000001e0e0b824 */ /* 0x000fe400078e0afb */
[----:B------:R-:W-:Y:S01]  /*16010*/  @!P6 IMAD.MOV R217, RZ, RZ, -R217 ;  /* 0x000000ffffd9e224 */ /* 0x000fe200078e0ad9 */
[----:B------:R-:W-:Y:S02]  /*16020*/  ISETP.GE.AND P0, PT, R225, RZ, PT ;  /* 0x000000ffe100720c */ /* 0x000fe40003f06270 */
[----:B------:R-:W2:Y:S04]  /*16030*/  LDL.LU R225, [R1+0x350] ;  /* 0x0003500001e17983 */ /* 0x000ea80000300800 */
[----:B-1----:R-:W3:Y:S01]  /*16040*/  LDL.LU R212, [R1+0x34c] ;  /* 0x00034c0001d47983 */ /* 0x002ee20000300800 */
[----:B------:R-:W-:-:S03]  /*16050*/  ISETP.GE.AND P5, PT, R215, RZ, PT ;  /* 0x000000ffd700720c */ /* 0x000fc60003fa6270 */
[----:B------:R-:W4:Y:S04]  /*16060*/  LDL.LU R213, [R1+0x348] ;  /* 0x0003480001d57983 */ /* 0x000f280000300800 */
[----:B------:R-:W5:Y:S01]  /*16070*/  LDL.LU R214, [R1+0x344] ;  /* 0x0003440001d67983 */ /* 0x000f620000300800 */
[----:B------:R-:W-:Y:S02]  /*16080*/  ISETP.GE.AND P4, PT, R216, RZ, PT ;  /* 0x000000ffd800720c */ /* 0x000fe40003f86270 */
[----:B------:R-:W-:Y:S01]  /*16090*/  MOV R216, R220 ;  /* 0x000000dc00d87202 */ /* 0x000fe20000000f00 */
[----:B------:R-:W5:Y:S04]  /*160a0*/  LDL.LU R215, [R1+0x340] ;  /* 0x0003400001d77983 */ /* 0x000f680000300800 */
[----:B------:R-:W-:Y:S01]  /*160b0*/  @!P2 IMAD.MOV R216, RZ, RZ, -R216 ;  /* 0x000000ffffd8a224 */ /* 0x000fe200078e0ad8 */
[----:B------:R1:W-:Y:S02]  /*160c0*/  STL [R1+0xf8], R217 ;  /* 0x0000f8d901007387 */ /* 0x0003e40000100800 */
[----:B-1----:R-:W-:Y:S01]  /*160d0*/  IMAD.MOV.U32 R217, RZ, RZ, R226 ;  /* 0x000000ffffd97224 */ /* 0x002fe200078e00e2 */
[----:B------:R-:W-:-:S02]  /*160e0*/  ISETP.GE.AND P3, PT, R219, RZ, PT ;  /* 0x000000ffdb00720c */ /* 0x000fc40003f66270 */
[----:B------:R-:W5:Y:S01]  /*160f0*/  LDL R219, [R1+0x5c14] ;  /* 0x005c140001db7983 */ /* 0x000f620000100800 */
[----:B------:R-:W-:-:S03]  /*16100*/  @!P0 IMAD.MOV R217, RZ, RZ, -R217 ;  /* 0x000000ffffd98224 */ /* 0x000fc600078e0ad9 */
[----:B------:R1:W-:Y:S04]  /*16110*/  STL [R1+0xf4], R216 ;  /* 0x0000f4d801007387 */ /* 0x0003e80000100800 */
[----:B------:R-:W5:Y:S04]  /*16120*/  LDL R220, [R1+0x5c1c] ;  /* 0x005c1c0001dc7983 */ /* 0x000f680000100800 */
[----:B------:R-:W5:Y:S01]  /*16130*/  LDL R226, [R1+0x5c18] ;  /* 0x005c180001e27983 */ /* 0x000f620000100800 */
[----:B-1----:R-:W-:-:S03]  /*16140*/  MOV R216, R227 ;  /* 0x000000e300d87202 */ /* 0x002fc60000000f00 */
[----:B------:R1:W-:Y:S02]  /*16150*/  STL [R1+0xf0], R217 ;  /* 0x0000f0d901007387 */ /* 0x0003e40000100800 */
[----:B------:R-:W-:Y:S02]  /*16160*/  @!P5 IMAD.MOV R216, RZ, RZ, -R216 ;  /* 0x000000ffffd8d224 */ /* 0x000fe400078e0ad8 */
[----:B------:R-:W5:Y:S01]  /*16170*/  LDL R227, [R1+0x5c24] ;  /* 0x005c240001e37983 */ /* 0x000f620000100800 */
[----:B-1----:R-:W-:-:S03]  /*16180*/  IMAD.MOV.U32 R217, RZ, RZ, R228 ;  /* 0x000000ffffd97224 */ /* 0x002fc600078e00e4 */
[----:B------:R-:W5:Y:S04]  /*16190*/  LDL R228, [R1+0x5c20] ;  /* 0x005c200001e47983 */ /* 0x000f680000100800 */
[----:B------:R1:W-:Y:S02]  /*161a0*/  STL [R1+0xec], R216 ;  /* 0x0000ecd801007387 */ /* 0x0003e40000100800 */
[----:B-1----:R-:W-:Y:S02]  /*161b0*/  MOV R216, R218 ;  /* 0x000000da00d87202 */ /* 0x002fe40000000f00 */
[----:B------:R-:W5:Y:S01]  /*161c0*/  LDL R218, [R1+0x5c2c] ;  /* 0x005c2c0001da7983 */ /* 0x000f620000100800 */
[C---:B------:R-:W-:Y:S02]  /*161d0*/  ISETP.GT.U32.AND P1, PT, R251.reuse, R223, PT ;  /* 0x000000dffb00720c */ /* 0x040fe40003f24070 */
[----:B------:R-:W-:-:S02]  /*161e0*/  ISETP.GT.U32.AND P6, PT, R251, R222, PT ;  /* 0x000000defb00720c */ /* 0x000fc40003fc4070 */
[C---:B------:R-:W-:Y:S02]  /*161f0*/  ISETP.GT.U32.AND P2, PT, R251.reuse, R230, PT ;  /* 0x000000e6fb00720c */ /* 0x040fe40003f44070 */
[----:B------:R-:W-:-:S07]  /*16200*/  ISETP.GT.U32.AND P0, PT, R251, R221, PT ;  /* 0x000000ddfb00720c */ /* 0x000fce0003f04070 */
[----:B------:R-:W-:Y:S01]  /*16210*/  @!P1 IMAD.IADD R223, R223, 0x1, -R251 ;  /* 0x00000001dfdf9824 */ /* 0x000fe200078e0afb */
[----:B------:R-:W-:Y:S01]  /*16220*/  ISETP.GT.U32.AND P1, PT, R251, R229, PT ;  /* 0x000000e5fb00720c */ /* 0x000fe20003f24070 */
[----:B------:R-:W-:-:S03]  /*16230*/  @!P3 IMAD.MOV R216, RZ, RZ, -R216 ;  /* 0x000000ffffd8b224 */ /* 0x000fc600078e0ad8 */
[----:B------:R-:W-:Y:S01]  /*16240*/  ISETP.GT.U32.AND P5, PT, R251, R223, PT ;  /* 0x000000dffb00720c */ /* 0x000fe20003fa4070 */
[----:B------:R-:W-:Y:S01]  /*16250*/  @!P6 IMAD.IADD R222, R222, 0x1, -R251 ;  /* 0x00000001dedee824 */ /* 0x000fe200078e0afb */
[----:B------:R-:W-:Y:S01]  /*16260*/  @!P2 IADD3 R230, R230, -R251, RZ ;  /* 0x800000fbe6e6a210 */ /* 0x000fe20007ffe0ff */
[----:B------:R-:W-:Y:S02]  /*16270*/  @!P4 IMAD.MOV R217, RZ, RZ, -R217 ;  /* 0x000000ffffd9c224 */ /* 0x000fe400078e0ad9 */
[----:B------:R-:W-:-:S04]  /*16280*/  @!P0 IMAD.IADD R221, R221, 0x1, -R251 ;  /* 0x00000001dddd8824 */ /* 0x000fc800078e0afb */
[----:B------:R-:W-:Y:S01]  /*16290*/  @!P1 IMAD.IADD R229, R229, 0x1, -R251 ;  /* 0x00000001e5e59824 */ /* 0x000fe200078e0afb */
[----:B------:R1:W-:Y:S03]  /*162a0*/  STL [R1+0xe8], R217 ;  /* 0x0000e8d901007387 */ /* 0x0003e60000100800 */
[----:B------:R-:W-:Y:S02]  /*162b0*/  @!P5 IADD3 R223, R223, -R251, RZ ;  /* 0x800000fbdfdfd210 */ /* 0x000fe40007ffe0ff */
[----:B-1----:R-:W-:Y:S02]  /*162c0*/  IADD3 R217, R11, 0x1f2, RZ ;  /* 0x000001f20bd97810 */ /* 0x002fe40007ffe0ff */
[----:B------:R-:W-:-:S03]  /*162d0*/  ISETP.GT.U32.AND P4, PT, R251, R224, PT ;  /* 0x000000e0fb00720c */ /* 0x000fc60003f84070 */
[----:B------:R-:W-:Y:S04]  /*162e0*/  STL [R1+0x5e9c], R217 ;  /* 0x005e9cd901007387 */ /* 0x000fe80000100800 */
[----:B------:R1:W-:Y:S06]  /*162f0*/  STL [R1+0xe4], R216 ;  /* 0x0000e4d801007387 */ /* 0x0003ec0000100800 */
[----:B------:R-:W-:Y:S01]  /*16300*/  @!P4 IMAD.IADD R224, R224, 0x1, -R251 ;  /* 0x00000001e0e0c824 */ /* 0x000fe200078e0afb */
[----:B--2---:R-:W-:-:S02]  /*16310*/  ISETP.GT.U32.AND P3, PT, R251, R225, PT ;  /* 0x000000e1fb00720c */ /* 0x004fc40003f64070 */
[C---:B---3--:R-:W-:Y:S02]  /*16320*/  ISETP.GT.U32.AND P1, PT, R251.reuse, R212, PT ;  /* 0x000000d4fb00720c */ /* 0x048fe40003f24070 */
[C---:B----4-:R-:W-:Y:S02]  /*16330*/  ISETP.GT.U32.AND P2, PT, R251.reuse, R213, PT ;  /* 0x000000d5fb00720c */ /* 0x050fe40003f44070 */
[C---:B-----5:R-:W-:Y:S02]  /*16340*/  ISETP.GT.U32.AND P0, PT, R251.reuse, R214, PT ;  /* 0x000000d6fb00720c */ /* 0x060fe40003f04070 */
[----:B------:R-:W-:-:S05]  /*16350*/  ISETP.GT.U32.AND P6, PT, R251, R215, PT ;  /* 0x000000d7fb00720c */ /* 0x000fca0003fc4070 */
[--C-:B------:R-:W-:Y:S02]  /*16360*/  @!P3 IMAD.IADD R225, R225, 0x1, -R251.reuse ;  /* 0x00000001e1e1b824 */ /* 0x100fe400078e0afb */
[--C-:B------:R-:W-:Y:S02]  /*16370*/  @!P1 IMAD.IADD R212, R212, 0x1, -R251.reuse ;  /* 0x00000001d4d49824 */ /* 0x100fe400078e0afb */
[--C-:B------:R-:W-:Y:S02]  /*16380*/  @!P2 IMAD.IADD R213, R213, 0x1, -R251.reuse ;  /* 0x00000001d5d5a824 */ /* 0x100fe400078e0afb */
[----:B------:R-:W-:Y:S02]  /*16390*/  @!P0 IADD3 R214, R214, -R251, RZ ;  /* 0x800000fbd6d68210 */ /* 0x000fe40007ffe0ff */
[----:B------:R-:W-:Y:S01]  /*163a0*/  @!P6 IMAD.IADD R215, R215, 0x1, -R251 ;  /* 0x00000001d7d7e824 */ /* 0x000fe200078e0afb */
[----:B------:R-:W-:Y:S02]  /*163b0*/  ISETP.GE.AND P5, PT, R219, RZ, PT ;  /* 0x000000ffdb00720c */ /* 0x000fe40003fa6270 */
[----:B------:R-:W-:Y:S01]  /*163c0*/  ISETP.GE.AND P3, PT, R220, RZ, PT ;  /* 0x000000ffdc00720c */ /* 0x000fe20003f66270 */
[----:B------:R-:W-:Y:S01]  /*163d0*/  IMAD.MOV.U32 R220, RZ, RZ, R229 ;  /* 0x000000ffffdc7224 */ /* 0x000fe200078e00e5 */
[----:B------:R-:W-:-:S02]  /*163e0*/  ISETP.GE.AND P1, PT, R226, RZ, PT ;  /* 0x000000ffe200720c */ /* 0x000fc40003f26270 */
[----:B------:R-:W2:Y:S07]  /*163f0*/  LDL.LU R226, [R1+0x3b4] ;  /* 0x0003b40001e27983 */ /* 0x000eae0000300800 */
[----:B------:R-:W-:Y:S01]  /*16400*/  @!P5 IMAD.MOV R220, RZ, RZ, -R220 ;  /* 0x000000ffffdcd224 */ /* 0x000fe200078e0adc */
[----:B------:R-:W-:Y:S02]  /*16410*/  ISETP.GE.AND P2, PT, R227, RZ, PT ;  /* 0x000000ffe300720c */ /* 0x000fe40003f46270 */
[----:B------:R-:W3:Y:S04]  /*16420*/  LDL.LU R227, [R1+0x3b0] ;  /* 0x0003b00001e37983 */ /* 0x000ee80000300800 */
[----:B------:R-:W4:Y:S01]  /*16430*/  LDL R219, [R1+0x5c28] ;  /* 0x005c280001db7983 */ /* 0x000f220000100800 */
[----:B------:R-:W-:-:S03]  /*16440*/  ISETP.GE.AND P0, PT, R228, RZ, PT ;  /* 0x000000ffe400720c */ /* 0x000fc60003f06270 */
[----:B------:R-:W5:Y:S04]  /*16450*/  LDL.LU R228, [R1+0x3ac] ;  /* 0x0003ac0001e47983 */ /* 0x000f680000300800 */
[----:B------:R-:W4:Y:S04]  /*16460*/  LDL.LU R229, [R1+0x3a8] ;  /* 0x0003a80001e57983 */ /* 0x000f280000300800 */
[----:B-1----:R-:W4:Y:S01]  /*16470*/  LDL.LU R216, [R1+0x3a4] ;  /* 0x0003a40001d87983 */ /* 0x002f220000300800 */
[----:B------:R-:W-:Y:S02]  /*16480*/  ISETP.GE.AND P6, PT, R218, RZ, PT ;  /* 0x000000ffda00720c */ /* 0x000fe40003fc6270 */
[----:B------:R-:W-:-:S02]  /*16490*/  MOV R218, R230 ;  /* 0x000000e600da7202 */ /* 0x000fc40000000f00 */
[----:B------:R-:W4:Y:S03]  /*164a0*/  LDL.LU R230, [R1+0x3a0] ;  /* 0x0003a00001e67983 */ /* 0x000f260000300800 */
[----:B------:R-:W-:Y:S01]  /*164b0*/  @!P3 IMAD.MOV R218, RZ, RZ, -R218 ;  /* 0x000000ffffdab224 */ /* 0x000fe200078e0ada */
[----:B------:R1:W-:Y:S01]  /*164c0*/  STL [R1+0xe0], R220 ;  /* 0x0000e0dc01007387 */ /* 0x0003e20000100800 */
[----:B------:R-:W-:-:S03]  /*164d0*/  @!P1 IADD3 R221, -R221, RZ, RZ ;  /* 0x000000ffdddd9210 */ /* 0x000fc60007ffe1ff */
[----:B-1----:R-:W4:Y:S04]  /*164e0*/  LDL R220, [R1+0x5c30] ;  /* 0x005c300001dc7983 */ /* 0x002f280000100800 */
[----:B------:R1:W-:Y:S01]  /*164f0*/  STL [R1+0xdc], R218 ;  /* 0x0000dcda01007387 */ /* 0x0003e20000100800 */
[----:B------:R-:W-:Y:S02]  /*16500*/  @!P0 IMAD.MOV R224, RZ, RZ, -R224 ;  /* 0x000000ffffe08224 */ /* 0x000fe400078e0ae0 */
[----:B-1----:R-:W-:Y:S01]  /*16510*/  IMAD.MOV.U32 R218, RZ, RZ, R222 ;  /* 0x000000ffffda7224 */ /* 0x002fe200078e00de */
[----:B------:R1:W-:Y:S03]  /*16520*/  STL [R1+0xd8], R221 ;  /* 0x0000d8dd01007387 */ /* 0x0003e60000100800 */
[----:B------:R-:W-:Y:S01]  /*16530*/  @!P2 IMAD.MOV R218, RZ, RZ, -R218 ;  /* 0x000000ffffdaa224 */ /* 0x000fe200078e0ada */
[----:B------:R-:W4:Y:S04]  /*16540*/  LDL R222, [R1+0x5c38] ;  /* 0x005c380001de7983 */ /* 0x000f280000100800 */
[----:B-1----:R-:W4:Y:S04]  /*16550*/  LDL R221, [R1+0x5c44] ;  /* 0x005c440001dd7983 */ /* 0x002f280000100800 */
[----:B------:R1:W-:Y:S02]  /*16560*/  STL [R1+0xd4], R218 ;  /* 0x0000d4da01007387 */ /* 0x0003e40000100800 */
[----:B-1----:R-:W-:-:S02]  /*16570*/  IMAD.MOV.U32 R218, RZ, RZ, R223 ;  /* 0x000000ffffda7224 */ /* 0x002fc400078e00df */
[----:B------:R-:W4:Y:S04]  /*16580*/  LDL R223, [R1+0x5c34] ;  /* 0x005c340001df7983 */ /* 0x000f280000100800 */
[----:B------:R1:W-:Y:S04]  /*16590*/  STL [R1+0xd0], R224 ;  /* 0x0000d0e001007387 */ /* 0x0003e80000100800 */
[----:B-1----:R-:W4:Y:S01]  /*165a0*/  LDL R224, [R1+0x5c3c] ;  /* 0x005c3c0001e07983 */ /* 0x002f220000100800 */
[C---:B------:R-:W-:Y:S02]  /*165b0*/  ISETP.GT.U32.AND P4, PT, R251.reuse, R231, PT ;  /* 0x000000e7fb00720c */ /* 0x040fe40003f84070 */
[----:B------:R-:W-:-:S02]  /*165c0*/  ISETP.GT.U32.AND P3, PT, R251, R212, PT ;  /* 0x000000d4fb00720c */ /* 0x000fc40003f64070 */
[C---:B------:R-:W-:Y:S02]  /*165d0*/  ISETP.GT.U32.AND P1, PT, R251.reuse, R213, PT ;  /* 0x000000d5fb00720c */ /* 0x040fe40003f24070 */
[C---:B------:R-:W-:Y:S02]  /*165e0*/  ISETP.GT.U32.AND P2, PT, R251.reuse, R214, PT ;  /* 0x000000d6fb00720c */ /* 0x040fe40003f44070 */
[----:B------:R-:W-:Y:S02]  /*165f0*/  ISETP.GT.U32.AND P0, PT, R251, R215, PT ;  /* 0x000000d7fb00720c */ /* 0x000fe40003f04070 */
[----:B------:R-:W-:-:S03]  /*16600*/  @!P6 IADD3 R218, -R218, RZ, RZ ;  /* 0x000000ffdadae210 */ /* 0x000fc60007ffe1ff */
[--C-:B------:R-:W-:Y:S01]  /*16610*/  @!P4 IMAD.IADD R231, R231, 0x1, -R251.reuse ;  /* 0x00000001e7e7c824 */ /* 0x100fe200078e0afb */
[----:B------:R-:W-:Y:S01]  /*16620*/  ISETP.GT.U32.AND P4, PT, R251, R225, PT ;  /* 0x000000e1fb00720c */ /* 0x000fe20003f84070 */
[--C-:B------:R-:W-:Y:S02]  /*16630*/  @!P3 IMAD.IADD R212, R212, 0x1, -R251.reuse ;  /* 0x00000001d4d4b824 */ /* 0x100fe400078e0afb */
[--C-:B------:R-:W-:Y:S01]  /*16640*/  @!P1 IMAD.IADD R213, R213, 0x1, -R251.reuse ;  /* 0x00000001d5d59824 */ /* 0x100fe200078e0afb */
[----:B------:R-:W-:Y:S02]  /*16650*/  ISETP.GT.U32.AND P5, PT, R251, R231, PT ;  /* 0x000000e7fb00720c */ /* 0x000fe40003fa4070 */
[----:B------:R-:W-:Y:S01]  /*16660*/  @!P2 IADD3 R214, R214, -R251, RZ ;  /* 0x800000fbd6d6a210 */ /* 0x000fe20007ffe0ff */
[--C-:B------:R-:W-:Y:S01]  /*16670*/  @!P0 IMAD.IADD R215, R215, 0x1, -R251.reuse ;  /* 0x00000001d7d78824 */ /* 0x100fe200078e0afb */
[----:B------:R-:W-:Y:S01]  /*16680*/  IABS R217, R217 ;  /* 0x000000d900d97213 */ /* 0x000fe20000000000 */
[----:B------:R1:W-:Y:S04]  /*16690*/  STL [R1+0xcc], R218 ;  /* 0x0000ccda01007387 */ /* 0x0003e80000100800 */
[----:B------:R-:W-:-:S04]  /*166a0*/  @!P4 IMAD.IADD R225, R225, 0x1, -R251 ;  /* 0x00000001e1e1c824 */ /* 0x000fc800078e0afb */
[----:B------:R-:W-:Y:S01]  /*166b0*/  @!P5 IMAD.IADD R231, R231, 0x1, -R251 ;  /* 0x00000001e7e7d824 */ /* 0x000fe200078e0afb */
[----:B-1----:R-:W-:Y:S02]  /*166c0*/  MOV R218, R217 ;  /* 0x000000d900da7202 */ /* 0x002fe40000000f00 */
[C---:B--2---:R-:W-:Y:S02]  /*166d0*/  ISETP.GT.U32.AND P6, PT, R251.reuse, R226, PT ;  /* 0x000000e2fb00720c */ /* 0x044fe40003fc4070 */
[C---:B---3--:R-:W-:Y:S02]  /*166e0*/  ISETP.GT.U32.AND P3, PT, R251.reuse, R227, PT ;  /* 0x000000e3fb00720c */ /* 0x048fe40003f64070 */
[C---:B-----5:R-:W-:Y:S02]  /*166f0*/  ISETP.GT.U32.AND P1, PT, R251.reuse, R228, PT ;  /* 0x000000e4fb00720c */ /* 0x060fe40003f24070 */
[----:B----4-:R-:W-:-:S07]  /*16700*/  ISETP.GT.U32.AND P2, PT, R251, R229, PT ;  /* 0x000000e5fb00720c */ /* 0x010fce0003f44070 */
[--C-:B------:R-:W-:Y:S01]  /*16710*/  @!P6 IMAD.IADD R226, R226, 0x1, -R251.reuse ;  /* 0x00000001e2e2e824 */ /* 0x100fe200078e0afb */
[----:B------:R-:W-:Y:S01]  /*16720*/  ISETP.GT.U32.AND P0, PT, R251, R216, PT ;  /* 0x000000d8fb00720c */ /* 0x000fe20003f04070 */
[--C-:B------:R-:W-:Y:S01]  /*16730*/  @!P3 IMAD.IADD R227, R227, 0x1, -R251.reuse ;  /* 0x00000001e3e3b824 */ /* 0x100fe200078e0afb */
[----:B------:R-:W-:Y:S01]  /*16740*/  ISETP.GT.U32.AND P6, PT, R251, R230, PT ;  /* 0x000000e6fb00720c */ /* 0x000fe20003fc4070 */
[--C-:B------:R-:W-:Y:S02]  /*16750*/  @!P1 IMAD.IADD R228, R228, 0x1, -R251.reuse ;  /* 0x00000001e4e49824 */ /* 0x100fe400078e0afb */
[----:B------:R-:W-:-:S08]  /*16760*/  @!P2 IMAD.IADD R229, R229, 0x1, -R251 ;  /* 0x00000001e5e5a824 */ /* 0x000fd000078e0afb */
[----:B------:R-:W-:Y:S02]  /*16770*/  @!P0 IADD3 R216, R216, -R251, RZ ;  /* 0x800000fbd8d88210 */ /* 0x000fe40007ffe0ff */
[----:B------:R-:W-:Y:S01]  /*16780*/  ISETP.GE.AND P5, PT, R220, RZ, PT ;  /* 0x000000ffdc00720c */ /* 0x000fe20003fa6270 */
[----:B------:R-:W-:Y:S02]  /*16790*/  IMAD.MOV.U32 R220, RZ, RZ, R225 ;  /* 0x000000ffffdc7224 */ /* 0x000fe400078e00e1 */
[----:B------:R-:W-:Y:S01]  /*167a0*/  @!P6 IMAD.IADD R230, R230, 0x1, -R251 ;  /* 0x00000001e6e6e824 */ /* 0x000fe200078e0afb */
[----:B------:R-:W-:Y:S02]  /*167b0*/  ISETP.GE.AND P1, PT, R222, RZ, PT ;  /* 0x000000ffde00720c */ /* 0x000fe40003f26270 */
[----:B------:R-:W-:Y:S02]  /*167c0*/  ISETP.GE.AND P3, PT, R221, RZ, PT ;  /* 0x000000ffdd00720c */ /* 0x000fe40003f66270 */
[----:B------:R-:W2:Y:S04]  /*167d0*/  LDL.LU R221, [R1+0x39c] ;  /* 0x00039c0001dd7983 */ /* 0x000ea80000300800 */
[----:B------:R-:W3:Y:S01]  /*167e0*/  LDL.LU R222, [R1+0x398] ;  /* 0x0003980001de7983 */ /* 0x000ee20000300800 */
[----:B------:R-:W-:-:S03]  /*167f0*/  ISETP.GE.AND P2, PT, R223, RZ, PT ;  /* 0x000000ffdf00720c */ /* 0x000fc60003f46270 */
[----:B------:R-:W4:Y:S04]  /*16800*/  LDL.LU R223, [R1+0x394] ;  /* 0x0003940001df7983 */ /* 0x000f280000300800 */
[----:B------:R-:W5:Y:S01]  /*16810*/  LDL.LU R217, [R1+0x390] ;  /* 0x0003900001d97983 */ /* 0x000f620000300800 */
[----:B------:R-:W-:-:S03]  /*16820*/  ISETP.GE.AND P0, PT, R224, RZ, PT ;  /* 0x000000ffe000720c */ /* 0x000fc60003f06270 */
[----:B------:R-:W2:Y:S04]  /*16830*/  LDL.LU R224, [R1+0x38c] ;  /* 0x00038c0001e07983 */ /* 0x000ea80000300800 */
[----:B------:R-:W2:Y:S04]  /*16840*/  LDL.LU R225, [R1+0x388] ;  /* 0x0003880001e17983 */ /* 0x000ea80000300800 */
[----:B------:R1:W-:Y:S04]  /*16850*/  STL [R1+0xc8], R220 ;  /* 0x0000c8dc01007387 */ /* 0x0003e80000100800 */
[----:B------:R-:W2:Y:S01]  /*16860*/  LDL R251, [R1+0xc8] ;  /* 0x0000c80001fb7983 */ /* 0x000ea20000100800 */
[----:B------:R-:W-:Y:S01]  /*16870*/  ISETP.GE.AND P4, PT, R219, RZ, PT ;  /* 0x000000ffdb00720c */ /* 0x000fe20003f86270 */
[----:B------:R-:W-:-:S04]  /*16880*/  IMAD.HI.U32 R219, R252, R218, RZ ;  /* 0x000000dafcdb7227 */ /* 0x000fc800078e00ff */
[----:B-1----:R-:W-:Y:S02]  /*16890*/  IMAD.MOV R220, RZ, RZ, -R219 ;  /* 0x000000ffffdc7224 */ /* 0x002fe400078e0adb */
[----:B------:R-:W3:Y:S04]  /*168a0*/  LDL R219, [R1+0x5c4c] ;  /* 0x005c4c0001db7983 */ /* 0x000ee80000100800 */
[----:B------:R1:W-:Y:S04]  /*168b0*/  STL [R1+0xc4], R212 ;  /* 0x0000c4d401007387 */ /* 0x0003e80000100800 */
[----:B-1----:R-:W3:Y:S01]  /*168c0*/  LDL.LU R212, [R1+0x63fc] ;  /* 0x0063fc0001d47983 */ /* 0x002ee20000300800 */
[----:B--2---:R-:W-:-:S05]  /*168d0*/  @!P4 IADD3 R251, -R251, RZ, RZ ;  /* 0x000000fffbfbc210 */ /* 0x004fca0007ffe1ff */
[----:B------:R1:W-:Y:S02]  /*168e0*/  @!P4 STL [R1+0xc8], R251 ;  /* 0x0000c8fb0100c387 */ /* 0x0003e40000100800 */
[----:B-1----:R-:W-:-:S04]  /*168f0*/  IABS R251, c[0x0][0x17c] ;  /* 0x00005f0000fb7a13 */ /* 0x002fc80000000000 */
[----:B------:R-:W-:Y:S02]  /*16900*/  ISETP.GT.U32.AND P4, PT, R251, R226, PT ;  /* 0x000000e2fb00720c */ /* 0x000fe40003f84070 */
[----:B------:R-:W2:Y:S04]  /*16910*/  LDL R251, [R1+0xc4] ;  /* 0x0000c40001fb7983 */ /* 0x000ea80000100800 */
[----:B------:R1:W-:Y:S04]  /*16920*/  STL [R1+0xc0], R213 ;  /* 0x0000c0d501007387 */ /* 0x0003e80000100800 */
[----:B-1----:R-:W3:Y:S01]  /*16930*/  LDL.LU R213, [R1+0x63f8] ;  /* 0x0063f80001d57983 */ /* 0x002ee20000300800 */
[----:B--2---:R-:W-:-:S05]  /*16940*/  @!P5 IMAD.MOV R251, RZ, RZ, -R251 ;  /* 0x000000fffffbd224 */ /* 0x004fca00078e0afb */
        /* <DEDUP_REMOVED lines=10> */
[----:B------:R-:W2:Y:S01]  /*169f0*/  LDL R251, [R1+0xbc] ;  /* 0x0000bc0001fb7983 */ /* 0x000ea20000100800 */
[----:B------:R-:W-:Y:S01]  /*16a00*/  @!P2 IADD3 R215, -R215, RZ, RZ ;  /* 0x000000ffd7d7a210 */ /* 0x000fe20007ffe1ff */
[----:B--2---:R-:W-:-:S05]  /*16a10*/  @!P1 IMAD.MOV R251, RZ, RZ, -R251 ;  /* 0x000000fffffb9224 */ /* 0x004fca00078e0afb */
[----:B------:R1:W-:Y:S04]  /*16a20*/  @!P1 STL [R1+0xbc], R251 ;  /* 0x0000bcfb01009387 */ /* 0x0003e80000100800 */
[----:B------:R2:W-:Y:S01]  /*16a30*/  STL [R1+0xb4], R231 ;  /* 0x0000b4e701007387 */ /* 0x0005e20000100800 */
[----:B-1----:R-:W-:-:S03]  /*16a40*/  IABS R251, c[0x0][0x17c] ;  /* 0x00005f0000fb7a13 */ /* 0x002fc60000000000 */
[----:B------:R1:W-:Y:S02]  /*16a50*/  STL [R1+0xb8], R215 ;  /* 0x0000b8d701007387 */ /* 0x0003e40000100800 */
[C---:B--2---:R-:W-:Y:S01]  /*16a60*/  IMAD R231, R251.reuse, R220, R218 ;  /* 0x000000dcfbe77224 */ /* 0x044fe200078e02da */
[C---:B------:R-:W-:Y:S02]  /*16a70*/  ISETP.GT.U32.AND P1, PT, R251.reuse, R229, PT ;  /* 0x000000e5fb00720c */ /* 0x040fe40003f24070 */
[C---:B------:R-:W-:Y:S01]  /*16a80*/  ISETP.GT.U32.AND P2, PT, R251.reuse, R216, PT ;  /* 0x000000d8fb00720c */ /* 0x040fe20003f44070 */
[----:B-1----:R-:W2:Y:S01]  /*16a90*/  LDL.LU R215, [R1+0x63f0] ;  /* 0x0063f00001d77983 */ /* 0x002ea20000300800 */
[----:B------:R-:W-:-:S03]  /*16aa0*/  ISETP.GT.U32.AND P6, PT, R251, R230, PT ;  /* 0x000000e6fb00720c */ /* 0x000fc60003fc4070 */
[----:B------:R-:W2:Y:S04]  /*16ab0*/  LDL.LU R218, [R1+0x63ec] ;  /* 0x0063ec0001da7983 */ /* 0x000ea80000300800 */
[----:B------:R-:W2:Y:S04]  /*16ac0*/  LDL.LU R220, [R1+0x63e8] ;  /* 0x0063e80001dc7983 */ /* 0x000ea80000300800 */
[----:B------:R-:W2:Y:S02]  /*16ad0*/  LDL R251, [R1+0xb4] ;  /* 0x0000b40001fb7983 */ /* 0x000ea40000100800 */
[----:B--2---:R-:W-:-:S05]  /*16ae0*/  @!P0 IMAD.MOV R251, RZ, RZ, -R251 ;  /* 0x000000fffffb8224 */ /* 0x004fca00078e0afb */
[----:B------:R1:W-:Y:S02]  /*16af0*/  @!P0 STL [R1+0xb4], R251 ;  /* 0x0000b4fb01008387 */ /* 0x0003e40000100800 */
[----:B-1----:R-:W-:-:S04]  /*16b00*/  IABS R251, c[0x0][0x17c] ;  /* 0x00005f0000fb7a13 */ /* 0x002fc80000000000 */
[----:B------:R-:W-:Y:S01]  /*16b10*/  ISETP.GT.U32.AND P0, PT, R251, R221, PT ;  /* 0x000000ddfb00720c */ /* 0x000fe20003f04070 */
[--C-:B------:R-:W-:Y:S01]  /*16b20*/  @!P6 IMAD.IADD R230, R230, 0x1, -R251.reuse ;  /* 0x00000001e6e6e824 */ /* 0x100fe200078e0afb */
[----:B------:R-:W-:Y:S01]  /*16b30*/  @!P3 IADD3 R228, R228, -R251, RZ ;  /* 0x800000fbe4e4b210 */ /* 0x000fe20007ffe0ff */
[--C-:B------:R-:W-:Y:S01]  /*16b40*/  @!P4 IMAD.IADD R226, R226, 0x1, -R251.reuse ;  /* 0x00000001e2e2c824 */ /* 0x100fe200078e0afb */
[----:B---3--:R-:W-:Y:S01]  /*16b50*/  ISETP.GE.AND P6, PT, R219, RZ, PT ;  /* 0x000000ffdb00720c */ /* 0x008fe20003fc6270 */
[--C-:B------:R-:W-:Y:S01]  /*16b60*/  @!P5 IMAD.IADD R227, R227, 0x1, -R251.reuse ;  /* 0x00000001e3e3d824 */ /* 0x100fe200078e0afb */
[----:B------:R-:W-:Y:S01]  /*16b70*/  ISETP.GT.U32.AND P4, PT, R251, R222, PT ;  /* 0x000000defb00720c */ /* 0x000fe20003f84070 */
[--C-:B------:R-:W-:Y:S01]  /*16b80*/  @!P1 IMAD.IADD R229, R229, 0x1, -R251.reuse ;  /* 0x00000001e5e59824 */ /* 0x100fe200078e0afb */
[C---:B----4-:R-:W-:Y:S01]  /*16b90*/  ISETP.GT.U32.AND P5, PT, R251.reuse, R223, PT ;  /* 0x000000dffb00720c */ /* 0x050fe20003fa4070 */
[----:B------:R-:W-:Y:S01]  /*16ba0*/  @!P2 IMAD.IADD R216, R216, 0x1, -R251 ;  /* 0x00000001d8d8a824 */ /* 0x000fe200078e0afb */
[C---:B-----5:R-:W-:Y:S01]  /*16bb0*/  ISETP.GT.U32.AND P3, PT, R251.reuse, R217, PT ;  /* 0x000000d9fb00720c */ /* 0x060fe20003f64070 */
[----:B------:R-:W2:Y:S01]  /*16bc0*/  LDL.LU R219, [R1+0x384] ;  /* 0x0003840001db7983 */ /* 0x000ea20000300800 */
[----:B------:R-:W-:-:S02]  /*16bd0*/  ISETP.GT.U32.AND P1, PT, R251, R224, PT ;  /* 0x000000e0fb00720c */ /* 0x000fc40003f24070 */
[----:B------:R-:W-:Y:S02]  /*16be0*/  ISETP.GT.U32.AND P2, PT, R251, R225, PT ;  /* 0x000000e1fb00720c */ /* 0x000fe40003f44070 */
[----:B------:R-:W-:Y:S02]  /*16bf0*/  @!P0 IADD3 R221, R221, -R251, RZ ;  /* 0x800000fbdddd8210 */ /* 0x000fe40007ffe0ff */
[----:B------:R-:W3:Y:S02]  /*16c00*/  LDL R251, [R1+0x5c50] ;  /* 0x005c500001fb7983 */ /* 0x000ee40000100800 */
[----:B---3--:R-:W-:Y:S02]  /*16c10*/  ISETP.GE.AND P0, PT, R251, RZ, PT ;  /* 0x000000fffb00720c */ /* 0x008fe40003f06270 */
[----:B------:R-:W-:-:S05]  /*16c20*/  IABS R251, c[0x0][0x17c] ;  /* 0x00005f0000fb7a13 */ /* 0x000fca0000000000 */
[----:B------:R-:W-:Y:S02]  /*16c30*/  @!P4 IMAD.IADD R222, R222, 0x1, -R251 ;  /* 0x00000001dedec824 */ /* 0x000fe400078e0afb */
        /* <DEDUP_REMOVED lines=10> */
[----:B------:R-:W-:-:S04]  /*16ce0*/  IABS R251, c[0x0][0x17c] ;  /* 0x00005f0000fb7a13 */ /* 0x000fc80000000000 */
[----:B------:R-:W-:Y:S02]  /*16cf0*/  @!P1 IADD3 R224, R224, -R251, RZ ;  /* 0x800000fbe0e09210 */ /* 0x000fe40007ffe0ff */
[----:B------:R-:W3:Y:S04]  /*16d00*/  LDL R251, [R1+0x5c60] ;  /* 0x005c600001fb7983 */ /* 0x000ee80000100800 */
[----:B------:R1:W-:Y:S04]  /*16d10*/  STL [R1+0xb0], R226 ;  /* 0x0000b0e201007387 */ /* 0x0003e80000100800 */
[----:B-1----:R-:W4:Y:S01]  /*16d20*/  LDL.LU R226, [R1+0x63e4] ;  /* 0x0063e40001e27983 */ /* 0x002f220000300800 */
[----:B---3--:R-:W-:-:S02]  /*16d30*/  ISETP.GE.AND P1, PT, R251, RZ, PT ;  /* 0x000000fffb00720c */ /* 0x008fc40003f26270 */
[----:B------:R-:W-:-:S05]  /*16d40*/  IABS R251, c[0x0][0x17c] ;  /* 0x00005f0000fb7a13 */ /* 0x000fca0000000000 */
[----:B------:R-:W-:Y:S02]  /*16d50*/  @!P2 IMAD.IADD R225, R225, 0x1, -R251 ;  /* 0x00000001e1e1a824 */ /* 0x000fe400078e0afb */
[----:B------:R-:W3:Y:S04]  /*16d60*/  LDL R251, [R1+0xb0] ;  /* 0x0000b00001fb7983 */ /* 0x000ee80000100800 */
[----:B------:R1:W-:Y:S04]  /*16d70*/  STL [R1+0xac], R227 ;  /* 0x0000ace301007387 */ /* 0x0003e80000100800 */
[----:B-1----:R-:W5:Y:S01]  /*16d80*/  LDL.LU R227, [R1+0x63e0] ;  /* 0x0063e00001e37983 */ /* 0x002f620000300800 */
[----:B---3--:R-:W-:-:S05]  /*16d90*/  @!P6 IMAD.MOV R251, RZ, RZ, -R251 ;  /* 0x000000fffffbe224 */ /* 0x008fca00078e0afb */
[----:B------:R1:W-:Y:S02]  /*16da0*/  @!P6 STL [R1+0xb0], R251 ;  /* 0x0000b0fb0100e387 */ /* 0x0003e40000100800 */
[----:B-1----:R-:W-:-:S04]  /*16db0*/  IABS R251, c[0x0][0x17c] ;  /* 0x00005f0000fb7a13 */ /* 0x002fc80000000000 */
[----:B------:R-:W-:Y:S02]  /*16dc0*/  ISETP.GT.U32.AND P2, PT, R251, R221, PT ;  /* 0x000000ddfb00720c */ /* 0x000fe40003f44070 */
[----:B------:R-:W3:Y:S04]  /*16dd0*/  LDL R251, [R1+0xac] ;  /* 0x0000ac0001fb7983 */ /* 0x000ee80000100800 */
[----:B------:R1:W-:Y:S04]  /*16de0*/  STL [R1+0xa8], R228 ;  /* 0x0000a8e401007387 */ /* 0x0003e80000100800 */
[----:B-1----:R-:W2:Y:S01]  /*16df0*/  LDL.LU R228, [R1+0x63dc] ;  /* 0x0063dc0001e47983 */ /* 0x002ea20000300800 */
[----:B---3--:R-:W-:-:S05]  /*16e00*/  @!P0 IMAD.MOV R251, RZ, RZ, -R251 ;  /* 0x000000fffffb8224 */ /* 0x008fca00078e0afb */
[----:B------:R1:W-:Y:S02]  /*16e10*/  @!P0 STL [R1+0xac], R251 ;  /* 0x0000acfb01008387 */ /* 0x0003e40000100800 */
[----:B-1----:R-:W-:-:S04]  /*16e20*/  IABS R251, c[0x0][0x17c] ;  /* 0x00005f0000fb7a13 */ /* 0x002fc80000000000 */
[----:B------:R-:W-:Y:S02]  /*16e30*/  ISETP.GT.U32.AND P0, PT, R251, R222, PT ;  /* 0x000000defb00720c */ /* 0x000fe40003f04070 */
[----:B------:R-:W3:Y:S04]  /*16e40*/  LDL R251, [R1+0xa8] ;  /* 0x0000a80001fb7983 */ /* 0x000ee80000100800 */
[----:B------:R1:W-:Y:S04]  /*16e50*/  STL [R1+0xa4], R229 ;  /* 0x0000a4e501007387 */ /* 0x0003e80000100800 */
[----:B-1----:R-:W2:Y:S01]  /*16e60*/  LDL.LU R229, [R1+0x63d8] ;  /* 0x0063d80001e57983 */ /* 0x002ea20000300800 */
[----:B---3--:R-:W-:-:S05]  /*16e70*/  @!P4 IADD3 R251, -R251, RZ, RZ ;  /* 0x000000fffbfbc210 */ /* 0x008fca0007ffe1ff */
[----:B------:R1:W-:Y:S02]  /*16e80*/  @!P4 STL [R1+0xa8], R251 ;  /* 0x0000a8fb0100c387 */ /* 0x0003e40000100800 */
[----:B-1----:R-:W-:-:S04]  /*16e90*/  IABS R251, c[0x0][0x17c] ;  /* 0x00005f0000fb7a13 */ /* 0x002fc80000000000 */
[----:B------:R-:W-:Y:S02]  /*16ea0*/  ISETP.GT.U32.AND P4, PT, R251, R223, PT ;  /* 0x000000dffb00720c */ /* 0x000fe40003f84070 */
[----:B------:R-:W3:Y:S01]  /*16eb0*/  LDL R251, [R1+0xa4] ;  /* 0x0000a40001fb7983 */ /* 0x000ee20000100800 */
[----:B------:R-:W-:Y:S02]  /*16ec0*/  @!P3 IMAD.MOV R216, RZ, RZ, -R216 ;  /* 0x000000ffffd8b224 */ /* 0x000fe400078e0ad8 */
[----:B---3--:R-:W-:-:S05]  /*16ed0*/  @!P5 IMAD.MOV R251, RZ, RZ, -R251 ;  /* 0x000000fffffbd224 */ /* 0x008fca00078e0afb */
[----:B------:R1:W-:Y:S02]  /*16ee0*/  @!P5 STL [R1+0xa4], R251 ;  /* 0x0000a4fb0100d387 */ /* 0x0003e40000100800 */
[----:B-1----:R-:W-:-:S04]  /*16ef0*/  IABS R251, c[0x0][0x17c] ;  /* 0x00005f0000fb7a13 */ /* 0x002fc80000000000 */
[----:B------:R-:W-:Y:S01]  /*16f00*/  ISETP.GT.U32.AND P6, PT, R251, R217, PT ;  /* 0x000000d9fb00720c */ /* 0x000fe20003fc4070 */
[----:B------:R-:W-:Y:S02]  /*16f10*/  IMAD.MOV.U32 R251, RZ, RZ, R230 ;  /* 0x000000fffffb7224 */ /* 0x000fe400078e00e6 */
[----:B------:R-:W3:Y:S04]  /*16f20*/  LDL.LU R230, [R1+0x63d4] ;  /* 0x0063d40001e67983 */ /* 0x000ee80000300800 */
[----:B------:R1:W-:Y:S04]  /*16f30*/  STL [R1+0x9c], R251 ;  /* 0x00009cfb01007387 */ /* 0x0003e80000100800 */
[----:B------:R2:W-:Y:S01]  /*16f40*/  STL [R1+0xa0], R216 ;  /* 0x0000a0d801007387 */ /* 0x0005e20000100800 */
[----:B-1----:R-:W-:-:S04]  /*16f50*/  IABS R251, c[0x0][0x17c] ;  /* 0x00005f0000fb7a13 */ /* 0x002fc80000000000 */
[C---:B------:R-:W-:Y:S02]  /*16f60*/  ISETP.GT.U32.AND P3, PT, R251.reuse, R224, PT ;  /* 0x000000e0fb00720c */ /* 0x040fe40003f64070 */
[----:B------:R-:W-:Y:S02]  /*16f70*/  ISETP.GT.U32.AND P5, PT, R251, R225, PT ;  /* 0x000000e1fb00720c */ /* 0x000fe40003fa4070 */
[----:B------:R-:W3:Y:S01]  /*16f80*/  LDL R251, [R1+0x9c] ;  /* 0x00009c0001fb7983 */ /* 0x000ee20000100800 */
[----:B--2---:R-:W-:Y:S02]  /*16f90*/  IADD3 R216, R11, 0x1f3, RZ ;  /* 0x000001f30bd87810 */ /* 0x004fe40007ffe0ff */
[----:B---3--:R-:W-:-:S05]  /*16fa0*/  @!P1 IADD3 R251, -R251, RZ, RZ ;  /* 0x000000fffbfb9210 */ /* 0x008fca0007ffe1ff */
[----:B------:R1:W-:Y:S04]  /*16fb0*/  @!P1 STL [R1+0x9c], R251 ;  /* 0x00009cfb01009387 */ /* 0x0003e80000100800 */
[----:B------:R-:W-:Y:S01]  /*16fc0*/  STL [R1+0x5e80], R216 ;  /* 0x005e80d801007387 */ /* 0x000fe20000100800 */
[----:B-1----:R-:W-:-:S04]  /*16fd0*/  IABS R251, c[0x0][0x17c] ;  /* 0x00005f0000fb7a13 */ /* 0x002fc80000000000 */
[----:B------:R-:W-:Y:S01]  /*16fe0*/  @!P6 IADD3 R217, R217, -R251, RZ ;  /* 0x800000fbd9d9e210 */ /* 0x000fe20007ffe0ff */
[--C-:B------:R-:W-:Y:S01]  /*16ff0*/  @!P2 IMAD.IADD R221, R221, 0x1, -R251.reuse ;  /* 0x00000001dddda824 */ /* 0x100fe200078e0afb */
[C---:B------:R-:W-:Y:S01]  /*17000*/  ISETP.GT.U32.AND P1, PT, R251.reuse, R219, PT ;  /* 0x000000dbfb00720c */ /* 0x040fe20003f24070 */
[--C-:B------:R-:W-:Y:S01]  /*17010*/  @!P0 IMAD.IADD R222, R222, 0x1, -R251.reuse ;  /* 0x00000001dede8824 */ /* 0x100fe200078e0afb */
[----:B------:R-:W-:Y:S01]  /*17020*/  ISETP.GT.U32.AND P2, PT, R251, R230, PT ;  /* 0x000000e6fb00720c */ /* 0x000fe20003f44070 */
[--C-:B------:R-:W-:Y:S01]  /*17030*/  @!P4 IMAD.IADD R223, R223, 0x1, -R251.reuse ;  /* 0x00000001dfdfc824 */ /* 0x100fe200078e0afb */
[C---:B------:R-:W-:Y:S01]  /*17040*/  ISETP.GT.U32.AND P0, PT, R251.reuse, R229, PT ;  /* 0x000000e5fb00720c */ /* 0x040fe20003f04070 */
[--C-:B------:R-:W-:Y:S01]  /*17050*/  @!P3 IMAD.IADD R224, R224, 0x1, -R251.reuse ;  /* 0x00000001e0e0b824 */ /* 0x100fe200078e0afb */
[----:B------:R-:W-:Y:S01]  /*17060*/  ISETP.GT.U32.AND P4, PT, R251, R228, PT ;  /* 0x000000e4fb00720c */ /* 0x000fe20003f84070 */
[----:B------:R-:W-:Y:S01]  /*17070*/  @!P5 IMAD.IADD R225, R225, 0x1, -R251 ;  /* 0x00000001e1e1d824 */ /* 0x000fe200078e0afb */
[----:B-----5:R-:W-:-:S02]  /*17080*/  ISETP.GT.U32.AND P6, PT, R251, R227, PT ;  /* 0x000000e3fb00720c */ /* 0x020fc40003fc4070 */
[----:B----4-:R-:W-:Y:S02]  /*17090*/  ISETP.GT.U32.AND P3, PT, R251, R226, PT ;  /* 0x000000e2fb00720c */ /* 0x010fe40003f64070 */
[----:B------:R-:W2:Y:S02]  /*170a0*/  LDL R251, [R1+0x5c5c] ;  /* 0x005c5c0001fb7983 */ /* 0x000ea40000100800 */
[----:B--2---:R-:W-:Y:S02]  /*170b0*/  ISETP.GE.AND P5, PT, R251, RZ, PT ;  /* 0x000000fffb00720c */ /* 0x004fe40003fa6270 */
[----:B------:R-:W-:-:S05]  /*170c0*/  IABS R251, c[0x0][0x17c] ;  /* 0x00005f0000fb7a13 */ /* 0x000fca0000000000 */
[----:B------:R-:W-:Y:S02]  /*170d0*/  @!P1 IMAD.IADD R219, R219, 0x1, -R251 ;  /* 0x00000001dbdb9824 */ /* 0x000fe400078e0afb */
[----:B------:R-:W2:Y:S02]  /*170e0*/  LDL R251, [R1+0x5c54] ;  /* 0x005c540001fb7983 */ /* 0x000ea40000100800 */
[----:B--2---:R-:W-:Y:S02]  /*170f0*/  ISETP.GE.AND P1, PT, R251, RZ, PT ;  /* 0x000000fffb00720c */ /* 0x004fe40003f26270 */
[----:B------:R-:W-:-:S04]  /*17100*/  IABS R251, c[0x0][0x17c] ;  /* 0x00005f0000fb7a13 */ /* 0x000fc80000000000 */
[----:B------:R-:W-:Y:S02]  /*17110*/  @!P2 IADD3 R230, R230, -R251, RZ ;  /* 0x800000fbe6e6a210 */ /* 0x000fe40007ffe0ff */
[----:B------:R-:W2:Y:S02]  /*17120*/  LDL R251, [R1+0x5c64] ;  /* 0x005c640001fb7983 */ /* 0x000ea40000100800 */
[----:B--2---:R-:W-:Y:S02]  /*17130*/  ISETP.GE.AND P2, PT, R251, RZ, PT ;  /* 0x000000fffb00720c */ /* 0x004fe40003f46270 */
[----:B------:R-:W-:-:S05]  /*17140*/  IABS R251, c[0x0][0x17c] ;  /* 0x00005f0000fb7a13 */ /* 0x000fca0000000000 */
[----:B------:R-:W-:Y:S02]  /*17150*/  @!P0 IMAD.IADD R229, R229, 0x1, -R251 ;  /* 0x00000001e5e58824 */ /* 0x000fe400078e0afb */
        /* <DEDUP_REMOVED lines=8> */
[----:B------:R-:W2:Y:S04]  /*171e0*/  LDL R251, [R1+0x5c74] ;  /* 0x005c740001fb7983 */ /* 0x000ea80000100800 */
[----:B------:R1:W-:Y:S04]  /*171f0*/  STL [R1+0x98], R221 ;  /* 0x000098dd01007387 */ /* 0x0003e80000100800 */
[----:B-1----:R-:W3:Y:S01]  /*17200*/  LDL.LU R221, [R1+0x63d0] ;  /* 0x0063d00001dd7983 */ /* 0x002ee20000300800 */
[----:B--2---:R-:W-:-:S02]  /*17210*/  ISETP.GE.AND P6, PT, R251, RZ, PT ;  /* 0x000000fffb00720c */ /* 0x004fc40003fc6270 */
[----:B------:R-:W-:-:S04]  /*17220*/  IABS R251, c[0x0][0x17c] ;  /* 0x00005f0000fb7a13 */ /* 0x000fc80000000000 */
[----:B------:R-:W-:Y:S02]  /*17230*/  @!P3 IADD3 R226, R226, -R251, RZ ;  /* 0x800000fbe2e2b210 */ /* 0x000fe40007ffe0ff */
[----:B------:R-:W2:Y:S04]  /*17240*/  LDL R251, [R1+0x98] ;  /* 0x0000980001fb7983 */ /* 0x000ea80000100800 */
[----:B------:R1:W-:Y:S04]  /*17250*/  STL [R1+0x94], R222 ;  /* 0x000094de01007387 */ /* 0x0003e80000100800 */
[----:B-1----:R-:W4:Y:S01]  /*17260*/  LDL.LU R222, [R1+0x63cc] ;  /* 0x0063cc0001de7983 */ /* 0x002f220000300800 */
[----:B--2---:R-:W-:-:S05]  /*17270*/  @!P5 IMAD.MOV R251, RZ, RZ, -R251 ;  /* 0x000000fffffbd224 */ /* 0x004fca00078e0afb */
[----:B------:R1:W-:Y:S02]  /*17280*/  @!P5 STL [R1+0x98], R251 ;  /* 0x000098fb0100d387 */ /* 0x0003e40000100800 */
[----:B-1----:R-:W-:-:S04]  /*17290*/  IABS R251, c[0x0][0x17c] ;  /* 0x00005f0000fb7a13 */ /* 0x002fc80000000000 */
[----:B------:R-:W-:Y:S02]  /*172a0*/  ISETP.GT.U32.AND P3, PT, R251, R219, PT ;  /* 0x000000dbfb00720c */ /* 0x000fe40003f64070 */
[----:B------:R-:W2:Y:S04]  /*172b0*/  LDL R251, [R1+0x94] ;  /* 0x0000940001fb7983 */ /* 0x000ea80000100800 */
[----:B------:R1:W-:Y:S04]  /*172c0*/  STL [R1+0x90], R223 ;  /* 0x000090df01007387 */ /* 0x0003e80000100800 */
[----:B-1----:R-:W5:Y:S01]  /*172d0*/  LDL.LU R223, [R1+0x63c8] ;  /* 0x0063c80001df7983 */ /* 0x002f620000300800 */
[----:B--2---:R-:W-:-:S05]  /*172e0*/  @!P1 IMAD.MOV R251, RZ, RZ, -R251 ;  /* 0x000000fffffb9224 */ /* 0x004fca00078e0afb */
[----:B------:R1:W-:Y:S02]  /*172f0*/  @!P1 STL [R1+0x94], R251 ;  /* 0x000094fb01009387 */ /* 0x0003e40000100800 */
[----:B-1----:R-:W-:-:S04]  /*17300*/  IABS R251, c[0x0][0x17c] ;  /* 0x00005f0000fb7a13 */ /* 0x002fc80000000000 */
[----:B------:R-:W-:Y:S02]  /*17310*/  ISETP.GT.U32.AND P1, PT, R251, R230, PT ;  /* 0x000000e6fb00720c */ /* 0x000fe40003f24070 */
[----:B------:R-:W2:Y:S04]  /*17320*/  LDL R251, [R1+0x90] ;  /* 0x0000900001fb7983 */ /* 0x000ea80000100800 */
[----:B------:R1:W-:Y:S04]  /*17330*/  STL [R1+0x8c], R217 ;  /* 0x00008cd901007387 */ /* 0x0003e80000100800 */
[----:B-1----:R-:W3:Y:S01]  /*17340*/  LDL R217, [R1+0x5c80] ;  /* 0x005c800001d97983 */ /* 0x002ee20000100800 */
[----:B--2---:R-:W-:-:S05]  /*17350*/  @!P2 IMAD.MOV R251, RZ, RZ, -R251 ;  /* 0x000000fffffba224 */ /* 0x004fca00078e0afb */
[----:B------:R1:W-:Y:S02]  /*17360*/  @!P2 STL [R1+0x90], R251 ;  /* 0x000090fb0100a387 */ /* 0x0003e40000100800 */
[----:B-1----:R-:W-:-:S04]  /*17370*/  IABS R251, c[0x0][0x17c] ;  /* 0x00005f0000fb7a13 */ /* 0x002fc80000000000 */
[----:B------:R-:W-:Y:S02]  /*17380*/  ISETP.GT.U32.AND P2, PT, R251, R229, PT ;  /* 0x000000e5fb00720c */ /* 0x000fe40003f44070 */
[----:B------:R-:W2:Y:S04]  /*17390*/  LDL R251, [R1+0x8c] ;  /* 0x00008c0001fb7983 */ /* 0x000ea80000100800 */
        /* <DEDUP_REMOVED lines=12> */
[C---:B------:R-:W-:Y:S02]  /*17460*/  ISETP.GT.U32.AND P4, PT, R251.reuse, R227, PT ;  /* 0x000000e3fb00720c */ /* 0x040fe40003f84070 */
[----:B------:R-:W-:Y:S02]  /*17470*/  ISETP.GT.U32.AND P5, PT, R251, R226, PT ;  /* 0x000000e2fb00720c */ /* 0x000fe40003fa4070 */
[----:B------:R-:W2:Y:S02]  /*17480*/  LDL R251, [R1+0x84] ;  /* 0x0000840001fb7983 */ /* 0x000ea40000100800 */
[----:B--2---:R-:W-:-:S05]  /*17490*/  @!P6 IMAD.MOV R251, RZ, RZ, -R251 ;  /* 0x000000fffffbe224 */ /* 0x004fca00078e0afb */
[----:B------:R1:W-:Y:S02]  /*174a0*/  @!P6 STL [R1+0x84], R251 ;  /* 0x000084fb0100e387 */ /* 0x0003e40000100800 */
[----:B-1----:R-:W-:-:S04]  /*174b0*/  IABS R251, c[0x0][0x17c] ;  /* 0x00005f0000fb7a13 */ /* 0x002fc80000000000 */
[----:B---3--:R-:W-:Y:S01]  /*174c0*/  ISETP.GT.U32.AND P6, PT, R251, R225, PT ;  /* 0x000000e1fb00720c */ /* 0x008fe20003fc4070 */
[----:B------:R-:W-:Y:S02]  /*174d0*/  @!P3 IMAD.IADD R219, R219, 0x1, -R251 ;  /* 0x00000001dbdbb824 */ /* 0x000fe400078e0afb */
[----:B------:R-:W2:Y:S02]  /*174e0*/  LDL R251, [R1+0x5c70] ;  /* 0x005c700001fb7983 */ /* 0x000ea40000100800 */
[----:B--2---:R-:W-:Y:S02]  /*174f0*/  ISETP.GE.AND P3, PT, R251, RZ, PT ;  /* 0x000000fffb00720c */ /* 0x004fe40003f66270 */
[----:B------:R-:W-:-:S04]  /*17500*/  IABS R251, c[0x0][0x17c] ;  /* 0x00005f0000fb7a13 */ /* 0x000fc80000000000 */
[----:B------:R-:W-:Y:S01]  /*17510*/  @!P1 IADD3 R230, R230, -R251, RZ ;  /* 0x800000fbe6e69210 */ /* 0x000fe20007ffe0ff */
[--C-:B------:R-:W-:Y:S01]  /*17520*/  @!P2 IMAD.IADD R229, R229, 0x1, -R251.reuse ;  /* 0x00000001e5e5a824 */ /* 0x100fe200078e0afb */
[C---:B------:R-:W-:Y:S01]  /*17530*/  ISETP.GT.U32.AND P1, PT, R251.reuse, R224, PT ;  /* 0x000000e0fb00720c */ /* 0x040fe20003f24070 */
[--C-:B------:R-:W-:Y:S01]  /*17540*/  @!P0 IMAD.IADD R228, R228, 0x1, -R251.reuse ;  /* 0x00000001e4e48824 */ /* 0x100fe200078e0afb */
[----:B-----5:R-:W-:Y:S01]  /*17550*/  ISETP.GT.U32.AND P2, PT, R251, R223, PT ;  /* 0x000000dffb00720c */ /* 0x020fe20003f44070 */
[----:B------:R-:W-:Y:S01]  /*17560*/  @!P4 IMAD.IADD R227, R227, 0x1, -R251 ;  /* 0x00000001e3e3c824 */ /* 0x000fe200078e0afb */
[C---:B----4-:R-:W-:Y:S02]  /*17570*/  ISETP.GT.U32.AND P0, PT, R251.reuse, R222, PT ;  /* 0x000000defb00720c */ /* 0x050fe40003f04070 */
[----:B------:R-:W-:Y:S02]  /*17580*/  ISETP.GT.U32.AND P4, PT, R251, R221, PT ;  /* 0x000000ddfb00720c */ /* 0x000fe40003f84070 */
[----:B------:R-:W-:-:S02]  /*17590*/  @!P5 IADD3 R226, R226, -R251, RZ ;  /* 0x800000fbe2e2d210 */ /* 0x000fc40007ffe0ff */
[----:B------:R-:W2:Y:S02]  /*175a0*/  LDL R251, [R1+0x5c7c] ;  /* 0x005c7c0001fb7983 */ /* 0x000ea40000100800 */
[----:B--2---:R-:W-:Y:S02]  /*175b0*/  ISETP.GE.AND P5, PT, R251, RZ, PT ;  /* 0x000000fffb00720c */ /* 0x004fe40003fa6270 */
[----:B------:R-:W-:-:S05]  /*175c0*/  IABS R251, c[0x0][0x17c] ;  /* 0x00005f0000fb7a13 */ /* 0x000fca0000000000 */
[--C-:B------:R-:W-:Y:S01]  /*175d0*/  @!P6 IMAD.IADD R225, R225, 0x1, -R251.reuse ;  /* 0x00000001e1e1e824 */ /* 0x100fe200078e0afb */
[----:B------:R-:W-:Y:S01]  /*175e0*/  ISETP.GT.U32.AND P6, PT, R251, R220, PT ;  /* 0x000000dcfb00720c */ /* 0x000fe20003fc4070 */
[----:B------:R-:W-:Y:S02]  /*175f0*/  @!P1 IMAD.IADD R224, R224, 0x1, -R251 ;  /* 0x00000001e0e09824 */ /* 0x000fe400078e0afb */
[----:B------:R-:W2:Y:S02]  /*17600*/  LDL R251, [R1+0x5c78] ;  /* 0x005c780001fb7983 */ /* 0x000ea40000100800 */
[----:B--2---:R-:W-:Y:S02]  /*17610*/  ISETP.GE.AND P1, PT, R251, RZ, PT ;  /* 0x000000fffb00720c */ /* 0x004fe40003f26270 */
[----:B------:R-:W-:-:S04]  /*17620*/  IABS R251, c[0x0][0x17c] ;  /* 0x00005f0000fb7a13 */ /* 0x000fc80000000000 */
[----:B------:R-:W-:Y:S01]  /*17630*/  @!P0 IADD3 R222, R222, -R251, RZ ;  /* 0x800000fbdede8210 */ /* 0x000fe20007ffe0ff */
[----:B------:R-:W-:Y:S02]  /*17640*/  @!P2 IMAD.IADD R223, R223, 0x1, -R251 ;  /* 0x00000001dfdfa824 */ /* 0x000fe400078e0afb */
[----:B------:R-:W2:Y:S01]  /*17650*/  LDL R251, [R1+0x5c94] ;  /* 0x005c940001fb7983 */ /* 0x000ea20000100800 */
[----:B------:R-:W-:Y:S02]  /*17660*/  @!P3 IADD3 R219, -R219, RZ, RZ ;  /* 0x000000ffdbdbb210 */ /* 0x000fe40007ffe1ff */
[----:B------:R-:W-:Y:S02]  /*17670*/  ISETP.GE.AND P2, PT, R217, RZ, PT ;  /* 0x000000ffd900720c */ /* 0x000fe40003f46270 */
[----:B--2---:R-:W-:Y:S02]  /*17680*/  ISETP.GE.AND P0, PT, R251, RZ, PT ;  /* 0x000000fffb00720c */ /* 0x004fe40003f06270 */
[----:B------:R-:W-:-:S05]  /*17690*/  IABS R251, c[0x0][0x17c] ;  /* 0x00005f0000fb7a13 */ /* 0x000fca0000000000 */
[----:B------:R-:W-:Y:S02]  /*176a0*/  @!P4 IMAD.IADD R221, R221, 0x1, -R251 ;  /* 0x00000001ddddc824 */ /* 0x000fe400078e0afb */
[----:B------:R-:W2:Y:S01]  /*176b0*/  LDL R251, [R1+0x5c88] ;  /* 0x005c880001fb7983 */ /* 0x000ea20000100800 */
[----:B------:R-:W-:-:S03]  /*176c0*/  @!P5 IMAD.MOV R230, RZ, RZ, -R230 ;  /* 0x000000ffffe6d224 */ /* 0x000fc600078e0ae6 */
[----:B------:R1:W-:Y:S01]  /*176d0*/  STL [R1+0x80], R219 ;  /* 0x000080db01007387 */ /* 0x0003e20000100800 */
[----:B------:R-:W-:Y:S01]  /*176e0*/  IABS R216, R216 ;  /* 0x000000d800d87213 */ /* 0x000fe20000000000 */
[----:B-1----:R-:W-:Y:S02]  /*176f0*/  IMAD.MOV.U32 R219, RZ, RZ, R229 ;  /* 0x000000ffffdb7224 */ /* 0x002fe400078e00e5 */
[----:B------:R1:W-:Y:S03]  /*17700*/  STL [R1+0x7c], R230 ;  /* 0x00007ce601007387 */ /* 0x0003e60000100800 */
[----:B------:R-:W-:Y:S01]  /*17710*/  @!P1 IADD3 R219, -R219, RZ, RZ ;  /* 0x000000ffdbdb9210 */ /* 0x000fe20007ffe1ff */
[----:B------:R-:W3:Y:S01]  /*17720*/  LDL R229, [R1+0x5c90] ;  /* 0x005c900001e57983 */ /* 0x000ee20000100800 */
[----:B-1----:R-:W-:-:S03]  /*17730*/  IMAD.MOV.U32 R230, RZ, RZ, R228 ;  /* 0x000000ffffe67224 */ /* 0x002fc600078e00e4 */
[----:B------:R-:W4:Y:S01]  /*17740*/  LDL R228, [R1+0x5ca0] ;  /* 0x005ca00001e47983 */ /* 0x000f220000100800 */
[----:B------:R-:W-:-:S03]  /*17750*/  IMAD.HI.U32 R217, R252, R216, RZ ;  /* 0x000000d8fcd97227 */ /* 0x000fc600078e00ff */
[----:B------:R1:W-:Y:S01]  /*17760*/  STL [R1+0x78], R219 ;  /* 0x000078db01007387 */ /* 0x0003e20000100800 */
[----:B------:R-:W-:Y:S02]  /*17770*/  @!P2 IMAD.MOV R230, RZ, RZ, -R230 ;  /* 0x000000ffffe6a224 */ /* 0x000fe400078e0ae6 */
[----:B------:R-:W-:Y:S02]  /*17780*/  IMAD.MOV R217, RZ, RZ, -R217 ;  /* 0x000000ffffd97224 */ /* 0x000fe400078e0ad9 */
[----:B-1----:R-:W-:Y:S02]  /*17790*/  IMAD.MOV.U32 R219, RZ, RZ, R227 ;  /* 0x000000ffffdb7224 */ /* 0x002fe400078e00e3 */
[----:B------:R-:W5:Y:S02]  /*177a0*/  LDL R227, [R1+0x5c9c] ;  /* 0x005c9c0001e37983 */ /* 0x000f640000100800 */
[----:B------:R-:W-:Y:S02]  /*177b0*/  @!P0 IMAD.MOV R219, RZ, RZ, -R219 ;  /* 0x000000ffffdb8224 */ /* 0x000fe400078e0adb */
[----:B------:R1:W-:Y:S04]  /*177c0*/  STL [R1+0x74], R230 ;  /* 0x000074e601007387 */ /* 0x0003e80000100800 */
[----:B-1----:R-:W3:Y:S04]  /*177d0*/  LDL R230, [R1+0x5c98] ;  /* 0x005c980001e67983 */ /* 0x002ee80000100800 */
[----:B------:R-:W-:Y:S04]  /*177e0*/  STL [R1+0x6c], R226 ;  /* 0x00006ce201007387 */ /* 0x000fe80000100800 */
[----:B------:R1:W-:Y:S04]  /*177f0*/  STL [R1+0x70], R219 ;  /* 0x000070db01007387 */ /* 0x0003e80000100800 */
[----:B-1----:R-:W3:Y:S01]  /*17800*/  LDL.LU R219, [R1+0x63bc] ;  /* 0x0063bc0001db7983 */ /* 0x002ee20000300800 */
[----:B--2---:R-:W-:-:S02]  /*17810*/  ISETP.GE.AND P4, PT, R251, RZ, PT ;  /* 0x000000fffb00720c */ /* 0x004fc40003f86270 */
[----:B------:R-:W-:-:S05]  /*17820*/  IABS R251, c[0x0][0x17c] ;  /* 0x00005f0000fb7a13 */ /* 0x000fca0000000000 */
[----:B------:R-:W-:Y:S02]  /*17830*/  @!P6 IMAD.IADD R220, R220, 0x1, -R251 ;  /* 0x00000001dcdce824 */ /* 0x000fe400078e0afb */
[C---:B------:R-:W-:Y:S01]  /*17840*/  IMAD R226, R251.reuse, R217, R216 ;  /* 0x000000d9fbe27224 */ /* 0x040fe200078e02d8 */
[C---:B------:R-:W-:Y:S01]  /*17850*/  ISETP.GT.U32.AND P3, PT, R251.reuse, R225, PT ;  /* 0x000000e1fb00720c */ /* 0x040fe20003f64070 */
[----:B------:R-:W2:Y:S01]  /*17860*/  LDL.LU R216, [R1+0x63b8] ;  /* 0x0063b80001d87983 */ /* 0x000ea20000300800 */
[C---:B------:R-:W-:Y:S02]  /*17870*/  ISETP.GT.U32.AND P5, PT, R251.reuse, R224, PT ;  /* 0x000000e0fb00720c */ /* 0x040fe40003fa4070 */
[C---:B------:R-:W-:Y:S01]  /*17880*/  ISETP.GT.U32.AND P1, PT, R251.reuse, R223, PT ;  /* 0x000000dffb00720c */ /* 0x040fe20003f24070 */
[----:B------:R-:W2:Y:S01]  /*17890*/  LDL.LU R217, [R1+0x63b4] ;  /* 0x0063b40001d97983 */ /* 0x000ea20000300800 */
[C---:B------:R-:W-:Y:S02]  /*178a0*/  ISETP.GT.U32.AND P2, PT, R251.reuse, R222, PT ;  /* 0x000000defb00720c */ /* 0x040fe40003f44070 */
[----:B------:R-:W-:-:S02]  /*178b0*/  ISETP.GT.U32.AND P0, PT, R251, R221, PT ;  /* 0x000000ddfb00720c */ /* 0x000fc40003f04070 */
[----:B------:R-:W-:Y:S02]  /*178c0*/  ISETP.GT.U32.AND P6, PT, R251, R220, PT ;  /* 0x000000dcfb00720c */ /* 0x000fe40003fc4070 */
[----:B------:R-:W2:Y:S02]  /*178d0*/  LDL R251, [R1+0x6c] ;  /* 0x00006c0001fb7983 */ /* 0x000ea40000100800 */
[----:B--2---:R-:W-:-:S05]  /*178e0*/  @!P4 IADD3 R251, -R251, RZ, RZ ;  /* 0x000000fffbfbc210 */ /* 0x004fca0007ffe1ff */
[----:B------:R1:W-:Y:S02]  /*178f0*/  @!P4 STL [R1+0x6c], R251 ;  /* 0x00006cfb0100c387 */ /* 0x0003e40000100800 */
[----:B-1----:R-:W-:-:S04]  /*17900*/  IABS R251, c[0x0][0x17c] ;  /* 0x00005f0000fb7a13 */ /* 0x002fc80000000000 */
[----:B------:R-:W-:Y:S01]  /*17910*/  @!P2 IADD3 R222, R222, -R251, RZ ;  /* 0x800000fbdedea210 */ /* 0x000fe20007ffe0ff */
[--C-:B------:R-:W-:Y:S01]  /*17920*/  @!P3 IMAD.IADD R225, R225, 0x1, -R251.reuse ;  /* 0x00000001e1e1b824 */ /* 0x100fe200078e0afb */
[C---:B---3--:R-:W-:Y:S01]  /*17930*/  ISETP.GT.U32.AND P4, PT, R251.reuse, R219, PT ;  /* 0x000000dbfb00720c */ /* 0x048fe20003f84070 */
[--C-:B------:R-:W-:Y:S01]  /*17940*/  @!P5 IMAD.IADD R224, R224, 0x1, -R251.reuse ;  /* 0x00000001e0e0d824 */ /* 0x100fe200078e0afb */
[----:B------:R-:W-:Y:S01]  /*17950*/  ISETP.GT.U32.AND P3, PT, R251, R218, PT ;  /* 0x000000dafb00720c */ /* 0x000fe20003f64070 */
[--C-:B------:R-:W-:Y:S01]  /*17960*/  @!P1 IMAD.IADD R223, R223, 0x1, -R251.reuse ;  /* 0x00000001dfdf9824 */ /* 0x100fe200078e0afb */
[----:B------:R-:W-:Y:S01]  /*17970*/  ISETP.GT.U32.AND P5, PT, R251, R217, PT ;  /* 0x000000d9fb00720c */ /* 0x000fe20003fa4070 */
[--C-:B------:R-:W-:Y:S01]  /*17980*/  @!P0 IMAD.IADD R221, R221, 0x1, -R251.reuse ;  /* 0x00000001dddd8824 */ /* 0x100fe200078e0afb */
[C---:B------:R-:W-:Y:S01]  /*17990*/  ISETP.GT.U32.AND P1, PT, R251.reuse, R216, PT ;  /* 0x000000d8fb00720c */ /* 0x040fe20003f24070 */
[----:B------:R-:W-:Y:S01]  /*179a0*/  @!P6 IMAD.IADD R220, R220, 0x1, -R251 ;  /* 0x00000001dcdce824 */ /* 0x000fe200078e0afb */
[----:B------:R-:W-:-:S02]  /*179b0*/  ISETP.GT.U32.AND P2, PT, R251, R215, PT ;  /* 0x000000d7fb00720c */ /* 0x000fc40003f44070 */
[----:B------:R-:W-:Y:S02]  /*179c0*/  ISETP.GT.U32.AND P0, PT, R251, R214, PT ;  /* 0x000000d6fb00720c */ /* 0x000fe40003f04070 */
[----:B------:R-:W2:Y:S02]  /*179d0*/  LDL R251, [R1+0x5c84] ;  /* 0x005c840001fb7983 */ /* 0x000ea40000100800 */
[----:B--2---:R-:W-:Y:S02]  /*179e0*/  ISETP.GE.AND P6, PT, R251, RZ, PT ;  /* 0x000000fffb00720c */ /* 0x004fe40003fc6270 */
[----:B------:R-:W-:-:S05]  /*179f0*/  IABS R251, c[0x0][0x17c] ;  /* 0x00005f0000fb7a13 */ /* 0x000fca0000000000 */
[----:B------:R-:W-:Y:S02]  /*17a00*/  @!P4 IMAD.IADD R219, R219, 0x1, -R251 ;  /* 0x00000001dbdbc824 */ /* 0x000fe400078e0afb */
[----:B------:R-:W2:Y:S04]  /*17a10*/  LDL R251, [R1+0x5c8c] ;  /* 0x005c8c0001fb7983 */ /* 0x000ea80000100800 */
[----:B------:R-:W-:-:S05]  /*17a20*/  @!P6 IMAD.MOV R225, RZ, RZ, -R225 ;  /* 0x000000ffffe1e224 */ /* 0x000fca00078e0ae1 */
[----:B------:R1:W-:Y:S02]  /*17a30*/  STL [R1+0x68], R225 ;  /* 0x000068e101007387 */ /* 0x0003e40000100800 */
[----:B-1----:R-:W-:Y:S02]  /*17a40*/  IMAD.MOV.U32 R225, RZ, RZ, R223 ;  /* 0x000000ffffe17224 */ /* 0x002fe400078e00df */
[----:B------:R-:W3:Y:S01]  /*17a50*/  LDL R223, [R1+0x5ca8] ;  /* 0x005ca80001df7983 */ /* 0x000ee20000100800 */
[----:B--2---:R-:W-:Y:S02]  /*17a60*/  ISETP.GE.AND P4, PT, R251, RZ, PT ;  /* 0x000000fffb00720c */ /* 0x004fe40003f86270 */
[----:B------:R-:W-:-:S04]  /*17a70*/  IABS R251, c[0x0][0x17c] ;  /* 0x00005f0000fb7a13 */ /* 0x000fc80000000000 */
[----:B------:R-:W-:Y:S02]  /*17a80*/  @!P3 IADD3 R218, R218, -R251, RZ ;  /* 0x800000fbdadab210 */ /* 0x000fe40007ffe0ff */
[----:B-----5:R-:W-:-:S05]  /*17a90*/  ISETP.GE.AND P3, PT, R227, RZ, PT ;  /* 0x000000ffe300720c */ /* 0x020fca0003f66270 */
[----:B------:R-:W-:-:S05]  /*17aa0*/  @!P4 IMAD.MOV R224, RZ, RZ, -R224 ;  /* 0x000000ffffe0c224 */ /* 0x000fca00078e0ae0 */
[----:B------:R1:W-:Y:S03]  /*17ab0*/  STL [R1+0x64], R224 ;  /* 0x000064e001007387 */ /* 0x0003e60000100800 */
[----:B------:R-:W-:Y:S01]  /*17ac0*/  @!P3 IADD3 R225, -R225, RZ, RZ ;  /* 0x000000ffe1e1b210 */ /* 0x000fe20007ffe1ff */
[----:B-1----:R-:W2:Y:S04]  /*17ad0*/  LDL R224, [R1+0x5cb0] ;  /* 0x005cb00001e07983 */ /* 0x002ea80000100800 */
[----:B------:R1:W-:Y:S04]  /*17ae0*/  STL [R1+0x60], R225 ;  /* 0x000060e101007387 */ /* 0x0003e80000100800 */
[----:B-1----:R-:W5:Y:S01]  /*17af0*/  LDL R225, [R1+0x5cac] ;  /* 0x005cac0001e17983 */ /* 0x002f620000100800 */
[--C-:B------:R-:W-:Y:S01]  /*17b00*/  @!P5 IMAD.IADD R217, R217, 0x1, -R251.reuse ;  /* 0x00000001d9d9d824 */ /* 0x100fe200078e0afb */
[----:B----4-:R-:W-:Y:S01]  /*17b10*/  ISETP.GE.AND P5, PT, R228, RZ, PT ;  /* 0x000000ffe400720c */ /* 0x010fe20003fa6270 */
[--C-:B------:R-:W-:Y:S01]  /*17b20*/  @!P1 IMAD.IADD R216, R216, 0x1, -R251.reuse ;  /* 0x00000001d8d89824 */ /* 0x100fe200078e0afb */
[----:B------:R-:W4:Y:S01]  /*17b30*/  LDL R228, [R1+0x5ca4] ;  /* 0x005ca40001e47983 */ /* 0x000f220000100800 */
[----:B------:R-:W-:Y:S01]  /*17b40*/  @!P2 IMAD.IADD R215, R215, 0x1, -R251 ;  /* 0x00000001d7d7a824 */ /* 0x000fe200078e0afb */
[----:B------:R-:W-:-:S02]  /*17b50*/  ISETP.GE.AND P1, PT, R229, RZ, PT ;  /* 0x000000ffe500720c */ /* 0x000fc40003f26270 */
[----:B------:R-:W-:Y:S01]  /*17b60*/  ISETP.GE.AND P2, PT, R230, RZ, PT ;  /* 0x000000ffe600720c */ /* 0x000fe20003f46270 */
[----:B------:R-:W4:Y:S04]  /*17b70*/  LDL R229, [R1+0x5cb4] ;  /* 0x005cb40001e57983 */ /* 0x000f280000100800 */
[----:B------:R-:W4:Y:S01]  /*17b80*/  LDL R230, [R1+0x5cbc] ;  /* 0x005cbc0001e67983 */ /* 0x000f220000100800 */
[----:B------:R-:W-:Y:S02]  /*17b90*/  @!P0 IADD3 R214, R214, -R251, RZ ;  /* 0x800000fbd6d68210 */ /* 0x000fe40007ffe0ff */
[C---:B------:R-:W-:Y:S01]  /*17ba0*/  ISETP.GT.U32.AND P0, PT, R251.reuse, R219, PT ;  /* 0x000000dbfb00720c */ /* 0x040fe20003f04070 */
[----:B------:R-:W-:Y:S01]  /*17bb0*/  @!P5 IMAD.MOV R222, RZ, RZ, -R222 ;  /* 0x000000ffffded224 */ /* 0x000fe200078e0ade */
[----:B------:R-:W-:-:S03]  /*17bc0*/  ISETP.GT.U32.AND P5, PT, R251, R214, PT ;  /* 0x000000d6fb00720c */ /* 0x000fc60003fa4070 */
[----:B------:R-:W-:Y:S01]  /*17bd0*/  @!P2 IMAD.MOV R220, RZ, RZ, -R220 ;  /* 0x000000ffffdca224 */ /* 0x000fe200078e0adc */
[C---:B------:R-:W-:Y:S02]  /*17be0*/  ISETP.GT.U32.AND P2, PT, R251.reuse, R213, PT ;  /* 0x000000d5fb00720c */ /* 0x040fe40003f44070 */
[----:B------:R-:W-:-:S05]  /*17bf0*/  ISETP.GT.U32.AND P4, PT, R251, R218, PT ;  /* 0x000000dafb00720c */ /* 0x000fca0003f84070 */
[----:B------:R-:W-:Y:S02]  /*17c00*/  @!P0 IADD3 R219, R219, -R251, RZ ;  /* 0x800000fbdbdb8210 */ /* 0x000fe40007ffe0ff */
[C---:B------:R-:W-:Y:S01]  /*17c10*/  ISETP.GT.U32.AND P0, PT, R251.reuse, R212, PT ;  /* 0x000000d4fb00720c */ /* 0x040fe20003f04070 */
[----:B------:R-:W-:Y:S01]  /*17c20*/  @!P1 IMAD.MOV R221, RZ, RZ, -R221 ;  /* 0x000000ffffdd9224 */ /* 0x000fe200078e0add */
[C---:B------:R-:W-:Y:S02]  /*17c30*/  ISETP.GT.U32.AND P3, PT, R251.reuse, R217, PT ;  /* 0x000000d9fb00720c */ /* 0x040fe40003f64070 */
[----:B------:R-:W-:Y:S02]  /*17c40*/  ISETP.GT.U32.AND P6, PT, R251, R216, PT ;  /* 0x000000d8fb00720c */ /* 0x000fe40003fc4070 */
[----:B------:R-:W-:Y:S01]  /*17c50*/  IADD3 R227, R11, 0x1f4, RZ ;  /* 0x000001f40be37810 */ /* 0x000fe20007ffe0ff */
[----:B------:R-:W-:Y:S01]  /*17c60*/  STL [R1+0x5c], R222 ;  /* 0x00005cde01007387 */ /* 0x000fe20000100800 */
[--C-:B------:R-:W-:Y:S01]  /*17c70*/  @!P5 IMAD.IADD R214, R214, 0x1, -R251.reuse ;  /* 0x00000001d6d6d824 */ /* 0x100fe200078e0afb */
[----:B---3--:R-:W-:Y:S01]  /*17c80*/  ISETP.GE.AND P5, PT, R223, RZ, PT ;  /* 0x000000ffdf00720c */ /* 0x008fe20003fa6270 */
[--C-:B------:R-:W-:Y:S01]  /*17c90*/  @!P2 IMAD.IADD R213, R213, 0x1, -R251.reuse ;  /* 0x00000001d5d5a824 */ /* 0x100fe200078e0afb */
[----:B------:R-:W-:Y:S02]  /*17ca0*/  STL [R1+0x58], R221 ;  /* 0x000058dd01007387 */ /* 0x000fe40000100800 */
[----:B------:R-:W-:-:S02]  /*17cb0*/  @!P0 IMAD.IADD R212, R212, 0x1, -R251 ;  /* 0x00000001d4d48824 */ /* 0x000fc400078e0afb */
[----:B------:R-:W-:Y:S01]  /*17cc0*/  STL [R1+0x5e6c], R227 ;  /* 0x005e6ce301007387 */ /* 0x000fe20000100800 */
[----:B------:R-:W-:-:S03]  /*17cd0*/  @!P4 IMAD.IADD R218, R218, 0x1, -R251 ;  /* 0x00000001dadac824 */ /* 0x000fc600078e0afb */
[----:B------:R-:W-:Y:S01]  /*17ce0*/  STL [R1+0x50], R220 ;  /* 0x000050dc01007387 */ /* 0x000fe20000100800 */
[----:B------:R-:W-:-:S03]  /*17cf0*/  ISETP.GT.U32.AND P4, PT, R251, R211, PT ;  /* 0x000000d3fb00720c */ /* 0x000fc60003f84070 */
[----:B------:R-:W3:Y:S01]  /*17d00*/  LDL R223, [R1+0x5cb8] ;  /* 0x005cb80001df7983 */ /* 0x000ee20000100800 */
[--C-:B------:R-:W-:Y:S01]  /*17d10*/  @!P3 IMAD.IADD R217, R217, 0x1, -R251.reuse ;  /* 0x00000001d9d9b824 */ /* 0x100fe200078e0afb */
[C---:B------:R-:W-:Y:S01]  /*17d20*/  ISETP.GT.U32.AND P3, PT, R251.reuse, R210, PT ;  /* 0x000000d2fb00720c */ /* 0x040fe20003f64070 */
[----:B------:R-:W-:Y:S01]  /*17d30*/  @!P6 IMAD.IADD R216, R216, 0x1, -R251 ;  /* 0x00000001d8d8e824 */ /* 0x000fe200078e0afb */
[----:B------:R-:W-:Y:S02]  /*17d40*/  ISETP.GT.U32.AND P6, PT, R251, R209, PT ;  /* 0x000000d1fb00720c */ /* 0x000fe40003fc4070 */
[----:B------:R-:W-:-:S04]  /*17d50*/  @!P5 IADD3 R219, -R219, RZ, RZ ;  /* 0x000000ffdbdbd210 */ /* 0x000fc80007ffe1ff */
[----:B------:R-:W-:-:S05]  /*17d60*/  @!P4 IADD3 R211, R211, -R251, RZ ;  /* 0x800000fbd3d3c210 */ /* 0x000fca0007ffe0ff */
[--C-:B------:R-:W-:Y:S02]  /*17d70*/  @!P3 IMAD.IADD R210, R210, 0x1, -R251.reuse ;  /* 0x00000001d2d2b824 */ /* 0x100fe400078e0afb */
[----:B------:R-:W-:Y:S01]  /*17d80*/  @!P6 IMAD.IADD R209, R209, 0x1, -R251 ;  /* 0x00000001d1d1e824 */ /* 0x000fe200078e0afb */
[----:B--2---:R-:W-:Y:S02]  /*17d90*/  ISETP.GE.AND P2, PT, R224, RZ, PT ;  /* 0x000000ffe000720c */ /* 0x004fe40003f46270 */
[----:B------:R-:W2:Y:S01]  /*17da0*/  LDL R224, [R1+0x5cc4] ;  /* 0x005cc40001e07983 */ /* 0x000ea20000100800 */
[----:B-----5:R-:W-:-:S10]  /*17db0*/  ISETP.GE.AND P0, PT, R225, RZ, PT ;  /* 0x000000ffe100720c */ /* 0x020fd40003f06270 */
[----:B------:R-:W-:Y:S01]  /*17dc0*/  @!P2 IMAD.MOV R218, RZ, RZ, -R218 ;  /* 0x000000ffffdaa224 */ /* 0x000fe200078e0ada */
[----:B------:R-:W-:Y:S01]  /*17dd0*/  STL [R1+0x4c], R219 ;  /* 0x00004cdb01007387 */ /* 0x000fe20000100800 */
[----:B----4-:R-:W-:-:S03]  /*17de0*/  ISETP.GE.AND P4, PT, R228, RZ, PT ;  /* 0x000000ffe400720c */ /* 0x010fc60003f86270 */
[----:B------:R-:W-:Y:S01]  /*17df0*/  STL [R1+0x48], R218 ;  /* 0x000048da01007387 */ /* 0x000fe20000100800 */
[----:B------:R-:W-:-:S03]  /*17e00*/  ISETP.GE.AND P3, PT, R229, RZ, PT ;  /* 0x000000ffe500720c */ /* 0x000fc60003f66270 */
[----:B------:R-:W4:Y:S01]  /*17e10*/  LDL R225, [R1+0x5cc0] ;  /* 0x005cc00001e17983 */ /* 0x000f220000100800 */
[----:B------:R-:W-:-:S03]  /*17e20*/  @!P0 IMAD.MOV R217, RZ, RZ, -R217 ;  /* 0x000000ffffd98224 */ /* 0x000fc600078e0ad9 */
[----:B------:R-:W5:Y:S01]  /*17e30*/  LDL R228, [R1+0x5ccc] ;  /* 0x005ccc0001e47983 */ /* 0x000f620000100800 */
[----:B------:R-:W-:-:S03]  /*17e40*/  ISETP.GE.AND P6, PT, R230, RZ, PT ;  /* 0x000000ffe600720c */ /* 0x000fc60003fc6270 */
[----:B------:R-:W-:Y:S04]  /*17e50*/  STL [R1+0x44], R217 ;  /* 0x000044d901007387 */ /* 0x000fe80000100800 */
[----:B------:R-:W5:Y:S04]  /*17e60*/  LDL R229, [R1+0x5cc8] ;  /* 0x005cc80001e57983 */ /* 0x000f680000100800 */
[----:B------:R-:W5:Y:S01]  /*17e70*/  LDL R230, [R1+0x5cd0] ;  /* 0x005cd00001e67983 */ /* 0x000f620000100800 */
[----:B------:R-:W-:-:S13]  /*17e80*/  ISETP.GT.U32.AND P1, PT, R251, R215, PT ;  /* 0x000000d7fb00720c */ /* 0x000fda0003f24070 */
[----:B------:R-:W-:Y:S02]  /*17e90*/  @!P1 IADD3 R215, R215, -R251, RZ ;  /* 0x800000fbd7d79210 */ /* 0x000fe40007ffe0ff */
[C---:B------:R-:W-:Y:S01]  /*17ea0*/  ISETP.GT.U32.AND P1, PT, R251.reuse, R208, PT ;  /* 0x000000d0fb00720c */ /* 0x040fe20003f24070 */
[----:B------:R-:W-:Y:S01]  /*17eb0*/  @!P4 IMAD.MOV R216, RZ, RZ, -R216 ;  /* 0x000000ffffd8c224 */ /* 0x000fe200078e0ad8 */
[----:B------:R-:W-:Y:S02]  /*17ec0*/  ISETP.GT.U32.AND P2, PT, R251, R212, PT ;  /* 0x000000d4fb00720c */ /* 0x000fe40003f44070 */
[----:B------:R-:W-:-:S09]  /*17ed0*/  @!P3 IADD3 R215, -R215, RZ, RZ ;  /* 0x000000ffd7d7b210 */ /* 0x000fd20007ffe1ff */
[----:B------:R-:W-:Y:S01]  /*17ee0*/  @!P1 IMAD.IADD R208, R208, 0x1, -R251 ;  /* 0x00000001d0d09824 */ /* 0x000fe200078e0afb */
[----:B------:R-:W-:-:S04]  /*17ef0*/  ISETP.GT.U32.AND P1, PT, R251, R213, PT ;  /* 0x000000d5fb00720c */ /* 0x000fc80003f24070 */
[C---:B------:R-:W-:Y:S02]  /*17f00*/  ISETP.GT.U32.AND P5, PT, R251.reuse, R208, PT ;  /* 0x000000d0fb00720c */ /* 0x040fe40003fa4070 */
[C---:B------:R-:W-:Y:S02]  /*17f10*/  ISETP.GT.U32.AND P0, PT, R251.reuse, R211, PT ;  /* 0x000000d3fb00720c */ /* 0x040fe40003f04070 */
[C---:B------:R-:W-:Y:S02]  /*17f20*/  ISETP.GT.U32.AND P4, PT, R251.reuse, R210, PT ;  /* 0x000000d2fb00720c */ /* 0x040fe40003f84070 */
[----:B------:R-:W-:-:S03]  /*17f30*/  ISETP.GT.U32.AND P3, PT, R251, R209, PT ;  /* 0x000000d1fb00720c */ /* 0x000fc60003f64070 */
[--C-:B------:R-:W-:Y:S01]  /*17f40*/  @!P1 IMAD.IADD R213, R213, 0x1, -R251.reuse ;  /* 0x00000001d5d59824 */ /* 0x100fe200078e0afb */
[----:B---3--:R-:W-:Y:S01]  /*17f50*/  ISETP.GE.AND P1, PT, R223, RZ, PT ;  /* 0x000000ffdf00720c */ /* 0x008fe20003f26270 */
[--C-:B------:R-:W-:Y:S02]  /*17f60*/  @!P2 IMAD.IADD R212, R212, 0x1, -R251.reuse ;  /* 0x00000001d4d4a824 */ /* 0x100fe400078e0afb */
[--C-:B------:R-:W-:Y:S01]  /*17f70*/  @!P5 IMAD.IADD R208, R208, 0x1, -R251.reuse ;  /* 0x00000001d0d0d824 */ /* 0x100fe200078e0afb */
[----:B------:R-:W-:Y:S02]  /*17f80*/  ISETP.GT.U32.AND P2, PT, R251, R206, PT ;  /* 0x000000cefb00720c */ /* 0x000fe40003f44070 */
[----:B------:R-:W-:Y:S01]  /*17f90*/  @!P0 IADD3 R211, R211, -R251, RZ ;  /* 0x800000fbd3d38210 */ /* 0x000fe20007ffe0ff */
[--C-:B------:R-:W-:Y:S01]  /*17fa0*/  @!P4 IMAD.IADD R210, R210, 0x1, -R251.reuse ;  /* 0x00000001d2d2c824 */ /* 0x100fe200078e0afb */
[----:B------:R-:W-:Y:S01]  /*17fb0*/  ISETP.GT.U32.AND P0, PT, R251, R205, PT ;  /* 0x000000cdfb00720c */ /* 0x000fe20003f04070 */
[----:B------:R-:W-:Y:S01]  /*17fc0*/  @!P3 IMAD.IADD R209, R209, 0x1, -R251 ;  /* 0x00000001d1d1b824 */ /* 0x000fe200078e0afb */
[C---:B------:R-:W-:Y:S01]  /*17fd0*/  ISETP.GT.U32.AND P4, PT, R251.reuse, R204, PT ;  /* 0x000000ccfb00720c */ /* 0x040fe20003f84070 */
[----:B------:R1:W-:Y:S01]  /*17fe0*/  STL [R1+0x38], R216 ;  /* 0x000038d801007387 */ /* 0x0003e20000100800 */
[----:B------:R-:W-:Y:S01]  /*17ff0*/  ISETP.GT.U32.AND P3, PT, R251, R203, PT ;  /* 0x000000cbfb00720c */ /* 0x000fe20003f64070 */
[----:B------:R-:W-:-:S02]  /*18000*/  @!P6 IMAD.MOV R214, RZ, RZ, -R214 ;  /* 0x000000ffffd6e224 */ /* 0x000fc400078e0ad6 */
[----:B-1----:R-:W-:Y:S01]  /*18010*/  IMAD.MOV.U32 R216, RZ, RZ, R213 ;  /* 0x000000ffffd87224 */ /* 0x002fe200078e00d5 */
[----:B------:R-:W-:Y:S04]  /*18020*/  STL [R1+0x30], R215 ;  /* 0x000030d701007387 */ /* 0x000fe80000100800 */
[----:B------:R-:W-:Y:S01]  /*18030*/  @!P1 IADD3 R216, -R216, RZ, RZ ;  /* 0x000000ffd8d89210 */ /* 0x000fe20007ffe1ff */
[----:B------:R-:W-:Y:S01]  /*18040*/  STL [R1+0x20], R214 ;  /* 0x000020d601007387 */ /* 0x000fe20000100800 */
[----:B------:R-:W-:-:S03]  /*18050*/  @!P2 IMAD.IADD R206, R206, 0x1, -R251 ;  /* 0x00000001cecea824 */ /* 0x000fc600078e0afb */
[----:B------:R-:W-:Y:S01]  /*18060*/  @!P3 IADD3 R203, R203, -R251, RZ ;  /* 0x800000fbcbcbb210 */ /* 0x000fe20007ffe0ff */
[--C-:B------:R-:W-:Y:S01]  /*18070*/  @!P0 IMAD.IADD R205, R205, 0x1, -R251.reuse ;  /* 0x00000001cdcd8824 */ /* 0x100fe200078e0afb */
[----:B------:R-:W-:Y:S01]  /*18080*/  STL [R1+0x10], R216 ;  /* 0x000010d801007387 */ /* 0x000fe20000100800 */
[----:B------:R-:W-:-:S03]  /*18090*/  @!P4 IMAD.IADD R204, R204, 0x1, -R251 ;  /* 0x00000001ccccc824 */ /* 0x000fc600078e0afb */
[----:B------:R-:W3:Y:S01]  /*180a0*/  LDL R223, [R1+0x5ce4] ;  /* 0x005ce40001df7983 */ /* 0x000ee20000100800 */
[----:B--2---:R-:W-:-:S03]  /*180b0*/  ISETP.GE.AND P5, PT, R224, RZ, PT ;  /* 0x000000ffe000720c */ /* 0x004fc60003fa6270 */
[----:B------:R-:W2:Y:S10]  /*180c0*/  LDL R224, [R1+0x5cd8] ;  /* 0x005cd80001e07983 */ /* 0x000eb40000100800 */
[----:B------:R-:W-:Y:S01]  /*180d0*/  @!P5 IMAD.MOV R212, RZ, RZ, -R212 ;  /* 0x000000ffffd4d224 */ /* 0x000fe200078e0ad4 */
[----:B----4-:R-:W-:-:S02]  /*180e0*/  ISETP.GE.AND P2, PT, R225, RZ, PT ;  /* 0x000000ffe100720c */ /* 0x010fc40003f46270 */
[----:B------:R-:W4:Y:S01]  /*180f0*/  LDL R225, [R1+0x5cd4] ;  /* 0x005cd40001e17983 */ /* 0x000f220000100800 */
[----:B-----5:R-:W-:-:S03]  /*18100*/  ISETP.GE.AND P0, PT, R228, RZ, PT ;  /* 0x000000ffe400720c */ /* 0x020fc60003f06270 */
[----:B------:R-:W-:Y:S04]  /*18110*/  STL [R1], R212 ;  /* 0x000000d401007387 */ /* 0x000fe80000100800 */
[----:B------:R-:W5:Y:S01]  /*18120*/  LDL R228, [R1+0x5cdc] ;  /* 0x005cdc0001e47983 */ /* 0x000f620000100800 */
[----:B------:R-:W-:-:S03]  /*18130*/  ISETP.GE.AND P4, PT, R229, RZ, PT ;  /* 0x000000ffe500720c */ /* 0x000fc60003f86270 */
[----:B------:R-:W3:Y:S01]  /*18140*/  LDL R229, [R1+0x5cec] ;  /* 0x005cec0001e57983 */ /* 0x000ee20000100800 */
[----:B------:R-:W-:-:S03]  /*18150*/  ISETP.GE.AND P3, PT, R230, RZ, PT ;  /* 0x000000ffe600720c */ /* 0x000fc60003f66270 */
[----:B------:R-:W3:Y:S01]  /*18160*/  LDL R230, [R1+0x5cf0] ;  /* 0x005cf00001e67983 */ /* 0x000ee20000100800 */
[C---:B------:R-:W-:Y:S01]  /*18170*/  ISETP.GT.U32.AND P6, PT, R251.reuse, R207, PT ;  /* 0x000000cffb00720c */ /* 0x040fe20003fc4070 */
[----:B------:R-:W-:Y:S01]  /*18180*/  @!P2 IMAD.MOV R211, RZ, RZ, -R211 ;  /* 0x000000ffffd3a224 */ /* 0x000fe200078e0ad3 */
[C---:B------:R-:W-:Y:S01]  /*18190*/  ISETP.GT.U32.AND P5, PT, R251.reuse, R206, PT ;  /* 0x000000cefb00720c */ /* 0x040fe20003fa4070 */
[----:B------:R-:W-:Y:S01]  /*181a0*/  @!P0 IMAD.MOV R210, RZ, RZ, -R210 ;  /* 0x000000ffffd28224 */ /* 0x000fe200078e0ad2 */
[C---:B------:R-:W-:Y:S02]  /*181b0*/  ISETP.GT.U32.AND P2, PT, R251.reuse, R205, PT ;  /* 0x000000cdfb00720c */ /* 0x040fe40003f44070 */
[----:B------:R-:W-:-:S07]  /*181c0*/  ISETP.GT.U32.AND P0, PT, R251, R204, PT ;  /* 0x000000ccfb00720c */ /* 0x000fce0003f04070 */
[----:B------:R-:W-:-:S04]  /*181d0*/  @!P6 IADD3 R207, R207, -R251, RZ ;  /* 0x800000fbcfcfe210 */ /* 0x000fc80007ffe0ff */
[----:B------:R-:W-:Y:S01]  /*181e0*/  ISETP.GT.U32.AND P1, PT, R251, R207, PT ;  /* 0x000000cffb00720c */ /* 0x000fe20003f24070 */
[----:B------:R-:W-:Y:S01]  /*181f0*/  @!P3 IMAD.MOV R208, RZ, RZ, -R208 ;  /* 0x000000ffffd0b224 */ /* 0x000fe200078e0ad0 */
[----:B------:R-:W-:Y:S01]  /*18200*/  @!P2 IADD3 R205, R205, -R251, RZ ;  /* 0x800000fbcdcda210 */ /* 0x000fe20007ffe0ff */
[--C-:B------:R-:W-:Y:S01]  /*18210*/  @!P5 IMAD.IADD R206, R206, 0x1, -R251.reuse ;  /* 0x00000001ceced824 */ /* 0x100fe200078e0afb */
[C---:B------:R-:W-:Y:S01]  /*18220*/  ISETP.GT.U32.AND P3, PT, R251.reuse, R201, PT ;  /* 0x000000c9fb00720c */ /* 0x040fe20003f64070 */
[----:B------:R-:W-:Y:S01]  /*18230*/  @!P0 IMAD.IADD R204, R204, 0x1, -R251 ;  /* 0x00000001cccc8824 */ /* 0x000fe200078e0afb */
[C---:B------:R-:W-:Y:S02]  /*18240*/  ISETP.GT.U32.AND P5, PT, R251.reuse, R199, PT ;  /* 0x000000c7fb00720c */ /* 0x040fe40003fa4070 */
[C---:B------:R-:W-:Y:S02]  /*18250*/  ISETP.GT.U32.AND P2, PT, R251.reuse, R198, PT ;  /* 0x000000c6fb00720c */ /* 0x040fe40003f44070 */
[----:B------:R-:W-:-:S03]  /*18260*/  ISETP.GT.U32.AND P0, PT, R251, R197, PT ;  /* 0x000000c5fb00720c */ /* 0x000fc60003f04070 */
[--C-:B------:R-:W-:Y:S01]  /*18270*/  @!P1 IMAD.IADD R207, R207, 0x1, -R251.reuse ;  /* 0x00000001cfcf9824 */ /* 0x100fe200078e0afb */
[----:B------:R-:W-:Y:S02]  /*18280*/  ISETP.GT.U32.AND P1, PT, R251, R200, PT ;  /* 0x000000c8fb00720c */ /* 0x000fe40003f24070 */
[----:B------:R-:W-:Y:S01]  /*18290*/  @!P4 IADD3 R209, -R209, RZ, RZ ;  /* 0x000000ffd1d1c210 */ /* 0x000fe20007ffe1ff */
[----:B------:R-:W-:Y:S01]  /*182a0*/  STL [R1+0x6344], R211 ;  /* 0x006344d301007387 */ /* 0x000fe20000100800 */
[-C--:B------:R-:W-:Y:S01]  /*182b0*/  @!P3 IADD3 R201, R201, -R251.reuse, RZ ;  /* 0x800000fbc9c9b210 */ /* 0x080fe20007ffe0ff */
[--C-:B------:R-:W-:Y:S02]  /*182c0*/  @!P5 IMAD.IADD R199, R199, 0x1, -R251.reuse ;  /* 0x00000001c7c7d824 */ /* 0x100fe400078e0afb */
[----:B------:R-:W-:Y:S01]  /*182d0*/  STL [R1+0x6348], R210 ;  /* 0x006348d201007387 */ /* 0x000fe20000100800 */
[----:B------:R-:W-:Y:S01]  /*182e0*/  @!P2 IMAD.IADD R198, R198, 0x1, -R251 ;  /* 0x00000001c6c6a824 */ /* 0x000fe200078e0afb */
[----:B------:R-:W-:-:S02]  /*182f0*/  @!P0 IADD3 R197, R197, -R251, RZ ;  /* 0x800000fbc5c58210 */ /* 0x000fc40007ffe0ff */
[----:B------:R-:W-:Y:S02]  /*18300*/  STL [R1+0x634c], R209 ;  /* 0x00634cd101007387 */ /* 0x000fe40000100800 */
[----:B------:R-:W-:Y:S02]  /*18310*/  @!P1 IMAD.IADD R200, R200, 0x1, -R251 ;  /* 0x00000001c8c89824 */ /* 0x000fe400078e0afb */
[----:B------:R1:W-:Y:S01]  /*18320*/  STL [R1+0x6350], R208 ;  /* 0x006350d001007387 */ /* 0x0003e20000100800 */
[----:B--2---:R-:W-:-:S03]  /*18330*/  ISETP.GE.AND P3, PT, R224, RZ, PT ;  /* 0x000000ffe000720c */ /* 0x004fc60003f66270 */
[----:B------:R-:W2:Y:S01]  /*18340*/  LDL R224, [R1+0x5ce8] ;  /* 0x005ce80001e07983 */ /* 0x000ea20000100800 */
[----:B----4-:R-:W-:-:S03]  /*18350*/  ISETP.GE.AND P1, PT, R225, RZ, PT ;  /* 0x000000ffe100720c */ /* 0x010fc60003f26270 */
[----:B------:R-:W4:Y:S01]  /*18360*/  LDL R225, [R1+0x5cf8] ;  /* 0x005cf80001e17983 */ /* 0x000f220000100800 */
[----:B-----5:R-:W-:-:S03]  /*18370*/  ISETP.GE.AND P5, PT, R228, RZ, PT ;  /* 0x000000ffe400720c */ /* 0x020fc60003fa6270 */
[----:B------:R-:W5:Y:S01]  /*18380*/  LDL R228, [R1+0x5d00] ;  /* 0x005d000001e47983 */ /* 0x000f620000100800 */
[----:B---3--:R-:W-:-:S03]  /*18390*/  ISETP.GE.AND P2, PT, R229, RZ, PT ;  /* 0x000000ffe500720c */ /* 0x008fc60003f46270 */
[----:B------:R-:W3:Y:S01]  /*183a0*/  LDL R229, [R1+0x5cfc] ;  /* 0x005cfc0001e57983 */ /* 0x000ee20000100800 */
[----:B------:R-:W-:-:S03]  /*183b0*/  ISETP.GE.AND P0, PT, R230, RZ, PT ;  /* 0x000000ffe600720c */ /* 0x000fc60003f06270 */
[----:B------:R-:W3:Y:S01]  /*183c0*/  LDL R230, [R1+0x5cf4] ;  /* 0x005cf40001e67983 */ /* 0x000ee20000100800 */
[C---:B------:R-:W-:Y:S02]  /*183d0*/  ISETP.GT.U32.AND P6, PT, R251.reuse, R202, PT ;  /* 0x000000cafb00720c */ /* 0x040fe40003fc4070 */
[----:B------:R-:W-:-:S11]  /*183e0*/  ISETP.GT.U32.AND P4, PT, R251, R203, PT ;  /* 0x000000cbfb00720c */ /* 0x000fd60003f84070 */
[----:B------:R-:W-:-:S05]  /*183f0*/  @!P6 IMAD.IADD R202, R202, 0x1, -R251 ;  /* 0x00000001cacae824 */ /* 0x000fca00078e0afb */
[----:B------:R-:W-:Y:S01]  /*18400*/  ISETP.GT.U32.AND P6, PT, R251, R202, PT ;  /* 0x000000cafb00720c */ /* 0x000fe20003fc4070 */
[----:B------:R-:W-:Y:S01]  /*18410*/  @!P4 IMAD.IADD R203, R203, 0x1, -R251 ;  /* 0x00000001cbcbc824 */ /* 0x000fe200078e0afb */
[----:B------:R-:W-:-:S11]  /*18420*/  ISETP.GT.U32.AND P4, PT, R251, R196, PT ;  /* 0x000000c4fb00720c */ /* 0x000fd60003f84070 */
[--C-:B------:R-:W-:Y:S01]  /*18430*/  @!P6 IMAD.IADD R202, R202, 0x1, -R251.reuse ;  /* 0x00000001cacae824 */ /* 0x100fe200078e0afb */
[----:B------:R-:W-:Y:S02]  /*18440*/  ISETP.GE.AND P6, PT, R223, RZ, PT ;  /* 0x000000ffdf00720c */ /* 0x000fe40003fc6270 */
[----:B------:R-:W3:Y:S01]  /*18450*/  LDL R223, [R1+0x5ce0] ;  /* 0x005ce00001df7983 */ /* 0x000ee20000100800 */
[----:B------:R-:W-:Y:S01]  /*18460*/  @!P4 IMAD.IADD R196, R196, 0x1, -R251 ;  /* 0x00000001c4c4c824 */ /* 0x000fe200078e0afb */
[----:B------:R-:W-:Y:S01]  /*18470*/  @!P1 IADD3 R205, -R205, RZ, RZ ;  /* 0x000000ffcdcd9210 */ /* 0x000fe20007ffe1ff */
[----:B------:R-:W-:Y:S01]  /*18480*/  @!P3 IMAD.MOV R206, RZ, RZ, -R206 ;  /* 0x000000ffffceb224 */ /* 0x000fe200078e0ace */
[C---:B------:R-:W-:Y:S02]  /*18490*/  ISETP.GT.U32.AND P4, PT, R251.reuse, R201, PT ;  /* 0x000000c9fb00720c */ /* 0x040fe40003f84070 */
[C---:B------:R-:W-:Y:S02]  /*184a0*/  ISETP.GT.U32.AND P3, PT, R251.reuse, R200, PT ;  /* 0x000000c8fb00720c */ /* 0x040fe40003f64070 */
[----:B------:R-:W-:-:S03]  /*184b0*/  ISETP.GT.U32.AND P1, PT, R251, R199, PT ;  /* 0x000000c7fb00720c */ /* 0x000fc60003f24070 */
[----:B------:R-:W-:Y:S01]  /*184c0*/  @!P6 IMAD.MOV R207, RZ, RZ, -R207 ;  /* 0x000000ffffcfe224 */ /* 0x000fe200078e0acf */
[C---:B------:R-:W-:Y:S01]  /*184d0*/  ISETP.GT.U32.AND P6, PT, R251.reuse, R198, PT ;  /* 0x000000c6fb00720c */ /* 0x040fe20003fc4070 */
[----:B------:R-:W-:Y:S01]  /*184e0*/  @!P0 IMAD.MOV R202, RZ, RZ, -R202 ;  /* 0x000000ffffca8224 */ /* 0x000fe200078e0aca */
[----:B------:R-:W-:-:S03]  /*184f0*/  ISETP.GT.U32.AND P0, PT, R251, R195, PT ;  /* 0x000000c3fb00720c */ /* 0x000fc60003f04070 */
[----:B------:R-:W-:Y:S02]  /*18500*/  @!P4 IADD3 R201, R201, -R251, RZ ;  /* 0x800000fbc9c9c210 */ /* 0x000fe40007ffe0ff */
[--C-:B------:R-:W-:Y:S01]  /*18510*/  @!P3 IMAD.IADD R200, R200, 0x1, -R251.reuse ;  /* 0x00000001c8c8b824 */ /* 0x100fe200078e0afb */
[----:B------:R-:W-:Y:S01]  /*18520*/  ISETP.GT.U32.AND P4, PT, R251, R194, PT ;  /* 0x000000c2fb00720c */ /* 0x000fe20003f84070 */
[--C-:B------:R-:W-:Y:S01]  /*18530*/  @!P1 IMAD.IADD R199, R199, 0x1, -R251.reuse ;  /* 0x00000001c7c79824 */ /* 0x100fe200078e0afb */
[C---:B------:R-:W-:Y:S02]  /*18540*/  ISETP.GT.U32.AND P3, PT, R251.reuse, R193, PT ;  /* 0x000000c1fb00720c */ /* 0x040fe40003f64070 */
[C---:B------:R-:W-:Y:S01]  /*18550*/  ISETP.GT.U32.AND P1, PT, R251.reuse, R192, PT ;  /* 0x000000c0fb00720c */ /* 0x040fe20003f24070 */
[----:B------:R-:W-:Y:S01]  /*18560*/  @!P6 IMAD.IADD R198, R198, 0x1, -R251 ;  /* 0x00000001c6c6e824 */ /* 0x000fe200078e0afb */
[----:B------:R-:W-:Y:S01]  /*18570*/  ISETP.GT.U32.AND P6, PT, R251, R191, PT ;  /* 0x000000bffb00720c */ /* 0x000fe20003fc4070 */
[----:B------:R-:W-:Y:S01]  /*18580*/  @!P5 IMAD.MOV R204, RZ, RZ, -R204 ;  /* 0x000000ffffccd224 */ /* 0x000fe200078e0acc */
[----:B------:R-:W-:Y:S01]  /*18590*/  STL [R1+0x6354], R207 ;  /* 0x006354cf01007387 */ /* 0x000fe20000100800 */
[----:B------:R-:W-:Y:S01]  /*185a0*/  @!P2 IMAD.MOV R203, RZ, RZ, -R203 ;  /* 0x000000ffffcba224 */ /* 0x000fe200078e0acb */
[----:B-1----:R-:W-:-:S02]  /*185b0*/  IADD3 R208, R11, 0x1f5, RZ ;  /* 0x000001f50bd07810 */ /* 0x002fc40007ffe0ff */
[----:B------:R-:W-:Y:S01]  /*185c0*/  STL [R1+0x6358], R206 ;  /* 0x006358ce01007387 */ /* 0x000fe20000100800 */
[----:B------:R-:W-:-:S03]  /*185d0*/  @!P0 IMAD.IADD R195, R195, 0x1, -R251 ;  /* 0x00000001c3c38824 */ /* 0x000fc600078e0afb */
[----:B------:R-:W-:Y:S01]  /*185e0*/  STL [R1+0x635c], R205 ;  /* 0x00635ccd01007387 */ /* 0x000fe20000100800 */
[--C-:B------:R-:W-:Y:S01]  /*185f0*/  @!P4 IMAD.IADD R194, R194, 0x1, -R251.reuse ;  /* 0x00000001c2c2c824 */ /* 0x100fe200078e0afb */
[----:B------:R-:W-:Y:S02]  /*18600*/  @!P3 IADD3 R193, R193, -R251, RZ ;  /* 0x800000fbc1c1b210 */ /* 0x000fe40007ffe0ff */
[----:B------:R-:W-:Y:S01]  /*18610*/  STL [R1+0x6360], R204 ;  /* 0x006360cc01007387 */ /* 0x000fe20000100800 */
[--C-:B------:R-:W-:Y:S02]  /*18620*/  @!P1 IMAD.IADD R192, R192, 0x1, -R251.reuse ;  /* 0x00000001c0c09824 */ /* 0x100fe400078e0afb */
[----:B------:R-:W-:Y:S01]  /*18630*/  @!P6 IMAD.IADD R191, R191, 0x1, -R251 ;  /* 0x00000001bfbfe824 */ /* 0x000fe200078e0afb */
[----:B------:R-:W-:Y:S04]  /*18640*/  STL [R1+0x6364], R203 ;  /* 0x006364cb01007387 */ /* 0x000fe80000100800 */
[----:B------:R-:W-:Y:S04]  /*18650*/  STL [R1+0x6368], R202 ;  /* 0x006368ca01007387 */ /* 0x000fe80000100800 */
[----:B------:R-:W-:Y:S01]  /*18660*/  STL [R1+0x5e54], R208 ;  /* 0x005e54d001007387 */ /* 0x000fe20000100800 */
        /* <DEDUP_REMOVED lines=12> */
[----:B------:R-:W-:Y:S02]  /*18730*/  @!P5 IMAD.IADD R196, R196, 0x1, -R251 ;  /* 0x00000001c4c4d824 */ /* 0x000fe400078e0afb */
[----:B------:R-:W-:Y:S02]  /*18740*/  @!P2 IADD3 R197, R197, -R251, RZ ;  /* 0x800000fbc5c5a210 */ /* 0x000fe40007ffe0ff */
[----:B------:R-:W-:Y:S01]  /*18750*/  ISETP.GT.U32.AND P2, PT, R251, R190, PT ;  /* 0x000000befb00720c */ /* 0x000fe20003f44070 */
[----:B------:R-:W-:Y:S01]  /*18760*/  @!P0 IMAD.MOV R200, RZ, RZ, -R200 ;  /* 0x000000ffffc88224 */ /* 0x000fe200078e0ac8 */
[----:B------:R-:W-:Y:S02]  /*18770*/  @!P1 IADD3 R197, -R197, RZ, RZ ;  /* 0x000000ffc5c59210 */ /* 0x000fe40007ffe1ff */
[----:B------:R-:W-:Y:S02]  /*18780*/  ISETP.GE.AND P5, PT, R223, RZ, PT ;  /* 0x000000ffdf00720c */ /* 0x000fe40003fa6270 */
[----:B------:R-:W3:Y:S01]  /*18790*/  LDL R223, [R1+0x5d04] ;  /* 0x005d040001df7983 */ /* 0x000ee20000100800 */
[----:B------:R-:W-:Y:S01]  /*187a0*/  @!P4 IMAD.MOV R199, RZ, RZ, -R199 ;  /* 0x000000ffffc7c224 */ /* 0x000fe200078e0ac7 */
[C---:B------:R-:W-:Y:S01]  /*187b0*/  ISETP.GT.U32.AND P0, PT, R251.reuse, R194, PT ;  /* 0x000000c2fb00720c */ /* 0x040fe20003f04070 */
[----:B------:R-:W-:Y:S01]  /*187c0*/  @!P3 IMAD.MOV R198, RZ, RZ, -R198 ;  /* 0x000000ffffc6b224 */ /* 0x000fe200078e0ac6 */
[----:B------:R-:W-:-:S02]  /*187d0*/  ISETP.GT.U32.AND P4, PT, R251, R193, PT ;  /* 0x000000c1fb00720c */ /* 0x000fc40003f84070 */
[C---:B------:R-:W-:Y:S02]  /*187e0*/  ISETP.GT.U32.AND P3, PT, R251.reuse, R192, PT ;  /* 0x000000c0fb00720c */ /* 0x040fe40003f64070 */
[----:B------:R-:W-:Y:S01]  /*187f0*/  ISETP.GT.U32.AND P1, PT, R251, R191, PT ;  /* 0x000000bffb00720c */ /* 0x000fe20003f24070 */
[----:B------:R-:W-:Y:S02]  /*18800*/  @!P2 IMAD.IADD R190, R190, 0x1, -R251 ;  /* 0x00000001bebea824 */ /* 0x000fe400078e0afb */
[----:B------:R-:W-:-:S03]  /*18810*/  @!P5 IADD3 R201, -R201, RZ, RZ ;  /* 0x000000ffc9c9d210 */ /* 0x000fc60007ffe1ff */
[C---:B------:R-:W-:Y:S01]  /*18820*/  ISETP.GT.U32.AND P5, PT, R251.reuse, R190, PT ;  /* 0x000000befb00720c */ /* 0x040fe20003fa4070 */
[--C-:B------:R-:W-:Y:S01]  /*18830*/  @!P0 IMAD.IADD R194, R194, 0x1, -R251.reuse ;  /* 0x00000001c2c28824 */ /* 0x100fe200078e0afb */
[----:B------:R-:W-:Y:S02]  /*18840*/  ISETP.GT.U32.AND P0, PT, R251, R188, PT ;  /* 0x000000bcfb00720c */ /* 0x000fe40003f04070 */
[----:B------:R-:W-:Y:S01]  /*18850*/  @!P4 IADD3 R193, R193, -R251, RZ ;  /* 0x800000fbc1c1c210 */ /* 0x000fe20007ffe0ff */
[--C-:B------:R-:W-:Y:S01]  /*18860*/  @!P3 IMAD.IADD R192, R192, 0x1, -R251.reuse ;  /* 0x00000001c0c0b824 */ /* 0x100fe200078e0afb */
[----:B------:R-:W-:Y:S01]  /*18870*/  ISETP.GT.U32.AND P4, PT, R251, R187, PT ;  /* 0x000000bbfb00720c */ /* 0x000fe20003f84070 */
[----:B------:R-:W-:Y:S01]  /*18880*/  @!P1 IMAD.IADD R191, R191, 0x1, -R251 ;  /* 0x00000001bfbf9824 */ /* 0x000fe200078e0afb */
[C---:B------:R-:W-:Y:S02]  /*18890*/  ISETP.GT.U32.AND P3, PT, R251.reuse, R186, PT ;  /* 0x000000bafb00720c */ /* 0x040fe40003f64070 */
[----:B------:R-:W-:Y:S01]  /*188a0*/  ISETP.GT.U32.AND P1, PT, R251, R185, PT ;  /* 0x000000b9fb00720c */ /* 0x000fe20003f24070 */
[----:B------:R-:W-:Y:S01]  /*188b0*/  STL [R1+0x636c], R201 ;  /* 0x00636cc901007387 */ /* 0x000fe20000100800 */
[----:B------:R-:W-:-:S03]  /*188c0*/  @!P6 IMAD.MOV R196, RZ, RZ, -R196 ;  /* 0x000000ffffc4e224 */ /* 0x000fc600078e0ac4 */
[----:B------:R-:W-:Y:S01]  /*188d0*/  STL [R1+0x6370], R200 ;  /* 0x006370c801007387 */ /* 0x000fe20000100800 */
[----:B------:R-:W-:-:S03]  /*188e0*/  @!P5 IMAD.IADD R190, R190, 0x1, -R251 ;  /* 0x00000001bebed824 */ /* 0x000fc600078e0afb */
[----:B------:R-:W-:Y:S01]  /*188f0*/  STL [R1+0x6374], R199 ;  /* 0x006374c701007387 */ /* 0x000fe20000100800 */
[--C-:B------:R-:W-:Y:S02]  /*18900*/  @!P0 IMAD.IADD R188, R188, 0x1, -R251.reuse ;  /* 0x00000001bcbc8824 */ /* 0x100fe400078e0afb */
[--C-:B------:R-:W-:Y:S01]  /*18910*/  @!P4 IMAD.IADD R187, R187, 0x1, -R251.reuse ;  /* 0x00000001bbbbc824 */ /* 0x100fe200078e0afb */
[----:B------:R-:W-:Y:S01]  /*18920*/  STL [R1+0x6378], R198 ;  /* 0x006378c601007387 */ /* 0x000fe20000100800 */
[----:B------:R-:W-:Y:S01]  /*18930*/  @!P3 IMAD.IADD R186, R186, 0x1, -R251 ;  /* 0x00000001babab824 */ /* 0x000fe200078e0afb */
[----:B------:R-:W-:Y:S02]  /*18940*/  @!P1 IADD3 R185, R185, -R251, RZ ;  /* 0x800000fbb9b99210 */ /* 0x000fe40007ffe0ff */
        /* <DEDUP_REMOVED lines=15> */
[----:B------:R-:W-:Y:S01]  /*18a40*/  @!P6 IADD3 R189, R189, -R251, RZ ;  /* 0x800000fbbdbde210 */ /* 0x000fe20007ffe0ff */
[----:B------:R-:W-:Y:S01]  /*18a50*/  @!P0 IMAD.MOV R193, RZ, RZ, -R193 ;  /* 0x000000ffffc18224 */ /* 0x000fe200078e0ac1 */
[----:B------:R-:W-:Y:S01]  /*18a60*/  @!P5 IADD3 R194, -R194, RZ, RZ ;  /* 0x000000ffc2c2d210 */ /* 0x000fe20007ffe1ff */
[----:B------:R-:W-:Y:S01]  /*18a70*/  @!P4 IMAD.MOV R192, RZ, RZ, -R192 ;  /* 0x000000ffffc0c224 */ /* 0x000fe200078e0ac0 */
[----:B------:R-:W-:Y:S02]  /*18a80*/  ISETP.GE.AND P2, PT, R223, RZ, PT ;  /* 0x000000ffdf00720c */ /* 0x000fe40003f46270 */
[----:B------:R-:W3:Y:S01]  /*18a90*/  LDL R223, [R1+0x5d18] ;  /* 0x005d180001df7983 */ /* 0x000ee20000100800 */
[C---:B------:R-:W-:Y:S02]  /*18aa0*/  ISETP.GT.U32.AND P5, PT, R251.reuse, R188, PT ;  /* 0x000000bcfb00720c */ /* 0x040fe40003fa4070 */
[----:B------:R-:W-:-:S02]  /*18ab0*/  ISETP.GT.U32.AND P0, PT, R251, R187, PT ;  /* 0x000000bbfb00720c */ /* 0x000fc40003f04070 */
[----:B------:R-:W-:-:S06]  /*18ac0*/  ISETP.GT.U32.AND P4, PT, R251, R186, PT ;  /* 0x000000bafb00720c */ /* 0x000fcc0003f84070 */
[----:B------:R-:W-:Y:S01]  /*18ad0*/  @!P2 IMAD.MOV R195, RZ, RZ, -R195 ;  /* 0x000000ffffc3a224 */ /* 0x000fe200078e0ac3 */
[C---:B------:R-:W-:Y:S02]  /*18ae0*/  ISETP.GT.U32.AND P2, PT, R251.reuse, R189, PT ;  /* 0x000000bdfb00720c */ /* 0x040fe40003f44070 */
[----:B------:R-:W-:Y:S01]  /*18af0*/  @!P1 IADD3 R190, -R190, RZ, RZ ;  /* 0x000000ffbebe9210 */ /* 0x000fe20007ffe1ff */
[--C-:B------:R-:W-:Y:S01]  /*18b00*/  @!P5 IMAD.IADD R188, R188, 0x1, -R251.reuse ;  /* 0x00000001bcbcd824 */ /* 0x100fe200078e0afb */
[----:B------:R-:W-:Y:S01]  /*18b10*/  ISETP.GT.U32.AND P1, PT, R251, R183, PT ;  /* 0x000000b7fb00720c */ /* 0x000fe20003f24070 */
[----:B------:R-:W-:Y:S01]  /*18b20*/  @!P0 IMAD.IADD R187, R187, 0x1, -R251 ;  /* 0x00000001bbbb8824 */ /* 0x000fe200078e0afb */
[----:B------:R-:W-:Y:S02]  /*18b30*/  @!P4 IADD3 R186, R186, -R251, RZ ;  /* 0x800000fbbabac210 */ /* 0x000fe40007ffe0ff */
[C---:B------:R-:W-:Y:S02]  /*18b40*/  ISETP.GT.U32.AND P5, PT, R251.reuse, R181, PT ;  /* 0x000000b5fb00720c */ /* 0x040fe40003fa4070 */
[----:B------:R-:W-:-:S02]  /*18b50*/  ISETP.GT.U32.AND P0, PT, R251, R180, PT ;  /* 0x000000b4fb00720c */ /* 0x000fc40003f04070 */
[----:B------:R-:W-:Y:S01]  /*18b60*/  ISETP.GT.U32.AND P4, PT, R251, R179, PT ;  /* 0x000000b3fb00720c */ /* 0x000fe20003f84070 */
[----:B------:R-:W-:Y:S01]  /*18b70*/  @!P2 IMAD.IADD R189, R189, 0x1, -R251 ;  /* 0x00000001bdbda824 */ /* 0x000fe200078e0afb */
[----:B------:R-:W-:Y:S01]  /*18b80*/  ISETP.GT.U32.AND P2, PT, R251, R182, PT ;  /* 0x000000b6fb00720c */ /* 0x000fe20003f44070 */
[----:B------:R-:W-:Y:S01]  /*18b90*/  @!P3 IMAD.MOV R191, RZ, RZ, -R191 ;  /* 0x000000ffffbfb224 */ /* 0x000fe200078e0abf */
[----:B------:R1:W-:Y:S01]  /*18ba0*/  STL [R1+0x6384], R195 ;  /* 0x006384c301007387 */ /* 0x0003e20000100800 */
[----:B------:R-:W-:-:S03]  /*18bb0*/  @!P1 IMAD.IADD R183, R183, 0x1, -R251 ;  /* 0x00000001b7b79824 */ /* 0x000fc600078e0afb */
[----:B------:R1:W-:Y:S01]  /*18bc0*/  STL [R1+0x6388], R194 ;  /* 0x006388c201007387 */ /* 0x0003e20000100800 */
[----:B------:R-:W-:-:S03]  /*18bd0*/  @!P5 IMAD.IADD R181, R181, 0x1, -R251 ;  /* 0x00000001b5b5d824 */ /* 0x000fc600078e0afb */
[----:B------:R1:W-:Y:S01]  /*18be0*/  STL [R1+0x638c], R193 ;  /* 0x00638cc101007387 */ /* 0x0003e20000100800 */
[--C-:B------:R-:W-:Y:S02]  /*18bf0*/  @!P0 IMAD.IADD R180, R180, 0x1, -R251.reuse ;  /* 0x00000001b4b48824 */ /* 0x100fe400078e0afb */
[----:B------:R-:W-:Y:S01]  /*18c00*/  @!P2 IADD3 R182, R182, -R251, RZ ;  /* 0x800000fbb6b6a210 */ /* 0x000fe20007ffe0ff */
[----:B------:R1:W-:Y:S01]  /*18c10*/  STL [R1+0x6390], R192 ;  /* 0x006390c001007387 */ /* 0x0003e20000100800 */
[----:B------:R-:W-:-:S03]  /*18c20*/  @!P4 IMAD.IADD R179, R179, 0x1, -R251 ;  /* 0x00000001b3b3c824 */ /* 0x000fc600078e0afb */
[----:B------:R1:W-:Y:S04]  /*18c30*/  STL [R1+0x6394], R191 ;  /* 0x006394bf01007387 */ /* 0x0003e80000100800 */
        /* <DEDUP_REMOVED lines=17> */
[----:B------:R-:W-:Y:S01]  /*18d50*/  @!P6 IMAD.IADD R184, R184, 0x1, -R251 ;  /* 0x00000001b8b8e824 */ /* 0x000fe200078e0afb */
[----:B------:R-:W-:Y:S02]  /*18d60*/  ISETP.GE.AND P6, PT, R223, RZ, PT ;  /* 0x000000ffdf00720c */ /* 0x000fe40003fc6270 */
[----:B------:R-:W3:Y:S01]  /*18d70*/  LDL R223, [R1+0x5d3c] ;  /* 0x005d3c0001df7983 */ /* 0x000ee20000100800 */
[----:B------:R-:W-:Y:S01]  /*18d80*/  @!P3 IADD3 R178, R178, -R251, RZ ;  /* 0x800000fbb2b2b210 */ /* 0x000fe20007ffe0ff */
[----:B------:R-:W-:Y:S01]  /*18d90*/  @!P1 IMAD.MOV R188, RZ, RZ, -R188 ;  /* 0x000000ffffbc9224 */ /* 0x000fe200078e0abc */
[C---:B------:R-:W-:Y:S01]  /*18da0*/  ISETP.GT.U32.AND P3, PT, R251.reuse, R183, PT ;  /* 0x000000b7fb00720c */ /* 0x040fe20003f64070 */
[----:B------:R-:W-:Y:S01]  /*18db0*/  @!P2 IMAD.MOV R187, RZ, RZ, -R187 ;  /* 0x000000ffffbba224 */ /* 0x000fe200078e0abb */
[C---:B------:R-:W-:Y:S02]  /*18dc0*/  ISETP.GT.U32.AND P1, PT, R251.reuse, R182, PT ;  /* 0x000000b6fb00720c */ /* 0x040fe40003f24070 */
[----:B------:R-:W-:-:S04]  /*18dd0*/  ISETP.GT.U32.AND P2, PT, R251, R181, PT ;  /* 0x000000b5fb00720c */ /* 0x000fc80003f44070 */
[----:B------:R-:W-:Y:S01]  /*18de0*/  @!P6 IMAD.MOV R189, RZ, RZ, -R189 ;  /* 0x000000ffffbde224 */ /* 0x000fe200078e0abd */
[C---:B------:R-:W-:Y:S01]  /*18df0*/  ISETP.GT.U32.AND P6, PT, R251.reuse, R180, PT ;  /* 0x000000b4fb00720c */ /* 0x040fe20003fc4070 */
[----:B------:R-:W-:Y:S01]  /*18e00*/  @!P4 IMAD.MOV R184, RZ, RZ, -R184 ;  /* 0x000000ffffb8c224 */ /* 0x000fe200078e0ab8 */
[----:B------:R-:W-:Y:S02]  /*18e10*/  ISETP.GT.U32.AND P4, PT, R251, R177, PT ;  /* 0x000000b1fb00720c */ /* 0x000fe40003f84070 */
[--C-:B------:R-:W-:Y:S01]  /*18e20*/  @!P3 IMAD.IADD R183, R183, 0x1, -R251.reuse ;  /* 0x00000001b7b7b824 */ /* 0x100fe200078e0afb */
[----:B------:R-:W-:Y:S02]  /*18e30*/  ISETP.GT.U32.AND P3, PT, R251, R176, PT ;  /* 0x000000b0fb00720c */ /* 0x000fe40003f64070 */
[----:B------:R-:W-:Y:S01]  /*18e40*/  @!P1 IADD3 R182, R182, -R251, RZ ;  /* 0x800000fbb6b69210 */ /* 0x000fe20007ffe0ff */
[----:B------:R-:W-:Y:S01]  /*18e50*/  @!P2 IMAD.IADD R181, R181, 0x1, -R251 ;  /* 0x00000001b5b5a824 */ /* 0x000fe200078e0afb */
[----:B------:R-:W-:-:S02]  /*18e60*/  ISETP.GT.U32.AND P1, PT, R251, R175, PT ;  /* 0x000000affb00720c */ /* 0x000fc40003f24070 */
[C---:B------:R-:W-:Y:S02]  /*18e70*/  ISETP.GT.U32.AND P2, PT, R251.reuse, R174, PT ;  /* 0x000000aefb00720c */ /* 0x040fe40003f44070 */
[----:B------:R-:W-:Y:S01]  /*18e80*/  @!P6 IMAD.IADD R180, R180, 0x1, -R251 ;  /* 0x00000001b4b4e824 */ /* 0x000fe200078e0afb */
[----:B------:R-:W-:Y:S01]  /*18e90*/  ISETP.GT.U32.AND P6, PT, R251, R173, PT ;  /* 0x000000adfb00720c */ /* 0x000fe20003fc4070 */
[----:B------:R-:W-:Y:S01]  /*18ea0*/  @!P0 IMAD.MOV R185, RZ, RZ, -R185 ;  /* 0x000000ffffb98224 */ /* 0x000fe200078e0ab9 */
[----:B------:R-:W-:Y:S01]  /*18eb0*/  @!P5 IADD3 R186, -R186, RZ, RZ ;  /* 0x000000ffbabad210 */ /* 0x000fe20007ffe1ff */
[----:B------:R2:W-:Y:S01]  /*18ec0*/  STL [R1+0x639c], R189 ;  /* 0x00639cbd01007387 */ /* 0x0005e20000100800 */
[----:B-1----:R-:W-:-:S03]  /*18ed0*/  IADD3 R195, R11, 0x1f6, RZ ;  /* 0x000001f60bc37810 */ /* 0x002fc60007ffe0ff */
[----:B------:R1:W-:Y:S01]  /*18ee0*/  STL [R1+0x63a0], R188 ;  /* 0x0063a0bc01007387 */ /* 0x0003e20000100800 */
[----:B------:R-:W-:-:S03]  /*18ef0*/  @!P4 IMAD.IADD R177, R177, 0x1, -R251 ;  /* 0x00000001b1b1c824 */ /* 0x000fc600078e0afb */
[----:B------:R-:W-:Y:S01]  /*18f00*/  STL [R1+0x63a4], R187 ;  /* 0x0063a4bb01007387 */ /* 0x000fe20000100800 */
[--C-:B------:R-:W-:Y:S01]  /*18f10*/  @!P3 IMAD.IADD R176, R176, 0x1, -R251.reuse ;  /* 0x00000001b0b0b824 */ /* 0x100fe200078e0afb */
[----:B------:R-:W-:Y:S01]  /*18f20*/  @!P2 IADD3 R174, R174, -R251, RZ ;  /* 0x800000fbaeaea210 */ /* 0x000fe20007ffe0ff */
[--C-:B------:R-:W-:Y:S01]  /*18f30*/  @!P1 IMAD.IADD R175, R175, 0x1, -R251.reuse ;  /* 0x00000001afaf9824 */ /* 0x100fe200078e0afb */
        /* <DEDUP_REMOVED lines=16> */
[----:B------:R-:W-:Y:S02]  /*19040*/  @!P5 IADD3 R178, R178, -R251, RZ ;  /* 0x800000fbb2b2d210 */ /* 0x000fe40007ffe0ff */
[----:B------:R-:W-:Y:S01]  /*19050*/  @!P0 IMAD.IADD R179, R179, 0x1, -R251 ;  /* 0x00000001b3b38824 */ /* 0x000fe200078e0afb */
[----:B------:R-:W-:Y:S01]  /*19060*/  ISETP.GT.U32.AND P0, PT, R251, R172, PT ;  /* 0x000000acfb00720c */ /* 0x000fe20003f04070 */
[----:B------:R-:W-:Y:S01]  /*19070*/  @!P3 IMAD.MOV R181, RZ, RZ, -R181 ;  /* 0x000000ffffb5b224 */ /* 0x000fe200078e0ab5 */
[----:B------:R-:W-:Y:S01]  /*19080*/  @!P4 IADD3 R182, -R182, RZ, RZ ;  /* 0x000000ffb6b6c210 */ /* 0x000fe20007ffe1ff */
[----:B------:R-:W-:Y:S01]  /*19090*/  @!P1 IMAD.MOV R180, RZ, RZ, -R180 ;  /* 0x000000ffffb49224 */ /* 0x000fe200078e0ab4 */
[----:B------:R-:W-:Y:S02]  /*190a0*/  ISETP.GE.AND P5, PT, R223, RZ, PT ;  /* 0x000000ffdf00720c */ /* 0x000fe40003fa6270 */
[----:B------:R-:W3:Y:S01]  /*190b0*/  LDL R223, [R1+0x5d4c] ;  /* 0x005d4c0001df7983 */ /* 0x000ee20000100800 */
[----:B------:R-:W-:Y:S01]  /*190c0*/  @!P2 IMAD.MOV R179, RZ, RZ, -R179 ;  /* 0x000000ffffb3a224 */ /* 0x000fe200078e0ab3 */
[----:B------:R-:W-:-:S02]  /*190d0*/  ISETP.GT.U32.AND P4, PT, R251, R176, PT ;  /* 0x000000b0fb00720c */ /* 0x000fc40003f84070 */
[C---:B------:R-:W-:Y:S02]  /*190e0*/  ISETP.GT.U32.AND P3, PT, R251.reuse, R175, PT ;  /* 0x000000affb00720c */ /* 0x040fe40003f64070 */
[C---:B------:R-:W-:Y:S02]  /*190f0*/  ISETP.GT.U32.AND P1, PT, R251.reuse, R174, PT ;  /* 0x000000aefb00720c */ /* 0x040fe40003f24070 */
[----:B------:R-:W-:Y:S01]  /*19100*/  ISETP.GT.U32.AND P2, PT, R251, R173, PT ;  /* 0x000000adfb00720c */ /* 0x000fe20003f44070 */
[----:B------:R-:W-:Y:S02]  /*19110*/  @!P0 IMAD.IADD R172, R172, 0x1, -R251 ;  /* 0x00000001acac8824 */ /* 0x000fe400078e0afb */
[----:B------:R-:W-:-:S03]  /*19120*/  @!P5 IMAD.MOV R183, RZ, RZ, -R183 ;  /* 0x000000ffffb7d224 */ /* 0x000fc600078e0ab7 */
[C---:B------:R-:W-:Y:S01]  /*19130*/  ISETP.GT.U32.AND P5, PT, R251.reuse, R172, PT ;  /* 0x000000acfb00720c */ /* 0x040fe20003fa4070 */
[--C-:B------:R-:W-:Y:S01]  /*19140*/  @!P4 IMAD.IADD R176, R176, 0x1, -R251.reuse ;  /* 0x00000001b0b0c824 */ /* 0x100fe200078e0afb */
[----:B------:R-:W-:Y:S01]  /*19150*/  ISETP.GT.U32.AND P4, PT, R251, R170, PT ;  /* 0x000000aafb00720c */ /* 0x000fe20003f84070 */
[--C-:B------:R-:W-:Y:S01]  /*19160*/  @!P3 IMAD.IADD R175, R175, 0x1, -R251.reuse ;  /* 0x00000001afafb824 */ /* 0x100fe200078e0afb */
[----:B------:R-:W-:Y:S02]  /*19170*/  ISETP.GT.U32.AND P3, PT, R251, R169, PT ;  /* 0x000000a9fb00720c */ /* 0x000fe40003f64070 */
[----:B------:R-:W-:Y:S01]  /*19180*/  @!P1 IADD3 R174, R174, -R251, RZ ;  /* 0x800000fbaeae9210 */ /* 0x000fe20007ffe0ff */
[----:B------:R-:W-:Y:S01]  /*19190*/  @!P2 IMAD.IADD R173, R173, 0x1, -R251 ;  /* 0x00000001adada824 */ /* 0x000fe200078e0afb */
[C---:B------:R-:W-:Y:S02]  /*191a0*/  ISETP.GT.U32.AND P1, PT, R251.reuse, R168, PT ;  /* 0x000000a8fb00720c */ /* 0x040fe40003f24070 */
[----:B------:R-:W-:-:S03]  /*191b0*/  ISETP.GT.U32.AND P2, PT, R251, R167, PT ;  /* 0x000000a7fb00720c */ /* 0x000fc60003f44070 */
[--C-:B------:R-:W-:Y:S02]  /*191c0*/  @!P5 IMAD.IADD R172, R172, 0x1, -R251.reuse ;  /* 0x00000001acacd824 */ /* 0x100fe400078e0afb */
[----:B------:R-:W-:Y:S02]  /*191d0*/  @!P4 IADD3 R170, R170, -R251, RZ ;  /* 0x800000fbaaaac210 */ /* 0x000fe40007ffe0ff */
[----:B------:R-:W-:-:S04]  /*191e0*/  @!P3 IMAD.IADD R169, R169, 0x1, -R251 ;  /* 0x00000001a9a9b824 */ /* 0x000fc800078e0afb */
[--C-:B------:R-:W-:Y:S02]  /*191f0*/  @!P1 IMAD.IADD R168, R168, 0x1, -R251.reuse ;  /* 0x00000001a8a89824 */ /* 0x100fe400078e0afb */
[----:B------:R-:W-:Y:S01]  /*19200*/  @!P2 IMAD.IADD R167, R167, 0x1, -R251 ;  /* 0x00000001a7a7a824 */ /* 0x000fe200078e0afb */
[----:B--2---:R-:W-:Y:S02]  /*19210*/  ISETP.GE.AND P5, PT, R224, RZ, PT ;  /* 0x000000ffe000720c */ /* 0x004fe40003fa6270 */
        /* <DEDUP_REMOVED lines=10> */
[----:B------:R-:W-:Y:S02]  /*192c0*/  @!P6 IADD3 R178, -R178, RZ, RZ ;  /* 0x000000ffb2b2e210 */ /* 0x000fe40007ffe1ff */
[----:B------:R-:W-:-:S09]  /*192d0*/  ISETP.GT.U32.AND P6, PT, R251, R171, PT ;  /* 0x000000abfb00720c */ /* 0x000fd20003fc4070 */
[----:B------:R-:W-:-:S04]  /*192e0*/  @!P0 IMAD.IADD R177, R177, 0x1, -R251 ;  /* 0x00000001b1b18824 */ /* 0x000fc800078e0afb */
[----:B------:R-:W-:Y:S01]  /*192f0*/  @!P6 IMAD.IADD R171, R171, 0x1, -R251 ;  /* 0x00000001ababe824 */ /* 0x000fe200078e0afb */
[----:B------:R-:W-:Y:S01]  /*19300*/  @!P4 IADD3 R175, -R175, RZ, RZ ;  /* 0x000000ffafafc210 */ /* 0x000fe20007ffe1ff */
[----:B------:R-:W-:Y:S01]  /*19310*/  @!P5 IMAD.MOV R176, RZ, RZ, -R176 ;  /* 0x000000ffffb0d224 */ /* 0x000fe200078e0ab0 */
[----:B------:R-:W-:Y:S02]  /*19320*/  ISETP.GE.AND P0, PT, R223, RZ, PT ;  /* 0x000000ffdf00720c */ /* 0x000fe40003f06270 */
[----:B------:R-:W3:Y:S01]  /*19330*/  LDL R223, [R1+0x5d64] ;  /* 0x005d640001df7983 */ /* 0x000ee20000100800 */
[----:B------:R-:W-:Y:S01]  /*19340*/  @!P3 IMAD.MOV R174, RZ, RZ, -R174 ;  /* 0x000000ffffaeb224 */ /* 0x000fe200078e0aae */
[C---:B------:R-:W-:Y:S02]  /*19350*/  ISETP.GT.U32.AND P5, PT, R251.reuse, R170, PT ;  /* 0x000000aafb00720c */ /* 0x040fe40003fa4070 */
[C---:B------:R-:W-:Y:S02]  /*19360*/  ISETP.GT.U32.AND P4, PT, R251.reuse, R169, PT ;  /* 0x000000a9fb00720c */ /* 0x040fe40003f84070 */
[----:B------:R-:W-:-:S05]  /*19370*/  ISETP.GT.U32.AND P3, PT, R251, R168, PT ;  /* 0x000000a8fb00720c */ /* 0x000fca0003f64070 */
[----:B------:R-:W-:Y:S01]  /*19380*/  @!P0 IMAD.MOV R177, RZ, RZ, -R177 ;  /* 0x000000ffffb18224 */ /* 0x000fe200078e0ab1 */
[C---:B------:R-:W-:Y:S01]  /*19390*/  ISETP.GT.U32.AND P0, PT, R251.reuse, R171, PT ;  /* 0x000000abfb00720c */ /* 0x040fe20003f04070 */
[----:B------:R-:W-:Y:S01]  /*193a0*/  @!P2 IMAD.MOV R172, RZ, RZ, -R172 ;  /* 0x000000ffffaca224 */ /* 0x000fe200078e0aac */
[C---:B------:R-:W-:Y:S01]  /*193b0*/  ISETP.GT.U32.AND P2, PT, R251.reuse, R165, PT ;  /* 0x000000a5fb00720c */ /* 0x040fe20003f44070 */
[--C-:B------:R-:W-:Y:S01]  /*193c0*/  @!P5 IMAD.IADD R170, R170, 0x1, -R251.reuse ;  /* 0x00000001aaaad824 */ /* 0x100fe200078e0afb */
[----:B------:R-:W-:Y:S01]  /*193d0*/  ISETP.GT.U32.AND P5, PT, R251, R163, PT ;  /* 0x000000a3fb00720c */ /* 0x000fe20003fa4070 */
[--C-:B------:R-:W-:Y:S01]  /*193e0*/  @!P4 IMAD.IADD R169, R169, 0x1, -R251.reuse ;  /* 0x00000001a9a9c824 */ /* 0x100fe200078e0afb */
[C---:B------:R-:W-:Y:S01]  /*193f0*/  ISETP.GT.U32.AND P4, PT, R251.reuse, R162, PT ;  /* 0x000000a2fb00720c */ /* 0x040fe20003f84070 */
[----:B------:R-:W-:Y:S01]  /*19400*/  @!P3 IMAD.IADD R168, R168, 0x1, -R251 ;  /* 0x00000001a8a8b824 */ /* 0x000fe200078e0afb */
[----:B------:R-:W-:-:S05]  /*19410*/  ISETP.GT.U32.AND P3, PT, R251, R161, PT ;  /* 0x000000a1fb00720c */ /* 0x000fca0003f64070 */
[-C--:B------:R-:W-:Y:S02]  /*19420*/  @!P0 IADD3 R171, R171, -R251.reuse, RZ ;  /* 0x800000fbabab8210 */ /* 0x080fe40007ffe0ff */
[----:B------:R-:W-:Y:S01]  /*19430*/  ISETP.GT.U32.AND P0, PT, R251, R164, PT ;  /* 0x000000a4fb00720c */ /* 0x000fe20003f04070 */
[--C-:B------:R-:W-:Y:S01]  /*19440*/  @!P2 IMAD.IADD R165, R165, 0x1, -R251.reuse ;  /* 0x00000001a5a5a824 */ /* 0x100fe200078e0afb */
[----:B------:R-:W-:Y:S02]  /*19450*/  @!P5 IADD3 R163, R163, -R251, RZ ;  /* 0x800000fba3a3d210 */ /* 0x000fe40007ffe0ff */
[--C-:B------:R-:W-:Y:S02]  /*19460*/  @!P4 IMAD.IADD R162, R162, 0x1, -R251.reuse ;  /* 0x00000001a2a2c824 */ /* 0x100fe400078e0afb */
[----:B------:R-:W-:-:S07]  /*19470*/  @!P3 IMAD.IADD R161, R161, 0x1, -R251 ;  /* 0x00000001a1a1b824 */ /* 0x000fce00078e0afb */
        /* <DEDUP_REMOVED lines=11> */
[C---:B------:R-:W-:Y:S01]  /*19530*/  ISETP.GT.U32.AND P6, PT, R251.reuse, R166, PT ;  /* 0x000000a6fb00720c */ /* 0x040fe20003fc4070 */
[----:B------:R-:W-:Y:S01]  /*19540*/  @!P1 IMAD.MOV R173, RZ, RZ, -R173 ;  /* 0x000000ffffad9224 */ /* 0x000fe200078e0aad */
[----:B------:R-:W-:-:S11]  /*19550*/  ISETP.GT.U32.AND P1, PT, R251, R167, PT ;  /* 0x000000a7fb00720c */ /* 0x000fd60003f24070 */
[----:B------:R-:W-:-:S05]  /*19560*/  @!P6 IMAD.IADD R166, R166, 0x1, -R251 ;  /* 0x00000001a6a6e824 */ /* 0x000fca00078e0afb */
[----:B------:R-:W-:Y:S02]  /*19570*/  ISETP.GT.U32.AND P6, PT, R251, R166, PT ;  /* 0x000000a6fb00720c */ /* 0x000fe40003fc4070 */
[----:B------:R-:W-:Y:S02]  /*19580*/  @!P1 IADD3 R167, R167, -R251, RZ ;  /* 0x800000fba7a79210 */ /* 0x000fe40007ffe0ff */
[----:B------:R-:W-:-:S09]  /*19590*/  ISETP.GT.U32.AND P1, PT, R251, R160, PT ;  /* 0x000000a0fb00720c */ /* 0x000fd20003f24070 */
[--C-:B------:R-:W-:Y:S01]  /*195a0*/  @!P6 IMAD.IADD R166, R166, 0x1, -R251.reuse ;  /* 0x00000001a6a6e824 */ /* 0x100fe200078e0afb */
[----:B------:R-:W-:Y:S02]  /*195b0*/  ISETP.GE.AND P6, PT, R223, RZ, PT ;  /* 0x000000ffdf00720c */ /* 0x000fe40003fc6270 */
[----:B------:R-:W3:Y:S01]  /*195c0*/  LDL R223, [R1+0x5d7c] ;  /* 0x005d7c0001df7983 */ /* 0x000ee20000100800 */
[----:B------:R-:W-:Y:S01]  /*195d0*/  @!P1 IMAD.IADD R160, R160, 0x1, -R251 ;  /* 0x00000001a0a09824 */ /* 0x000fe200078e0afb */
[C---:B------:R-:W-:Y:S01]  /*195e0*/  ISETP.GT.U32.AND P1, PT, R251.reuse, R165, PT ;  /* 0x000000a5fb00720c */ /* 0x040fe20003f24070 */
[----:B------:R-:W-:Y:S01]  /*195f0*/  @!P2 IMAD.MOV R170, RZ, RZ, -R170 ;  /* 0x000000ffffaaa224 */ /* 0x000fe200078e0aaa */
[C---:B------:R-:W-:Y:S01]  /*19600*/  ISETP.GT.U32.AND P2, PT, R251.reuse, R164, PT ;  /* 0x000000a4fb00720c */ /* 0x040fe20003f44070 */
[----:B------:R-:W-:Y:S01]  /*19610*/  @!P0 IMAD.MOV R169, RZ, RZ, -R169 ;  /* 0x000000ffffa98224 */ /* 0x000fe200078e0aa9 */
[----:B------:R-:W-:-:S05]  /*19620*/  ISETP.GT.U32.AND P0, PT, R251, R163, PT ;  /* 0x000000a3fb00720c */ /* 0x000fca0003f04070 */
[----:B------:R-:W-:Y:S02]  /*19630*/  @!P6 IADD3 R171, -R171, RZ, RZ ;  /* 0x000000ffababe210 */ /* 0x000fe40007ffe1ff */
[C---:B------:R-:W-:Y:S01]  /*19640*/  ISETP.GT.U32.AND P6, PT, R251.reuse, R162, PT ;  /* 0x000000a2fb00720c */ /* 0x040fe20003fc4070 */
[----:B------:R-:W-:Y:S01]  /*19650*/  @!P3 IMAD.MOV R166, RZ, RZ, -R166 ;  /* 0x000000ffffa6b224 */ /* 0x000fe200078e0aa6 */
[----:B------:R-:W-:Y:S01]  /*19660*/  ISETP.GT.U32.AND P3, PT, R251, R159, PT ;  /* 0x0000009ffb00720c */ /* 0x000fe20003f64070 */
[--C-:B------:R-:W-:Y:S01]  /*19670*/  @!P1 IMAD.IADD R165, R165, 0x1, -R251.reuse ;  /* 0x00000001a5a59824 */ /* 0x100fe200078e0afb */
[----:B------:R-:W-:Y:S01]  /*19680*/  ISETP.GT.U32.AND P1, PT, R251, R158, PT ;  /* 0x0000009efb00720c */ /* 0x000fe20003f24070 */
[----:B------:R-:W-:Y:S01]  /*19690*/  @!P2 IMAD.IADD R164, R164, 0x1, -R251 ;  /* 0x00000001a4a4a824 */ /* 0x000fe200078e0afb */
[----:B------:R-:W-:Y:S02]  /*196a0*/  @!P0 IADD3 R163, R163, -R251, RZ ;  /* 0x800000fba3a38210 */ /* 0x000fe40007ffe0ff */
[----:B------:R-:W-:-:S02]  /*196b0*/  ISETP.GT.U32.AND P2, PT, R251, R157, PT ;  /* 0x0000009dfb00720c */ /* 0x000fc40003f44070 */
[----:B------:R-:W-:-:S03]  /*196c0*/  ISETP.GT.U32.AND P0, PT, R251, R156, PT ;  /* 0x0000009cfb00720c */ /* 0x000fc60003f04070 */
[--C-:B------:R-:W-:Y:S01]  /*196d0*/  @!P6 IMAD.IADD R162, R162, 0x1, -R251.reuse ;  /* 0x00000001a2a2e824 */ /* 0x100fe200078e0afb */
[----:B------:R-:W-:Y:S02]  /*196e0*/  ISETP.GT.U32.AND P6, PT, R251, R155, PT ;  /* 0x0000009bfb00720c */ /* 0x000fe40003fc4070 */
[----:B------:R-:W-:Y:S01]  /*196f0*/  IADD3 R194, R11, 0x1f7, RZ ;  /* 0x000001f70bc27810 */ /* 0x000fe20007ffe0ff */
[----:B------:R-:W-:Y:S01]  /*19700*/  @!P1 IMAD.IADD R158, R158, 0x1, -R251 ;  /* 0x000000019e9e9824 */ /* 0x000fe200078e0afb */
[----:B------:R-:W-:-:S03]  /*19710*/  @!P3 IADD3 R159, R159, -R251, RZ ;  /* 0x800000fb9f9fb210 */ /* 0x000fc60007ffe0ff */
[--C-:B------:R-:W-:Y:S01]  /*19720*/  @!P2 IMAD.IADD R157, R157, 0x1, -R251.reuse ;  /* 0x000000019d9da824 */ /* 0x100fe200078e0afb */
[----:B------:R-:W-:Y:S01]  /*19730*/  STL [R1+0x5e1c], R194 ;  /* 0x005e1cc201007387 */ /* 0x000fe20000100800 */
[----:B------:R-:W-:-:S04]  /*19740*/  @!P0 IMAD.IADD R156, R156, 0x1, -R251 ;  /* 0x000000019c9c8824 */ /* 0x000fc800078e0afb */
[----:B------:R-:W-:Y:S02]  /*19750*/  @!P6 IADD3 R155, R155, -R251, RZ ;  /* 0x800000fb9b9be210 */ /* 0x000fe40007ffe0ff */
        /* <DEDUP_REMOVED lines=10> */
[----:B------:R-:W-:Y:S01]  /*19800*/  @!P5 IMAD.MOV R168, RZ, RZ, -R168 ;  /* 0x000000ffffa8d224 */ /* 0x000fe200078e0aa8 */
[----:B------:R-:W-:Y:S02]  /*19810*/  ISETP.GT.U32.AND P5, PT, R251, R160, PT ;  /* 0x000000a0fb00720c */ /* 0x000fe40003fa4070 */
[----:B------:R-:W-:Y:S02]  /*19820*/  @!P4 IADD3 R167, -R167, RZ, RZ ;  /* 0x000000ffa7a7c210 */ /* 0x000fe40007ffe1ff */
[----:B------:R-:W-:-:S09]  /*19830*/  ISETP.GT.U32.AND P4, PT, R251, R161, PT ;  /* 0x000000a1fb00720c */ /* 0x000fd20003f84070 */
[----:B------:R-:W-:-:S04]  /*19840*/  @!P5 IMAD.IADD R160, R160, 0x1, -R251 ;  /* 0x00000001a0a0d824 */ /* 0x000fc800078e0afb */
[----:B------:R-:W-:Y:S01]  /*19850*/  @!P4 IMAD.IADD R161, R161, 0x1, -R251 ;  /* 0x00000001a1a1c824 */ /* 0x000fe200078e0afb */
[----:B------:R-:W-:Y:S02]  /*19860*/  ISETP.GT.U32.AND P4, PT, R251, R154, PT ;  /* 0x0000009afb00720c */ /* 0x000fe40003f84070 */
[----:B------:R-:W-:Y:S02]  /*19870*/  ISETP.GE.AND P5, PT, R223, RZ, PT ;  /* 0x000000ffdf00720c */ /* 0x000fe40003fa6270 */
[----:B------:R-:W3:Y:S01]  /*19880*/  LDL R223, [R1+0x5da8] ;  /* 0x005da80001df7983 */ /* 0x000ee20000100800 */
[----:B------:R-:W-:Y:S01]  /*19890*/  @!P3 IMAD.MOV R164, RZ, RZ, -R164 ;  /* 0x000000ffffa4b224 */ /* 0x000fe200078e0aa4 */
[----:B------:R-:W-:Y:S01]  /*198a0*/  @!P1 IADD3 R163, -R163, RZ, RZ ;  /* 0x000000ffa3a39210 */ /* 0x000fe20007ffe1ff */
[----:B------:R-:W-:Y:S01]  /*198b0*/  @!P2 IMAD.MOV R162, RZ, RZ, -R162 ;  /* 0x000000ffffa2a224 */ /* 0x000fe200078e0aa2 */
[C---:B------:R-:W-:Y:S01]  /*198c0*/  ISETP.GT.U32.AND P3, PT, R251.reuse, R158, PT ;  /* 0x0000009efb00720c */ /* 0x040fe20003f64070 */
[----:B------:R-:W-:Y:S01]  /*198d0*/  @!P0 IMAD.MOV R161, RZ, RZ, -R161 ;  /* 0x000000ffffa18224 */ /* 0x000fe200078e0aa1 */
[----:B------:R-:W-:-:S02]  /*198e0*/  ISETP.GT.U32.AND P1, PT, R251, R157, PT ;  /* 0x0000009dfb00720c */ /* 0x000fc40003f24070 */
        /* <DEDUP_REMOVED lines=8> */
[C---:B------:R-:W-:Y:S01]  /*19970*/  ISETP.GT.U32.AND P1, PT, R251.reuse, R151, PT ;  /* 0x00000097fb00720c */ /* 0x040fe20003f24070 */
[----:B------:R-:W-:Y:S01]  /*19980*/  @!P2 IMAD.IADD R156, R156, 0x1, -R251 ;  /* 0x000000019c9ca824 */ /* 0x000fe200078e0afb */
[----:B------:R-:W-:Y:S02]  /*19990*/  ISETP.GT.U32.AND P2, PT, R251, R150, PT ;  /* 0x00000096fb00720c */ /* 0x000fe40003f44070 */
[----:B------:R-:W-:Y:S02]  /*199a0*/  @!P0 IADD3 R155, R155, -R251, RZ ;  /* 0x800000fb9b9b8210 */ /* 0x000fe40007ffe0ff */
[----:B------:R-:W-:-:S03]  /*199b0*/  ISETP.GT.U32.AND P0, PT, R251, R149, PT ;  /* 0x00000095fb00720c */ /* 0x000fc60003f04070 */
[--C-:B------:R-:W-:Y:S02]  /*199c0*/  @!P5 IMAD.IADD R154, R154, 0x1, -R251.reuse ;  /* 0x000000019a9ad824 */ /* 0x100fe400078e0afb */
[--C-:B------:R-:W-:Y:S02]  /*199d0*/  @!P3 IMAD.IADD R152, R152, 0x1, -R251.reuse ;  /* 0x000000019898b824 */ /* 0x100fe400078e0afb */
[----:B------:R-:W-:Y:S02]  /*199e0*/  @!P1 IADD3 R151, R151, -R251, RZ ;  /* 0x800000fb97979210 */ /* 0x000fe40007ffe0ff */
[----:B------:R-:W-:-:S04]  /*199f0*/  @!P2 IMAD.IADD R150, R150, 0x1, -R251 ;  /* 0x000000019696a824 */ /* 0x000fc800078e0afb */
        /* <DEDUP_REMOVED lines=14> */
[----:B------:R-:W-:Y:S02]  /*19ae0*/  @!P4 IADD3 R159, R159, -R251, RZ ;  /* 0x800000fb9f9fc210 */ /* 0x000fe40007ffe0ff */
[----:B------:R-:W-:Y:S01]  /*19af0*/  @!P6 IMAD.IADD R153, R153, 0x1, -R251 ;  /* 0x000000019999e824 */ /* 0x000fe200078e0afb */
[----:B------:R-:W-:Y:S01]  /*19b00*/  @!P1 IADD3 R156, -R156, RZ, RZ ;  /* 0x000000ff9c9c9210 */ /* 0x000fe20007ffe1ff */
[----:B------:R-:W-:Y:S01]  /*19b10*/  @!P5 IMAD.MOV R158, RZ, RZ, -R158 ;  /* 0x000000ffff9ed224 */ /* 0x000fe200078e0a9e */
[----:B------:R-:W-:Y:S01]  /*19b20*/  ISETP.GT.U32.AND P5, PT, R251, R152, PT ;  /* 0x00000098fb00720c */ /* 0x000fe20003fa4070 */
[----:B------:R-:W-:Y:S01]  /*19b30*/  @!P3 IMAD.MOV R157, RZ, RZ, -R157 ;  /* 0x000000ffff9db224 */ /* 0x000fe200078e0a9d */
[----:B------:R-:W-:Y:S02]  /*19b40*/  ISETP.GE.AND P4, PT, R223, RZ, PT ;  /* 0x000000ffdf00720c */ /* 0x000fe40003f86270 */
[----:B------:R-:W3:Y:S01]  /*19b50*/  LDL R223, [R1+0x5db8] ;  /* 0x005db80001df7983 */ /* 0x000ee20000100800 */
[----:B------:R-:W-:-:S02]  /*19b60*/  ISETP.GT.U32.AND P3, PT, R251, R151, PT ;  /* 0x00000097fb00720c */ /* 0x000fc40003f64070 */
[----:B------:R-:W-:-:S08]  /*19b70*/  ISETP.GT.U32.AND P1, PT, R251, R150, PT ;  /* 0x00000096fb00720c */ /* 0x000fd00003f24070 */
[----:B------:R-:W-:Y:S01]  /*19b80*/  @!P4 IMAD.MOV R159, RZ, RZ, -R159 ;  /* 0x000000ffff9fc224 */ /* 0x000fe200078e0a9f */
        /* <DEDUP_REMOVED lines=9> */
[----:B------:R-:W-:Y:S01]  /*19c20*/  @!P4 IMAD.IADD R153, R153, 0x1, -R251 ;  /* 0x000000019999c824 */ /* 0x000fe200078e0afb */
        /* <DEDUP_REMOVED lines=19> */
[----:B------:R-:W-:-:S04]  /*19d60*/  @!P6 IADD3 R148, R148, -R251, RZ ;  /* 0x800000fb9494e210 */ /* 0x000fc80007ffe0ff */
[----:B------:R-:W-:Y:S01]  /*19d70*/  ISETP.GT.U32.AND P6, PT, R251, R148, PT ;  /* 0x00000094fb00720c */ /* 0x000fe20003fc4070 */
[----:B------:R-:W-:Y:S01]  /*19d80*/  @!P2 IMAD.IADD R149, R149, 0x1, -R251 ;  /* 0x000000019595a824 */ /* 0x000fe200078e0afb */
[----:B------:R-:W-:-:S11]  /*19d90*/  ISETP.GT.U32.AND P2, PT, R251, R142, PT ;  /* 0x0000008efb00720c */ /* 0x000fd60003f44070 */
[----:B------:R-:W-:Y:S02]  /*19da0*/  @!P6 IADD3 R148, R148, -R251, RZ ;  /* 0x800000fb9494e210 */ /* 0x000fe40007ffe0ff */
[----:B------:R-:W-:Y:S02]  /*19db0*/  ISETP.GE.AND P6, PT, R223, RZ, PT ;  /* 0x000000ffdf00720c */ /* 0x000fe40003fc6270 */
[----:B------:R-:W3:Y:S01]  /*19dc0*/  LDL R223, [R1+0x5dec] ;  /* 0x005dec0001df7983 */ /* 0x000ee20000100800 */
[----:B------:R-:W-:Y:S01]  /*19dd0*/  @!P2 IMAD.IADD R142, R142, 0x1, -R251 ;  /* 0x000000018e8ea824 */ /* 0x000fe200078e0afb */
[----:B------:R-:W-:Y:S01]  /*19de0*/  @!P0 IADD3 R152, -R152, RZ, RZ ;  /* 0x000000ff98988210 */ /* 0x000fe20007ffe1ff */
[----:B------:R-:W-:Y:S01]  /*19df0*/  @!P4 IMAD.MOV R151, RZ, RZ, -R151 ;  /* 0x000000ffff97c224 */ /* 0x000fe200078e0a97 */
[C---:B------:R-:W-:Y:S02]  /*19e00*/  ISETP.GT.U32.AND P2, PT, R251.reuse, R147, PT ;  /* 0x00000093fb00720c */ /* 0x040fe40003f44070 */
[----:B------:R-:W-:-:S02]  /*19e10*/  ISETP.GT.U32.AND P0, PT, R251, R146, PT ;  /* 0x00000092fb00720c */ /* 0x000fc40003f04070 */
[----:B------:R-:W-:-:S03]  /*19e20*/  ISETP.GT.U32.AND P4, PT, R251, R145, PT ;  /* 0x00000091fb00720c */ /* 0x000fc60003f84070 */
[----:B------:R-:W-:Y:S01]  /*19e30*/  @!P6 IMAD.MOV R153, RZ, RZ, -R153 ;  /* 0x000000ffff99e224 */ /* 0x000fe200078e0a99 */
[C---:B------:R-:W-:Y:S02]  /*19e40*/  ISETP.GT.U32.AND P6, PT, R251.reuse, R144, PT ;  /* 0x00000090fb00720c */ /* 0x040fe40003fc4070 */
[----:B------:R-:W-:Y:S02]  /*19e50*/  @!P1 IADD3 R148, -R148, RZ, RZ ;  /* 0x000000ff94949210 */ /* 0x000fe40007ffe1ff */
[----:B------:R-:W-:Y:S01]  /*19e60*/  ISETP.GT.U32.AND P1, PT, R251, R141, PT ;  /* 0x0000008dfb00720c */ /* 0x000fe20003f24070 */
[--C-:B------:R-:W-:Y:S01]  /*19e70*/  @!P2 IMAD.IADD R147, R147, 0x1, -R251.reuse ;  /* 0x000000019393a824 */ /* 0x100fe200078e0afb */
[C---:B------:R-:W-:Y:S01]  /*19e80*/  ISETP.GT.U32.AND P2, PT, R251.reuse, R140, PT ;  /* 0x0000008cfb00720c */ /* 0x040fe20003f44070 */
[--C-:B------:R-:W-:Y:S01]  /*19e90*/  @!P0 IMAD.IADD R146, R146, 0x1, -R251.reuse ;  /* 0x0000000192928824 */ /* 0x100fe200078e0afb */
[----:B------:R-:W-:Y:S01]  /*19ea0*/  ISETP.GT.U32.AND P0, PT, R251, R139, PT ;  /* 0x0000008bfb00720c */ /* 0x000fe20003f04070 */
[----:B------:R-:W-:Y:S01]  /*19eb0*/  @!P4 IMAD.IADD R145, R145, 0x1, -R251 ;  /* 0x000000019191c824 */ /* 0x000fe200078e0afb */
[----:B------:R-:W-:-:S03]  /*19ec0*/  ISETP.GT.U32.AND P4, PT, R251, R138, PT ;  /* 0x0000008afb00720c */ /* 0x000fc60003f84070 */
[----:B------:R-:W-:Y:S02]  /*19ed0*/  @!P6 IADD3 R144, R144, -R251, RZ ;  /* 0x800000fb9090e210 */ /* 0x000fe40007ffe0ff */
[----:B------:R-:W-:Y:S02]  /*19ee0*/  ISETP.GT.U32.AND P6, PT, R251, R137, PT ;  /* 0x00000089fb00720c */ /* 0x000fe40003fc4070 */
[----:B------:R-:W-:Y:S01]  /*19ef0*/  IADD3 R193, R11, 0x1f8, RZ ;  /* 0x000001f80bc17810 */ /* 0x000fe20007ffe0ff */
[--C-:B------:R-:W-:Y:S01]  /*19f00*/  @!P1 IMAD.IADD R141, R141, 0x1, -R251.reuse ;  /* 0x000000018d8d9824 */ /* 0x100fe200078e0afb */
[----:B------:R-:W-:Y:S02]  /*19f10*/  @!P2 IADD3 R140, R140, -R251, RZ ;  /* 0x800000fb8c8ca210 */ /* 0x000fe40007ffe0ff */
[--C-:B------:R-:W-:Y:S01]  /*19f20*/  @!P0 IMAD.IADD R139, R139, 0x1, -R251.reuse ;  /* 0x000000018b8b8824 */ /* 0x100fe200078e0afb */
[----:B------:R-:W-:Y:S01]  /*19f30*/  STL [R1+0x5e08], R193 ;  /* 0x005e08c101007387 */ /* 0x000fe20000100800 */
[----:B------:R-:W-:-:S05]  /*19f40*/  @!P4 IMAD.IADD R138, R138, 0x1, -R251 ;  /* 0x000000018a8ac824 */ /* 0x000fca00078e0afb */
        /* <DEDUP_REMOVED lines=12> */
[C---:B------:R-:W-:Y:S01]  /*1a010*/  ISETP.GT.U32.AND P5, PT, R251.reuse, R142, PT ;  /* 0x0000008efb00720c */ /* 0x040fe20003fa4070 */
[----:B------:R-:W-:Y:S01]  /*1a020*/  @!P3 IMAD.MOV R149, RZ, RZ, -R149 ;  /* 0x000000ffff95b224 */ /* 0x000fe200078e0a95 */
[----:B------:R-:W-:-:S11]  /*1a030*/  ISETP.GT.U32.AND P3, PT, R251, R143, PT ;  /* 0x0000008ffb00720c */ /* 0x000fd60003f64070 */
[--C-:B------:R-:W-:Y:S02]  /*1a040*/  @!P5 IMAD.IADD R142, R142, 0x1, -R251.reuse ;  /* 0x000000018e8ed824 */ /* 0x100fe400078e0afb */
[----:B------:R-:W-:Y:S01]  /*1a050*/  @!P3 IMAD.IADD R143, R143, 0x1, -R251 ;  /* 0x000000018f8fb824 */ /* 0x000fe200078e0afb */
        /* <DEDUP_REMOVED lines=10> */
[----:B------:R-:W-:Y:S02]  /*1a100*/  ISETP.GT.U32.AND P4, PT, R251, R137, PT ;  /* 0x00000089fb00720c */ /* 0x000fe40003f84070 */
[----:B------:R-:W-:Y:S01]  /*1a110*/  @!P3 IADD3 R136, R136, -R251, RZ ;  /* 0x800000fb8888b210 */ /* 0x000fe20007ffe0ff */
[----:B------:R-:W-:-:S03]  /*1a120*/  @!P5 IMAD.MOV R147, RZ, RZ, -R147 ;  /* 0x000000ffff93d224 */ /* 0x000fc600078e0a93 */
[----:B------:R-:W-:Y:S02]  /*1a130*/  ISETP.GT.U32.AND P5, PT, R251, R136, PT ;  /* 0x00000088fb00720c */ /* 0x000fe40003fa4070 */
[----:B------:R-:W-:Y:S01]  /*1a140*/  @!P1 IADD3 R140, R140, -R251, RZ ;  /* 0x800000fb8c8c9210 */ /* 0x000fe20007ffe0ff */
[--C-:B------:R-:W-:Y:S01]  /*1a150*/  @!P2 IMAD.IADD R139, R139, 0x1, -R251.reuse ;  /* 0x000000018b8ba824 */ /* 0x100fe200078e0afb */
[C---:B------:R-:W-:Y:S01]  /*1a160*/  ISETP.GT.U32.AND P1, PT, R251.reuse, R134, PT ;  /* 0x00000086fb00720c */ /* 0x040fe20003f24070 */
[--C-:B------:R-:W-:Y:S01]  /*1a170*/  @!P0 IMAD.IADD R138, R138, 0x1, -R251.reuse ;  /* 0x000000018a8a8824 */ /* 0x100fe200078e0afb */
[----:B------:R-:W-:Y:S01]  /*1a180*/  ISETP.GT.U32.AND P2, PT, R251, R133, PT ;  /* 0x00000085fb00720c */ /* 0x000fe20003f44070 */
[----:B------:R-:W-:Y:S01]  /*1a190*/  @!P4 IMAD.IADD R137, R137, 0x1, -R251 ;  /* 0x000000018989c824 */ /* 0x000fe200078e0afb */
[C---:B------:R-:W-:Y:S02]  /*1a1a0*/  ISETP.GT.U32.AND P0, PT, R251.reuse, R132, PT ;  /* 0x00000084fb00720c */ /* 0x040fe40003f04070 */
[----:B------:R-:W-:-:S03]  /*1a1b0*/  ISETP.GT.U32.AND P4, PT, R251, R131, PT ;  /* 0x00000083fb00720c */ /* 0x000fc60003f84070 */
[----:B------:R-:W-:-:S04]  /*1a1c0*/  @!P5 IADD3 R136, R136, -R251, RZ ;  /* 0x800000fb8888d210 */ /* 0x000fc80007ffe0ff */
[--C-:B------:R-:W-:Y:S02]  /*1a1d0*/  @!P1 IMAD.IADD R134, R134, 0x1, -R251.reuse ;  /* 0x0000000186869824 */ /* 0x100fe400078e0afb */
[--C-:B------:R-:W-:Y:S02]  /*1a1e0*/  @!P2 IMAD.IADD R133, R133, 0x1, -R251.reuse ;  /* 0x000000018585a824 */ /* 0x100fe400078e0afb */
[----:B------:R-:W-:Y:S02]  /*1a1f0*/  @!P0 IADD3 R132, R132, -R251, RZ ;  /* 0x800000fb84848210 */ /* 0x000fe40007ffe0ff */
        /* <DEDUP_REMOVED lines=14> */
[--C-:B------:R-:W-:Y:S02]  /*1a2e0*/  @!P3 IMAD.IADD R141, R141, 0x1, -R251.reuse ;  /* 0x000000018d8db824 */ /* 0x100fe400078e0afb */
[----:B------:R-:W-:Y:S02]  /*1a2f0*/  @!P6 IMAD.IADD R135, R135, 0x1, -R251 ;  /* 0x000000018787e824 */ /* 0x000fe400078e0afb */
[----:B------:R-:W-:Y:S01]  /*1a300*/  @!P5 IMAD.MOV R140, RZ, RZ, -R140 ;  /* 0x000000ffff8cd224 */ /* 0x000fe200078e0a8c */
[----:B------:R-:W-:Y:S01]  /*1a310*/  ISETP.GT.U32.AND P5, PT, R251, R134, PT ;  /* 0x00000086fb00720c */ /* 0x000fe20003fa4070 */
[----:B------:R-:W-:Y:S01]  /*1a320*/  @!P1 IMAD.MOV R139, RZ, RZ, -R139 ;  /* 0x000000ffff8b9224 */ /* 0x000fe200078e0a8b */
[----:B------:R-:W-:Y:S02]  /*1a330*/  ISETP.GE.AND P3, PT, R223, RZ, PT ;  /* 0x000000ffdf00720c */ /* 0x000fe40003f66270 */
[----:B------:R-:W3:Y:S01]  /*1a340*/  LDL R223, [R1+0x5e14] ;  /* 0x005e140001df7983 */ /* 0x000ee20000100800 */
[----:B------:R-:W-:Y:S01]  /*1a350*/  @!P2 IMAD.MOV R138, RZ, RZ, -R138 ;  /* 0x000000ffff8aa224 */ /* 0x000fe200078e0a8a */
[----:B------:R-:W-:-:S02]  /*1a360*/  ISETP.GT.U32.AND P1, PT, R251, R133, PT ;  /* 0x00000085fb00720c */ /* 0x000fc40003f24070 */
[----:B------:R-:W-:-:S07]  /*1a370*/  ISETP.GT.U32.AND P2, PT, R251, R132, PT ;  /* 0x00000084fb00720c */ /* 0x000fce0003f44070 */
[----:B------:R-:W-:Y:S02]  /*1a380*/  @!P3 IADD3 R141, -R141, RZ, RZ ;  /* 0x000000ff8d8db210 */ /* 0x000fe40007ffe1ff */
[----:B------:R-:W-:Y:S01]  /*1a390*/  ISETP.GT.U32.AND P3, PT, R251, R135, PT ;  /* 0x00000087fb00720c */ /* 0x000fe20003f64070 */
[----:B------:R-:W-:Y:S01]  /*1a3a0*/  @!P4 IMAD.MOV R136, RZ, RZ, -R136 ;  /* 0x000000ffff88c224 */ /* 0x000fe200078e0a88 */
[----:B------:R-:W-:Y:S01]  /*1a3b0*/  @!P1 IADD3 R133, R133, -R251, RZ ;  /* 0x800000fb85859210 */ /* 0x000fe20007ffe0ff */
[--C-:B------:R-:W-:Y:S01]  /*1a3c0*/  @!P5 IMAD.IADD R134, R134, 0x1, -R251.reuse ;  /* 0x000000018686d824 */ /* 0x100fe200078e0afb */
[C---:B------:R-:W-:Y:S01]  /*1a3d0*/  ISETP.GT.U32.AND P4, PT, R251.reuse, R129, PT ;  /* 0x00000081fb00720c */ /* 0x040fe20003f84070 */
[----:B------:R-:W-:Y:S01]  /*1a3e0*/  @!P2 IMAD.IADD R132, R132, 0x1, -R251 ;  /* 0x000000018484a824 */ /* 0x000fe200078e0afb */
[C---:B------:R-:W-:Y:S02]  /*1a3f0*/  ISETP.GT.U32.AND P5, PT, R251.reuse, R127, PT ;  /* 0x0000007ffb00720c */ /* 0x040fe40003fa4070 */
[----:B------:R-:W-:-:S02]  /*1a400*/  ISETP.GT.U32.AND P1, PT, R251, R126, PT ;  /* 0x0000007efb00720c */ /* 0x000fc40003f24070 */
[----:B------:R-:W-:-:S03]  /*1a410*/  ISETP.GT.U32.AND P2, PT, R251, R125, PT ;  /* 0x0000007dfb00720c */ /* 0x000fc60003f44070 */
[----:B------:R-:W-:Y:S01]  /*1a420*/  @!P3 IMAD.IADD R135, R135, 0x1, -R251 ;  /* 0x000000018787b824 */ /* 0x000fe200078e0afb */
[----:B------:R-:W-:-:S03]  /*1a430*/  ISETP.GT.U32.AND P3, PT, R251, R128, PT ;  /* 0x00000080fb00720c */ /* 0x000fc60003f64070 */
[-C--:B------:R-:W-:Y:S02]  /*1a440*/  @!P4 IADD3 R129, R129, -R251.reuse, RZ ;  /* 0x800000fb8181c210 */ /* 0x080fe40007ffe0ff */
[--C-:B------:R-:W-:Y:S02]  /*1a450*/  @!P5 IMAD.IADD R127, R127, 0x1, -R251.reuse ;  /* 0x000000017f7fd824 */ /* 0x100fe400078e0afb */
[----:B------:R-:W-:Y:S02]  /*1a460*/  @!P1 IMAD.IADD R126, R126, 0x1, -R251 ;  /* 0x000000017e7e9824 */ /* 0x000fe400078e0afb */
[----:B------:R-:W-:-:S04]  /*1a470*/  @!P2 IADD3 R125, R125, -R251, RZ ;  /* 0x800000fb7d7da210 */ /* 0x000fc80007ffe0ff */
        /* <DEDUP_REMOVED lines=11> */
[----:B------:R-:W-:Y:S02]  /*1a530*/  ISETP.GT.U32.AND P6, PT, R251, R130, PT ;  /* 0x00000082fb00720c */ /* 0x000fe40003fc4070 */
[----:B------:R-:W-:Y:S02]  /*1a540*/  @!P0 IADD3 R137, -R137, RZ, RZ ;  /* 0x000000ff89898210 */ /* 0x000fe40007ffe1ff */
[----:B------:R-:W-:-:S09]  /*1a550*/  ISETP.GT.U32.AND P0, PT, R251, R131, PT ;  /* 0x00000083fb00720c */ /* 0x000fd20003f04070 */
        /* <DEDUP_REMOVED lines=23> */
[--C-:B------:R-:W-:Y:S01]  /*1a6d0*/  @!P6 IMAD.IADD R126, R126, 0x1, -R251.reuse ;  /* 0x000000017e7ee824 */ /* 0x100fe200078e0afb */
[----:B------:R-:W-:Y:S02]  /*1a6e0*/  ISETP.GT.U32.AND P6, PT, R251, R119, PT ;  /* 0x00000077fb00720c */ /* 0x000fe40003fc4070 */
[----:B------:R-:W-:Y:S01]  /*1a6f0*/  IADD3 R192, R11, 0x1f9, RZ ;  /* 0x000001f90bc07810 */ /* 0x000fe20007ffe0ff */
[----:B------:R-:W-:-:S04]  /*1a700*/  @!P2 IMAD.IADD R123, R123, 0x1, -R251 ;  /* 0x000000017b7ba824 */ /* 0x000fc800078e0afb */
[--C-:B------:R-:W-:Y:S01]  /*1a710*/  @!P0 IMAD.IADD R122, R122, 0x1, -R251.reuse ;  /* 0x000000017a7a8824 */ /* 0x100fe200078e0afb */
[----:B------:R-:W-:Y:S01]  /*1a720*/  STL [R1+0x5df0], R192 ;  /* 0x005df0c001007387 */ /* 0x000fe20000100800 */
[----:B------:R-:W-:Y:S02]  /*1a730*/  @!P4 IADD3 R121, R121, -R251, RZ ;  /* 0x800000fb7979c210 */ /* 0x000fe40007ffe0ff */
        /* <DEDUP_REMOVED lines=16> */
[----:B------:R-:W-:Y:S02]  /*1a840*/  @!P5 IMAD.IADD R124, R124, 0x1, -R251 ;  /* 0x000000017c7cd824 */ /* 0x000fe400078e0afb */
[----:B------:R-:W-:Y:S02]  /*1a850*/  @!P1 IADD3 R125, R125, -R251, RZ ;  /* 0x800000fb7d7d9210 */ /* 0x000fe40007ffe0ff */
[----:B------:R-:W-:Y:S01]  /*1a860*/  ISETP.GT.U32.AND P1, PT, R251, R118, PT ;  /* 0x00000076fb00720c */ /* 0x000fe20003f24070 */
[----:B------:R-:W-:Y:S01]  /*1a870*/  @!P2 IMAD.MOV R128, RZ, RZ, -R128 ;  /* 0x000000ffff80a224 */ /* 0x000fe200078e0a80 */
[----:B------:R-:W-:Y:S02]  /*1a880*/  ISETP.GE.AND P5, PT, R223, RZ, PT ;  /* 0x000000ffdf00720c */ /* 0x000fe40003fa6270 */
[----:B------:R-:W3:Y:S01]  /*1a890*/  LDL R223, [R1+0x5e58] ;  /* 0x005e580001df7983 */ /* 0x000ee20000100800 */
[----:B------:R-:W-:Y:S01]  /*1a8a0*/  @!P0 IMAD.MOV R127, RZ, RZ, -R127 ;  /* 0x000000ffff7f8224 */ /* 0x000fe200078e0a7f */
[----:B------:R-:W-:Y:S01]  /*1a8b0*/  @!P3 IADD3 R125, -R125, RZ, RZ ;  /* 0x000000ff7d7db210 */ /* 0x000fe20007ffe1ff */
[----:B------:R-:W-:Y:S01]  /*1a8c0*/  @!P4 IMAD.MOV R126, RZ, RZ, -R126 ;  /* 0x000000ffff7ec224 */ /* 0x000fe200078e0a7e */
[----:B------:R-:W-:-:S02]  /*1a8d0*/  ISETP.GT.U32.AND P2, PT, R251, R122, PT ;  /* 0x0000007afb00720c */ /* 0x000fc40003f44070 */
[C---:B------:R-:W-:Y:S02]  /*1a8e0*/  ISETP.GT.U32.AND P0, PT, R251.reuse, R121, PT ;  /* 0x00000079fb00720c */ /* 0x040fe40003f04070 */
[C---:B------:R-:W-:Y:S02]  /*1a8f0*/  ISETP.GT.U32.AND P4, PT, R251.reuse, R120, PT ;  /* 0x00000078fb00720c */ /* 0x040fe40003f84070 */
[----:B------:R-:W-:Y:S01]  /*1a900*/  ISETP.GT.U32.AND P3, PT, R251, R119, PT ;  /* 0x00000077fb00720c */ /* 0x000fe20003f64070 */
[----:B------:R-:W-:Y:S01]  /*1a910*/  @!P1 IMAD.IADD R118, R118, 0x1, -R251 ;  /* 0x0000000176769824 */ /* 0x000fe200078e0afb */
[----:B------:R-:W-:-:S04]  /*1a920*/  @!P5 IADD3 R129, -R129, RZ, RZ ;  /* 0x000000ff8181d210 */ /* 0x000fc80007ffe1ff */
        /* <DEDUP_REMOVED lines=8> */
[----:B------:R-:W-:-:S03]  /*1a9b0*/  ISETP.GT.U32.AND P3, PT, R251, R113, PT ;  /* 0x00000071fb00720c */ /* 0x000fc60003f64070 */
[--C-:B------:R-:W-:Y:S02]  /*1a9c0*/  @!P5 IMAD.IADD R118, R118, 0x1, -R251.reuse ;  /* 0x000000017676d824 */ /* 0x100fe400078e0afb */
[----:B------:R-:W-:-:S04]  /*1a9d0*/  @!P2 IMAD.IADD R116, R116, 0x1, -R251 ;  /* 0x000000017474a824 */ /* 0x000fc800078e0afb */
[--C-:B------:R-:W-:Y:S02]  /*1a9e0*/  @!P0 IMAD.IADD R115, R115, 0x1, -R251.reuse ;  /* 0x0000000173738824 */ /* 0x100fe400078e0afb */
[----:B------:R-:W-:Y:S02]  /*1a9f0*/  @!P4 IMAD.IADD R114, R114, 0x1, -R251 ;  /* 0x000000017272c824 */ /* 0x000fe400078e0afb */
        /* <DEDUP_REMOVED lines=35> */
[----:B------:R-:W-:-:S03]  /*1ac30*/  ISETP.GT.U32.AND P1, PT, R251, R110, PT ;  /* 0x0000006efb00720c */ /* 0x000fc60003f24070 */
[----:B------:R-:W-:-:S04]  /*1ac40*/  @!P3 IMAD.IADD R111, R111, 0x1, -R251 ;  /* 0x000000016f6fb824 */ /* 0x000fc800078e0afb */
[--C-:B------:R-:W-:Y:S02]  /*1ac50*/  @!P5 IMAD.IADD R109, R109, 0x1, -R251.reuse ;  /* 0x000000016d6dd824 */ /* 0x100fe400078e0afb */
        /* <DEDUP_REMOVED lines=39> */
[--C-:B------:R-:W-:Y:S01]  /*1aed0*/  @!P6 IMAD.IADD R108, R108, 0x1, -R251.reuse ;  /* 0x000000016c6ce824 */ /* 0x100fe200078e0afb */
[----:B------:R-:W-:Y:S02]  /*1aee0*/  ISETP.GT.U32.AND P6, PT, R251, R101, PT ;  /* 0x00000065fb00720c */ /* 0x000fe40003fc4070 */
[----:B------:R-:W-:Y:S01]  /*1aef0*/  IADD3 R191, R11, 0x1fa, RZ ;  /* 0x000001fa0bbf7810 */ /* 0x000fe20007ffe0ff */
[--C-:B------:R-:W-:Y:S02]  /*1af00*/  @!P0 IMAD.IADD R105, R105, 0x1, -R251.reuse ;  /* 0x0000000169698824 */ /* 0x100fe400078e0afb */
[--C-:B------:R-:W-:Y:S02]  /*1af10*/  @!P4 IMAD.IADD R104, R104, 0x1, -R251.reuse ;  /* 0x000000016868c824 */ /* 0x100fe400078e0afb */
[----:B------:R-:W-:Y:S01]  /*1af20*/  STL [R1+0x5dd8], R191 ;  /* 0x005dd8bf01007387 */ /* 0x000fe20000100800 */
[----:B------:R-:W-:-:S02]  /*1af30*/  @!P3 IMAD.IADD R103, R103, 0x1, -R251 ;  /* 0x000000016767b824 */ /* 0x000fc400078e0afb */
[----:B------:R-:W-:-:S03]  /*1af40*/  @!P1 IADD3 R102, R102, -R251, RZ ;  /* 0x800000fb66669210 */ /* 0x000fc60007ffe0ff */
        /* <DEDUP_REMOVED lines=11> */
[----:B------:R-:W-:Y:S02]  /*1b000*/  @!P5 IADD3 R114, -R114, RZ, RZ ;  /* 0x000000ff7272d210 */ /* 0x000fe40007ffe1ff */
[C---:B------:R-:W-:Y:S01]  /*1b010*/  ISETP.GT.U32.AND P5, PT, R251.reuse, R106, PT ;  /* 0x0000006afb00720c */ /* 0x040fe20003fa4070 */
[----:B------:R-:W-:Y:S01]  /*1b020*/  @!P2 IMAD.MOV R113, RZ, RZ, -R113 ;  /* 0x000000ffff71a224 */ /* 0x000fe200078e0a71 */
[----:B------:R-:W-:-:S11]  /*1b030*/  ISETP.GT.U32.AND P2, PT, R251, R107, PT ;  /* 0x0000006bfb00720c */ /* 0x000fd60003f44070 */
[----:B------:R-:W-:Y:S02]  /*1b040*/  @!P5 IADD3 R106, R106, -R251, RZ ;  /* 0x800000fb6a6ad210 */ /* 0x000fe40007ffe0ff */
[----:B------:R-:W-:Y:S01]  /*1b050*/  @!P2 IMAD.IADD R107, R107, 0x1, -R251 ;  /* 0x000000016b6ba824 */ /* 0x000fe200078e0afb */
[----:B------:R-:W-:Y:S01]  /*1b060*/  ISETP.GT.U32.AND P2, PT, R251, R100, PT ;  /* 0x00000064fb00720c */ /* 0x000fe20003f44070 */
[----:B------:R-:W-:Y:S01]  /*1b070*/  @!P4 IMAD.MOV R109, RZ, RZ, -R109 ;  /* 0x000000ffff6dc224 */ /* 0x000fe200078e0a6d */
[----:B------:R-:W-:Y:S02]  /*1b080*/  ISETP.GE.AND P5, PT, R223, RZ, PT ;  /* 0x000000ffdf00720c */ /* 0x000fe40003fa6270 */
[----:B------:R-:W3:Y:S01]  /*1b090*/  LDL R223, [R1+0x5e98] ;  /* 0x005e980001df7983 */ /* 0x000ee20000100800 */
        /* <DEDUP_REMOVED lines=162> */
[C---:B------:R-:W-:Y:S02]  /*1bac0*/  ISETP.GT.U32.AND P0, PT, R251.reuse, R87, PT ;  /* 0x00000057fb00720c */ /* 0x040fe40003f04070 */
[----:B------:R-:W-:-:S11]  /*1bad0*/  ISETP.GT.U32.AND P6, PT, R251, R81, PT ;  /* 0x00000051fb00720c */ /* 0x000fd60003fc4070 */
[-C--:B------:R-:W-:Y:S02]  /*1bae0*/  @!P0 IADD3 R87, R87, -R251.reuse, RZ ;  /* 0x800000fb57578210 */ /* 0x080fe40007ffe0ff */
[----:B------:R-:W-:Y:S01]  /*1baf0*/  @!P6 IMAD.IADD R81, R81, 0x1, -R251 ;  /* 0x000000015151e824 */ /* 0x000fe200078e0afb */
[----:B------:R-:W-:Y:S01]  /*1bb00*/  ISETP.GT.U32.AND P6, PT, R251, R76, PT ;  /* 0x0000004cfb00720c */ /* 0x000fe20003fc4070 */
[----:B------:R-:W-:Y:S01]  /*1bb10*/  @!P5 IMAD.MOV R86, RZ, RZ, -R86 ;  /* 0x000000ffff56d224 */ /* 0x000fe200078e0a56 */
[----:B------:R-:W-:Y:S02]  /*1bb20*/  @!P3 IADD3 R84, -R84, RZ, RZ ;  /* 0x000000ff5454b210 */ /* 0x000fe40007ffe1ff */
[----:B------:R-:W-:Y:S02]  /*1bb30*/  ISETP.GE.AND P0, PT, R223, RZ, PT ;  /* 0x000000ffdf00720c */ /* 0x000fe40003f06270 */
[----:B------:R-:W3:Y:S07]  /*1bb40*/  LDL R223, [R1+0x5f0c] ;  /* 0x005f0c0001df7983 */ /* 0x000eee0000100800 */
[----:B------:R-:W-:-:S02]  /*1bb50*/  @!P6 IADD3 R76, R76, -R251, RZ ;  /* 0x800000fb4c4ce210 */ /* 0x000fc40007ffe0ff */
[C---:B------:R-:W-:Y:S02]  /*1bb60*/  ISETP.GT.U32.AND P6, PT, R251.reuse, R80, PT ;  /* 0x00000050fb00720c */ /* 0x040fe40003fc4070 */
[C---:B------:R-:W-:Y:S02]  /*1bb70*/  ISETP.GT.U32.AND P5, PT, R251.reuse, R79, PT ;  /* 0x0000004ffb00720c */ /* 0x040fe40003fa4070 */
[C---:B------:R-:W-:Y:S01]  /*1bb80*/  ISETP.GT.U32.AND P3, PT, R251.reuse, R78, PT ;  /* 0x0000004efb00720c */ /* 0x040fe20003f64070 */
[----:B------:R-:W-:Y:S01]  /*1bb90*/  @!P0 IMAD.MOV R87, RZ, RZ, -R87 ;  /* 0x000000ffff578224 */ /* 0x000fe200078e0a57 */
[C---:B------:R-:W-:Y:S01]  /*1bba0*/  ISETP.GT.U32.AND P0, PT, R251.reuse, R81, PT ;  /* 0x00000051fb00720c */ /* 0x040fe20003f04070 */
[----:B------:R-:W-:Y:S01]  /*1bbb0*/  @!P2 IMAD.MOV R82, RZ, RZ, -R82 ;  /* 0x000000ffff52a224 */ /* 0x000fe200078e0a52 */
[----:B------:R-:W-:-:S05]  /*1bbc0*/  ISETP.GT.U32.AND P2, PT, R251, R75, PT ;  /* 0x0000004bfb00720c */ /* 0x000fca0003f44070 */
[----:B------:R-:W-:Y:S02]  /*1bbd0*/  @!P6 IADD3 R80, R80, -R251, RZ ;  /* 0x800000fb5050e210 */ /* 0x000fe40007ffe0ff */
[--C-:B------:R-:W-:Y:S01]  /*1bbe0*/  @!P5 IMAD.IADD R79, R79, 0x1, -R251.reuse ;  /* 0x000000014f4fd824 */ /* 0x100fe200078e0afb */
[C---:B------:R-:W-:Y:S01]  /*1bbf0*/  ISETP.GT.U32.AND P6, PT, R251.reuse, R73, PT ;  /* 0x00000049fb00720c */ /* 0x040fe20003fc4070 */
[--C-:B------:R-:W-:Y:S01]  /*1bc00*/  @!P3 IMAD.IADD R78, R78, 0x1, -R251.reuse ;  /* 0x000000014e4eb824 */ /* 0x100fe200078e0afb */
[C---:B------:R-:W-:Y:S02]  /*1bc10*/  ISETP.GT.U32.AND P5, PT, R251.reuse, R72, PT ;  /* 0x00000048fb00720c */ /* 0x040fe40003fa4070 */
[----:B------:R-:W-:Y:S01]  /*1bc20*/  ISETP.GT.U32.AND P3, PT, R251, R71, PT ;  /* 0x00000047fb00720c */ /* 0x000fe20003f64070 */
[--C-:B------:R-:W-:Y:S01]  /*1bc30*/  @!P0 IMAD.IADD R81, R81, 0x1, -R251.reuse ;  /* 0x0000000151518824 */ /* 0x100fe200078e0afb */
[----:B------:R-:W-:Y:S01]  /*1bc40*/  ISETP.GT.U32.AND P0, PT, R251, R74, PT ;  /* 0x0000004afb00720c */ /* 0x000fe20003f04070 */
[----:B------:R-:W-:-:S06]  /*1bc50*/  @!P2 IMAD.IADD R75, R75, 0x1, -R251 ;  /* 0x000000014b4ba824 */ /* 0x000fcc00078e0afb */
[--C-:B------:R-:W-:Y:S02]  /*1bc60*/  @!P6 IMAD.IADD R73, R73, 0x1, -R251.reuse ;  /* 0x000000014949e824 */ /* 0x100fe400078e0afb */
        /* <DEDUP_REMOVED lines=17> */
[----:B------:R-:W-:Y:S02]  /*1bd80*/  @!P4 IADD3 R76, R76, -R251, RZ ;  /* 0x800000fb4c4cc210 */ /* 0x000fe40007ffe0ff */
[----:B------:R-:W-:Y:S01]  /*1bd90*/  @!P1 IMAD.IADD R77, R77, 0x1, -R251 ;  /* 0x000000014d4d9824 */ /* 0x000fe200078e0afb */
[----:B------:R-:W-:Y:S01]  /*1bda0*/  ISETP.GT.U32.AND P1, PT, R251, R70, PT ;  /* 0x00000046fb00720c */ /* 0x000fe20003f24070 */
[----:B------:R-:W-:Y:S01]  /*1bdb0*/  @!P0 IMAD.MOV R79, RZ, RZ, -R79 ;  /* 0x000000ffff4f8224 */ /* 0x000fe200078e0a4f */
[----:B------:R-:W-:Y:S02]  /*1bdc0*/  @!P2 IADD3 R80, -R80, RZ, RZ ;  /* 0x000000ff5050a210 */ /* 0x000fe40007ffe1ff */
[----:B------:R-:W-:Y:S02]  /*1bdd0*/  ISETP.GE.AND P4, PT, R223, RZ, PT ;  /* 0x000000ffdf00720c */ /* 0x000fe40003f86270 */
[----:B------:R-:W3:Y:S07]  /*1bde0*/  LDL R223, [R1+0x5f34] ;  /* 0x005f340001df7983 */ /* 0x000eee0000100800 */
[----:B------:R-:W-:Y:S01]  /*1bdf0*/  @!P1 IMAD.IADD R70, R70, 0x1, -R251 ;  /* 0x0000000146469824 */ /* 0x000fe200078e0afb */
[----:B------:R-:W-:-:S02]  /*1be00*/  ISETP.GT.U32.AND P1, PT, R251, R75, PT ;  /* 0x0000004bfb00720c */ /* 0x000fc40003f24070 */
[C---:B------:R-:W-:Y:S02]  /*1be10*/  ISETP.GT.U32.AND P2, PT, R251.reuse, R74, PT ;  /* 0x0000004afb00720c */ /* 0x040fe40003f44070 */
[C---:B------:R-:W-:Y:S01]  /*1be20*/  ISETP.GT.U32.AND P0, PT, R251.reuse, R73, PT ;  /* 0x00000049fb00720c */ /* 0x040fe20003f04070 */
[----:B------:R-:W-:Y:S01]  /*1be30*/  @!P4 IMAD.MOV R81, RZ, RZ, -R81 ;  /* 0x000000ffff51c224 */ /* 0x000fe200078e0a51 */
[----:B------:R-:W-:Y:S02]  /*1be40*/  ISETP.GT.U32.AND P4, PT, R251, R72, PT ;  /* 0x00000048fb00720c */ /* 0x000fe40003f84070 */
[----:B------:R-:W-:-:S05]  /*1be50*/  @!P3 IADD3 R76, -R76, RZ, RZ ;  /* 0x000000ff4c4cb210 */ /* 0x000fca0007ffe1ff */
[--C-:B------:R-:W-:Y:S01]  /*1be60*/  @!P1 IMAD.IADD R75, R75, 0x1, -R251.reuse ;  /* 0x000000014b4b9824 */ /* 0x100fe200078e0afb */
[C---:B------:R-:W-:Y:S01]  /*1be70*/  ISETP.GT.U32.AND P3, PT, R251.reuse, R69, PT ;  /* 0x00000045fb00720c */ /* 0x040fe20003f64070 */
[--C-:B------:R-:W-:Y:S01]  /*1be80*/  @!P2 IMAD.IADD R74, R74, 0x1, -R251.reuse ;  /* 0x000000014a4aa824 */ /* 0x100fe200078e0afb */
[----:B------:R-:W-:Y:S01]  /*1be90*/  ISETP.GT.U32.AND P1, PT, R251, R68, PT ;  /* 0x00000044fb00720c */ /* 0x000fe20003f24070 */
[----:B------:R-:W-:Y:S01]  /*1bea0*/  @!P0 IMAD.IADD R73, R73, 0x1, -R251 ;  /* 0x0000000149498824 */ /* 0x000fe200078e0afb */
[C---:B------:R-:W-:Y:S02]  /*1beb0*/  ISETP.GT.U32.AND P2, PT, R251.reuse, R67, PT ;  /* 0x00000043fb00720c */ /* 0x040fe40003f44070 */
[C---:B------:R-:W-:Y:S02]  /*1bec0*/  ISETP.GT.U32.AND P0, PT, R251.reuse, R66, PT ;  /* 0x00000042fb00720c */ /* 0x040fe40003f04070 */
[----:B------:R-:W-:Y:S02]  /*1bed0*/  @!P4 IADD3 R72, R72, -R251, RZ ;  /* 0x800000fb4848c210 */ /* 0x000fe40007ffe0ff */
[----:B------:R-:W-:-:S02]  /*1bee0*/  ISETP.GT.U32.AND P4, PT, R251, R65, PT ;  /* 0x00000041fb00720c */ /* 0x000fc40003f84070 */
[----:B------:R-:W-:Y:S01]  /*1bef0*/  IADD3 R189, R11, 0x1fc, RZ ;  /* 0x000001fc0bbd7810 */ /* 0x000fe20007ffe0ff */
[--C-:B------:R-:W-:Y:S02]  /*1bf00*/  @!P3 IMAD.IADD R69, R69, 0x1, -R251.reuse ;  /* 0x000000014545b824 */ /* 0x100fe400078e0afb */
[----:B------:R-:W-:Y:S02]  /*1bf10*/  @!P1 IADD3 R68, R68, -R251, RZ ;  /* 0x800000fb44449210 */ /* 0x000fe40007ffe0ff */
[--C-:B------:R-:W-:Y:S01]  /*1bf20*/  @!P2 IMAD.IADD R67, R67, 0x1, -R251.reuse ;  /* 0x000000014343a824 */ /* 0x100fe200078e0afb */
[----:B------:R-:W-:Y:S01]  /*1bf30*/  STL [R1+0x5d9c], R189 ;  /* 0x005d9cbd01007387 */ /* 0x000fe20000100800 */
        /* <DEDUP_REMOVED lines=29> */
[----:B------:R-:W-:-:S04]  /*1c110*/  @!P6 IADD3 R64, R64, -R251, RZ ;  /* 0x800000fb4040e210 */ /* 0x000fc80007ffe0ff */
        /* <DEDUP_REMOVED lines=32> */
[----:B------:R-:W-:Y:S02]  /*1c320*/  ISETP.GE.AND P5, PT, R223, RZ, PT ;  /* 0x000000ffdf00720c */ /* 0x000fe40003fa6270 */
[----:B------:R-:W3:Y:S09]  /*1c330*/  LDL R223, [R1+0x5f74] ;  /* 0x005f740001df7983 */ /* 0x000ef20000100800 */
[----:B------:R-:W-:Y:S01]  /*1c340*/  @!P4 IMAD.IADD R58, R58, 0x1, -R251 ;  /* 0x000000013a3ac824 */ /* 0x000fe200078e0afb */
[C---:B------:R-:W-:Y:S01]  /*1c350*/  ISETP.GT.U32.AND P4, PT, R251.reuse, R63, PT ;  /* 0x0000003ffb00720c */ /* 0x040fe20003f84070 */
[----:B------:R-:W-:Y:S01]  /*1c360*/  @!P1 IMAD.MOV R66, RZ, RZ, -R66 ;  /* 0x000000ffff429224 */ /* 0x000fe200078e0a42 */
[----:B------:R-:W-:-:S02]  /*1c370*/  ISETP.GT.U32.AND P3, PT, R251, R61, PT ;  /* 0x0000003dfb00720c */ /* 0x000fc40003f64070 */
[----:B------:R-:W-:Y:S02]  /*1c380*/  ISETP.GT.U32.AND P1, PT, R251, R60, PT ;  /* 0x0000003cfb00720c */ /* 0x000fe40003f24070 */
[----:B------:R-:W-:Y:S02]  /*1c390*/  @!P5 IADD3 R69, -R69, RZ, RZ ;  /* 0x000000ff4545d210 */ /* 0x000fe40007ffe1ff */
[C---:B------:R-:W-:Y:S01]  /*1c3a0*/  ISETP.GT.U32.AND P5, PT, R251.reuse, R62, PT ;  /* 0x0000003efb00720c */ /* 0x040fe20003fa4070 */
[----:B------:R-:W-:Y:S01]  /*1c3b0*/  @!P0 IMAD.MOV R64, RZ, RZ, -R64 ;  /* 0x000000ffff408224 */ /* 0x000fe200078e0a40 */
[----:B------:R-:W-:-:S03]  /*1c3c0*/  ISETP.GT.U32.AND P0, PT, R251, R57, PT ;  /* 0x00000039fb00720c */ /* 0x000fc60003f04070 */
[--C-:B------:R-:W-:Y:S02]  /*1c3d0*/  @!P4 IMAD.IADD R63, R63, 0x1, -R251.reuse ;  /* 0x000000013f3fc824 */ /* 0x100fe400078e0afb */
[----:B------:R-:W-:Y:S02]  /*1c3e0*/  @!P3 IADD3 R61, R61, -R251, RZ ;  /* 0x800000fb3d3db210 */ /* 0x000fe40007ffe0ff */
[--C-:B------:R-:W-:Y:S01]  /*1c3f0*/  @!P1 IMAD.IADD R60, R60, 0x1, -R251.reuse ;  /* 0x000000013c3c9824 */ /* 0x100fe200078e0afb */
[C---:B------:R-:W-:Y:S02]  /*1c400*/  ISETP.GT.U32.AND P4, PT, R251.reuse, R56, PT ;  /* 0x00000038fb00720c */ /* 0x040fe40003f84070 */
[C---:B------:R-:W-:Y:S02]  /*1c410*/  ISETP.GT.U32.AND P3, PT, R251.reuse, R54, PT ;  /* 0x00000036fb00720c */ /* 0x040fe40003f64070 */
[C---:B------:R-:W-:Y:S01]  /*1c420*/  ISETP.GT.U32.AND P1, PT, R251.reuse, R53, PT ;  /* 0x00000035fb00720c */ /* 0x040fe20003f24070 */
[----:B------:R-:W-:Y:S01]  /*1c430*/  @!P5 IMAD.IADD R62, R62, 0x1, -R251 ;  /* 0x000000013e3ed824 */ /* 0x000fe200078e0afb */
[----:B------:R-:W-:-:S02]  /*1c440*/  ISETP.GT.U32.AND P5, PT, R251, R55, PT ;  /* 0x00000037fb00720c */ /* 0x000fc40003fa4070 */
[----:B------:R-:W-:-:S05]  /*1c450*/  @!P0 IADD3 R57, R57, -R251, RZ ;  /* 0x800000fb39398210 */ /* 0x000fca0007ffe0ff */
        /* <DEDUP_REMOVED lines=15> */
[----:B------:R-:W-:Y:S02]  /*1c550*/  @!P2 IADD3 R65, -R65, RZ, RZ ;  /* 0x000000ff4141a210 */ /* 0x000fe40007ffe1ff */
[C---:B------:R-:W-:Y:S02]  /*1c560*/  ISETP.GT.U32.AND P2, PT, R251.reuse, R59, PT ;  /* 0x0000003bfb00720c */ /* 0x040fe40003f44070 */
[----:B------:R-:W-:-:S11]  /*1c570*/  ISETP.GT.U32.AND P6, PT, R251, R58, PT ;  /* 0x0000003afb00720c */ /* 0x000fd60003fc4070 */
[--C-:B------:R-:W-:Y:S01]  /*1c580*/  @!P2 IMAD.IADD R59, R59, 0x1, -R251.reuse ;  /* 0x000000013b3ba824 */ /* 0x100fe200078e0afb */
[----:B------:R-:W-:Y:S01]  /*1c590*/  ISETP.GT.U32.AND P2, PT, R251, R52, PT ;  /* 0x00000034fb00720c */ /* 0x000fe20003f44070 */
[--C-:B------:R-:W-:Y:S01]  /*1c5a0*/  @!P6 IMAD.IADD R58, R58, 0x1, -R251.reuse ;  /* 0x000000013a3ae824 */ /* 0x100fe200078e0afb */
[----:B------:R-:W-:Y:S02]  /*1c5b0*/  @!P4 IADD3 R61, -R61, RZ, RZ ;  /* 0x000000ff3d3dc210 */ /* 0x000fe40007ffe1ff */
[----:B------:R-:W-:Y:S02]  /*1c5c0*/  ISETP.GE.AND P6, PT, R223, RZ, PT ;  /* 0x000000ffdf00720c */ /* 0x000fe40003fc6270 */
[----:B------:R-:W3:Y:S07]  /*1c5d0*/  LDL R223, [R1+0x5f88] ;  /* 0x005f880001df7983 */ /* 0x000eee0000100800 */
[----:B------:R-:W-:Y:S01]  /*1c5e0*/  @!P2 IMAD.IADD R52, R52, 0x1, -R251 ;  /* 0x000000013434a824 */ /* 0x000fe200078e0afb */
[C---:B------:R-:W-:Y:S01]  /*1c5f0*/  ISETP.GT.U32.AND P2, PT, R251.reuse, R57, PT ;  /* 0x00000039fb00720c */ /* 0x040fe20003f44070 */
[----:B------:R-:W-:Y:S01]  /*1c600*/  @!P0 IMAD.MOV R62, RZ, RZ, -R62 ;  /* 0x000000ffff3e8224 */ /* 0x000fe200078e0a3e */
[C---:B------:R-:W-:Y:S01]  /*1c610*/  ISETP.GT.U32.AND P0, PT, R251.reuse, R56, PT ;  /* 0x00000038fb00720c */ /* 0x040fe20003f04070 */
[----:B------:R-:W-:Y:S01]  /*1c620*/  @!P5 IMAD.MOV R60, RZ, RZ, -R60 ;  /* 0x000000ffff3cd224 */ /* 0x000fe200078e0a3c */
[----:B------:R-:W-:-:S02]  /*1c630*/  ISETP.GT.U32.AND P4, PT, R251, R55, PT ;  /* 0x00000037fb00720c */ /* 0x000fc40003f84070 */
[C---:B------:R-:W-:Y:S01]  /*1c640*/  ISETP.GT.U32.AND P5, PT, R251.reuse, R54, PT ;  /* 0x00000036fb00720c */ /* 0x040fe20003fa4070 */
[----:B------:R-:W-:Y:S01]  /*1c650*/  @!P1 IMAD.MOV R58, RZ, RZ, -R58 ;  /* 0x000000ffff3a9224 */ /* 0x000fe200078e0a3a */
[----:B------:R-:W-:-:S05]  /*1c660*/  ISETP.GT.U32.AND P1, PT, R251, R51, PT ;  /* 0x00000033fb00720c */ /* 0x000fca0003f24070 */
[----:B------:R-:W-:Y:S02]  /*1c670*/  @!P2 IADD3 R57, R57, -R251, RZ ;  /* 0x800000fb3939a210 */ /* 0x000fe40007ffe0ff */
[--C-:B------:R-:W-:Y:S01]  /*1c680*/  @!P0 IMAD.IADD R56, R56, 0x1, -R251.reuse ;  /* 0x0000000138388824 */ /* 0x100fe200078e0afb */
[----:B------:R-:W-:Y:S01]  /*1c690*/  ISETP.GT.U32.AND P2, PT, R251, R50, PT ;  /* 0x00000032fb00720c */ /* 0x000fe20003f44070 */
[--C-:B------:R-:W-:Y:S01]  /*1c6a0*/  @!P4 IMAD.IADD R55, R55, 0x1, -R251.reuse ;  /* 0x000000013737c824 */ /* 0x100fe200078e0afb */
[C---:B------:R-:W-:Y:S01]  /*1c6b0*/  ISETP.GT.U32.AND P0, PT, R251.reuse, R49, PT ;  /* 0x00000031fb00720c */ /* 0x040fe20003f04070 */
[--C-:B------:R-:W-:Y:S01]  /*1c6c0*/  @!P5 IMAD.IADD R54, R54, 0x1, -R251.reuse ;  /* 0x000000013636d824 */ /* 0x100fe200078e0afb */
[C---:B------:R-:W-:Y:S02]  /*1c6d0*/  ISETP.GT.U32.AND P4, PT, R251.reuse, R48, PT ;  /* 0x00000030fb00720c */ /* 0x040fe40003f84070 */
[----:B------:R-:W-:Y:S02]  /*1c6e0*/  ISETP.GT.U32.AND P5, PT, R251, R47, PT ;  /* 0x0000002ffb00720c */ /* 0x000fe40003fa4070 */
[----:B-1----:R-:W-:Y:S01]  /*1c6f0*/  IADD3 R188, R11, 0x1fd, RZ ;  /* 0x000001fd0bbc7810 */ /* 0x002fe20007ffe0ff */
        /* <DEDUP_REMOVED lines=62> */
[----:B------:R-:W-:Y:S02]  /*1cae0*/  @!P3 IMAD.IADD R51, R51, 0x1, -R251 ;  /* 0x000000013333b824 */ /* 0x000fe400078e0afb */
[----:B------:R-:W-:Y:S02]  /*1caf0*/  @!P5 IADD3 R45, R45, -R251, RZ ;  /* 0x800000fb2d2dd210 */ /* 0x000fe40007ffe0ff */
        /* <DEDUP_REMOVED lines=8> */
[C---:B------:R-:W-:Y:S01]  /*1cb80*/  ISETP.GT.U32.AND P2, PT, R251.reuse, R42, PT ;  /* 0x0000002afb00720c */ /* 0x040fe20003f44070 */
[----:B------:R-:W-:Y:S01]  /*1cb90*/  @!P3 IMAD.MOV R51, RZ, RZ, -R51 ;  /* 0x000000ffff33b224 */ /* 0x000fe200078e0a33 */
[----:B------:R-:W-:Y:S02]  /*1cba0*/  ISETP.GT.U32.AND P3, PT, R251, R45, PT ;  /* 0x0000002dfb00720c */ /* 0x000fe40003f64070 */
[----:B------:R-:W-:-:S05]  /*1cbb0*/  @!P4 IADD3 R46, -R46, RZ, RZ ;  /* 0x000000ff2e2ec210 */ /* 0x000fca0007ffe1ff */
[--C-:B------:R-:W-:Y:S01]  /*1cbc0*/  @!P5 IMAD.IADD R44, R44, 0x1, -R251.reuse ;  /* 0x000000012c2cd824 */ /* 0x100fe200078e0afb */
[----:B------:R-:W-:Y:S01]  /*1cbd0*/  ISETP.GT.U32.AND P4, PT, R251, R39, PT ;  /* 0x00000027fb00720c */ /* 0x000fe20003f84070 */
[--C-:B------:R-:W-:Y:S01]  /*1cbe0*/  @!P1 IMAD.IADD R43, R43, 0x1, -R251.reuse ;  /* 0x000000012b2b9824 */ /* 0x100fe200078e0afb */
[C---:B------:R-:W-:Y:S02]  /*1cbf0*/  ISETP.GT.U32.AND P5, PT, R251.reuse, R37, PT ;  /* 0x00000025fb00720c */ /* 0x040fe40003fa4070 */
[----:B------:R-:W-:Y:S02]  /*1cc00*/  @!P2 IADD3 R42, R42, -R251, RZ ;  /* 0x800000fb2a2aa210 */ /* 0x000fe40007ffe0ff */
[C---:B------:R-:W-:Y:S02]  /*1cc10*/  ISETP.GT.U32.AND P1, PT, R251.reuse, R36, PT ;  /* 0x00000024fb00720c */ /* 0x040fe40003f24070 */
[----:B------:R-:W-:Y:S01]  /*1cc20*/  ISETP.GT.U32.AND P2, PT, R251, R35, PT ;  /* 0x00000023fb00720c */ /* 0x000fe20003f44070 */
[----:B------:R-:W-:Y:S01]  /*1cc30*/  @!P3 IMAD.IADD R45, R45, 0x1, -R251 ;  /* 0x000000012d2db824 */ /* 0x000fe200078e0afb */
        /* <DEDUP_REMOVED lines=17> */
[----:B------:R-:W-:-:S13]  /*1cd50*/  ISETP.GT.U32.AND P0, PT, R251, R40, PT ;  /* 0x00000028fb00720c */ /* 0x000fda0003f04070 */
[----:B------:R-:W-:Y:S01]  /*1cd60*/  @!P0 IMAD.IADD R40, R40, 0x1, -R251 ;  /* 0x0000000128288824 */ /* 0x000fe200078e0afb */
[----:B------:R-:W-:Y:S01]  /*1cd70*/  @!P5 IADD3 R42, -R42, RZ, RZ ;  /* 0x000000ff2a2ad210 */ /* 0x000fe20007ffe1ff */
[----:B------:R-:W-:Y:S01]  /*1cd80*/  @!P4 IMAD.MOV R44, RZ, RZ, -R44 ;  /* 0x000000ffff2cc224 */ /* 0x000fe200078e0a2c */
[----:B------:R-:W-:Y:S01]  /*1cd90*/  ISETP.GT.U32.AND P4, PT, R251, R38, PT ;  /* 0x00000026fb00720c */ /* 0x000fe20003f84070 */
[----:B------:R-:W-:Y:S01]  /*1cda0*/  @!P3 IMAD.MOV R43, RZ, RZ, -R43 ;  /* 0x000000ffff2bb224 */ /* 0x000fe200078e0a2b */
[----:B------:R-:W-:Y:S02]  /*1cdb0*/  ISETP.GE.AND P0, PT, R223, RZ, PT ;  /* 0x000000ffdf00720c */ /* 0x000fe40003f06270 */
[----:B------:R-:W3:Y:S01]  /*1cdc0*/  LDL R223, [R1+0x5fe0] ;  /* 0x005fe00001df7983 */ /* 0x000ee20000100800 */
[C---:B------:R-:W-:Y:S02]  /*1cdd0*/  ISETP.GT.U32.AND P3, PT, R251.reuse, R37, PT ;  /* 0x00000025fb00720c */ /* 0x040fe40003f64070 */
        /* <DEDUP_REMOVED lines=13> */
[----:B------:R-:W-:Y:S01]  /*1ceb0*/  IADD3 R186, R11, 0x1fe, RZ ;  /* 0x000001fe0bba7810 */ /* 0x000fe20007ffe0ff */
[--C-:B------:R-:W-:Y:S02]  /*1cec0*/  @!P2 IMAD.IADD R33, R33, 0x1, -R251.reuse ;  /* 0x000000012121a824 */ /* 0x100fe400078e0afb */
[--C-:B------:R-:W-:Y:S02]  /*1ced0*/  @!P4 IMAD.IADD R31, R31, 0x1, -R251.reuse ;  /* 0x000000011f1fc824 */ /* 0x100fe400078e0afb */
[----:B------:R-:W-:Y:S01]  /*1cee0*/  @!P3 IADD3 R30, R30, -R251, RZ ;  /* 0x800000fb1e1eb210 */ /* 0x000fe20007ffe0ff */
[----:B------:R-:W-:Y:S01]  /*1cef0*/  STL [R1+0x5d70], R186 ;  /* 0x005d70ba01007387 */ /* 0x000fe20000100800 */
[----:B------:R-:W-:Y:S01]  /*1cf00*/  @!P5 IMAD.IADD R29, R29, 0x1, -R251 ;  /* 0x000000011d1dd824 */ /* 0x000fe200078e0afb */
[----:B------:R-:W-:-:S03]  /*1cf10*/  @!P6 IADD3 R50, -R50, RZ, RZ ;  /* 0x000000ff3232e210 */ /* 0x000fc60007ffe1ff */
[----:B------:R-:W-:Y:S01]  /*1cf20*/  @!P0 IMAD.IADD R32, R32, 0x1, -R251 ;  /* 0x0000000120208824 */ /* 0x000fe200078e0afb */
[----:B------:R-:W3:Y:S01]  /*1cf30*/  LDL R211, [R1+0x6034] ;  /* 0x0060340001d37983 */ /* 0x000ee20000100800 */
        /* <DEDUP_REMOVED lines=10> */
[----:B------:R-:W-:-:S13]  /*1cfe0*/  ISETP.GT.U32.AND P6, PT, R251, R41, PT ;  /* 0x00000029fb00720c */ /* 0x000fda0003fc4070 */
[----:B------:R-:W-:Y:S01]  /*1cff0*/  @!P6 IMAD.IADD R41, R41, 0x1, -R251 ;  /* 0x000000012929e824 */ /* 0x000fe200078e0afb */
[----:B------:R-:W-:-:S03]  /*1d000*/  ISETP.GT.U32.AND P6, PT, R251, R34, PT ;  /* 0x00000022fb00720c */ /* 0x000fc60003fc4070 */
[----:B------:R-:W-:-:S10]  /*1d010*/  @!P1 IMAD.MOV R41, RZ, RZ, -R41 ;  /* 0x000000ffff299224 */ /* 0x000fd400078e0a29 */
[----:B------:R-:W-:Y:S02]  /*1d020*/  @!P6 IADD3 R34, R34, -R251, RZ ;  /* 0x800000fb2222e210 */ /* 0x000fe40007ffe0ff */
[C---:B------:R-:W-:Y:S02]  /*1d030*/  ISETP.GT.U32.AND P6, PT, R251.reuse, R35, PT ;  /* 0x00000023fb00720c */ /* 0x040fe40003fc4070 */
[----:B------:R-:W-:-:S11]  /*1d040*/  ISETP.GT.U32.AND P1, PT, R251, R34, PT ;  /* 0x00000022fb00720c */ /* 0x000fd60003f24070 */
[----:B------:R-:W-:Y:S01]  /*1d050*/  @!P6 IMAD.IADD R35, R35, 0x1, -R251 ;  /* 0x000000012323e824 */ /* 0x000fe200078e0afb */
[----:B------:R-:W-:Y:S02]  /*1d060*/  ISETP.GT.U32.AND P6, PT, R251, R28, PT ;  /* 0x0000001cfb00720c */ /* 0x000fe40003fc4070 */
[----:B------:R-:W-:Y:S02]  /*1d070*/  @!P1 IADD3 R34, R34, -R251, RZ ;  /* 0x800000fb22229210 */ /* 0x000fe40007ffe0ff */
[----:B------:R-:W-:Y:S02]  /*1d080*/  ISETP.GE.AND P1, PT, R223, RZ, PT ;  /* 0x000000ffdf00720c */ /* 0x000fe40003f26270 */
[----:B------:R-:W3:Y:S01]  /*1d090*/  LDL R223, [R1+0x5ffc] ;  /* 0x005ffc0001df7983 */ /* 0x000ee20000100800 */
[----:B------:R-:W-:Y:S01]  /*1d0a0*/  @!P2 IADD3 R38, -R38, RZ, RZ ;  /* 0x000000ff2626a210 */ /* 0x000fe20007ffe1ff */
[----:B------:R-:W-:Y:S01]  /*1d0b0*/  @!P0 IMAD.MOV R37, RZ, RZ, -R37 ;  /* 0x000000ffff258224 */ /* 0x000fe200078e0a25 */
[C---:B------:R-:W-:Y:S01]  /*1d0c0*/  ISETP.GT.U32.AND P2, PT, R251.reuse, R32, PT ;  /* 0x00000020fb00720c */ /* 0x040fe20003f44070 */
[----:B------:R-:W-:Y:S01]  /*1d0d0*/  @!P4 IMAD.MOV R36, RZ, RZ, -R36 ;  /* 0x000000ffff24c224 */ /* 0x000fe200078e0a24 */
[----:B------:R-:W-:-:S02]  /*1d0e0*/  ISETP.GT.U32.AND P0, PT, R251, R31, PT ;  /* 0x0000001ffb00720c */ /* 0x000fc40003f04070 */
[----:B------:R-:W-:Y:S01]  /*1d0f0*/  @!P6 IMAD.IADD R28, R28, 0x1, -R251 ;  /* 0x000000011c1ce824 */ /* 0x000fe200078e0afb */
[C---:B------:R-:W-:Y:S02]  /*1d100*/  ISETP.GT.U32.AND P4, PT, R251.reuse, R30, PT ;  /* 0x0000001efb00720c */ /* 0x040fe40003f84070 */
[C---:B------:R-:W-:Y:S01]  /*1d110*/  ISETP.GT.U32.AND P6, PT, R251.reuse, R29, PT ;  /* 0x0000001dfb00720c */ /* 0x040fe20003fc4070 */
[----:B------:R-:W-:Y:S01]  /*1d120*/  @!P3 IMAD.MOV R35, RZ, RZ, -R35 ;  /* 0x000000ffff23b224 */ /* 0x000fe200078e0a23 */
[----:B------:R-:W-:-:S04]  /*1d130*/  ISETP.GT.U32.AND P3, PT, R251, R28, PT ;  /* 0x0000001cfb00720c */ /* 0x000fc80003f64070 */
[--C-:B------:R-:W-:Y:S01]  /*1d140*/  @!P2 IMAD.IADD R32, R32, 0x1, -R251.reuse ;  /* 0x000000012020a824 */ /* 0x100fe200078e0afb */
[----:B------:R-:W-:Y:S01]  /*1d150*/  ISETP.GT.U32.AND P2, PT, R251, R26, PT ;  /* 0x0000001afb00720c */ /* 0x000fe20003f44070 */
[--C-:B------:R-:W-:Y:S01]  /*1d160*/  @!P0 IMAD.IADD R31, R31, 0x1, -R251.reuse ;  /* 0x000000011f1f8824 */ /* 0x100fe200078e0afb */
[----:B------:R-:W-:Y:S02]  /*1d170*/  ISETP.GT.U32.AND P0, PT, R251, R25, PT ;  /* 0x00000019fb00720c */ /* 0x000fe40003f04070 */
[----:B------:R-:W-:Y:S02]  /*1d180*/  @!P4 IADD3 R30, R30, -R251, RZ ;  /* 0x800000fb1e1ec210 */ /* 0x000fe40007ffe0ff */
[--C-:B------:R-:W-:Y:S01]  /*1d190*/  @!P6 IMAD.IADD R29, R29, 0x1, -R251.reuse ;  /* 0x000000011d1de824 */ /* 0x100fe200078e0afb */
[C---:B------:R-:W-:Y:S02]  /*1d1a0*/  ISETP.GT.U32.AND P4, PT, R251.reuse, R24, PT ;  /* 0x00000018fb00720c */ /* 0x040fe40003f84070 */
[----:B------:R-:W-:Y:S01]  /*1d1b0*/  ISETP.GT.U32.AND P6, PT, R251, R23, PT ;  /* 0x00000017fb00720c */ /* 0x000fe20003fc4070 */
[----:B------:R-:W-:-:S03]  /*1d1c0*/  @!P3 IMAD.IADD R28, R28, 0x1, -R251 ;  /* 0x000000011c1cb824 */ /* 0x000fc600078e0afb */
[----:B------:R-:W-:Y:S02]  /*1d1d0*/  @!P2 IADD3 R26, R26, -R251, RZ ;  /* 0x800000fb1a1aa210 */ /* 0x000fe40007ffe0ff */
[----:B------:R-:W-:-:S05]  /*1d1e0*/  @!P0 IMAD.IADD R25, R25, 0x1, -R251 ;  /* 0x0000000119198824 */ /* 0x000fca00078e0afb */
        /* <DEDUP_REMOVED lines=14> */
[----:B------:R-:W-:Y:S02]  /*1d2d0*/  @!P5 IADD3 R34, -R34, RZ, RZ ;  /* 0x000000ff2222d210 */ /* 0x000fe40007ffe1ff */
[----:B------:R-:W-:-:S09]  /*1d2e0*/  ISETP.GT.U32.AND P5, PT, R251, R27, PT ;  /* 0x0000001bfb00720c */ /* 0x000fd20003fa4070 */
[----:B------:R-:W-:-:S04]  /*1d2f0*/  @!P1 IMAD.IADD R33, R33, 0x1, -R251 ;  /* 0x0000000121219824 */ /* 0x000fc800078e0afb */
[----:B------:R-:W-:Y:S01]  /*1d300*/  @!P5 IMAD.IADD R27, R27, 0x1, -R251 ;  /* 0x000000011b1bd824 */ /* 0x000fe200078e0afb */
[----:B------:R-:W-:Y:S01]  /*1d310*/  ISETP.GT.U32.AND P5, PT, R251, R22, PT ;  /* 0x00000016fb00720c */ /* 0x000fe20003fa4070 */
[----:B------:R-:W-:Y:S01]  /*1d320*/  @!P3 IMAD.MOV R32, RZ, RZ, -R32 ;  /* 0x000000ffff20b224 */ /* 0x000fe200078e0a20 */
[----:B------:R-:W-:Y:S01]  /*1d330*/  @!P2 IADD3 R31, -R31, RZ, RZ ;  /* 0x000000ff1f1fa210 */ /* 0x000fe20007ffe1ff */
[----:B------:R-:W-:Y:S01]  /*1d340*/  @!P0 IMAD.MOV R30, RZ, RZ, -R30 ;  /* 0x000000ffff1e8224 */ /* 0x000fe200078e0a1e */
[C---:B------:R-:W-:Y:S02]  /*1d350*/  ISETP.GT.U32.AND P3, PT, R251.reuse, R26, PT ;  /* 0x0000001afb00720c */ /* 0x040fe40003f64070 */
[C---:B------:R-:W-:Y:S02]  /*1d360*/  ISETP.GT.U32.AND P2, PT, R251.reuse, R25, PT ;  /* 0x00000019fb00720c */ /* 0x040fe40003f44070 */
[----:B------:R-:W-:Y:S02]  /*1d370*/  ISETP.GT.U32.AND P0, PT, R251, R24, PT ;  /* 0x00000018fb00720c */ /* 0x000fe40003f04070 */
[----:B------:R-:W-:-:S03]  /*1d380*/  ISETP.GE.AND P1, PT, R223, RZ, PT ;  /* 0x000000ffdf00720c */ /* 0x000fc60003f26270 */
[----:B------:R-:W-:-:S10]  /*1d390*/  @!P5 IMAD.IADD R22, R22, 0x1, -R251 ;  /* 0x000000011616d824 */ /* 0x000fd400078e0afb */
[----:B------:R-:W-:Y:S01]  /*1d3a0*/  @!P1 IMAD.MOV R33, RZ, RZ, -R33 ;  /* 0x000000ffff219224 */ /* 0x000fe200078e0a21 */
[C---:B------:R-:W-:Y:S01]  /*1d3b0*/  ISETP.GT.U32.AND P1, PT, R251.reuse, R27, PT ;  /* 0x0000001bfb00720c */ /* 0x040fe20003f24070 */
        /* <DEDUP_REMOVED lines=9> */
[----:B------:R-:W-:-:S03]  /*1d450*/  ISETP.GT.U32.AND P0, PT, R251, R17, PT ;  /* 0x00000011fb00720c */ /* 0x000fc60003f04070 */
[-C--:B------:R-:W-:Y:S02]  /*1d460*/  @!P1 IADD3 R27, R27, -R251.reuse, RZ ;  /* 0x800000fb1b1b9210 */ /* 0x080fe40007ffe0ff */
[----:B------:R-:W-:Y:S01]  /*1d470*/  ISETP.GT.U32.AND P1, PT, R251, R20, PT ;  /* 0x00000014fb00720c */ /* 0x000fe20003f24070 */
[--C-:B------:R-:W-:Y:S01]  /*1d480*/  @!P4 IMAD.IADD R22, R22, 0x1, -R251.reuse ;  /* 0x000000011616c824 */ /* 0x100fe200078e0afb */
[----:B------:R-:W-:Y:S01]  /*1d490*/  ISETP.GE.AND P4, PT, R211, RZ, PT ;  /* 0x000000ffd300720c */ /* 0x000fe20003f86270 */
[--C-:B------:R-:W-:Y:S01]  /*1d4a0*/  @!P6 IMAD.IADD R21, R21, 0x1, -R251.reuse ;  /* 0x000000011515e824 */ /* 0x100fe200078e0afb */
[----:B------:R-:W-:Y:S01]  /*1d4b0*/  @!P3 IADD3 R19, R19, -R251, RZ ;  /* 0x800000fb1313b210 */ /* 0x000fe20007ffe0ff */
[----:B------:R-:W3:Y:S01]  /*1d4c0*/  LDL R211, [R1+0x6038] ;  /* 0x0060380001d37983 */ /* 0x000ee20000100800 */
[--C-:B------:R-:W-:Y:S02]  /*1d4d0*/  @!P2 IMAD.IADD R18, R18, 0x1, -R251.reuse ;  /* 0x000000011212a824 */ /* 0x100fe400078e0afb */
[----:B------:R-:W-:Y:S01]  /*1d4e0*/  @!P0 IMAD.IADD R17, R17, 0x1, -R251 ;  /* 0x0000000111118824 */ /* 0x000fe200078e0afb */
[----:B------:R-:W-:-:S04]  /*1d4f0*/  IADD3 R185, R11, 0x1ff, RZ ;  /* 0x000001ff0bb97810 */ /* 0x000fc80007ffe0ff */
        /* <DEDUP_REMOVED lines=10> */
[----:B------:R-:W2:Y:S04]  /*1d5a0*/  LDL R230, [R1+0x604c] ;  /* 0x00604c0001e67983 */ /* 0x000ea80000100800 */
[----:B------:R-:W2:Y:S01]  /*1d5b0*/  LDL.LU R11, [R1+0x63b0] ;  /* 0x0063b000010b7983 */ /* 0x000ea20000300800 */
[----:B------:R-:W-:Y:S01]  /*1d5c0*/  @!P3 IMAD.MOV R24, RZ, RZ, -R24 ;  /* 0x000000ffff18b224 */ /* 0x000fe200078e0a18 */
[C---:B------:R-:W-:Y:S01]  /*1d5d0*/  ISETP.GT.U32.AND P3, PT, R251.reuse, R18, PT ;  /* 0x00000012fb00720c */ /* 0x040fe20003f64070 */
[----:B------:R-:W-:Y:S01]  /*1d5e0*/  @!P1 IMAD.MOV R25, RZ, RZ, -R25 ;  /* 0x000000ffff199224 */ /* 0x000fe200078e0a19 */
[----:B------:R-:W-:-:S11]  /*1d5f0*/  ISETP.GT.U32.AND P1, PT, R251, R19, PT ;  /* 0x00000013fb00720c */ /* 0x000fd60003f24070 */
[----:B------:R-:W-:Y:S01]  /*1d600*/  @!P3 IMAD.IADD R18, R18, 0x1, -R251 ;  /* 0x000000011212b824 */ /* 0x000fe200078e0afb */
[----:B------:R-:W-:Y:S01]  /*1d610*/  STL [R1+0x5d54], R185 ;  /* 0x005d54b901007387 */ /* 0x000fe20000100800 */
[----:B------:R-:W-:Y:S02]  /*1d620*/  ISETP.GT.U32.AND P5, PT, R251, R23, PT ;  /* 0x00000017fb00720c */ /* 0x000fe40003fa4070 */
[----:B------:R-:W-:Y:S02]  /*1d630*/  @!P1 IADD3 R19, R19, -R251, RZ ;  /* 0x800000fb13139210 */ /* 0x000fe40007ffe0ff */
[----:B------:R-:W-:Y:S01]  /*1d640*/  @!P4 IADD3 R27, -R27, RZ, RZ ;  /* 0x000000ff1b1bc210 */ /* 0x000fe20007ffe1ff */
[----:B------:R-:W-:Y:S01]  /*1d650*/  @!P6 IMAD.MOV R26, RZ, RZ, -R26 ;  /* 0x000000ffff1ae224 */ /* 0x000fe200078e0a1a */
[----:B------:R-:W-:Y:S01]  /*1d660*/  ISETP.GT.U32.AND P1, PT, R251, R12, PT ;  /* 0x0000000cfb00720c */ /* 0x000fe20003f24070 */
[----:B------:R-:W-:Y:S01]  /*1d670*/  @!P0 IMAD.MOV R22, RZ, RZ, -R22 ;  /* 0x000000ffff168224 */ /* 0x000fe200078e0a16 */
[----:B------:R-:W4:Y:S01]  /*1d680*/  LDL R210, [R1+0x6088] ;  /* 0x0060880001d27983 */ /* 0x000f220000100800 */
[----:B------:R-:W-:-:S03]  /*1d690*/  IABS R214, R227 ;  /* 0x000000e300d67213 */ /* 0x000fc60000000000 */
[----:B------:R-:W4:Y:S01]  /*1d6a0*/  LDL R209, [R1+0x5fa8] ;  /* 0x005fa80001d17983 */ /* 0x000f220000100800 */
[----:B------:R-:W-:Y:S02]  /*1d6b0*/  @!P5 IADD3 R23, R23, -R251, RZ ;  /* 0x800000fb1717d210 */ /* 0x000fe40007ffe0ff */
[----:B------:R-:W-:-:S04]  /*1d6c0*/  ISETP.GT.U32.AND P5, PT, R251, R16, PT ;  /* 0x00000010fb00720c */ /* 0x000fc80003fa4070 */
[----:B------:R-:W-:-:S09]  /*1d6d0*/  @!P1 IMAD.IADD R12, R12, 0x1, -R251 ;  /* 0x000000010c0c9824 */ /* 0x000fd200078e0afb */
[----:B------:R-:W-:Y:S01]  /*1d6e0*/  @!P5 IMAD.IADD R16, R16, 0x1, -R251 ;  /* 0x000000011010d824 */ /* 0x000fe200078e0afb */
[----:B------:R-:W-:Y:S02]  /*1d6f0*/  ISETP.GT.U32.AND P5, PT, R251, R20, PT ;  /* 0x00000014fb00720c */ /* 0x000fe40003fa4070 */
[----:B------:R-:W-:Y:S02]  /*1d700*/  @!P2 IADD3 R23, -R23, RZ, RZ ;  /* 0x000000ff1717a210 */ /* 0x000fe40007ffe1ff */
[----:B------:R-:W-:-:S09]  /*1d710*/  ISETP.GT.U32.AND P2, PT, R251, R16, PT ;  /* 0x00000010fb00720c */ /* 0x000fd20003f44070 */
[----:B------:R-:W-:Y:S01]  /*1d720*/  @!P5 IMAD.IADD R20, R20, 0x1, -R251 ;  /* 0x000000011414d824 */ /* 0x000fe200078e0afb */
[----:B------:R-:W-:-:S03]  /*1d730*/  ISETP.GT.U32.AND P5, PT, R251, R13, PT ;  /* 0x0000000dfb00720c */ /* 0x000fc60003fa4070 */
[----:B------:R-:W-:-:S10]  /*1d740*/  @!P2 IMAD.IADD R16, R16, 0x1, -R251 ;  /* 0x000000011010a824 */ /* 0x000fd400078e0afb */
[----:B------:R-:W-:Y:S01]  /*1d750*/  @!P5 IMAD.IADD R13, R13, 0x1, -R251 ;  /* 0x000000010d0dd824 */ /* 0x000fe200078e0afb */
[----:B------:R-:W-:Y:S02]  /*1d760*/  ISETP.GE.AND P2, PT, R211, RZ, PT ;  /* 0x000000ffd300720c */ /* 0x000fe40003f46270 */
[----:B------:R-:W4:Y:S01]  /*1d770*/  LDL R211, [R1+0x6068] ;  /* 0x0060680001d37983 */ /* 0x000f220000100800 */
[----:B--2---:R-:W-:-:S13]  /*1d780*/  ISETP.GT.U32.AND P3, PT, R251, R11, PT ;  /* 0x0000000bfb00720c */ /* 0x004fda0003f64070 */
[----:B------:R-:W-:Y:S02]  /*1d790*/  @!P3 IADD3 R11, R11, -R251, RZ ;  /* 0x800000fb0b0bb210 */ /* 0x000fe40007ffe0ff */
[----:B------:R-:W-:Y:S02]  /*1d7a0*/  ISETP.GE.AND P3, PT, R230, RZ, PT ;  /* 0x000000ffe600720c */ /* 0x000fe40003f66270 */
[----:B------:R-:W2:Y:S01]  /*1d7b0*/  LDL R230, [R1+0x6084] ;  /* 0x0060840001e67983 */ /* 0x000ea20000100800 */
[----:B---3--:R-:W-:-:S03]  /*1d7c0*/  ISETP.GE.AND P1, PT, R229, RZ, PT ;  /* 0x000000ffe500720c */ /* 0x008fc60003f26270 */
[----:B------:R-:W3:Y:S01]  /*1d7d0*/  LDL R229, [R1+0x607c] ;  /* 0x00607c0001e57983 */ /* 0x000ee20000100800 */
[----:B-----5:R-:W-:-:S03]  /*1d7e0*/  ISETP.GE.AND P5, PT, R228, RZ, PT ;  /* 0x000000ffe400720c */ /* 0x020fc60003fa6270 */
[----:B------:R-:W5:Y:S01]  /*1d7f0*/  LDL R228, [R1+0x6080] ;  /* 0x0060800001e47983 */ /* 0x000f620000100800 */
[C---:B------:R-:W-:Y:S02]  /*1d800*/  ISETP.GT.U32.AND P4, PT, R251.reuse, R21, PT ;  /* 0x00000015fb00720c */ /* 0x040fe40003f84070 */
[----:B------:R-:W-:-:S11]  /*1d810*/  ISETP.GT.U32.AND P6, PT, R251, R17, PT ;  /* 0x00000011fb00720c */ /* 0x000fd60003fc4070 */
[--C-:B------:R-:W-:Y:S01]  /*1d820*/  @!P4 IMAD.IADD R21, R21, 0x1, -R251.reuse ;  /* 0x000000011515c824 */ /* 0x100fe200078e0afb */
[----:B------:R-:W-:Y:S01]  /*1d830*/  ISETP.GT.U32.AND P4, PT, R251, R14, PT ;  /* 0x0000000efb00720c */ /* 0x000fe20003f84070 */
[----:B------:R-:W-:-:S04]  /*1d840*/  @!P6 IMAD.IADD R17, R17, 0x1, -R251 ;  /* 0x000000011111e824 */ /* 0x000fc800078e0afb */
[----:B------:R-:W-:Y:S01]  /*1d850*/  @!P1 IMAD.MOV R17, RZ, RZ, -R17 ;  /* 0x000000ffff119224 */ /* 0x000fe200078e0a11 */
[----:B------:R-:W-:-:S07]  /*1d860*/  ISETP.GT.U32.AND P1, PT, R251, R11, PT ;  /* 0x0000000bfb00720c */ /* 0x000fce0003f24070 */
[----:B------:R-:W-:Y:S01]  /*1d870*/  @!P4 IMAD.IADD R14, R14, 0x1, -R251 ;  /* 0x000000010e0ec824 */ /* 0x000fe200078e0afb */
[----:B----4-:R-:W-:Y:S02]  /*1d880*/  ISETP.GE.AND P4, PT, R225, RZ, PT ;  /* 0x000000ffe100720c */ /* 0x010fe40003f86270 */
[----:B------:R-:W4:Y:S03]  /*1d890*/  LDL R225, [R1+0x6074] ;  /* 0x0060740001e17983 */ /* 0x000f260000100800 */
[----:B------:R-:W-:Y:S02]  /*1d8a0*/  @!P1 IADD3 R11, R11, -R251, RZ ;  /* 0x800000fb0b0b9210 */ /* 0x000fe40007ffe0ff */
[C---:B------:R-:W-:Y:S01]  /*1d8b0*/  ISETP.GT.U32.AND P1, PT, R251.reuse, R5, PT ;  /* 0x00000005fb00720c */ /* 0x040fe20003f24070 */
[----:B------:R-:W-:Y:S01]  /*1d8c0*/  @!P5 IMAD.MOV R18, RZ, RZ, -R18 ;  /* 0x000000ffff12d224 */ /* 0x000fe200078e0a12 */
[----:B------:R-:W-:-:S11]  /*1d8d0*/  ISETP.GT.U32.AND P5, PT, R251, R12, PT ;  /* 0x0000000cfb00720c */ /* 0x000fd60003fa4070 */
[--C-:B------:R-:W-:Y:S02]  /*1d8e0*/  @!P1 IMAD.IADD R5, R5, 0x1, -R251.reuse ;  /* 0x0000000105059824 */ /* 0x100fe400078e0afb */
[----:B------:R-:W-:Y:S01]  /*1d8f0*/  @!P5 IMAD.IADD R12, R12, 0x1, -R251 ;  /* 0x000000010c0cd824 */ /* 0x000fe200078e0afb */
[C---:B------:R-:W-:Y:S02]  /*1d900*/  ISETP.GT.U32.AND P5, PT, R251.reuse, R6, PT ;  /* 0x00000006fb00720c */ /* 0x040fe40003fa4070 */
[----:B------:R-:W-:Y:S02]  /*1d910*/  ISETP.GT.U32.AND P0, PT, R251, R15, PT ;  /* 0x0000000ffb00720c */ /* 0x000fe40003f04070 */
[----:B------:R-:W-:-:S09]  /*1d920*/  @!P4 IADD3 R19, -R19, RZ, RZ ;  /* 0x000000ff1313c210 */ /* 0x000fd20007ffe1ff */
[----:B------:R-:W-:Y:S01]  /*1d930*/  @!P5 IMAD.IADD R6, R6, 0x1, -R251 ;  /* 0x000000010606d824 */ /* 0x000fe200078e0afb */
[----:B------:R-:W-:Y:S02]  /*1d940*/  ISETP.GT.U32.AND P4, PT, R251, R13, PT ;  /* 0x0000000dfb00720c */ /* 0x000fe40003f84070 */
[----:B------:R-:W-:Y:S01]  /*1d950*/  @!P0 IADD3 R15, R15, -R251, RZ ;  /* 0x800000fb0f0f8210 */ /* 0x000fe20007ffe0ff */
[----:B------:R-:W-:-:S03]  /*1d960*/  @!P2 IMAD.MOV R21, RZ, RZ, -R21 ;  /* 0x000000ffff15a224 */ /* 0x000fc600078e0a15 */
[----:B------:R-:W-:-:S07]  /*1d970*/  ISETP.GT.U32.AND P2, PT, R251, R15, PT ;  /* 0x0000000ffb00720c */ /* 0x000fce0003f44070 */
[----:B------:R-:W-:Y:S01]  /*1d980*/  @!P4 IMAD.IADD R13, R13, 0x1, -R251 ;  /* 0x000000010d0dc824 */ /* 0x000fe200078e0afb */
[----:B------:R-:W-:-:S05]  /*1d990*/  ISETP.GT.U32.AND P4, PT, R251, R7, PT ;  /* 0x00000007fb00720c */ /* 0x000fca0003f84070 */
[-C--:B------:R-:W-:Y:S02]  /*1d9a0*/  @!P2 IADD3 R15, R15, -R251.reuse, RZ ;  /* 0x800000fb0f0fa210 */ /* 0x080fe40007ffe0ff */
[----:B------:R-:W-:Y:S02]  /*1d9b0*/  ISETP.GE.AND P2, PT, R211, RZ, PT ;  /* 0x000000ffd300720c */ /* 0x000fe40003f46270 */
[----:B------:R-:W4:Y:S04]  /*1d9c0*/  LDL R211, [R1+0x608c] ;  /* 0x00608c0001d37983 */ /* 0x000f280000100800 */
[----:B------:R-:W-:Y:S02]  /*1d9d0*/  @!P4 IADD3 R7, R7, -R251, RZ ;  /* 0x800000fb0707c210 */ /* 0x000fe40007ffe0ff */
[----:B--2---:R-:W-:-:S02]  /*1d9e0*/  ISETP.GE.AND P1, PT, R230, RZ, PT ;  /* 0x000000ffe600720c */ /* 0x004fc40003f26270 */
[----:B------:R-:W2:Y:S01]  /*1d9f0*/  LDL R230, [R1+0x6060] ;  /* 0x0060600001e67983 */ /* 0x000ea20000100800 */
[----:B---3--:R-:W-:-:S03]  /*1da00*/  ISETP.GE.AND P5, PT, R229, RZ, PT ;  /* 0x000000ffe500720c */ /* 0x008fc60003fa6270 */
[----:B------:R-:W3:Y:S01]  /*1da10*/  LDL R229, [R1+0x6070] ;  /* 0x0060700001e57983 */ /* 0x000ee20000100800 */
[----:B-----5:R-:W-:-:S03]  /*1da20*/  ISETP.GE.AND P4, PT, R228, RZ, PT ;  /* 0x000000ffe400720c */ /* 0x020fc60003f86270 */
[----:B------:R-:W5:Y:S01]  /*1da30*/  LDL R228, [R1+0x6078] ;  /* 0x0060780001e47983 */ /* 0x000f620000100800 */
[----:B------:R-:W-:-:S03]  /*1da40*/  ISETP.GE.AND P0, PT, R224, RZ, PT ;  /* 0x000000ffe000720c */ /* 0x000fc60003f06270 */
[----:B------:R-:W5:Y:S10]  /*1da50*/  LDL R224, [R1+0x606c] ;  /* 0x00606c0001e07983 */ /* 0x000f740000100800 */
[----:B------:R-:W-:Y:S01]  /*1da60*/  @!P0 IMAD.MOV R20, RZ, RZ, -R20 ;  /* 0x000000ffff148224 */ /* 0x000fe200078e0a14 */
[----:B------:R-:W-:-:S02]  /*1da70*/  ISETP.GT.U32.AND P0, PT, R251, R14, PT ;  /* 0x0000000efb00720c */ /* 0x000fc40003f04070 */
[----:B------:R-:W-:Y:S02]  /*1da80*/  @!P4 IADD3 R12, -R12, RZ, RZ ;  /* 0x000000ff0c0cc210 */ /* 0x000fe40007ffe1ff */
[----:B------:R-:W-:-:S09]  /*1da90*/  ISETP.GT.U32.AND P4, PT, R251, R6, PT ;  /* 0x00000006fb00720c */ /* 0x000fd20003f84070 */
[----:B------:R-:W-:Y:S01]  /*1daa0*/  @!P0 IMAD.IADD R14, R14, 0x1, -R251 ;  /* 0x000000010e0e8824 */ /* 0x000fe200078e0afb */
[----:B------:R-:W-:-:S03]  /*1dab0*/  ISETP.GT.U32.AND P0, PT, R251, R8, PT ;  /* 0x00000008fb00720c */ /* 0x000fc60003f04070 */
[----:B------:R-:W-:Y:S01]  /*1dac0*/  @!P4 IMAD.IADD R6, R6, 0x1, -R251 ;  /* 0x000000010606c824 */ /* 0x000fe200078e0afb */
[----:B------:R-:W-:-:S09]  /*1dad0*/  ISETP.GT.U32.AND P4, PT, R251, R247, PT ;  /* 0x000000f7fb00720c */ /* 0x000fd20003f84070 */
[--C-:B------:R-:W-:Y:S01]  /*1dae0*/  @!P0 IMAD.IADD R8, R8, 0x1, -R251.reuse ;  /* 0x0000000108088824 */ /* 0x100fe200078e0afb */
[----:B----4-:R-:W-:Y:S02]  /*1daf0*/  ISETP.GE.AND P0, PT, R225, RZ, PT ;  /* 0x000000ffe100720c */ /* 0x010fe40003f06270 */
[----:B------:R-:W4:Y:S01]  /*1db00*/  LDL R225, [R1+0x6090] ;  /* 0x0060900001e17983 */ /* 0x000f220000100800 */
[----:B------:R-:W-:Y:S02]  /*1db10*/  @!P4 IMAD.IADD R247, R247, 0x1, -R251 ;  /* 0x00000001f7f7c824 */ /* 0x000fe400078e0afb */
[----:B------:R-:W-:-:S08]  /*1db20*/  @!P3 IMAD.MOV R16, RZ, RZ, -R16 ;  /* 0x000000ffff10b224 */ /* 0x000fd000078e0a10 */
[----:B------:R-:W-:Y:S01]  /*1db30*/  @!P0 IMAD.MOV R13, RZ, RZ, -R13 ;  /* 0x000000ffff0d8224 */ /* 0x000fe200078e0a0d */
[C---:B------:R-:W-:Y:S02]  /*1db40*/  ISETP.GT.U32.AND P0, PT, R251.reuse, R7, PT ;  /* 0x00000007fb00720c */ /* 0x040fe40003f04070 */
[C---:B------:R-:W-:Y:S02]  /*1db50*/  ISETP.GT.U32.AND P3, PT, R251.reuse, R9, PT ;  /* 0x00000009fb00720c */ /* 0x040fe40003f64070 */
[----:B------:R-:W-:-:S09]  /*1db60*/  ISETP.GT.U32.AND P6, PT, R251, R10, PT ;  /* 0x0000000afb00720c */ /* 0x000fd20003fc4070 */
[--C-:B------:R-:W-:Y:S01]  /*1db70*/  @!P0 IMAD.IADD R7, R7, 0x1, -R251.reuse ;  /* 0x0000000107078824 */ /* 0x100fe200078e0afb */
[----:B------:R-:W-:Y:S01]  /*1db80*/  ISETP.GT.U32.AND P0, PT, R251, R246, PT ;  /* 0x000000f6fb00720c */ /* 0x000fe20003f04070 */
[--C-:B------:R-:W-:Y:S01]  /*1db90*/  @!P3 IMAD.IADD R9, R9, 0x1, -R251.reuse ;  /* 0x000000010909b824 */ /* 0x100fe200078e0afb */
[----:B------:R-:W-:Y:S01]  /*1dba0*/  ISETP.GT.U32.AND P3, PT, R251, R4, PT ;  /* 0x00000004fb00720c */ /* 0x000fe20003f64070 */
[----:B------:R-:W-:-:S05]  /*1dbb0*/  @!P6 IMAD.IADD R10, R10, 0x1, -R251 ;  /* 0x000000010a0ae824 */ /* 0x000fca00078e0afb */
[----:B------:R-:W-:-:S05]  /*1dbc0*/  ISETP.GT.U32.AND P6, PT, R251, R10, PT ;  /* 0x0000000afb00720c */ /* 0x000fca0003fc4070 */
[-C--:B------:R-:W-:Y:S02]  /*1dbd0*/  @!P0 IADD3 R246, R246, -R251.reuse, RZ ;  /* 0x800000fbf6f68210 */ /* 0x080fe40007ffe0ff */
[----:B------:R-:W-:Y:S02]  /*1dbe0*/  @!P3 IADD3 R4, R4, -R251, RZ ;  /* 0x800000fb0404b210 */ /* 0x000fe40007ffe0ff */
[----:B------:R-:W-:Y:S01]  /*1dbf0*/  ISETP.GT.U32.AND P3, PT, R251, R8, PT ;  /* 0x00000008fb00720c */ /* 0x000fe20003f64070 */
[----:B------:R-:W-:-:S03]  /*1dc00*/  @!P5 IMAD.MOV R11, RZ, RZ, -R11 ;  /* 0x000000ffff0bd224 */ /* 0x000fc600078e0a0b */
[----:B------:R-:W-:Y:S01]  /*1dc10*/  @!P6 IMAD.IADD R10, R10, 0x1, -R251 ;  /* 0x000000010a0ae824 */ /* 0x000fe200078e0afb */
[----:B------:R-:W-:-:S03]  /*1dc20*/  ISETP.GT.U32.AND P5, PT, R251, R4, PT ;  /* 0x00000004fb00720c */ /* 0x000fc60003fa4070 */
[----:B------:R-:W-:Y:S01]  /*1dc30*/  @!P1 IMAD.MOV R10, RZ, RZ, -R10 ;  /* 0x000000ffff0a9224 */ /* 0x000fe200078e0a0a */
[----:B------:R-:W-:-:S04]  /*1dc40*/  ISETP.GT.U32.AND P1, PT, R251, R3, PT ;  /* 0x00000003fb00720c */ /* 0x000fc80003f24070 */
[----:B------:R-:W-:Y:S02]  /*1dc50*/  @!P3 IADD3 R8, R8, -R251, RZ ;  /* 0x800000fb0808b210 */ /* 0x000fe40007ffe0ff */
[----:B------:R-:W-:-:S03]  /*1dc60*/  ISETP.GT.U32.AND P3, PT, R251, R0, PT ;  /* 0x00000000fb00720c */ /* 0x000fc60003f64070 */
[----:B------:R-:W-:Y:S02]  /*1dc70*/  @!P5 IADD3 R4, R4, -R251, RZ ;  /* 0x800000fb0404d210 */ /* 0x000fe40007ffe0ff */
[----:B------:R-:W-:Y:S02]  /*1dc80*/  ISETP.GE.AND P5, PT, R210, RZ, PT ;  /* 0x000000ffd200720c */ /* 0x000fe40003fa6270 */
[----:B------:R-:W-:Y:S01]  /*1dc90*/  @!P1 IMAD.IADD R3, R3, 0x1, -R251 ;  /* 0x0000000103039824 */ /* 0x000fe200078e0afb */
[----:B------:R-:W4:Y:S01]  /*1dca0*/  LDL R210, [R1+0x6058] ;  /* 0x0060580001d27983 */ /* 0x000f220000100800 */
[----:B------:R-:W-:-:S03]  /*1dcb0*/  ISETP.GE.AND P1, PT, R211, RZ, PT ;  /* 0x000000ffd300720c */ /* 0x000fc60003f26270 */
[----:B------:R-:W4:Y:S01]  /*1dcc0*/  LDL R211, [R1+0x6054] ;  /* 0x0060540001d37983 */ /* 0x000f220000100800 */
[----:B------:R-:W-:Y:S01]  /*1dcd0*/  @!P3 IMAD.IADD R0, R0, 0x1, -R251 ;  /* 0x000000010000b824 */ /* 0x000fe200078e0afb */
[----:B--2---:R-:W-:Y:S02]  /*1dce0*/  ISETP.GE.AND P4, PT, R230, RZ, PT ;  /* 0x000000ffe600720c */ /* 0x004fe40003f86270 */
[----:B------:R-:W2:Y:S01]  /*1dcf0*/  LDL R230, [R1+0x6018] ;  /* 0x0060180001e67983 */ /* 0x000ea20000100800 */
[----:B---3--:R-:W-:-:S03]  /*1dd00*/  ISETP.GE.AND P0, PT, R229, RZ, PT ;  /* 0x000000ffe500720c */ /* 0x008fc60003f06270 */
[----:B------:R-:W3:Y:S01]  /*1dd10*/  LDL R229, [R1+0x6000] ;  /* 0x0060000001e57983 */ /* 0x000ee20000100800 */
[----:B-----5:R-:W-:-:S03]  /*1dd20*/  ISETP.GE.AND P3, PT, R228, RZ, PT ;  /* 0x000000ffe400720c */ /* 0x020fc60003f66270 */
[----:B------:R-:W5:Y:S01]  /*1dd30*/  LDL R228, [R1+0x6010] ;  /* 0x0060100001e47983 */ /* 0x000f620000100800 */
[----:B------:R-:W-:Y:S01]  /*1dd40*/  @!P2 IMAD.MOV R15, RZ, RZ, -R15 ;  /* 0x000000ffff0fa224 */ /* 0x000fe200078e0a0f */
[----:B------:R-:W-:-:S13]  /*1dd50*/  ISETP.GT.U32.AND P2, PT, R251, R9, PT ;  /* 0x00000009fb00720c */ /* 0x000fda0003f44070 */
[----:B------:R-:W-:Y:S01]  /*1dd60*/  @!P2 IMAD.IADD R9, R9, 0x1, -R251 ;  /* 0x000000010909a824 */ /* 0x000fe200078e0afb */
[C---:B------:R-:W-:Y:S01]  /*1dd70*/  ISETP.GT.U32.AND P2, PT, R251.reuse, R2, PT ;  /* 0x00000002fb00720c */ /* 0x040fe20003f44070 */
[----:B------:R-:W-:Y:S01]  /*1dd80*/  @!P3 IMAD.MOV R6, RZ, RZ, -R6 ;  /* 0x000000ffff06b224 */ /* 0x000fe200078e0a06 */
[----:B------:R-:W-:-:S11]  /*1dd90*/  ISETP.GT.U32.AND P3, PT, R251, R246, PT ;  /* 0x000000f6fb00720c */ /* 0x000fd60003f64070 */
[--C-:B------:R-:W-:Y:S02]  /*1dda0*/  @!P2 IMAD.IADD R2, R2, 0x1, -R251.reuse ;  /* 0x000000010202a824 */ /* 0x100fe400078e0afb */
[----:B------:R-:W-:Y:S01]  /*1ddb0*/  @!P3 IMAD.IADD R246, R246, 0x1, -R251 ;  /* 0x00000001f6f6b824 */ /* 0x000fe200078e0afb */
[----:B------:R-:W-:Y:S02]  /*1ddc0*/  ISETP.GT.U32.AND P3, PT, R251, R243, PT ;  /* 0x000000f3fb00720c */ /* 0x000fe40003f64070 */
[----:B----4-:R-:W-:Y:S02]  /*1ddd0*/  ISETP.GE.AND P2, PT, R225, RZ, PT ;  /* 0x000000ffe100720c */ /* 0x010fe40003f46270 */
[----:B------:R-:W4:Y:S01]  /*1dde0*/  LDL R225, [R1+0x6040] ;  /* 0x0060400001e17983 */ /* 0x000f220000100800 */
[----:B------:R-:W-:-:S08]  /*1ddf0*/  ISETP.GE.AND P6, PT, R224, RZ, PT ;  /* 0x000000ffe000720c */ /* 0x000fd00003fc6270 */
[----:B------:R-:W-:Y:S02]  /*1de00*/  @!P3 IADD3 R243, R243, -R251, RZ ;  /* 0x800000fbf3f3b210 */ /* 0x000fe40007ffe0ff */
[----:B------:R-:W-:Y:S01]  /*1de10*/  @!P2 IMAD.MOV R7, RZ, RZ, -R7 ;  /* 0x000000ffff07a224 */ /* 0x000fe200078e0a07 */
[C---:B------:R-:W-:Y:S02]  /*1de20*/  ISETP.GT.U32.AND P2, PT, R251.reuse, R0, PT ;  /* 0x00000000fb00720c */ /* 0x040fe40003f44070 */
[----:B------:R-:W-:Y:S01]  /*1de30*/  @!P6 IMAD.MOV R14, RZ, RZ, -R14 ;  /* 0x000000ffff0ee224 */ /* 0x000fe200078e0a0e */
[----:B------:R-:W-:-:S10]  /*1de40*/  ISETP.GT.U32.AND P6, PT, R251, R5, PT ;  /* 0x00000005fb00720c */ /* 0x000fd40003fc4070 */
[----:B------:R-:W-:Y:S02]  /*1de50*/  @!P2 IADD3 R0, R0, -R251, RZ ;  /* 0x800000fb0000a210 */ /* 0x000fe40007ffe0ff */
[----:B------:R-:W-:Y:S01]  /*1de60*/  ISETP.GT.U32.AND P2, PT, R251, R244, PT ;  /* 0x000000f4fb00720c */ /* 0x000fe20003f44070 */
[----:B------:R-:W-:Y:S01]  /*1de70*/  @!P6 IMAD.IADD R5, R5, 0x1, -R251 ;  /* 0x000000010505e824 */ /* 0x000fe200078e0afb */
[----:B------:R-:W-:Y:S02]  /*1de80*/  ISETP.GT.U32.AND P6, PT, R251, R248, PT ;  /* 0x000000f8fb00720c */ /* 0x000fe40003fc4070 */
[----:B------:R-:W-:-:S09]  /*1de90*/  @!P1 IADD3 R8, -R8, RZ, RZ ;  /* 0x000000ff08089210 */ /* 0x000fd20007ffe1ff */
[--C-:B------:R-:W-:Y:S01]  /*1dea0*/  @!P2 IMAD.IADD R244, R244, 0x1, -R251.reuse ;  /* 0x00000001f4f4a824 */ /* 0x100fe200078e0afb */
[C---:B------:R-:W-:Y:S01]  /*1deb0*/  ISETP.GT.U32.AND P1, PT, R251.reuse, R2, PT ;  /* 0x00000002fb00720c */ /* 0x040fe20003f24070 */
[----:B------:R-:W-:Y:S02]  /*1dec0*/  @!P6 IMAD.IADD R248, R248, 0x1, -R251 ;  /* 0x00000001f8f8e824 */ /* 0x000fe400078e0afb */
[----:B------:R-:W-:Y:S02]  /*1ded0*/  @!P0 IMAD.MOV R5, RZ, RZ, -R5 ;  /* 0x000000ffff058224 */ /* 0x000fe400078e0a05 */
[----:B------:R-:W-:Y:S01]  /*1dee0*/  @!P4 IMAD.MOV R4, RZ, RZ, -R4 ;  /* 0x000000ffff04c224 */ /* 0x000fe200078e0a04 */
[C---:B------:R-:W-:Y:S02]  /*1def0*/  ISETP.GT.U32.AND P0, PT, R251.reuse, R248, PT ;  /* 0x000000f8fb00720c */ /* 0x040fe40003f04070 */
[----:B------:R-:W-:-:S05]  /*1df00*/  ISETP.GT.U32.AND P4, PT, R251, R249, PT ;  /* 0x000000f9fb00720c */ /* 0x000fca0003f84070 */
[----:B------:R-:W-:Y:S01]  /*1df10*/  @!P1 IMAD.IADD R2, R2, 0x1, -R251 ;  /* 0x0000000102029824 */ /* 0x000fe200078e0afb */
[----:B------:R-:W-:-:S05]  /*1df20*/  ISETP.GT.U32.AND P1, PT, R251, R245, PT ;  /* 0x000000f5fb00720c */ /* 0x000fca0003f24070 */
[--C-:B------:R-:W-:Y:S02]  /*1df30*/  @!P0 IMAD.IADD R248, R248, 0x1, -R251.reuse ;  /* 0x00000001f8f88824 */ /* 0x100fe400078e0afb */
[----:B------:R-:W-:Y:S02]  /*1df40*/  @!P4 IADD3 R249, R249, -R251, RZ ;  /* 0x800000fbf9f9c210 */ /* 0x000fe40007ffe0ff */
[----:B------:R-:W-:Y:S02]  /*1df50*/  ISETP.GE.AND P0, PT, R210, RZ, PT ;  /* 0x000000ffd200720c */ /* 0x000fe40003f06270 */
[----:B------:R-:W4:Y:S01]  /*1df60*/  LDL R210, [R1+0x6028] ;  /* 0x0060280001d27983 */ /* 0x000f220000100800 */
[----:B------:R-:W-:Y:S01]  /*1df70*/  ISETP.GE.AND P4, PT, R211, RZ, PT ;  /* 0x000000ffd300720c */ /* 0x000fe20003f86270 */
[----:B------:R-:W-:Y:S02]  /*1df80*/  @!P1 IMAD.IADD R245, R245, 0x1, -R251 ;  /* 0x00000001f5f59824 */ /* 0x000fe400078e0afb */
[----:B------:R-:W4:Y:S01]  /*1df90*/  LDL R211, [R1+0x6024] ;  /* 0x0060240001d37983 */ /* 0x000f220000100800 */
[----:B------:R-:W-:-:S04]  /*1dfa0*/  IMAD.HI.U32 R215, R252, R214, RZ ;  /* 0x000000d6fcd77227 */ /* 0x000fc800078e00ff */
[----:B------:R-:W-:-:S04]  /*1dfb0*/  IMAD.MOV R213, RZ, RZ, -R215 ;  /* 0x000000ffffd57224 */ /* 0x000fc800078e0ad7 */
[----:B------:R-:W-:Y:S01]  /*1dfc0*/  IMAD R212, R251, R213, R214 ;  /* 0x000000d5fbd47224 */ /* 0x000fe200078e02d6 */
[----:B------:R-:W-:-:S05]  /*1dfd0*/  IABS R213, R208 ;  /* 0x000000d000d57213 */ /* 0x000fca0000000000 */
[----:B------:R-:W-:-:S04]  /*1dfe0*/  IMAD.HI.U32 R214, R252, R213, RZ ;  /* 0x000000d5fcd67227 */ /* 0x000fc800078e00ff */
[----:B------:R-:W-:-:S04]  /*1dff0*/  IMAD.MOV R214, RZ, RZ, -R214 ;  /* 0x000000ffffd67224 */ /* 0x000fc800078e0ad6 */
[----:B------:R-:W-:Y:S01]  /*1e000*/  IMAD R213, R251, R214, R213 ;  /* 0x000000d6fbd57224 */ /* 0x000fe200078e02d5 */
[----:B------:R-:W-:-:S05]  /*1e010*/  IABS R214, R195 ;  /* 0x000000c300d67213 */ /* 0x000fca0000000000 */
[----:B------:R-:W-:Y:S01]  /*1e020*/  IMAD.HI.U32 R215, R252, R214, RZ ;  /* 0x000000d6fcd77227 */ /* 0x000fe200078e00ff */
[----:B--2---:R-:W-:Y:S02]  /*1e030*/  ISETP.GE.AND P3, PT, R230, RZ, PT ;  /* 0x000000ffe600720c */ /* 0x004fe40003f66270 */
[----:B------:R-:W2:Y:S01]  /*1e040*/  LDL R230, [R1+0x5fbc] ;  /* 0x005fbc0001e67983 */ /* 0x000ea20000100800 */
[----:B---3--:R-:W-:-:S03]  /*1e050*/  ISETP.GE.AND P2, PT, R229, RZ, PT ;  /* 0x000000ffe500720c */ /* 0x008fc60003f46270 */
[----:B------:R-:W3:Y:S01]  /*1e060*/  LDL R229, [R1+0x5fd4] ;  /* 0x005fd40001e57983 */ /* 0x000ee20000100800 */
[----:B-----5:R-:W-:-:S03]  /*1e070*/  ISETP.GE.AND P1, PT, R228, RZ, PT ;  /* 0x000000ffe400720c */ /* 0x020fc60003f26270 */
[----:B------:R-:W5:Y:S01]  /*1e080*/  LDL R228, [R1+0x5ff0] ;  /* 0x005ff00001e47983 */ /* 0x000f620000100800 */
[----:B------:R-:W-:-:S05]  /*1e090*/  IADD3 R215, -R215, RZ, RZ ;  /* 0x000000ffd7d77210 */ /* 0x000fca0007ffe1ff */
[----:B------:R-:W-:Y:S01]  /*1e0a0*/  IMAD R214, R251, R215, R214 ;  /* 0x000000d7fbd67224 */ /* 0x000fe200078e02d6 */
[----:B------:R-:W-:-:S05]  /*1e0b0*/  IABS R215, R194 ;  /* 0x000000c200d77213 */ /* 0x000fca0000000000 */
        /* <DEDUP_REMOVED lines=12> */
[----:B------:R-:W-:-:S05]  /*1e180*/  IMAD.HI.U32 R219, R252, R218, RZ ;  /* 0x000000dafcdb7227 */ /* 0x000fca00078e00ff */
        /* <DEDUP_REMOVED lines=9> */
[C---:B------:R-:W-:Y:S01]  /*1e220*/  IMAD R220, R251.reuse, R221, R220 ;  /* 0x000000ddfbdc7224 */ /* 0x040fe200078e02dc */
[----:B------:R-:W-:Y:S01]  /*1e230*/  IABS R221, R188 ;  /* 0x000000bc00dd7213 */ /* 0x000fe20000000000 */
[----:B------:R-:W-:Y:S01]  /*1e240*/  @!P5 IMAD.MOV R9, RZ, RZ, -R9 ;  /* 0x000000ffff09d224 */ /* 0x000fe200078e0a09 */
[----:B------:R-:W-:-:S03]  /*1e250*/  ISETP.GT.U32.AND P5, PT, R251, R3, PT ;  /* 0x00000003fb00720c */ /* 0x000fc60003fa4070 */
[----:B------:R-:W-:-:S04]  /*1e260*/  IMAD.HI.U32 R222, R252, R221, RZ ;  /* 0x000000ddfcde7227 */ /* 0x000fc800078e00ff */
[----:B------:R-:W-:-:S04]  /*1e270*/  IMAD.MOV R222, RZ, RZ, -R222 ;  /* 0x000000ffffde7224 */ /* 0x000fc800078e0ade */
[----:B------:R-:W-:Y:S01]  /*1e280*/  IMAD R221, R251, R222, R221 ;  /* 0x000000defbdd7224 */ /* 0x000fe200078e02dd */
[----:B------:R-:W-:Y:S01]  /*1e290*/  IABS R222, R186 ;  /* 0x000000ba00de7213 */ /* 0x000fe20000000000 */
[----:B------:R-:W-:Y:S01]  /*1e2a0*/  @!P5 IMAD.IADD R3, R3, 0x1, -R251 ;  /* 0x000000010303d824 */ /* 0x000fe200078e0afb */
[----:B------:R-:W-:-:S03]  /*1e2b0*/  ISETP.GT.U32.AND P5, PT, R251, R250, PT ;  /* 0x000000fafb00720c */ /* 0x000fc60003fa4070 */
[----:B------:R-:W-:-:S05]  /*1e2c0*/  IMAD.HI.U32 R223, R252, R222, RZ ;  /* 0x000000defcdf7227 */ /* 0x000fca00078e00ff */
[----:B------:R-:W-:Y:S01]  /*1e2d0*/  IADD3 R223, -R223, RZ, RZ ;  /* 0x000000ffdfdf7210 */ /* 0x000fe20007ffe1ff */
[----:B------:R-:W-:Y:S01]  /*1e2e0*/  @!P1 IMAD.MOV R246, RZ, RZ, -R246 ;  /* 0x000000fffff69224 */ /* 0x000fe200078e0af6 */
[----:B------:R-:W-:-:S03]  /*1e2f0*/  ISETP.GT.U32.AND P1, PT, R251, R244, PT ;  /* 0x000000f4fb00720c */ /* 0x000fc60003f24070 */
[----:B------:R-:W-:Y:S01]  /*1e300*/  IMAD R222, R251, R223, R222 ;  /* 0x000000dffbde7224 */ /* 0x000fe200078e02de */
[----:B------:R-:W-:Y:S01]  /*1e310*/  IABS R223, R185 ;  /* 0x000000b900df7213 */ /* 0x000fe20000000000 */
[----:B------:R-:W-:Y:S01]  /*1e320*/  @!P5 IMAD.IADD R250, R250, 0x1, -R251 ;  /* 0x00000001fafad824 */ /* 0x000fe200078e0afb */
[----:B----4-:R-:W-:Y:S02]  /*1e330*/  ISETP.GE.AND P5, PT, R225, RZ, PT ;  /* 0x000000ffe100720c */ /* 0x010fe40003fa6270 */
[----:B------:R-:W4:Y:S01]  /*1e340*/  LDL R225, [R1+0x5ff4] ;  /* 0x005ff40001e17983 */ /* 0x000f220000100800 */
[----:B------:R-:W-:-:S04]  /*1e350*/  IMAD.HI.U32 R224, R252, R223, RZ ;  /* 0x000000dffce07227 */ /* 0x000fc800078e00ff */
[----:B------:R-:W-:Y:S01]  /*1e360*/  IMAD.MOV R224, RZ, RZ, -R224 ;  /* 0x000000ffffe07224 */ /* 0x000fe200078e0ae0 */
[----:B------:R-:W-:Y:S02]  /*1e370*/  @!P1 IADD3 R244, R244, -R251, RZ ;  /* 0x800000fbf4f49210 */ /* 0x000fe40007ffe0ff */
[C---:B------:R-:W-:Y:S01]  /*1e380*/  ISETP.GT.U32.AND P1, PT, R251.reuse, R237, PT ;  /* 0x000000edfb00720c */ /* 0x040fe20003f24070 */
[----:B------:R-:W-:Y:S02]  /*1e390*/  IMAD R223, R251, R224, R223 ;  /* 0x000000e0fbdf7224 */ /* 0x000fe400078e02df */
[----:B------:R-:W-:-:S04]  /*1e3a0*/  IMAD.MOV.U32 R224, RZ, RZ, R0 ;  /* 0x000000ffffe07224 */ /* 0x000fc800078e0000 */
[----:B------:R-:W-:Y:S01]  /*1e3b0*/  @!P5 IMAD.MOV R224, RZ, RZ, -R224 ;  /* 0x000000ffffe0d224 */ /* 0x000fe200078e0ae0 */
[----:B------:R-:W-:-:S05]  /*1e3c0*/  ISETP.GT.U32.AND P5, PT, R251, R245, PT ;  /* 0x000000f5fb00720c */ /* 0x000fca0003fa4070 */
[----:B------:R-:W-:Y:S01]  /*1e3d0*/  @!P1 IMAD.IADD R237, R237, 0x1, -R251 ;  /* 0x00000001eded9824 */ /* 0x000fe200078e0afb */
[----:B------:R-:W-:-:S07]  /*1e3e0*/  ISETP.GT.U32.AND P6, PT, R251, R247, PT ;  /* 0x000000f7fb00720c */ /* 0x000fce0003fc4070 */
[----:B------:R-:W-:Y:S01]  /*1e3f0*/  @!P5 IMAD.IADD R245, R245, 0x1, -R251 ;  /* 0x00000001f5f5d824 */ /* 0x000fe200078e0afb */
[----:B------:R-:W-:-:S05]  /*1e400*/  ISETP.GT.U32.AND P5, PT, R251, R238, PT ;  /* 0x000000eefb00720c */ /* 0x000fca0003fa4070 */
[----:B------:R-:W-:Y:S01]  /*1e410*/  @!P6 IMAD.IADD R247, R247, 0x1, -R251 ;  /* 0x00000001f7f7e824 */ /* 0x000fe200078e0afb */
[----:B------:R-:W-:-:S07]  /*1e420*/  ISETP.GT.U32.AND P6, PT, R251, R242, PT ;  /* 0x000000f2fb00720c */ /* 0x000fce0003fc4070 */
[----:B------:R-:W-:Y:S01]  /*1e430*/  @!P5 IMAD.IADD R238, R238, 0x1, -R251 ;  /* 0x00000001eeeed824 */ /* 0x000fe200078e0afb */
[----:B------:R-:W-:Y:S02]  /*1e440*/  @!P4 IADD3 R2, -R2, RZ, RZ ;  /* 0x000000ff0202c210 */ /* 0x000fe40007ffe1ff */
[----:B------:R-:W-:-:S03]  /*1e450*/  ISETP.GT.U32.AND P4, PT, R251, R250, PT ;  /* 0x000000fafb00720c */ /* 0x000fc60003f84070 */
[----:B------:R-:W-:Y:S01]  /*1e460*/  @!P6 IMAD.IADD R242, R242, 0x1, -R251 ;  /* 0x00000001f2f2e824 */ /* 0x000fe200078e0afb */
[----:B------:R-:W-:Y:S02]  /*1e470*/  @!P3 IADD3 R248, -R248, RZ, RZ ;  /* 0x000000fff8f8b210 */ /* 0x000fe40007ffe1ff */
[C---:B------:R-:W-:Y:S02]  /*1e480*/  ISETP.GT.U32.AND P3, PT, R251.reuse, R241, PT ;  /* 0x000000f1fb00720c */ /* 0x040fe40003f64070 */
[----:B------:R-:W-:-:S05]  /*1e490*/  ISETP.GT.U32.AND P6, PT, R251, R242, PT ;  /* 0x000000f2fb00720c */ /* 0x000fca0003fc4070 */
[----:B------:R-:W-:Y:S01]  /*1e4a0*/  @!P4 IMAD.IADD R250, R250, 0x1, -R251 ;  /* 0x00000001fafac824 */ /* 0x000fe200078e0afb */
[----:B------:R-:W-:-:S05]  /*1e4b0*/  ISETP.GT.U32.AND P4, PT, R251, R239, PT ;  /* 0x000000effb00720c */ /* 0x000fca0003f84070 */
[--C-:B------:R-:W-:Y:S02]  /*1e4c0*/  @!P3 IMAD.IADD R241, R241, 0x1, -R251.reuse ;  /* 0x00000001f1f1b824 */ /* 0x100fe400078e0afb */
[--C-:B------:R-:W-:Y:S01]  /*1e4d0*/  @!P6 IMAD.IADD R242, R242, 0x1, -R251.reuse ;  /* 0x00000001f2f2e824 */ /* 0x100fe200078e0afb */
[----:B------:R-:W-:Y:S02]  /*1e4e0*/  ISETP.GE.AND P6, PT, R210, RZ, PT ;  /* 0x000000ffd200720c */ /* 0x000fe40003fc6270 */
[----:B------:R-:W4:Y:S01]  /*1e4f0*/  LDL R210, [R1+0x5f90] ;  /* 0x005f900001d27983 */ /* 0x000f220000100800 */
[----:B------:R-:W-:Y:S02]  /*1e500*/  ISETP.GE.AND P3, PT, R211, RZ, PT ;  /* 0x000000ffd300720c */ /* 0x000fe40003f66270 */
[----:B------:R-:W-:Y:S01]  /*1e510*/  @!P4 IMAD.IADD R239, R239, 0x1, -R251 ;  /* 0x00000001efefc824 */ /* 0x000fe200078e0afb */
[----:B------:R-:W4:Y:S01]  /*1e520*/  LDL R211, [R1+0x5f68] ;  /* 0x005f680001d37983 */ /* 0x000f220000100800 */
[----:B--2---:R-:W-:-:S03]  /*1e530*/  ISETP.GE.AND P1, PT, R230, RZ, PT ;  /* 0x000000ffe600720c */ /* 0x004fc60003f26270 */
        /* <DEDUP_REMOVED lines=8> */
[C---:B------:R-:W-:Y:S02]  /*1e5c0*/  ISETP.GT.U32.AND P0, PT, R251.reuse, R240, PT ;  /* 0x000000f0fb00720c */ /* 0x040fe40003f04070 */
[----:B------:R-:W-:Y:S02]  /*1e5d0*/  @!P4 IADD3 R244, -R244, RZ, RZ ;  /* 0x000000fff4f4c210 */ /* 0x000fe40007ffe1ff */
[----:B------:R-:W-:-:S09]  /*1e5e0*/  ISETP.GT.U32.AND P4, PT, R251, R238, PT ;  /* 0x000000eefb00720c */ /* 0x000fd20003f84070 */
[----:B------:R-:W-:-:S04]  /*1e5f0*/  @!P0 IADD3 R240, R240, -R251, RZ ;  /* 0x800000fbf0f08210 */ /* 0x000fc80007ffe0ff */
[----:B------:R-:W-:Y:S01]  /*1e600*/  @!P4 IMAD.IADD R238, R238, 0x1, -R251 ;  /* 0x00000001eeeec824 */ /* 0x000fe200078e0afb */
[C---:B------:R-:W-:Y:S01]  /*1e610*/  ISETP.GT.U32.AND P4, PT, R251.reuse, R231, PT ;  /* 0x000000e7fb00720c */ /* 0x040fe20003f84070 */
[----:B------:R-:W-:Y:S01]  /*1e620*/  @!P2 IMAD.MOV R247, RZ, RZ, -R247 ;  /* 0x000000fffff7a224 */ /* 0x000fe200078e0af7 */
[----:B------:R-:W-:-:S11]  /*1e630*/  ISETP.GT.U32.AND P2, PT, R251, R243, PT ;  /* 0x000000f3fb00720c */ /* 0x000fd60003f44070 */
[--C-:B------:R-:W-:Y:S02]  /*1e640*/  @!P4 IMAD.IADD R231, R231, 0x1, -R251.reuse ;  /* 0x00000001e7e7c824 */ /* 0x100fe400078e0afb */
[----:B------:R-:W-:Y:S01]  /*1e650*/  @!P2 IMAD.IADD R243, R243, 0x1, -R251 ;  /* 0x00000001f3f3a824 */ /* 0x000fe200078e0afb */
[C---:B------:R-:W-:Y:S01]  /*1e660*/  ISETP.GT.U32.AND P2, PT, R251.reuse, R236, PT ;  /* 0x000000ecfb00720c */ /* 0x040fe20003f44070 */
[----:B------:R-:W-:Y:S01]  /*1e670*/  @!P3 IMAD.MOV R250, RZ, RZ, -R250 ;  /* 0x000000fffffab224 */ /* 0x000fe200078e0afa */
[----:B------:R-:W-:Y:S01]  /*1e680*/  ISETP.GT.U32.AND P3, PT, R251, R240, PT ;  /* 0x000000f0fb00720c */ /* 0x000fe20003f64070 */
[----:B------:R-:W-:-:S10]  /*1e690*/  @!P6 IMAD.MOV R249, RZ, RZ, -R249 ;  /* 0x000000fffff9e224 */ /* 0x000fd400078e0af9 */
[----:B------:R-:W-:Y:S02]  /*1e6a0*/  @!P2 IADD3 R236, R236, -R251, RZ ;  /* 0x800000fbececa210 */ /* 0x000fe40007ffe0ff */
[C---:B------:R-:W-:Y:S01]  /*1e6b0*/  ISETP.GT.U32.AND P2, PT, R251.reuse, R241, PT ;  /* 0x000000f1fb00720c */ /* 0x040fe20003f44070 */
[----:B------:R-:W-:Y:S01]  /*1e6c0*/  @!P1 IMAD.MOV R242, RZ, RZ, -R242 ;  /* 0x000000fffff29224 */ /* 0x000fe200078e0af2 */
[----:B------:R-:W-:Y:S02]  /*1e6d0*/  ISETP.GT.U32.AND P6, PT, R251, R236, PT ;  /* 0x000000ecfb00720c */ /* 0x000fe40003fc4070 */
[----:B----4-:R-:W-:-:S13]  /*1e6e0*/  ISETP.GE.AND P0, PT, R225, RZ, PT ;  /* 0x000000ffe100720c */ /* 0x010fda0003f06270 */
[----:B------:R-:W-:Y:S01]  /*1e6f0*/  @!P0 IMAD.MOV R245, RZ, RZ, -R245 ;  /* 0x000000fffff58224 */ /* 0x000fe200078e0af5 */
[----:B------:R-:W-:-:S13]  /*1e700*/  ISETP.GT.U32.AND P0, PT, R251, R239, PT ;  /* 0x000000effb00720c */ /* 0x000fda0003f04070 */
[----:B------:R-:W-:Y:S01]  /*1e710*/  @!P0 IMAD.IADD R239, R239, 0x1, -R251 ;  /* 0x00000001efef8824 */ /* 0x000fe200078e0afb */
[----:B------:R-:W-:-:S13]  /*1e720*/  ISETP.GT.U32.AND P0, PT, R251, R232, PT ;  /* 0x000000e8fb00720c */ /* 0x000fda0003f04070 */
[----:B------:R-:W-:Y:S01]  /*1e730*/  @!P0 IADD3 R232, R232, -R251, RZ ;  /* 0x800000fbe8e88210 */ /* 0x000fe20007ffe0ff */
[----:B------:R-:W-:Y:S01]  /*1e740*/  @!P2 IMAD.IADD R241, R241, 0x1, -R251 ;  /* 0x00000001f1f1a824 */ /* 0x000fe200078e0afb */
[C---:B------:R-:W-:Y:S02]  /*1e750*/  ISETP.GT.U32.AND P1, PT, R251.reuse, R235, PT ;  /* 0x000000ebfb00720c */ /* 0x040fe40003f24070 */
[C---:B------:R-:W-:Y:S02]  /*1e760*/  ISETP.GT.U32.AND P2, PT, R251.reuse, R234, PT ;  /* 0x000000eafb00720c */ /* 0x040fe40003f44070 */
[----:B------:R-:W-:Y:S02]  /*1e770*/  @!P3 IADD3 R240, R240, -R251, RZ ;  /* 0x800000fbf0f0b210 */ /* 0x000fe40007ffe0ff */
[----:B------:R-:W-:Y:S02]  /*1e780*/  ISETP.GT.U32.AND P3, PT, R251, R233, PT ;  /* 0x000000e9fb00720c */ /* 0x000fe40003f64070 */
[----:B------:R-:W-:-:S02]  /*1e790*/  @!P6 IADD3 R236, R236, -R251, RZ ;  /* 0x800000fbecece210 */ /* 0x000fc40007ffe0ff */
[----:B------:R-:W-:Y:S02]  /*1e7a0*/  ISETP.GE.AND P6, PT, R209, RZ, PT ;  /* 0x000000ffd100720c */ /* 0x000fe40003fc6270 */
[----:B------:R-:W4:Y:S01]  /*1e7b0*/  LDL R209, [R1+0x5f00] ;  /* 0x005f000001d17983 */ /* 0x000f220000100800 */
[--C-:B------:R-:W-:Y:S02]  /*1e7c0*/  @!P1 IMAD.IADD R235, R235, 0x1, -R251.reuse ;  /* 0x00000001ebeb9824 */ /* 0x100fe400078e0afb */
[----:B------:R-:W-:-:S04]  /*1e7d0*/  @!P2 IMAD.IADD R234, R234, 0x1, -R251 ;  /* 0x00000001eaeaa824 */ /* 0x000fc800078e0afb */
[----:B------:R-:W-:Y:S01]  /*1e7e0*/  @!P3 IMAD.IADD R233, R233, 0x1, -R251 ;  /* 0x00000001e9e9b824 */ /* 0x000fe200078e0afb */
[----:B------:R-:W-:Y:S02]  /*1e7f0*/  ISETP.GE.AND P1, PT, R210, RZ, PT ;  /* 0x000000ffd200720c */ /* 0x000fe40003f26270 */
[----:B------:R-:W4:Y:S01]  /*1e800*/  LDL R210, [R1+0x5ee8] ;  /* 0x005ee80001d27983 */ /* 0x000f220000100800 */
[----:B------:R-:W-:-:S03]  /*1e810*/  ISETP.GE.AND P2, PT, R211, RZ, PT ;  /* 0x000000ffd300720c */ /* 0x000fc60003f46270 */
        /* <DEDUP_REMOVED lines=8> */
[C---:B------:R-:W-:Y:S01]  /*1e8a0*/  ISETP.GT.U32.AND P5, PT, R251.reuse, R237, PT ;  /* 0x000000edfb00720c */ /* 0x040fe20003fa4070 */
[----:B------:R-:W-:Y:S01]  /*1e8b0*/  @!P6 IMAD.MOV R241, RZ, RZ, -R241 ;  /* 0x000000fffff1e224 */ /* 0x000fe200078e0af1 */
[----:B------:R-:W-:-:S06]  /*1e8c0*/  ISETP.GT.U32.AND P6, PT, R251, R231, PT ;  /* 0x000000e7fb00720c */ /* 0x000fcc0003fc4070 */
[----:B------:R-:W-:Y:S01]  /*1e8d0*/  @!P3 IMAD.MOV R238, RZ, RZ, -R238 ;  /* 0x000000ffffeeb224 */ /* 0x000fe200078e0aee */
[----:B------:R-:W-:-:S04]  /*1e8e0*/  ISETP.GT.U32.AND P3, PT, R251, R232, PT ;  /* 0x000000e8fb00720c */ /* 0x000fc80003f64070 */
[--C-:B------:R-:W-:Y:S01]  /*1e8f0*/  @!P5 IMAD.IADD R237, R237, 0x1, -R251.reuse ;  /* 0x00000001ededd824 */ /* 0x100fe200078e0afb */
[----:B------:R-:W-:Y:S01]  /*1e900*/  ISETP.GT.U32.AND P5, PT, R251, R226, PT ;  /* 0x000000e2fb00720c */ /* 0x000fe20003fa4070 */
[----:B------:R-:W-:Y:S01]  /*1e910*/  @!P6 IMAD.IADD R231, R231, 0x1, -R251 ;  /* 0x00000001e7e7e824 */ /* 0x000fe200078e0afb */
[----:B------:R-:W-:-:S06]  /*1e920*/  ISETP.GT.U32.AND P6, PT, R251, R217, PT ;  /* 0x000000d9fb00720c */ /* 0x000fcc0003fc4070 */
[----:B------:R-:W-:Y:S02]  /*1e930*/  @!P3 IADD3 R232, R232, -R251, RZ ;  /* 0x800000fbe8e8b210 */ /* 0x000fe40007ffe0ff */
[C---:B------:R-:W-:Y:S01]  /*1e940*/  ISETP.GT.U32.AND P3, PT, R251.reuse, R216, PT ;  /* 0x000000d8fb00720c */ /* 0x040fe20003f64070 */
[----:B------:R-:W-:Y:S02]  /*1e950*/  @!P2 IMAD.MOV R239, RZ, RZ, -R239 ;  /* 0x000000ffffefa224 */ /* 0x000fe400078e0aef */
[----:B------:R-:W-:Y:S01]  /*1e960*/  @!P5 IMAD.IADD R226, R226, 0x1, -R251 ;  /* 0x00000001e2e2d824 */ /* 0x000fe200078e0afb */
[----:B------:R-:W-:Y:S01]  /*1e970*/  ISETP.GT.U32.AND P2, PT, R251, R233, PT ;  /* 0x000000e9fb00720c */ /* 0x000fe20003f44070 */
[----:B------:R-:W-:-:S03]  /*1e980*/  @!P0 IMAD.MOV R237, RZ, RZ, -R237 ;  /* 0x000000ffffed8224 */ /* 0x000fc600078e0aed */
[----:B------:R-:W-:-:S05]  /*1e990*/  ISETP.GT.U32.AND P0, PT, R251, R226, PT ;  /* 0x000000e2fb00720c */ /* 0x000fca0003f04070 */
[--C-:B------:R-:W-:Y:S01]  /*1e9a0*/  @!P3 IMAD.IADD R216, R216, 0x1, -R251.reuse ;  /* 0x00000001d8d8b824 */ /* 0x100fe200078e0afb */
[----:B------:R-:W-:Y:S02]  /*1e9b0*/  @!P6 IADD3 R217, R217, -R251, RZ ;  /* 0x800000fbd9d9e210 */ /* 0x000fe40007ffe0ff */
[----:B------:R-:W-:Y:S01]  /*1e9c0*/  MOV R187, c[0x0][0x180] ;  /* 0x0000600000bb7a02 */ /* 0x000fe20000000f00 */
[--C-:B------:R-:W-:Y:S01]  /*1e9d0*/  @!P2 IMAD.IADD R233, R233, 0x1, -R251.reuse ;  /* 0x00000001e9e9a824 */ /* 0x100fe200078e0afb */
[C---:B------:R-:W-:Y:S02]  /*1e9e0*/  ISETP.GT.U32.AND P2, PT, R251.reuse, R215, PT ;  /* 0x000000d7fb00720c */ /* 0x040fe40003f44070 */
[----:B------:R-:W-:Y:S01]  /*1e9f0*/  ISETP.GT.U32.AND P6, PT, R251, R217, PT ;  /* 0x000000d9fb00720c */ /* 0x000fe20003fc4070 */
[----:B------:R-:W-:Y:S01]  /*1ea00*/  @!P0 IMAD.IADD R226, R226, 0x1, -R251 ;  /* 0x00000001e2e28824 */ /* 0x000fe200078e0afb */
[----:B------:R-:W-:Y:S02]  /*1ea10*/  IADD3 R196, R187, 0x7f, RZ ;  /* 0x0000007fbbc47810 */ /* 0x000fe40007ffe0ff */
[----:B------:R-:W-:-:S07]  /*1ea20*/  ISETP.GT.U32.AND P5, PT, R251, R235, PT ;  /* 0x000000ebfb00720c */ /* 0x000fce0003fa4070 */
[--C-:B------:R-:W-:Y:S02]  /*1ea30*/  @!P2 IMAD.IADD R215, R215, 0x1, -R251.reuse ;  /* 0x00000001d7d7a824 */ /* 0x100fe400078e0afb */
[----:B------:R-:W-:Y:S02]  /*1ea40*/  @!P6 IADD3 R217, R217, -R251, RZ ;  /* 0x800000fbd9d9e210 */ /* 0x000fe40007ffe0ff */
[----:B------:R-:W-:Y:S02]  /*1ea50*/  ISETP.GE.AND P6, PT, R195, RZ, PT ;  /* 0x000000ffc300720c */ /* 0x000fe40003fc6270 */
[----:B------:R-:W-:Y:S02]  /*1ea60*/  @!P1 IADD3 R240, -R240, RZ, RZ ;  /* 0x000000fff0f09210 */ /* 0x000fe40007ffe1ff */
[----:B------:R-:W-:Y:S02]  /*1ea70*/  ISETP.GT.U32.AND P1, PT, R251, R234, PT ;  /* 0x000000eafb00720c */ /* 0x000fe40003f24070 */
[----:B------:R-:W-:Y:S01]  /*1ea80*/  @!P4 IADD3 R236, -R236, RZ, RZ ;  /* 0x000000ffececc210 */ /* 0x000fe20007ffe1ff */
[----:B------:R-:W-:Y:S01]  /*1ea90*/  @!P5 IMAD.IADD R235, R235, 0x1, -R251 ;  /* 0x00000001ebebd824 */ /* 0x000fe200078e0afb */
[----:B------:R-:W-:-:S02]  /*1eaa0*/  ISETP.GT.U32.AND P4, PT, R251, R212, PT ;  /* 0x000000d4fb00720c */ /* 0x000fc40003f84070 */
[----:B------:R-:W-:-:S07]  /*1eab0*/  ISETP.GT.U32.AND P5, PT, R251, R213, PT ;  /* 0x000000d5fb00720c */ /* 0x000fce0003fa4070 */
[----:B------:R-:W-:Y:S01]  /*1eac0*/  @!P1 IMAD.IADD R234, R234, 0x1, -R251 ;  /* 0x00000001eaea9824 */ /* 0x000fe200078e0afb */
[----:B------:R-:W-:-:S03]  /*1ead0*/  ISETP.GT.U32.AND P1, PT, R251, R214, PT ;  /* 0x000000d6fb00720c */ /* 0x000fc60003f24070 */
[----:B------:R-:W-:Y:S02]  /*1eae0*/  @!P4 IMAD.IADD R212, R212, 0x1, -R251 ;  /* 0x00000001d4d4c824 */ /* 0x000fe400078e0afb */
[----:B------:R-:W-:-:S08]  /*1eaf0*/  @!P5 IADD3 R213, R213, -R251, RZ ;  /* 0x800000fbd5d5d210 */ /* 0x000fd00007ffe0ff */
[----:B------:R-:W-:Y:S01]  /*1eb00*/  @!P1 IMAD.IADD R214, R214, 0x1, -R251 ;  /* 0x00000001d6d69824 */ /* 0x000fe200078e0afb */
[----:B----4-:R-:W-:Y:S02]  /*1eb10*/  ISETP.GE.AND P0, PT, R209, RZ, PT ;  /* 0x000000ffd100720c */ /* 0x010fe40003f06270 */
[----:B------:R-:W-:Y:S02]  /*1eb20*/  ISETP.GE.AND P4, PT, R210, RZ, PT ;  /* 0x000000ffd200720c */ /* 0x000fe40003f86270 */
[----:B------:R-:W-:Y:S02]  /*1eb30*/  ISETP.GE.AND P5, PT, R211, RZ, PT ;  /* 0x000000ffd300720c */ /* 0x000fe40003fa6270 */
[----:B--2---:R-:W-:Y:S02]  /*1eb40*/  ISETP.GE.AND P3, PT, R230, RZ, PT ;  /* 0x000000ffe600720c */ /* 0x004fe40003f66270 */
[----:B---3--:R-:W-:-:S11]  /*1eb50*/  ISETP.GE.AND P2, PT, R229, RZ, PT ;  /* 0x000000ffe500720c */ /* 0x008fd60003f46270 */
[----:B------:R-:W-:Y:S01]  /*1eb60*/  @!P3 IMAD.MOV R226, RZ, RZ, -R226 ;  /* 0x000000ffffe2b224 */ /* 0x000fe200078e0ae2 */
[----:B------:R-:W-:-:S04]  /*1eb70*/  ISETP.GT.AND P3, PT, R196, 0x7f, PT ;  /* 0x0000007fc400780c */ /* 0x000fc80003f64270 */
[----:B------:R-:W-:-:S05]  /*1eb80*/  SEL R196, RZ, 0x4, !P3 ;  /* 0x00000004ffc47807 */ /* 0x000fca0005800000 */
[----:B------:R1:W-:Y:S04]  /*1eb90*/  STL [R1+0x200], R196 ;  /* 0x000200c401007387 */ /* 0x0003e80000100800 */
[----:B------:R-:W2:Y:S04]  /*1eba0*/  LDL.LU R195, [R1+0x5c0] ;  /* 0x0005c00001c37983 */ /* 0x000ea80000300800 */
[----:B-1----:R-:W3:Y:S04]  /*1ebb0*/  LDL.LU R196, [R1+0x5bc] ;  /* 0x0005bc0001c47983 */ /* 0x002ee80000300800 */
[----:B------:R-:W4:Y:S04]  /*1ebc0*/  LDL.LU R197, [R1+0x5b8] ;  /* 0x0005b80001c57983 */ /* 0x000f280000300800 */
[----:B------:R-:W4:Y:S01]  /*1ebd0*/  LDL.LU R198, [R1+0x5b4] ;  /* 0x0005b40001c67983 */ /* 0x000f220000300800 */
[----:B------:R-:W-:-:S03]  /*1ebe0*/  @!P2 IMAD.MOV R231, RZ, RZ, -R231 ;  /* 0x000000ffffe7a224 */ /* 0x000fc600078e0ae7 */
[----:B------:R-:W4:Y:S01]  /*1ebf0*/  LDL.LU R199, [R1+0x5b0] ;  /* 0x0005b00001c77983 */ /* 0x000f220000300800 */
[----:B------:R-:W-:-:S03]  /*1ec00*/  ISETP.GT.U32.AND P2, PT, R251, R216, PT ;  /* 0x000000d8fb00720c */ /* 0x000fc60003f44070 */
[----:B------:R-:W4:Y:S04]  /*1ec10*/  LDL.LU R200, [R1+0x5ac] ;  /* 0x0005ac0001c87983 */ /* 0x000f280000300800 */
[----:B------:R-:W4:Y:S04]  /*1ec20*/  LDL.LU R201, [R1+0x5a8] ;  /* 0x0005a80001c97983 */ /* 0x000f280000300800 */
[----:B------:R-:W4:Y:S04]  /*1ec30*/  LDL.LU R202, [R1+0x5a4] ;  /* 0x0005a40001ca7983 */ /* 0x000f280000300800 */
[----:B------:R-:W4:Y:S04]  /*1ec40*/  LDL.LU R203, [R1+0x5a0] ;  /* 0x0005a00001cb7983 */ /* 0x000f280000300800 */
[----:B------:R-:W4:Y:S04]  /*1ec50*/  LDL.LU R204, [R1+0x59c] ;  /* 0x00059c0001cc7983 */ /* 0x000f280000300800 */
[----:B------:R-:W4:Y:S01]  /*1ec60*/  LDL.LU R205, [R1+0x598] ;  /* 0x0005980001cd7983 */ /* 0x000f220000300800 */
[----:B------:R-:W-:-:S03]  /*1ec70*/  @!P2 IMAD.IADD R216, R216, 0x1, -R251 ;  /* 0x00000001d8d8a824 */ /* 0x000fc600078e0afb */
[----:B------:R-:W4:Y:S01]  /*1ec80*/  LDL.LU R206, [R1+0x594] ;  /* 0x0005940001ce7983 */ /* 0x000f220000300800 */
[----:B------:R-:W-:-:S03]  /*1ec90*/  ISETP.GE.AND P2, PT, R208, RZ, PT ;  /* 0x000000ffd000720c */ /* 0x000fc60003f46270 */
[----:B------:R-:W4:Y:S04]  /*1eca0*/  LDL.LU R207, [R1+0x590] ;  /* 0x0005900001cf7983 */ /* 0x000f280000300800 */
[----:B------:R-:W4:Y:S04]  /*1ecb0*/  LDL.LU R208, [R1+0x58c] ;  /* 0x00058c0001d07983 */ /* 0x000f280000300800 */
[----:B------:R-:W4:Y:S01]  /*1ecc0*/  LDL.LU R209, [R1+0x588] ;  /* 0x0005880001d17983 */ /* 0x000f220000300800 */
[----:B-----5:R-:W-:-:S03]  /*1ecd0*/  ISETP.GE.AND P1, PT, R228, RZ, PT ;  /* 0x000000ffe400720c */ /* 0x020fc60003f26270 */
[----:B------:R-:W5:Y:S04]  /*1ece0*/  LDL.LU R210, [R1+0x584] ;  /* 0x0005840001d27983 */ /* 0x000f680000300800 */
[----:B------:R-:W5:Y:S04]  /*1ecf0*/  LDL.LU R211, [R1+0x580] ;  /* 0x0005800001d37983 */ /* 0x000f680000300800 */
[----:B------:R-:W5:Y:S04]  /*1ed00*/  LDL.LU R228, [R1+0x57c] ;  /* 0x00057c0001e47983 */ /* 0x000f680000300800 */
[----:B------:R-:W5:Y:S04]  /*1ed10*/  LDL.LU R229, [R1+0x578] ;  /* 0x0005780001e57983 */ /* 0x000f680000300800 */
[----:B------:R-:W5:Y:S01]  /*1ed20*/  LDL.LU R230, [R1+0x574] ;  /* 0x0005740001e67983 */ /* 0x000f620000300800 */
[----:B------:R-:W-:Y:S01]  /*1ed30*/  @!P4 IMAD.MOV R234, RZ, RZ, -R234 ;  /* 0x000000ffffeac224 */ /* 0x000fe200078e0aea */
[C---:B------:R-:W-:Y:S01]  /*1ed40*/  ISETP.GT.U32.AND P4, PT, R251.reuse, R213, PT ;  /* 0x000000d5fb00720c */ /* 0x040fe20003f84070 */
[----:B------:R-:W-:Y:S01]  /*1ed50*/  @!P0 IMAD.MOV R235, RZ, RZ, -R235 ;  /* 0x000000ffffeb8224 */ /* 0x000fe200078e0aeb */
[C---:B------:R-:W-:Y:S01]  /*1ed60*/  ISETP.GT.U32.AND P0, PT, R251.reuse, R212, PT ;  /* 0x000000d4fb00720c */ /* 0x040fe20003f04070 */
[----:B------:R-:W-:Y:S01]  /*1ed70*/  @!P5 IMAD.MOV R233, RZ, RZ, -R233 ;  /* 0x000000ffffe9d224 */ /* 0x000fe200078e0ae9 */
[----:B------:R-:W-:-:S02]  /*1ed80*/  ISETP.GT.U32.AND P5, PT, R251, R214, PT ;  /* 0x000000d6fb00720c */ /* 0x000fc40003fa4070 */
[----:B------:R-:W-:-:S07]  /*1ed90*/  @!P1 IADD3 R232, -R232, RZ, RZ ;  /* 0x000000ffe8e89210 */ /* 0x000fce0007ffe1ff */
[----:B------:R-:W-:Y:S02]  /*1eda0*/  @!P4 IADD3 R213, R213, -R251, RZ ;  /* 0x800000fbd5d5c210 */ /* 0x000fe40007ffe0ff */
[C---:B------:R-:W-:Y:S01]  /*1edb0*/  ISETP.GT.U32.AND P4, PT, R251.reuse, R219, PT ;  /* 0x000000dbfb00720c */ /* 0x040fe20003f84070 */
[--C-:B------:R-:W-:Y:S01]  /*1edc0*/  @!P0 IMAD.IADD R212, R212, 0x1, -R251.reuse ;  /* 0x00000001d4d48824 */ /* 0x100fe200078e0afb */
[C---:B------:R-:W-:Y:S02]  /*1edd0*/  ISETP.GT.U32.AND P0, PT, R251.reuse, R218, PT ;  /* 0x000000dafb00720c */ /* 0x040fe40003f04070 */
[C---:B------:R-:W-:Y:S01]  /*1ede0*/  ISETP.GT.U32.AND P1, PT, R251.reuse, R215, PT ;  /* 0x000000d7fb00720c */ /* 0x040fe20003f24070 */
[----:B------:R-:W-:Y:S01]  /*1edf0*/  @!P5 IMAD.IADD R214, R214, 0x1, -R251 ;  /* 0x00000001d6d6d824 */ /* 0x000fe200078e0afb */
[C---:B------:R-:W-:Y:S02]  /*1ee00*/  ISETP.GT.U32.AND P3, PT, R251.reuse, R221, PT ;  /* 0x000000ddfb00720c */ /* 0x040fe40003f64070 */
[----:B------:R-:W-:-:S05]  /*1ee10*/  ISETP.GT.U32.AND P5, PT, R251, R220, PT ;  /* 0x000000dcfb00720c */ /* 0x000fca0003fa4070 */
[--C-:B------:R-:W-:Y:S01]  /*1ee20*/  @!P4 IMAD.IADD R219, R219, 0x1, -R251.reuse ;  /* 0x00000001dbdbc824 */ /* 0x100fe200078e0afb */
[----:B------:R-:W-:Y:S01]  /*1ee30*/  ISETP.GE.AND P4, PT, R193, RZ, PT ;  /* 0x000000ffc100720c */ /* 0x000fe20003f86270 */
[--C-:B------:R-:W-:Y:S01]  /*1ee40*/  @!P0 IMAD.IADD R218, R218, 0x1, -R251.reuse ;  /* 0x00000001dada8824 */ /* 0x100fe200078e0afb */
[----:B------:R-:W-:Y:S01]  /*1ee50*/  ISETP.GE.AND P0, PT, R194, RZ, PT ;  /* 0x000000ffc200720c */ /* 0x000fe20003f06270 */
[--C-:B------:R-:W-:Y:S01]  /*1ee60*/  @!P1 IMAD.IADD R215, R215, 0x1, -R251.reuse ;  /* 0x00000001d7d79824 */ /* 0x100fe200078e0afb */
[----:B------:R-:W-:Y:S02]  /*1ee70*/  ISETP.GE.AND P1, PT, R227, RZ, PT ;  /* 0x000000ffe300720c */ /* 0x000fe40003f26270 */
[----:B------:R-:W-:Y:S01]  /*1ee80*/  @!P3 IADD3 R221, R221, -R251, RZ ;  /* 0x800000fbddddb210 */ /* 0x000fe20007ffe0ff */
[----:B------:R-:W-:Y:S01]  /*1ee90*/  @!P5 IMAD.IADD R220, R220, 0x1, -R251 ;  /* 0x00000001dcdcd824 */ /* 0x000fe200078e0afb */
[----:B------:R-:W-:Y:S02]  /*1eea0*/  ISETP.GE.AND P5, PT, R192, RZ, PT ;  /* 0x000000ffc000720c */ /* 0x000fe40003fa6270 */
[----:B------:R-:W-:-:S03]  /*1eeb0*/  ISETP.GT.U32.AND P3, PT, R251, R221, PT ;  /* 0x000000ddfb00720c */ /* 0x000fc60003f64070 */
[----:B------:R-:W-:Y:S01]  /*1eec0*/  @!P4 IMAD.MOV R216, RZ, RZ, -R216 ;  /* 0x000000ffffd8c224 */ /* 0x000fe200078e0ad8 */
[----:B------:R-:W-:Y:S01]  /*1eed0*/  ISETP.GT.U32.AND P4, PT, R251, R223, PT ;  /* 0x000000dffb00720c */ /* 0x000fe20003f84070 */
[----:B------:R-:W1:Y:S01]  /*1eee0*/  S2R R227, SR_TID.X ;  /* 0x0000000000e37919 */ /* 0x000e620000002100 */
[----:B------:R-:W-:Y:S01]  /*1eef0*/  @!P0 IADD3 R215, -R215, RZ, RZ ;  /* 0x000000ffd7d78210 */ /* 0x000fe20007ffe1ff */
[----:B------:R-:W-:Y:S01]  /*1ef00*/  @!P1 IMAD.MOV R212, RZ, RZ, -R212 ;  /* 0x000000ffffd49224 */ /* 0x000fe200078e0ad4 */
[C---:B------:R-:W-:Y:S01]  /*1ef10*/  ISETP.GT.U32.AND P0, PT, R251.reuse, R222, PT ;  /* 0x000000defb00720c */ /* 0x040fe20003f04070 */
[----:B------:R-:W-:Y:S01]  /*1ef20*/  @!P6 IMAD.MOV R214, RZ, RZ, -R214 ;  /* 0x000000ffffd6e224 */ /* 0x000fe200078e0ad6 */
[C---:B------:R-:W-:Y:S02]  /*1ef30*/  ISETP.GT.U32.AND P1, PT, R251.reuse, R218, PT ;  /* 0x000000dafb00720c */ /* 0x040fe40003f24070 */
[----:B------:R-:W-:Y:S01]  /*1ef40*/  ISETP.GT.U32.AND P6, PT, R251, R220, PT ;  /* 0x000000dcfb00720c */ /* 0x000fe20003fc4070 */
[----:B------:R-:W-:Y:S01]  /*1ef50*/  @!P5 IMAD.MOV R217, RZ, RZ, -R217 ;  /* 0x000000ffffd9d224 */ /* 0x000fe200078e0ad9 */
[----:B------:R-:W-:Y:S01]  /*1ef60*/  ISETP.GE.AND P5, PT, R191, RZ, PT ;  /* 0x000000ffbf00720c */ /* 0x000fe20003fa6270 */
[----:B------:R-:W-:Y:S01]  /*1ef70*/  @!P3 IMAD.IADD R221, R221, 0x1, -R251 ;  /* 0x00000001ddddb824 */ /* 0x000fe200078e0afb */
[----:B------:R-:W-:-:S02]  /*1ef80*/  ISETP.GE.AND P3, PT, R189, RZ, PT ;  /* 0x000000ffbd00720c */ /* 0x000fc40003f66270 */
[----:B------:R-:W-:Y:S01]  /*1ef90*/  @!P4 IADD3 R223, R223, -R251, RZ ;  /* 0x800000fbdfdfc210 */ /* 0x000fe20007ffe0ff */
[----:B------:R-:W-:Y:S01]  /*1efa0*/  @!P2 IMAD.MOV R213, RZ, RZ, -R213 ;  /* 0x000000ffffd5a224 */ /* 0x000fe200078e0ad5 */
[C---:B------:R-:W-:Y:S01]  /*1efb0*/  ISETP.GT.U32.AND P2, PT, R251.reuse, R219, PT ;  /* 0x000000dbfb00720c */ /* 0x040fe20003f44070 */
[--C-:B------:R-:W-:Y:S01]  /*1efc0*/  @!P0 IMAD.IADD R222, R222, 0x1, -R251.reuse ;  /* 0x00000001dede8824 */ /* 0x100fe200078e0afb */
[----:B------:R-:W-:Y:S01]  /*1efd0*/  ISETP.GT.U32.AND P4, PT, R251, R223, PT ;  /* 0x000000dffb00720c */ /* 0x000fe20003f84070 */
[--C-:B------:R-:W-:Y:S01]  /*1efe0*/  @!P1 IMAD.IADD R218, R218, 0x1, -R251.reuse ;  /* 0x00000001dada9824 */ /* 0x100fe200078e0afb */
[----:B------:R-:W-:Y:S01]  /*1eff0*/  ISETP.GE.AND P0, PT, R188, RZ, PT ;  /* 0x000000ffbc00720c */ /* 0x000fe20003f06270 */
[----:B------:R-:W-:Y:S01]  /*1f000*/  @!P6 IMAD.IADD R220, R220, 0x1, -R251 ;  /* 0x00000001dcdce824 */ /* 0x000fe200078e0afb */
[----:B------:R-:W-:Y:S01]  /*1f010*/  IADD3 R225, R187, -0x7c, RZ ;  /* 0xffffff84bbe17810 */ /* 0x000fe20007ffe0ff */
[----:B------:R-:W-:Y:S01]  /*1f020*/  @!P5 IMAD.MOV R218, RZ, RZ, -R218 ;  /* 0x000000ffffdad224 */ /* 0x000fe200078e0ada */
[----:B------:R-:W-:Y:S01]  /*1f030*/  ISETP.GT.U32.AND P5, PT, R251, R222, PT ;  /* 0x000000defb00720c */ /* 0x000fe20003fa4070 */
[----:B------:R-:W-:Y:S01]  /*1f040*/  @!P3 IMAD.MOV R220, RZ, RZ, -R220 ;  /* 0x000000ffffdcb224 */ /* 0x000fe200078e0adc */
[----:B------:R-:W-:-:S02]  /*1f050*/  ISETP.GE.AND P3, PT, R185, RZ, PT ;  /* 0x000000ffb900720c */ /* 0x000fc40003f66270 */
[----:B------:R-:W-:Y:S02]  /*1f060*/  ISETP.GE.U32.AND P1, PT, R225, 0x7fffff05, PT ;  /* 0x7fffff05e100780c */ /* 0x000fe40003f26070 */
[----:B------:R-:W-:Y:S01]  /*1f070*/  IADD3 R0, R187, -0x78, RZ ;  /* 0xffffff88bb007810 */ /* 0x000fe20007ffe0ff */
[----:B------:R-:W-:Y:S01]  /*1f080*/  @!P4 IMAD.IADD R223, R223, 0x1, -R251 ;  /* 0x00000001dfdfc824 */ /* 0x000fe200078e0afb */
[----:B------:R-:W-:Y:S02]  /*1f090*/  IADD3 R225, R187, -0x74, RZ ;  /* 0xffffff8cbbe17810 */ /* 0x000fe40007ffe0ff */
[----:B-1----:R-:W-:Y:S02]  /*1f0a0*/  LOP3.LUT R194, R227, 0x7f, RZ, 0xc0, !PT ;  /* 0x0000007fe3c27812 */ /* 0x002fe400078ec0ff */
[----:B------:R-:W-:Y:S02]  /*1f0b0*/  @!P2 IADD3 R219, R219, -R251, RZ ;  /* 0x800000fbdbdba210 */ /* 0x000fe40007ffe0ff */
[----:B------:R-:W-:-:S02]  /*1f0c0*/  ISETP.GE.AND P6, PT, R190, RZ, PT ;  /* 0x000000ffbe00720c */ /* 0x000fc40003fc6270 */
[----:B------:R-:W-:Y:S01]  /*1f0d0*/  @!P0 IADD3 R221, -R221, RZ, RZ ;  /* 0x000000ffdddd8210 */ /* 0x000fe20007ffe1ff */
[----:B------:R-:W-:Y:S01]  /*1f0e0*/  IMAD R252, R194, c[0x0][0x18c], RZ ;  /* 0x00006300c2fc7a24 */ /* 0x000fe200078e02ff */
[----:B------:R-:W-:Y:S02]  /*1f0f0*/  ISETP.GE.U32.AND P2, PT, R0, 0x7fffff09, PT ;  /* 0x7fffff090000780c */ /* 0x000fe40003f46070 */
[----:B------:R-:W-:Y:S01]  /*1f100*/  ISETP.GE.U32.AND P0, PT, R225, 0x7fffff0d, PT ;  /* 0x7fffff0de100780c */ /* 0x000fe20003f06070 */
[----:B------:R-:W-:Y:S01]  /*1f110*/  IMAD.MOV.U32 R225, RZ, RZ, R223 ;  /* 0x000000ffffe17224 */ /* 0x000fe200078e00df */
[----:B------:R-:W-:Y:S01]  /*1f120*/  IADD3 R0, R187, -0x70, RZ ;  /* 0xffffff90bb007810 */ /* 0x000fe20007ffe0ff */
[----:B------:R-:W-:Y:S01]  /*1f130*/  @!P5 IMAD.IADD R222, R222, 0x1, -R251 ;  /* 0x00000001deded824 */ /* 0x000fe200078e0afb */
[----:B------:R-:W-:Y:S01]  /*1f140*/  ISETP.NE.AND P4, PT, RZ, c[0x0][0x17c], PT ;  /* 0x00005f00ff007a0c */ /* 0x000fe20003f85270 */
[----:B------:R-:W-:Y:S01]  /*1f150*/  @!P3 IMAD.MOV R225, RZ, RZ, -R225 ;  /* 0x000000ffffe1b224 */ /* 0x000fe200078e0ae1 */
[----:B------:R-:W-:-:S02]  /*1f160*/  ISETP.GE.U32.AND P5, PT, R0, 0x7fffff11, PT ;  /* 0x7fffff110000780c */ /* 0x000fc40003fa6070 */
[----:B------:R-:W-:Y:S02]  /*1f170*/  LOP3.LUT R227, RZ, c[0x0][0x17c], RZ, 0x33, !PT ;  /* 0x00005f00ffe37a12 */ /* 0x000fe400078e33ff */
[----:B------:R-:W-:Y:S01]  /*1f180*/  LEA R0, P3, R252, c[0x0][0x168], 0x2 ;  /* 0x00005a00fc007a11 */ /* 0x000fe200078610ff */
[----:B------:R-:W-:Y:S01]  /*1f190*/  @!P6 IMAD.MOV R219, RZ, RZ, -R219 ;  /* 0x000000ffffdbe224 */ /* 0x000fe200078e0adb */
[----:B------:R-:W-:-:S03]  /*1f1a0*/  ISETP.GE.AND P6, PT, R186, RZ, PT ;  /* 0x000000ffba00720c */ /* 0x000fc60003fc6270 */
[----:B------:R3:W-:Y:S10]  /*1f1b0*/  STL [R1+0x6340], R0 ;  /* 0x0063400001007387 */ /* 0x0007f40000100800 */
[----:B------:R-:W-:-:S02]  /*1f1c0*/  @!P6 IADD3 R222, -R222, RZ, RZ ;  /* 0x000000ffdedee210 */ /* 0x000fc40007ffe1ff */
[----:B------:R-:W-:Y:S02]  /*1f1d0*/  ISETP.GE.AND P6, PT, R194, c[0x0][0x180], PT ;  /* 0x00006000c2007a0c */ /* 0x000fe40003fc6270 */
[C---:B--2---:R-:W-:Y:S02]  /*1f1e0*/  SEL R185, R227.reuse, R195, !P4 ;  /* 0x000000c3e3b97207 */ /* 0x044fe40006000000 */
[----:B---3--:R-:W-:-:S03]  /*1f1f0*/  SEL R0, R227, R196, !P4 ;  /* 0x000000c4e3007207 */ /* 0x008fc60006000000 */
[----:B------:R1:W-:Y:S01]  /*1f200*/  STL [R1+0x34], R185 ;  /* 0x000034b901007387 */ /* 0x0003e20000100800 */
[----:B----4-:R-:W-:-:S03]  /*1f210*/  SEL R186, R227, R197, !P4 ;  /* 0x000000c5e3ba7207 */ /* 0x010fc60006000000 */
[----:B------:R2:W-:Y:S01]  /*1f220*/  STL [R1+0x14ec], R0 ;  /* 0x0014ec0001007387 */ /* 0x0005e20000100800 */
[----:B-1----:R-:W-:-:S03]  /*1f230*/  SEL R185, R227, R198, !P4 ;  /* 0x000000c6e3b97207 */ /* 0x002fc60006000000 */
[----:B------:R1:W-:Y:S01]  /*1f240*/  STL [R1+0x14e8], R186 ;  /* 0x0014e8ba01007387 */ /* 0x0003e20000100800 */
[----:B--2---:R-:W-:-:S03]  /*1f250*/  SEL R0, R227, R199, !P4 ;  /* 0x000000c7e3007207 */ /* 0x004fc60006000000 */
        /* <DEDUP_REMOVED lines=21> */
[----:B-----5:R-:W-:-:S03]  /*1f3b0*/  SEL R185, R227, R210, !P4 ;  /* 0x000000d2e3b97207 */ /* 0x020fc60006000000 */
[----:B------:R2:W-:Y:S01]  /*1f3c0*/  STL [R1+0x14bc], R186 ;  /* 0x0014bcba01007387 */ /* 0x0005e20000100800 */
[----:B-1----:R-:W-:-:S03]  /*1f3d0*/  SEL R0, R227, R211, !P4 ;  /* 0x000000d3e3007207 */ /* 0x002fc60006000000 */
[----:B------:R1:W-:Y:S01]  /*1f3e0*/  STL [R1+0x14b8], R185 ;  /* 0x0014b8b901007387 */ /* 0x0003e20000100800 */
[----:B--2---:R-:W-:-:S03]  /*1f3f0*/  SEL R186, R227, R228, !P4 ;  /* 0x000000e4e3ba7207 */ /* 0x004fc60006000000 */
[----:B------:R2:W-:Y:S01]  /*1f400*/  STL [R1+0x260], R0 ;  /* 0x0002600001007387 */ /* 0x0005e20000100800 */
[----:B-1----:R-:W-:-:S03]  /*1f410*/  SEL R185, R227, R229, !P4 ;  /* 0x000000e5e3b97207 */ /* 0x002fc60006000000 */
[----:B------:R-:W-:Y:S04]  /*1f420*/  STL [R1+0x14b4], R186 ;  /* 0x0014b4ba01007387 */ /* 0x000fe80000100800 */
[----:B------:R-:W3:Y:S01]  /*1f430*/  LDL.LU R251, [R1+0x570] ;  /* 0x0005700001fb7983 */ /* 0x000ee20000300800 */
[----:B--2---:R-:W-:-:S03]  /*1f440*/  SEL R0, R227, R230, !P4 ;  /* 0x000000e6e3007207 */ /* 0x004fc60006000000 */
[----:B------:R1:W-:Y:S04]  /*1f450*/  STL [R1+0x14b0], R185 ;  /* 0x0014b0b901007387 */ /* 0x0003e80000100800 */
[----:B-1----:R-:W2:Y:S04]  /*1f460*/  LDL.LU R185, [R1+0x56c] ;  /* 0x00056c0001b97983 */ /* 0x002ea80000300800 */
[----:B------:R3:W-:Y:S04]  /*1f470*/  STL [R1+0x14ac], R0 ;  /* 0x0014ac0001007387 */ /* 0x0007e80000100800 */
[----:B------:R-:W4:Y:S04]  /*1f480*/  LDL.LU R186, [R1+0x568] ;  /* 0x0005680001ba7983 */ /* 0x000f280000300800 */
[----:B------:R-:W5:Y:S04]  /*1f490*/  LDL.LU R187, [R1+0x564] ;  /* 0x0005640001bb7983 */ /* 0x000f680000300800 */
        /* <DEDUP_REMOVED lines=26> */
[----:B------:R-:W5:Y:S01]  /*1f640*/  LDL.LU R230, [R1+0x4f8] ;  /* 0x0004f80001e67983 */ /* 0x000f620000300800 */
[----:B---3--:R-:W-:-:S05]  /*1f650*/  SEL R0, R227, R251, !P4 ;  /* 0x000000fbe3007207 */ /* 0x008fca0006000000 */
[----:B------:R5:W-:Y:S01]  /*1f660*/  STL [R1+0x14a8], R0 ;  /* 0x0014a80001007387 */ /* 0x000be20000100800 */
[C---:B--2---:R-:W-:Y:S02]  /*1f670*/  SEL R223, R227.reuse, R185, !P4 ;  /* 0x000000b9e3df7207 */ /* 0x044fe40006000000 */
[----:B----4-:R-:W-:-:S03]  /*1f680*/  SEL R185, R227, R186, !P4 ;  /* 0x000000bae3b97207 */ /* 0x010fc60006000000 */
[----:B------:R-:W-:Y:S01]  /*1f690*/  STL [R1+0x14a4], R223 ;  /* 0x0014a4df01007387 */ /* 0x000fe20000100800 */
[----:B-----5:R-:W-:-:S03]  /*1f6a0*/  SEL R0, R227, R187, !P4 ;  /* 0x000000bbe3007207 */ /* 0x020fc60006000000 */
[----:B------:R1:W-:Y:S01]  /*1f6b0*/  STL [R1+0x14a0], R185 ;  /* 0x0014a0b901007387 */ /* 0x0003e20000100800 */
[----:B------:R-:W-:-:S03]  /*1f6c0*/  SEL R186, R227, R188, !P4 ;  /* 0x000000bce3ba7207 */ /* 0x000fc60006000000 */
        /* <DEDUP_REMOVED lines=50> */
[----:B------:R-:W-:Y:S01]  /*1f9f0*/  STL [R1+0x250], R186 ;  /* 0x000250ba01007387 */ /* 0x000fe20000100800 */
[----:B--2---:R-:W-:-:S03]  /*1fa00*/  SEL R0, R227, R230, !P4 ;  /* 0x000000e6e3007207 */ /* 0x004fc60006000000 */
[----:B------:R-:W2:Y:S04]  /*1fa10*/  LDL.LU R251, [R1+0x4f4] ;  /* 0x0004f40001fb7983 */ /* 0x000ea80000300800 */
[----:B------:R1:W-:Y:S04]  /*1fa20*/  STL [R1+0x1444], R185 ;  /* 0x001444b901007387 */ /* 0x0003e80000100800 */
[----:B-1----:R-:W3:Y:S04]  /*1fa30*/  LDL.LU R185, [R1+0x4f0] ;  /* 0x0004f00001b97983 */ /* 0x002ee80000300800 */
        /* <DEDUP_REMOVED lines=30> */
[----:B--2---:R-:W-:-:S05]  /*1fc20*/  SEL R0, R227, R251, !P4 ;  /* 0x000000fbe3007207 */ /* 0x004fca0006000000 */
[----:B------:R5:W-:Y:S01]  /*1fc30*/  STL [R1+0x143c], R0 ;  /* 0x00143c0001007387 */ /* 0x000be20000100800 */
[C---:B---3--:R-:W-:Y:S02]  /*1fc40*/  SEL R223, R227.reuse, R185, !P4 ;  /* 0x000000b9e3df7207 */ /* 0x048fe40006000000 */
        /* <DEDUP_REMOVED lines=385> */
[----:B------:R2:W-:Y:S04]  /*21460*/  STL [R1+0x1dc], R186 ;  /* 0x0001dcba01007387 */ /* 0x0005e80000100800 */
[----:B------:R3:W-:Y:S01]  /*21470*/  STL [R1+0x1d8], R185 ;  /* 0x0001d8b901007387 */ /* 0x0007e20000100800 */
[C---:B-1----:R-:W-:Y:S02]  /*21480*/  SEL R0, R227.reuse, R193, !P4 ;  /* 0x000000c1e3007207 */ /* 0x042fe40006000000 */
[----:B--2---:R-:W-:-:S03]  /*21490*/  SEL R186, R227, R194, !P4 ;  /* 0x000000c2e3ba7207 */ /* 0x004fc60006000000 */
[----:B------:R1:W-:Y:S01]  /*214a0*/  STL [R1+0x18], R0 ;  /* 0x0000180001007387 */ /* 0x0003e20000100800 */
[----:B---3--:R-:W-:-:S03]  /*214b0*/  SEL R185, R227, R195, !P4 ;  /* 0x000000c3e3b97207 */ /* 0x008fc60006000000 */
        /* <DEDUP_REMOVED lines=36> */
[----:B------:R-:W-:Y:S04]  /*21700*/  STL [R1+0x178], R186 ;  /* 0x000178ba01007387 */ /* 0x000fe80000100800 */
[----:B------:R-:W2:Y:S01]  /*21710*/  LDL.LU R251, [R1+0x128] ;  /* 0x0001280001fb7983 */ /* 0x000ea20000300800 */
[----:B-1----:R-:W-:-:S03]  /*21720*/  SEL R0, R227, R230, !P4 ;  /* 0x000000e6e3007207 */ /* 0x002fc60006000000 */
[----:B------:R1:W-:Y:S04]  /*21730*/  STL [R1+0x174], R185 ;  /* 0x000174b901007387 */ /* 0x0003e80000100800 */
[----:B-1----:R-:W3:Y:S04]  /*21740*/  LDL.LU R185, [R1+0x124] ;  /* 0x0001240001b97983 */ /* 0x002ee80000300800 */
[----:B------:R1:W-:Y:S04]  /*21750*/  STL [R1+0x16c], R0 ;  /* 0x00016c0001007387 */ /* 0x0003e80000100800 */
[----:B------:R-:W1:Y:S04]  /*21760*/  LDL.LU R186, [R1+0x8] ;  /* 0x0000080001ba7983 */ /* 0x000e680000300800 */
        /* <DEDUP_REMOVED lines=29> */
[----:B------:R-:W-:Y:S01]  /*21940*/  STL [R1+0x168], R223 ;  /* 0x000168df01007387 */ /* 0x000fe20000100800 */
[----:B---3--:R-:W-:-:S05]  /*21950*/  SEL R185, R227, R185, !P4 ;  /* 0x000000b9e3b97207 */ /* 0x008fca0006000000 */
[----:B------:R5:W-:Y:S01]  /*21960*/  STL [R1+0x164], R185 ;  /* 0x000164b901007387 */ /* 0x000be20000100800 */
[C---:B-1----:R-:W-:Y:S02]  /*21970*/  SEL R0, R227.reuse, R186, !P4 ;  /* 0x000000bae3007207 */ /* 0x042fe40006000000 */
[C---:B----4-:R-:W-:Y:S02]  /*21980*/  SEL R187, R227.reuse, R187, !P4 ;  /* 0x000000bbe3bb7207 */ /* 0x050fe40006000000 */
[----:B-----5:R-:W-:-:S03]  /*21990*/  SEL R185, R227, R188, !P4 ;  /* 0x000000bce3b97207 */ /* 0x020fc60006000000 */
[----:B------:R1:W-:Y:S01]  /*219a0*/  STL [R1+0x15c], R187 ;  /* 0x00015cbb01007387 */ /* 0x0003e20000100800 */
[----:B------:R-:W-:-:S03]  /*219b0*/  SEL R186, R227, R189, !P4 ;  /* 0x000000bde3ba7207 */ /* 0x000fc60006000000 */
        /* <DEDUP_REMOVED lines=25> */
[C---:B--2---:R-:W-:Y:S02]  /*21b50*/  SEL R187, R227.reuse, R204, !P4 ;  /* 0x000000cce3bb7207 */ /* 0x044fe40006000000 */
[C---:B---3--:R-:W-:Y:S01]  /*21b60*/  SEL R185, R227.reuse, R203, !P4 ;  /* 0x000000cbe3b97207 */ /* 0x048fe20006000000 */
[----:B------:R1:W-:Y:S04]  /*21b70*/  STL [R1+0x114], R186 ;  /* 0x000114ba01007387 */ /* 0x0003e80000100800 */
        /* <DEDUP_REMOVED lines=15> */
[----:B---3--:R-:W-:-:S05]  /*21c70*/  SEL R185, R227, R211, !P4 ;  /* 0x000000d3e3b97207 */ /* 0x008fca0006000000 */
[----:B------:R2:W-:Y:S01]  /*21c80*/  STL [R1+0xe0], R185 ;  /* 0x0000e0b901007387 */ /* 0x0005e20000100800 */
[----:B-1----:R-:W-:-:S03]  /*21c90*/  SEL R187, R227, R229, !P4 ;  /* 0x000000e5e3bb7207 */ /* 0x002fc60006000000 */
[----:B--2---:R-:W2:Y:S04]  /*21ca0*/  LDL.LU R185, [R1+0xac] ;  /* 0x0000ac0001b97983 */ /* 0x004ea80000300800 */
[----:B------:R1:W-:Y:S04]  /*21cb0*/  STL [R1+0xd8], R186 ;  /* 0x0000d8ba01007387 */ /* 0x0003e80000100800 */
[----:B-1----:R-:W3:Y:S04]  /*21cc0*/  LDL.LU R186, [R1+0xa8] ;  /* 0x0000a80001ba7983 */ /* 0x002ee80000300800 */
[----:B------:R1:W-:Y:S04]  /*21cd0*/  STL [R1+0xd4], R187 ;  /* 0x0000d4bb01007387 */ /* 0x0003e80000100800 */
[----:B-1----:R-:W4:Y:S04]  /*21ce0*/  LDL.LU R187, [R1+0xa4] ;  /* 0x0000a40001bb7983 */ /* 0x002f280000300800 */
        /* <DEDUP_REMOVED lines=14> */
[----:B------:R-:W-:-:S03]  /*21dd0*/  SEL R251, R227, R202, !P4 ;  /* 0x000000cae3fb7207 */ /* 0x000fc60006000000 */
        /* <DEDUP_REMOVED lines=13> */
[----:B------:R-:W5:Y:S01]  /*21eb0*/  LDL.LU R252, [R1] ;  /* 0x0000000001fc7983 */ /* 0x000f620000300800 */
[----:B--2---:R-:W-:-:S05]  /*21ec0*/  SEL R185, R227, R185, !P4 ;  /* 0x000000b9e3b97207 */ /* 0x004fca0006000000 */
[----:B------:R1:W-:Y:S01]  /*21ed0*/  STL [R1+0xd0], R185 ;  /* 0x0000d0b901007387 */ /* 0x0003e20000100800 */
[----:B---3--:R-:W-:-:S03]  /*21ee0*/  SEL R186, R227, R186, !P4 ;  /* 0x000000bae3ba7207 */ /* 0x008fc60006000000 */
[----:B-1----:R-:W2:Y:S04]  /*21ef0*/  LDL.LU R185, [R1+0x63ac] ;  /* 0x0063ac0001b97983 */ /* 0x002ea80000300800 */
[----:B------:R1:W-:Y:S01]  /*21f00*/  STL [R1+0xc8], R186 ;  /* 0x0000c8ba01007387 */ /* 0x0003e20000100800 */
[----:B----4-:R-:W-:-:S03]  /*21f10*/  SEL R187, R227, R187, !P4 ;  /* 0x000000bbe3bb7207 */ /* 0x010fc60006000000 */
[----:B-1----:R-:W3:Y:S04]  /*21f20*/  LDL.LU R186, [R1+0x63a8] ;  /* 0x0063a80001ba7983 */ /* 0x002ee80000300800 */
[----:B------:R1:W-:Y:S01]  /*21f30*/  STL [R1+0xc4], R187 ;  /* 0x0000c4bb01007387 */ /* 0x0003e20000100800 */
[C---:B-----5:R-:W-:Y:S02]  /*21f40*/  SEL R188, R227.reuse, R188, !P4 ;  /* 0x000000bce3bc7207 */ /* 0x060fe40006000000 */
[C---:B------:R-:W-:Y:S01]  /*21f50*/  SEL R189, R227.reuse, R189, !P4 ;  /* 0x000000bde3bd7207 */ /* 0x040fe20006000000 */
[----:B-1----:R-:W4:Y:S01]  /*21f60*/  LDL.LU R187, [R1+0x63a4] ;  /* 0x0063a40001bb7983 */ /* 0x002f220000300800 */
[----:B------:R-:W-:-:S03]  /*21f70*/  SEL R190, R227, R190, !P4 ;  /* 0x000000bee3be7207 */ /* 0x000fc60006000000 */
[----:B------:R1:W-:Y:S01]  /*21f80*/  STL [R1+0xbc], R188 ;  /* 0x0000bcbc01007387 */ /* 0x0003e20000100800 */
[C---:B------:R-:W-:Y:S02]  /*21f90*/  SEL R191, R227.reuse, R191, !P4 ;  /* 0x000000bfe3bf7207 */ /* 0x040fe40006000000 */
[C---:B------:R-:W-:Y:S01]  /*21fa0*/  SEL R192, R227.reuse, R192, !P4 ;  /* 0x000000c0e3c07207 */ /* 0x040fe20006000000 */
[----:B-1----:R-:W5:Y:S01]  /*21fb0*/  LDL.LU R188, [R1+0x63a0] ;  /* 0x0063a00001bc7983 */ /* 0x002f620000300800 */
[----:B------:R-:W-:-:S03]  /*21fc0*/  SEL R193, R227, R193, !P4 ;  /* 0x000000c1e3c17207 */ /* 0x000fc60006000000 */
[----:B------:R1:W-:Y:S01]  /*21fd0*/  STL [R1+0xb8], R189 ;  /* 0x0000b8bd01007387 */ /* 0x0003e20000100800 */
[----:B------:R-:W-:-:S03]  /*21fe0*/  SEL R194, R227, R194, !P4 ;  /* 0x000000c2e3c27207 */ /* 0x000fc60006000000 */
[----:B-1----:R-:W2:Y:S04]  /*21ff0*/  LDL.LU R189, [R1+0x639c] ;  /* 0x00639c0001bd7983 */ /* 0x002ea80000300800 */
[----:B------:R1:W-:Y:S01]  /*22000*/  STL [R1+0xb0], R190 ;  /* 0x0000b0be01007387 */ /* 0x0003e20000100800 */
[C---:B------:R-:W-:Y:S02]  /*22010*/  SEL R195, R227.reuse, R195, !P4 ;  /* 0x000000c3e3c37207 */ /* 0x040fe40006000000 */
[C---:B------:R-:W-:Y:S01]  /*22020*/  SEL R196, R227.reuse, R196, !P4 ;  /* 0x000000c4e3c47207 */ /* 0x040fe20006000000 */
[----:B-1----:R-:W2:Y:S04]  /*22030*/  LDL.LU R190, [R1+0x6398] ;  /* 0x0063980001be7983 */ /* 0x002ea80000300800 */
[----:B------:R1:W-:Y:S01]  /*22040*/  STL [R1+0xac], R191 ;  /* 0x0000acbf01007387 */ /* 0x0003e20000100800 */
[----:B------:R-:W-:-:S03]  /*22050*/  SEL R197, R227, R197, !P4 ;  /* 0x000000c5e3c57207 */ /* 0x000fc60006000000 */
[----:B-1----:R-:W3:Y:S04]  /*22060*/  LDL.LU R191, [R1+0x6394] ;  /* 0x0063940001bf7983 */ /* 0x002ee80000300800 */
        /* <DEDUP_REMOVED lines=42> */
[----:B------:R1:W-:Y:S04]  /*22310*/  STL [R1+0x60], R206 ;  /* 0x000060ce01007387 */ /* 0x0003e80000100800 */
        /* <DEDUP_REMOVED lines=10> */
[----:B-1----:R-:W3:Y:S01]  /*223c0*/  LDL.LU R211, [R1+0x6344] ;  /* 0x0063440001d37983 */ /* 0x002ee20000300800 */
[----:B------:R-:W-:-:S05]  /*223d0*/  SEL R252, R227, R252, !P4 ;  /* 0x000000fce3fc7207 */ /* 0x000fca0006000000 */
[----:B------:R-:W-:Y:S01]  /*223e0*/  STL [R1+0x44], R252 ;  /* 0x000044fc01007387 */ /* 0x000fe20000100800 */
[C---:B--2---:R-:W-:Y:S02]  /*223f0*/  SEL R190, R227.reuse, R190, !P4 ;  /* 0x000000bee3be7207 */ /* 0x044fe40006000000 */
[C---:B------:R-:W-:Y:S02]  /*22400*/  SEL R189, R227.reuse, R189, !P4 ;  /* 0x000000bde3bd7207 */ /* 0x040fe40006000000 */
[C---:B-----5:R-:W-:Y:S02]  /*22410*/  SEL R188, R227.reuse, R188, !P4 ;  /* 0x000000bce3bc7207 */ /* 0x060fe40006000000 */
[C---:B----4-:R-:W-:Y:S02]  /*22420*/  SEL R187, R227.reuse, R187, !P4 ;  /* 0x000000bbe3bb7207 */ /* 0x050fe40006000000 */
[C---:B---3--:R-:W-:Y:S02]  /*22430*/  SEL R186, R227.reuse, R186, !P4 ;  /* 0x000000bae3ba7207 */ /* 0x048fe40006000000 */
[----:B------:R-:W-:-:S02]  /*22440*/  SEL R191, R227, R191, !P4 ;  /* 0x000000bfe3bf7207 */ /* 0x000fc40006000000 */
[C---:B------:R-:W-:Y:S02]  /*22450*/  SEL R185, R227.reuse, R185, !P4 ;  /* 0x000000b9e3b97207 */ /* 0x040fe40006000000 */
[C---:B------:R-:W-:Y:S02]  /*22460*/  SEL R184, R227.reuse, R184, !P4 ;  /* 0x000000b8e3b87207 */ /* 0x040fe40006000000 */
[C---:B------:R-:W-:Y:S02]  /*22470*/  SEL R192, R227.reuse, R192, !P4 ;  /* 0x000000c0e3c07207 */ /* 0x040fe40006000000 */
[C---:B------:R-:W-:Y:S02]  /*22480*/  SEL R183, R227.reuse, R183, !P4 ;  /* 0x000000b7e3b77207 */ /* 0x040fe40006000000 */
[C---:B------:R-:W-:Y:S02]  /*22490*/  SEL R193, R227.reuse, R193, !P4 ;  /* 0x000000c1e3c17207 */ /* 0x040fe40006000000 */
        /* <DEDUP_REMOVED lines=19> */
[----:B------:R-:W-:-:S05]  /*225d0*/  SEL R211, R227, R211, !P4 ;  /* 0x000000d3e3d37207 */ /* 0x000fca0006000000 */
[----:B------:R-:W-:Y:S04]  /*225e0*/  STL [R1+0x38], R211 ;  /* 0x000038d301007387 */ /* 0x000fe80000100800 */
[----:B------:R-:W-:Y:S04]  /*225f0*/  STL [R1+0x30], R210 ;  /* 0x000030d201007387 */ /* 0x000fe80000100800 */
[----:B------:R-:W-:Y:S04]  /*22600*/  STL [R1+0x20], R209 ;  /* 0x000020d101007387 */ /* 0x000fe80000100800 */
[----:B------:R-:W-:Y:S04]  /*22610*/  STL [R1+0x10], R208 ;  /* 0x000010d001007387 */ /* 0x000fe80000100800 */
[----:B------:R-:W-:Y:S04]  /*22620*/  STL [R1], R206 ;  /* 0x000000ce01007387 */ /* 0x000fe80000100800 */
[----:B------:R-:W-:Y:S04]  /*22630*/  STL [R1+0x78], R205 ;  /* 0x000078cd01007387 */ /* 0x000fe80000100800 */
        /* <DEDUP_REMOVED lines=16> */
[----:B------:R-:W-:Y:S01]  /*22740*/  STL [R1+0x170], R187 ;  /* 0x000170bb01007387 */ /* 0x000fe20000100800 */
[----:B------:R-:W-:-:S03]  /*22750*/  SEL R178, R227, R178, !P4 ;  /* 0x000000b2e3b27207 */ /* 0x000fc60006000000 */
        /* <DEDUP_REMOVED lines=17> */
[C---:B------:R-:W-:Y:S02]  /*22870*/  SEL R169, R227.reuse, R169, !P4 ;  /* 0x000000a9e3a97207 */ /* 0x040fe40006000000 */
[C---:B------:R-:W-:Y:S01]  /*22880*/  SEL R168, R227.reuse, R168, !P4 ;  /* 0x000000a8e3a87207 */ /* 0x040fe20006000000 */
[----:B------:R-:W-:Y:S01]  /*22890*/  STL [R1+0x204], R177 ;  /* 0x000204b101007387 */ /* 0x000fe20000100800 */
[C---:B------:R-:W-:Y:S02]  /*228a0*/  SEL R167, R227.reuse, R167, !P4 ;  /* 0x000000a7e3a77207 */ /* 0x040fe40006000000 */
[C---:B------:R-:W-:Y:S01]  /*228b0*/  SEL R166, R227.reuse, R166, !P4 ;  /* 0x000000a6e3a67207 */ /* 0x040fe20006000000 */
[----:B------:R-:W-:Y:S01]  /*228c0*/  STL [R1+0x214], R176 ;  /* 0x000214b001007387 */ /* 0x000fe20000100800 */
[C---:B------:R-:W-:Y:S02]  /*228d0*/  SEL R165, R227.reuse, R165, !P4 ;  /* 0x000000a5e3a57207 */ /* 0x040fe40006000000 */
[C---:B------:R-:W-:Y:S01]  /*228e0*/  SEL R164, R227.reuse, R164, !P4 ;  /* 0x000000a4e3a47207 */ /* 0x040fe20006000000 */
[----:B------:R-:W-:Y:S01]  /*228f0*/  STL [R1+0x224], R175 ;  /* 0x000224af01007387 */ /* 0x000fe20000100800 */
[----:B------:R-:W-:-:S02]  /*22900*/  SEL R163, R227, R163, !P4 ;  /* 0x000000a3e3a37207 */ /* 0x000fc40006000000 */
[C---:B------:R-:W-:Y:S01]  /*22910*/  SEL R162, R227.reuse, R162, !P4 ;  /* 0x000000a2e3a27207 */ /* 0x040fe20006000000 */
[----:B------:R-:W-:Y:S01]  /*22920*/  STL [R1+0x268], R174 ;  /* 0x000268ae01007387 */ /* 0x000fe20000100800 */
[----:B------:R-:W-:-:S03]  /*22930*/  SEL R161, R227, R161, !P4 ;  /* 0x000000a1e3a17207 */ /* 0x000fc60006000000 */
[----:B------:R-:W-:Y:S01]  /*22940*/  STL.64 [R1+0x6280], R172 ;  /* 0x006280ac01007387 */ /* 0x000fe20000100a00 */
[----:B------:R-:W-:-:S03]  /*22950*/  SEL R160, R227, R160, !P4 ;  /* 0x000000a0e3a07207 */ /* 0x000fc60006000000 */
[----:B------:R-:W-:Y:S01]  /*22960*/  STL.64 [R1+0x6288], R170 ;  /* 0x006288aa01007387 */ /* 0x000fe20000100a00 */
[----:B------:R-:W-:-:S03]  /*22970*/  SEL R159, R227, R159, !P4 ;  /* 0x0000009fe39f7207 */ /* 0x000fc60006000000 */
[----:B------:R-:W-:Y:S01]  /*22980*/  STL.64 [R1+0x6290], R168 ;  /* 0x006290a801007387 */ /* 0x000fe20000100a00 */
[----:B------:R-:W-:-:S03]  /*22990*/  SEL R158, R227, R158, !P4 ;  /* 0x0000009ee39e7207 */ /* 0x000fc60006000000 */
[----:B------:R-:W-:Y:S01]  /*229a0*/  STL.64 [R1+0x6298], R166 ;  /* 0x006298a601007387 */ /* 0x000fe20000100a00 */
[C---:B------:R-:W-:Y:S02]  /*229b0*/  SEL R157, R227.reuse, R157, !P4 ;  /* 0x0000009de39d7207 */ /* 0x040fe40006000000 */
[C---:B------:R-:W-:Y:S01]  /*229c0*/  SEL R156, R227.reuse, R156, !P4 ;  /* 0x0000009ce39c7207 */ /* 0x040fe20006000000 */
[----:B------:R-:W-:Y:S01]  /*229d0*/  STL.64 [R1+0x62a0], R164 ;  /* 0x0062a0a401007387 */ /* 0x000fe20000100a00 */
[----:B------:R-:W-:-:S03]  /*229e0*/  SEL R155, R227, R155, !P4 ;  /* 0x0000009be39b7207 */ /* 0x000fc60006000000 */
[----:B------:R-:W-:Y:S01]  /*229f0*/  STL.64 [R1+0x62a8], R162 ;  /* 0x0062a8a201007387 */ /* 0x000fe20000100a00 */
[----:B------:R-:W-:-:S03]  /*22a00*/  SEL R154, R227, R154, !P4 ;  /* 0x0000009ae39a7207 */ /* 0x000fc60006000000 */
[----:B------:R-:W-:Y:S01]  /*22a10*/  STL [R1+0x62b8], R163 ;  /* 0x0062b8a301007387 */ /* 0x000fe20000100800 */
[----:B------:R-:W-:-:S03]  /*22a20*/  SEL R153, R227, R153, !P4 ;  /* 0x00000099e3997207 */ /* 0x000fc60006000000 */
[----:B------:R-:W-:Y:S01]  /*22a30*/  STL.64 [R1+0x62b0], R160 ;  /* 0x0062b0a001007387 */ /* 0x000fe20000100a00 */
[----:B------:R-:W-:-:S03]  /*22a40*/  SEL R152, R227, R152, !P4 ;  /* 0x00000098e3987207 */ /* 0x000fc60006000000 */
[----:B------:R-:W-:Y:S01]  /*22a50*/  STL [R1+0x62d8], R161 ;  /* 0x0062d8a101007387 */ /* 0x000fe20000100800 */
[----:B------:R-:W-:-:S03]  /*22a60*/  SEL R151, R227, R151, !P4 ;  /* 0x00000097e3977207 */ /* 0x000fc60006000000 */
[----:B------:R-:W-:Y:S01]  /*22a70*/  STL.64 [R1+0x62c0], R158 ;  /* 0x0062c09e01007387 */ /* 0x000fe20000100a00 */
[----:B------:R-:W-:-:S03]  /*22a80*/  SEL R150, R227, R150, !P4 ;  /* 0x00000096e3967207 */ /* 0x000fc60006000000 */
[----:B------:R-:W-:Y:S01]  /*22a90*/  STL.64 [R1+0x62c8], R156 ;  /* 0x0062c89c01007387 */ /* 0x000fe20000100a00 */
        /* <DEDUP_REMOVED lines=83> */
[----:B------:R-:W-:Y:S04]  /*22fd0*/  STL [R1+0x612c], R114 ;  /* 0x00612c7201007387 */ /* 0x000fe80000100800 */
[----:B------:R-:W-:Y:S04]  /*22fe0*/  STL [R1+0x6124], R113 ;  /* 0x0061247101007387 */ /* 0x000fe80000100800 */
[----:B------:R-:W-:Y:S04]  /*22ff0*/  STL [R1+0x611c], R112 ;  /* 0x00611c7001007387 */ /* 0x000fe80000100800 */
[----:B------:R-:W-:Y:S04]  /*23000*/  STL [R1+0x6114], R111 ;  /* 0x0061146f01007387 */ /* 0x000fe80000100800 */
[----:B------:R-:W-:Y:S04]  /*23010*/  STL [R1+0x610c], R110 ;  /* 0x00610c6e01007387 */ /* 0x000fe80000100800 */
[----:B------:R-:W-:Y:S04]  /*23020*/  STL [R1+0x6108], R109 ;  /* 0x0061086d01007387 */ /* 0x000fe80000100800 */
[----:B------:R1:W-:Y:S02]  /*23030*/  STL [R1+0x6100], R108 ;  /* 0x0061006c01007387 */ /* 0x0003e40000100800 */
[----:B-1----:R-:W-:-:S02]  /*23040*/  SEL R108, R227, R107, !P4 ;  /* 0x0000006be36c7207 */ /* 0x002fc40006000000 */
[C---:B------:R-:W-:Y:S02]  /*23050*/  SEL R107, R227.reuse, R106, !P4 ;  /* 0x0000006ae36b7207 */ /* 0x040fe40006000000 */
        /* <DEDUP_REMOVED lines=9> */
[C---:B------:R-:W-:Y:S02]  /*230f0*/  SEL R100, R227.reuse, R99, !P4 ;  /* 0x00000063e3647207 */ /* 0x040fe40006000000 */
[C---:B------:R-:W-:Y:S01]  /*23100*/  SEL R99, R227.reuse, R98, !P4 ;  /* 0x00000062e3637207 */ /* 0x040fe20006000000 */
        /* <DEDUP_REMOVED lines=193> */
[----:B------:R-:W-:Y:S01]  /*23d20*/  STL [R1+0x1804], R8 ;  /* 0x0018040801007387 */ /* 0x000fe20000100800 */
[----:B------:R-:W-:-:S03]  /*23d30*/  SEL R2, R227, R224, !P4 ;  /* 0x000000e0e3027207 */ /* 0x000fc60006000000 */
[----:B------:R-:W-:Y:S04]  /*23d40*/  STL [R1+0x1808], R7 ;  /* 0x0018080701007387 */ /* 0x000fe80000100800 */
[----:B------:R-:W-:Y:S04]  /*23d50*/  STL [R1+0x180c], R6 ;  /* 0x00180c0601007387 */ /* 0x000fe80000100800 */
[----:B------:R-:W-:Y:S04]  /*23d60*/  STL [R1+0x1810], R5 ;  /* 0x0018100501007387 */ /* 0x000fe80000100800 */
        /* <DEDUP_REMOVED lines=36> */
[----:B------:R-:W3:Y:S04]  /*23fb0*/  LDL.LU R197, [R1+0x200] ;  /* 0x0002000001c57983 */ /* 0x000ee80000300800 */
[----:B------:R4:W-:Y:S04]  /*23fc0*/  STL [R1+0x1a18], R3 ;  /* 0x001a180301007387 */ /* 0x0009e80000100800 */
[----:B------:R-:W5:Y:S01]  /*23fd0*/  LDL.LU R209, [R1+0x34] ;  /* 0x0000340001d17983 */ /* 0x000f620000300800 */
[----:B-1----:R-:W-:-:S02]  /*23fe0*/  SEL R2, R227, R233, !P4 ;  /* 0x000000e9e3027207 */ /* 0x002fc40006000000 */
[----:B--2---:R-:W-:-:S03]  /*23ff0*/  SEL R4, R227, R232, !P4 ;  /* 0x000000e8e3047207 */ /* 0x004fc60006000000 */
[----:B------:R1:W-:Y:S01]  /*24000*/  STL [R1+0x1a1c], R2 ;  /* 0x001a1c0201007387 */ /* 0x0003e20000100800 */
[----:B----4-:R-:W-:-:S03]  /*24010*/  SEL R3, R227, R226, !P4 ;  /* 0x000000e2e3037207 */ /* 0x010fc60006000000 */
[----:B------:R2:W-:Y:S01]  /*24020*/  STL [R1+0x1bfc], R4 ;  /* 0x001bfc0401007387 */ /* 0x0005e20000100800 */
[C---:B-1----:R-:W-:Y:S02]  /*24030*/  SEL R2, R227.reuse, R231, !P4 ;  /* 0x000000e7e3027207 */ /* 0x042fe40006000000 */
[----:B--2---:R-:W-:-:S03]  /*24040*/  SEL R4, R227, R212, !P4 ;  /* 0x000000d4e3047207 */ /* 0x004fc60006000000 */
[----:B------:R1:W-:Y:S04]  /*24050*/  STL [R1+0x1c00], R2 ;  /* 0x001c000201007387 */ /* 0x0003e80000100800 */
[----:B------:R2:W-:Y:S01]  /*24060*/  STL [R1+0x1c04], R3 ;  /* 0x001c040301007387 */ /* 0x0005e20000100800 */
[----:B-1----:R-:W-:-:S03]  /*24070*/  SEL R2, R227, R213, !P4 ;  /* 0x000000d5e3027207 */ /* 0x002fc60006000000 */
[----:B------:R-:W-:Y:S01]  /*24080*/  STL [R1+0x1c08], R4 ;  /* 0x001c080401007387 */ /* 0x000fe20000100800 */
[----:B--2---:R-:W-:-:S03]  /*24090*/  SEL R3, R227, R214, !P4 ;  /* 0x000000d6e3037207 */ /* 0x004fc60006000000 */
[----:B------:R-:W2:Y:S04]  /*240a0*/  LDL.LU R198, [R1+0x4] ;  /* 0x0000040001c67983 */ /* 0x000ea80000300800 */
[----:B------:R1:W-:Y:S04]  /*240b0*/  STL [R1+0x1c0c], R2 ;  /* 0x001c0c0201007387 */ /* 0x0003e80000100800 */
[----:B------:R4:W-:Y:S04]  /*240c0*/  STL [R1+0x1c10], R3 ;  /* 0x001c100301007387 */ /* 0x0009e80000100800 */
[----:B------:R-:W2:Y:S01]  /*240d0*/  LDL.LU R200, [R1+0xc] ;  /* 0x00000c0001c87983 */ /* 0x000ea20000300800 */
[----:B-1----:R-:W-:-:S03]  /*240e0*/  SEL R2, R227, R215, !P4 ;  /* 0x000000d7e3027207 */ /* 0x002fc60006000000 */
[----:B------:R-:W2:Y:S01]  /*240f0*/  LDL.LU R201, [R1+0x14] ;  /* 0x0000140001c97983 */ /* 0x000ea20000300800 */
[----:B------:R-:W-:-:S03]  /*24100*/  SEL R4, R227, R217, !P4 ;  /* 0x000000d9e3047207 */ /* 0x000fc60006000000 */
[----:B------:R1:W-:Y:S04]  /*24110*/  STL [R1+0x1c14], R2 ;  /* 0x001c140201007387 */ /* 0x0003e80000100800 */
[----:B------:R-:W2:Y:S01]  /*24120*/  LDL.LU R202, [R1+0x18] ;  /* 0x0000180001ca7983 */ /* 0x000ea20000300800 */
[----:B----4-:R-:W-:-:S03]  /*24130*/  SEL R3, R227, R218, !P4 ;  /* 0x000000dae3037207 */ /* 0x010fc60006000000 */
[----:B------:R-:W4:Y:S01]  /*24140*/  LDL.LU R203, [R1+0x1c] ;  /* 0x00001c0001cb7983 */ /* 0x000f220000300800 */
[----:B-1----:R-:W-:-:S03]  /*24150*/  SEL R2, R227, R216, !P4 ;  /* 0x000000d8e3027207 */ /* 0x002fc60006000000 */
[----:B------:R-:W2:Y:S04]  /*24160*/  LDL.LU R208, [R1+0x24] ;  /* 0x0000240001d07983 */ /* 0x000ea80000300800 */
[----:B------:R-:W3:Y:S04]  /*24170*/  LDL.LU R204, [R1+0x28] ;  /* 0x0000280001cc7983 */ /* 0x000ee80000300800 */
[----:B------:R-:W3:Y:S04]  /*24180*/  LDL.LU R205, [R1+0x2c] ;  /* 0x00002c0001cd7983 */ /* 0x000ee80000300800 */
[----:B------:R1:W-:Y:S04]  /*24190*/  STL [R1+0x1c20], R2 ;  /* 0x001c200201007387 */ /* 0x0003e80000100800 */
[----:B------:R-:W-:Y:S04]  /*241a0*/  STL [R1+0x1c24], R4 ;  /* 0x001c240401007387 */ /* 0x000fe80000100800 */
[----:B------:R-:W3:Y:S01]  /*241b0*/  LDL.LU R206, [R1+0x3c] ;  /* 0x00003c0001ce7983 */ /* 0x000ee20000300800 */
[----:B-1----:R-:W-:-:S03]  /*241c0*/  SEL R2, R227, R219, !P4 ;  /* 0x000000dbe3027207 */ /* 0x002fc60006000000 */
[----:B------:R1:W-:Y:S04]  /*241d0*/  STL [R1+0x1c28], R3 ;  /* 0x001c280301007387 */ /* 0x0003e80000100800 */
[----:B------:R-:W3:Y:S04]  /*241e0*/  LDL.LU R210, [R1+0x40] ;  /* 0x0000400001d27983 */ /* 0x000ee80000300800 */
[----:B------:R1:W-:Y:S02]  /*241f0*/  STL [R1+0x1c2c], R2 ;  /* 0x001c2c0201007387 */ /* 0x0003e40000100800 */
[----:B-1----:R-:W-:-:S02]  /*24200*/  SEL R3, R227, R221, !P4 ;  /* 0x000000dde3037207 */ /* 0x002fc40006000000 */
[----:B------:R-:W-:-:S05]  /*24210*/  SEL R2, R227, R220, !P4 ;  /* 0x000000dce3027207 */ /* 0x000fca0006000000 */
[----:B------:R1:W-:Y:S01]  /*24220*/  STL [R1+0x1c30], R2 ;  /* 0x001c300201007387 */ /* 0x0003e20000100800 */
[----:B------:R-:W-:-:S03]  /*24230*/  IMAD R18, R0, c[0x0][0x190], RZ ;  /* 0x0000640000127a24 */ /* 0x000fc600078e02ff */
[----:B------:R-:W4:Y:S01]  /*24240*/  LDL.LU R211, [R1+0x54] ;  /* 0x0000540001d37983 */ /* 0x000f220000300800 */
[----:B-1----:R-:W-:-:S03]  /*24250*/  SEL R2, R227, R222, !P4 ;  /* 0x000000dee3027207 */ /* 0x002fc60006000000 */
[----:B------:R1:W-:Y:S04]  /*24260*/  STL [R1+0x1c34], R3 ;  /* 0x001c340301007387 */ /* 0x0003e80000100800 */
[----:B------:R1:W-:Y:S01]  /*24270*/  STL [R1+0x1c38], R2 ;  /* 0x001c380201007387 */ /* 0x0003e20000100800 */
[----:B-----5:R-:W-:-:S03]  /*24280*/  IMAD R4, R209, c[0x0][0x190], RZ ;  /* 0x00006400d1047a24 */ /* 0x020fc600078e02ff */
[----:B------:R-:W5:Y:S04]  /*24290*/  LDL.LU R209, [R1+0xfc] ;  /* 0x0000fc0001d17983 */ /* 0x000f680000300800 */
[----:B------:R-:W5:Y:S04]  /*242a0*/  LDL.LU R0, [R1+0x6340] ;  /* 0x0063400001007983 */ /* 0x000f680000300800 */
[----:B------:R-:W1:Y:S01]  /*242b0*/  S2R R252, SR_TID.X ;  /* 0x0000000000fc7919 */ /* 0x000e620000002100 */
[C---:B------:R-:W-:Y:S02]  /*242c0*/  SEL R199, R227.reuse, R199, !P4 ;  /* 0x000000c7e3c77207 */ /* 0x040fe40006000000 */
[----:B------:R-:W-:-:S02]  /*242d0*/  SEL R207, R227, R207, !P4 ;  /* 0x000000cfe3cf7207 */ /* 0x000fc40006000000 */
[----:B------:R-:W-:Y:S01]  /*242e0*/  SEL R230, R227, R230, !P4 ;  /* 0x000000e6e3e67207 */ /* 0x000fe20006000000 */
[----:B------:R-:W-:Y:S01]  /*242f0*/  IMAD R199, R199, c[0x0][0x190], RZ ;  /* 0x00006400c7c77a24 */ /* 0x000fe200078e02ff */
[----:B------:R-:W-:Y:S01]  /*24300*/  SEL R229, R227, R229, !P4 ;  /* 0x000000e5e3e57207 */ /* 0x000fe20006000000 */
[----:B------:R-:W-:Y:S01]  /*24310*/  IMAD R207, R207, c[0x0][0x190], RZ ;  /* 0x00006400cfcf7a24 */ /* 0x000fe200078e02ff */
[C---:B------:R-:W-:Y:S02]  /*24320*/  SEL R228, R227.reuse, R228, !P4 ;  /* 0x000000e4e3e47207 */ /* 0x040fe40006000000 */
[C---:B------:R-:W-:Y:S02]  /*24330*/  SEL R223, R227.reuse, R223, !P4 ;  /* 0x000000dfe3df7207 */ /* 0x040fe40006000000 */
[----:B-1----:R-:W-:Y:S02]  /*24340*/  SEL R3, R227, R225, !P4 ;  /* 0x000000e1e3037207 */ /* 0x002fe40006000000 */
[----:B------:R-:W-:-:S05]  /*24350*/  LOP3.LUT R252, R252, 0x7f, RZ, 0xc0, !PT ;  /* 0x0000007ffcfc7812 */ /* 0x000fca00078ec0ff */
[----:B------:R-:W-:Y:S02]  /*24360*/  IMAD R252, R252, c[0x0][0x18c], RZ ;  /* 0x00006300fcfc7a24 */ /* 0x000fe400078e02ff */
[----:B------:R-:W-:-:S03]  /*24370*/  IMAD R19, R251, c[0x0][0x190], RZ ;  /* 0x00006400fb137a24 */ /* 0x000fc600078e02ff */
[----:B------:R-:W-:Y:S01]  /*24380*/  LEA.HI.X.SX32 R252, R252, c[0x0][0x16c], 0x2, P3 ;  /* 0x00005b00fcfc7a11 */ /* 0x000fe200018f16ff */
[----:B--2---:R-:W-:Y:S02]  /*24390*/  IMAD R5, R208, c[0x0][0x190], RZ ;  /* 0x00006400d0057a24 */ /* 0x004fe400078e02ff */
[----:B------:R-:W2:Y:S01]  /*243a0*/  LDL.LU R208, [R1+0x230] ;  /* 0x0002300001d07983 */ /* 0x000ea20000300800 */
[----:B---3--:R-:W-:-:S03]  /*243b0*/  IMAD R6, R210, c[0x0][0x190], RZ ;  /* 0x00006400d2067a24 */ /* 0x008fc600078e02ff */
[----:B------:R-:W3:Y:S01]  /*243c0*/  LDL.LU R210, [R1+0x234] ;  /* 0x0002340001d27983 */ /* 0x000ee20000300800 */
[----:B----4-:R-:W-:Y:S01]  /*243d0*/  IMAD R13, R211, c[0x0][0x190], RZ ;  /* 0x00006400d30d7a24 */ /* 0x010fe200078e02ff */
[CC--:B-----5:R-:W-:Y:S02]  /*243e0*/  LEA R250, P4, R4.reuse, R0.reuse, 0x2 ;  /* 0x0000000004fa7211 */ /* 0x0e0fe400078810ff */
[----:B------:R-:W-:Y:S02]  /*243f0*/  LEA R248, P3, R199, R0, 0x2 ;  /* 0x00000000c7f87211 */ /* 0x000fe400078610ff */
[----:B------:R-:W-:Y:S02]  /*24400*/  LEA.HI.X.SX32 R251, R4, R252, 0x2, P4 ;  /* 0x000000fc04fb7211 */ /* 0x000fe400020f16ff */
[----:B------:R-:W-:Y:S02]  /*24410*/  LEA R246, P4, R207, R0, 0x2 ;  /* 0x00000000cff67211 */ /* 0x000fe400078810ff */
[-C--:B------:R-:W-:Y:S01]  /*24420*/  LEA.HI.X.SX32 R249, R199, R252.reuse, 0x2, P3 ;  /* 0x000000fcc7f97211 */ /* 0x080fe200018f16ff */
[----:B------:R-:W-:Y:S01]  /*24430*/  STL.64 [R1+0x60a0], R250 ;  /* 0x0060a0fa01007387 */ /* 0x000fe20000100a00 */
[----:B------:R-:W-:-:S03]  /*24440*/  LEA.HI.X.SX32 R247, R207, R252, 0x2, P4 ;  /* 0x000000fccff77211 */ /* 0x000fc600020f16ff */
[----:B------:R-:W4:Y:S01]  /*24450*/  LDL.LU R211, [R1+0x238] ;  /* 0x0002380001d37983 */ /* 0x000f220000300800 */
[----:B------:R-:W-:-:S03]  /*24460*/  IMAD R8, R209, c[0x0][0x190], RZ ;  /* 0x00006400d1087a24 */ /* 0x000fc600078e02ff */
[----:B------:R-:W-:Y:S04]  /*24470*/  STL [R1+0x60b8], R248 ;  /* 0x0060b8f801007387 */ /* 0x000fe80000100800 */
[----:B------:R-:W-:Y:S04]  /*24480*/  STL [R1+0x60a8], R249 ;  /* 0x0060a8f901007387 */ /* 0x000fe80000100800 */
[----:B------:R-:W-:Y:S04]  /*24490*/  STL.64 [R1+0x60b0], R246 ;  /* 0x0060b0f601007387 */ /* 0x000fe80000100a00 */
[----:B------:R-:W5:Y:S01]  /*244a0*/  LDL.LU R209, [R1+0x23c] ;  /* 0x00023c0001d17983 */ /* 0x000f620000300800 */
[----:B------:R-:W-:-:S02]  /*244b0*/  IMAD R223, R223, c[0x0][0x190], RZ ;  /* 0x00006400dfdf7a24 */ /* 0x000fc400078e02ff */
[----:B------:R-:W-:Y:S02]  /*244c0*/  IMAD R228, R228, c[0x0][0x190], RZ ;  /* 0x00006400e4e47a24 */ /* 0x000fe400078e02ff */
[----:B------:R-:W-:Y:S01]  /*244d0*/  IMAD R229, R229, c[0x0][0x190], RZ ;  /* 0x00006400e5e57a24 */ /* 0x000fe200078e02ff */
[CC--:B------:R-:W-:Y:S01]  /*244e0*/  LEA R244, P3, R223.reuse, R0.reuse, 0x2 ;  /* 0x00000000dff47211 */ /* 0x0c0fe200078610ff */
[----:B------:R-:W-:Y:S01]  /*244f0*/  IMAD R230, R230, c[0x0][0x190], RZ ;  /* 0x00006400e6e67a24 */ /* 0x000fe200078e02ff */
[----:B------:R-:W-:Y:S02]  /*24500*/  LEA R242, P4, R228, R0, 0x2 ;  /* 0x00000000e4f27211 */ /* 0x000fe400078810ff */
[----:B------:R-:W-:Y:S02]  /*24510*/  LEA.HI.X.SX32 R245, R223, R252, 0x2, P3 ;  /* 0x000000fcdff57211 */ /* 0x000fe400018f16ff */
[----:B------:R-:W-:Y:S01]  /*24520*/  LEA R240, P3, R229, R0, 0x2 ;  /* 0x00000000e5f07211 */ /* 0x000fe200078610ff */
[----:B------:R-:W-:Y:S01]  /*24530*/  IMAD R11, R198, c[0x0][0x190], RZ ;  /* 0x00006400c60b7a24 */ /* 0x000fe200078e02ff */
[----:B------:R-:W-:-:S02]  /*24540*/  LEA.HI.X.SX32 R243, R228, R252, 0x2, P4 ;  /* 0x000000fce4f37211 */ /* 0x000fc400020f16ff */
[C---:B------:R-:W-:Y:S01]  /*24550*/  LEA R238, P4, R230.reuse, R0, 0x2 ;  /* 0x00000000e6ee7211 */ /* 0x040fe200078810ff */
[----:B------:R-:W-:Y:S01]  /*24560*/  STL [R1+0x60d0], R244 ;  /* 0x0060d0f401007387 */ /* 0x000fe20000100800 */
[----:B------:R-:W-:Y:S02]  /*24570*/  LEA.HI.X.SX32 R241, R229, R252, 0x2, P3 ;  /* 0x000000fce5f17211 */ /* 0x000fe400018f16ff */
[----:B------:R-:W-:Y:S01]  /*24580*/  LEA R236, P3, R19, R0, 0x2 ;  /* 0x0000000013ec7211 */ /* 0x000fe200078610ff */
[----:B------:R-:W-:Y:S01]  /*24590*/  STL [R1+0x60bc], R245 ;  /* 0x0060bcf501007387 */ /* 0x000fe20000100800 */
[----:B------:R-:W-:Y:S01]  /*245a0*/  LEA.HI.X.SX32 R239, R230, R252, 0x2, P4 ;  /* 0x000000fce6ef7211 */ /* 0x000fe200020f16ff */
[----:B------:R-:W-:Y:S01]  /*245b0*/  IMAD R7, R200, c[0x0][0x190], RZ ;  /* 0x00006400c8077a24 */ /* 0x000fe200078e02ff */
[----:B------:R-:W-:Y:S01]  /*245c0*/  LEA R234, P4, R11, R0, 0x2 ;  /* 0x000000000bea7211 */ /* 0x000fe200078810ff */
[----:B------:R-:W-:Y:S01]  /*245d0*/  STL.64 [R1+0x60c0], R242 ;  /* 0x0060c0f201007387 */ /* 0x000fe20000100a00 */
[----:B------:R-:W-:Y:S01]  /*245e0*/  LEA.HI.X.SX32 R237, R19, R252, 0x2, P3 ;  /* 0x000000fc13ed7211 */ /* 0x000fe200018f16ff */
[----:B------:R-:W-:Y:S01]  /*245f0*/  IMAD R17, R201, c[0x0][0x190], RZ ;  /* 0x00006400c9117a24 */ /* 0x000fe200078e02ff */
[----:B------:R-:W-:Y:S01]  /*24600*/  LEA R232, P3, R18, R0, 0x2 ;  /* 0x0000000012e87211 */ /* 0x000fe200078610ff */
[----:B------:R-:W-:Y:S01]  /*24610*/  IMAD R10, R202, c[0x0][0x190], RZ ;  /* 0x00006400ca0a7a24 */ /* 0x000fe200078e02ff */
[----:B------:R-:W-:Y:S01]  /*24620*/  LEA.HI.X.SX32 R235, R11, R252, 0x2, P4 ;  /* 0x000000fc0beb7211 */ /* 0x000fe200020f16ff */
[----:B--2---:R-:W-:-:S02]  /*24630*/  IMAD R12, R208, c[0x0][0x190], RZ ;  /* 0x00006400d00c7a24 */ /* 0x004fc400078e02ff */
[----:B------:R-:W2:Y:S01]  /*24640*/  LDL.LU R208, [R1+0x240] ;  /* 0x0002400001d07983 */ /* 0x000ea20000300800 */
[----:B------:R-:W-:-:S03]  /*24650*/  LEA R230, P4, R7, R0, 0x2 ;  /* 0x0000000007e67211 */ /* 0x000fc600078810ff */
[----:B------:R-:W-:Y:S04]  /*24660*/  STL.64 [R1+0x60c8], R240 ;  /* 0x0060c8f001007387 */ /* 0x000fe80000100a00 */
[----:B------:R-:W-:Y:S01]  /*24670*/  STL [R1+0x60d8], R238 ;  /* 0x0060d8ee01007387 */ /* 0x000fe20000100800 */
[----:B------:R-:W-:-:S03]  /*24680*/  LEA.HI.X.SX32 R233, R18, R252, 0x2, P3 ;  /* 0x000000fc12e97211 */ /* 0x000fc600018f16ff */
[----:B------:R-:W-:Y:S01]  /*24690*/  STL [R1+0x60d4], R239 ;  /* 0x0060d4ef01007387 */ /* 0x000fe20000100800 */
[----:B------:R-:W-:Y:S01]  /*246a0*/  LEA R228, P3, R17, R0, 0x2 ;  /* 0x0000000011e47211 */ /* 0x000fe200078610ff */
[----:B------:R-:W-:Y:S01]  /*246b0*/  IMAD R16, R203, c[0x0][0x190], RZ ;  /* 0x00006400cb107a24 */ /* 0x000fe200078e02ff */
[----:B------:R-:W-:Y:S02]  /*246c0*/  LEA.HI.X.SX32 R231, R7, R252, 0x2, P4 ;  /* 0x000000fc07e77211 */ /* 0x000fe400020f16ff */
[----:B------:R-:W-:Y:S01]  /*246d0*/  LEA R226, P4, R10, R0, 0x2 ;  /* 0x000000000ae27211 */ /* 0x000fe200078810ff */
[----:B---3--:R-:W-:Y:S02]  /*246e0*/  IMAD R4, R210, c[0x0][0x190], RZ ;  /* 0x00006400d2047a24 */ /* 0x008fe400078e02ff */
[----:B------:R-:W3:Y:S04]  /*246f0*/  LDL.LU R210, [R1+0x244] ;  /* 0x0002440001d27983 */ /* 0x000ee80000300800 */
[----:B------:R-:W-:Y:S04]  /*24700*/  STL [R1+0x60e0], R236 ;  /* 0x0060e0ec01007387 */ /* 0x000fe80000100800 */
[----:B------:R-:W-:Y:S04]  /*24710*/  STL [R1+0x60dc], R237 ;  /* 0x0060dced01007387 */ /* 0x000fe80000100800 */
[----:B------:R-:W-:Y:S01]  /*24720*/  STL [R1+0x60e8], R234 ;  /* 0x0060e8ea01007387 */ /* 0x000fe20000100800 */
[----:B------:R-:W-:-:S03]  /*24730*/  LEA.HI.X.SX32 R229, R17, R252, 0x2, P3 ;  /* 0x000000fc11e57211 */ /* 0x000fc600018f16ff */
[----:B------:R-:W-:Y:S01]  /*24740*/  STL [R1+0x60e4], R235 ;  /* 0x0060e4eb01007387 */ /* 0x000fe20000100800 */
[----:B------:R-:W-:Y:S02]  /*24750*/  LEA.HI.X.SX32 R227, R10, R252, 0x2, P4 ;  /* 0x000000fc0ae37211 */ /* 0x000fe400020f16ff */
[CC--:B------:R-:W-:Y:S02]  /*24760*/  LEA R224, P3, R16.reuse, R0.reuse, 0x2 ;  /* 0x0000000010e07211 */ /* 0x0c0fe400078610ff */
[----:B------:R-:W-:Y:S01]  /*24770*/  LEA R222, P4, R5, R0, 0x2 ;  /* 0x0000000005de7211 */ /* 0x000fe200078810ff */
[----:B------:R-:W-:Y:S01]  /*24780*/  IMAD R9, R205, c[0x0][0x190], RZ ;  /* 0x00006400cd097a24 */ /* 0x000fe200078e02ff */
[-C--:B------:R-:W-:Y:S02]  /*24790*/  LEA.HI.X.SX32 R225, R16, R252.reuse, 0x2, P3 ;  /* 0x000000fc10e17211 */ /* 0x080fe400018f16ff */
[----:B------:R-:W-:Y:S01]  /*247a0*/  LEA.HI.X.SX32 R223, R5, R252, 0x2, P4 ;  /* 0x000000fc05df7211 */ /* 0x000fe200020f16ff */
[----:B----4-:R-:W-:-:S02]  /*247b0*/  IMAD R11, R211, c[0x0][0x190], RZ ;  /* 0x00006400d30b7a24 */ /* 0x010fc400078e02ff */
[----:B------:R-:W4:Y:S04]  /*247c0*/  LDL.LU R211, [R1+0x248] ;  /* 0x0002480001d37983 */ /* 0x000f280000300800 */
[----:B------:R-:W-:Y:S04]  /*247d0*/  STL [R1+0x60f0], R232 ;  /* 0x0060f0e801007387 */ /* 0x000fe80000100800 */
[----:B------:R-:W-:Y:S04]  /*247e0*/  STL [R1+0x60ec], R233 ;  /* 0x0060ece901007387 */ /* 0x000fe80000100800 */
[----:B------:R-:W-:Y:S01]  /*247f0*/  STL [R1+0x60f8], R230 ;  /* 0x0060f8e601007387 */ /* 0x000fe20000100800 */
[----:B-----5:R-:W-:-:S03]  /*24800*/  IMAD R7, R209, c[0x0][0x190], RZ ;  /* 0x00006400d1077a24 */ /* 0x020fc600078e02ff */
[----:B------:R-:W-:Y:S04]  /*24810*/  STL [R1+0x60f4], R231 ;  /* 0x0060f4e701007387 */ /* 0x000fe80000100800 */
[----:B------:R-:W5:Y:S04]  /*24820*/  LDL.LU R209, [R1+0x24c] ;  /* 0x00024c0001d17983 */ /* 0x000f680000300800 */
[----:B------:R-:W-:Y:S04]  /*24830*/  STL [R1+0x6104], R228 ;  /* 0x006104e401007387 */ /* 0x000fe80000100800 */
[----:B------:R-:W-:Y:S04]  /*24840*/  STL [R1+0x60fc], R229 ;  /* 0x0060fce501007387 */ /* 0x000fe80000100800 */
[----:B------:R-:W-:Y:S04]  /*24850*/  STL [R1+0x6118], R226 ;  /* 0x006118e201007387 */ /* 0x000fe80000100800 */
[----:B------:R-:W-:Y:S04]  /*24860*/  STL [R1+0x6110], R227 ;  /* 0x006110e301007387 */ /* 0x000fe80000100800 */
[----:B------:R-:W5:Y:S04]  /*24870*/  LDL.LU R205, [R1+0x250] ;  /* 0x0002500001cd7983 */ /* 0x000f680000300800 */
[----:B------:R-:W-:Y:S04]  /*24880*/  STL [R1+0x6128], R224 ;  /* 0x006128e001007387 */ /* 0x000fe80000100800 */
[----:B------:R-:W-:Y:S04]  /*24890*/  STL [R1+0x6120], R225 ;  /* 0x006120e101007387 */ /* 0x000fe80000100800 */
[----:B------:R-:W-:Y:S04]  /*248a0*/  STL [R1+0x6138], R222 ;  /* 0x006138de01007387 */ /* 0x000fe80000100800 */
[----:B------:R-:W-:Y:S04]  /*248b0*/  STL [R1+0x6130], R223 ;  /* 0x006130df01007387 */ /* 0x000fe80000100800 */
[----:B------:R-:W5:Y:S01]  /*248c0*/  LDL.LU R201, [R1+0x254] ;  /* 0x0002540001c97983 */ /* 0x000f620000300800 */
[----:B------:R-:W-:-:S02]  /*248d0*/  IMAD R15, R204, c[0x0][0x190], RZ ;  /* 0x00006400cc0f7a24 */ /* 0x000fc400078e02ff */
[----:B------:R-:W-:Y:S01]  /*248e0*/  IMAD R14, R206, c[0x0][0x190], RZ ;  /* 0x00006400ce0e7a24 */ /* 0x000fe200078e02ff */
[-C--:B------:R-:W-:Y:S02]  /*248f0*/  LEA R218, P4, R9, R0.reuse, 0x2 ;  /* 0x0000000009da7211 */ /* 0x080fe400078810ff */
[----:B------:R-:W-:Y:S02]  /*24900*/  LEA R220, P3, R15, R0, 0x2 ;  /* 0x000000000fdc7211 */ /* 0x000fe400078610ff */
[-C--:B------:R-:W-:Y:S02]  /*24910*/  LEA.HI.X.SX32 R219, R9, R252.reuse, 0x2, P4 ;  /* 0x000000fc09db7211 */ /* 0x080fe400020f16ff */
[----:B------:R-:W-:Y:S02]  /*24920*/  LEA.HI.X.SX32 R221, R15, R252, 0x2, P3 ;  /* 0x000000fc0fdd7211 */ /* 0x000fe400018f16ff */
[-C--:B------:R-:W-:Y:S02]  /*24930*/  LEA R216, P3, R14, R0.reuse, 0x2 ;  /* 0x000000000ed87211 */ /* 0x080fe400078610ff */
[----:B------:R-:W-:Y:S01]  /*24940*/  LEA R214, P4, R6, R0, 0x2 ;  /* 0x0000000006d67211 */ /* 0x000fe200078810ff */
[----:B------:R-:W-:Y:S01]  /*24950*/  STL [R1+0x6148], R220 ;  /* 0x006148dc01007387 */ /* 0x000fe20000100800 */
[----:B------:R-:W-:-:S02]  /*24960*/  LEA.HI.X.SX32 R217, R14, R252, 0x2, P3 ;  /* 0x000000fc0ed97211 */ /* 0x000fc400018f16ff */
[----:B------:R-:W-:Y:S01]  /*24970*/  LEA R212, P3, R13, R0, 0x2 ;  /* 0x000000000dd47211 */ /* 0x000fe200078610ff */
[----:B------:R-:W-:Y:S01]  /*24980*/  STL [R1+0x6140], R221 ;  /* 0x006140dd01007387 */ /* 0x000fe20000100800 */
[----:B---3--:R-:W-:Y:S01]  /*24990*/  IMAD R5, R210, c[0x0][0x190], RZ ;  /* 0x00006400d2057a24 */ /* 0x008fe200078e02ff */
[----:B------:R-:W-:Y:S02]  /*249a0*/  LEA.HI.X.SX32 R215, R6, R252, 0x2, P4 ;  /* 0x000000fc06d77211 */ /* 0x000fe400020f16ff */
[----:B------:R-:W-:Y:S01]  /*249b0*/  STL [R1+0x6158], R218 ;  /* 0x006158da01007387 */ /* 0x000fe20000100800 */
[----:B------:R-:W-:Y:S02]  /*249c0*/  SEL R2, R197, RZ, !P6 ;  /* 0x000000ffc5027207 */ /* 0x000fe40007000000 */
[----:B------:R-:W-:Y:S01]  /*249d0*/  LEA R210, P4, R8, R0, 0x2 ;  /* 0x0000000008d27211 */ /* 0x000fe200078810ff */
[----:B------:R-:W-:Y:S01]  /*249e0*/  STL [R1+0x6150], R219 ;  /* 0x006150db01007387 */ /* 0x000fe20000100800 */
[----:B--2---:R-:W-:Y:S01]  /*249f0*/  IMAD R10, R208, c[0x0][0x190], RZ ;  /* 0x00006400d00a7a24 */ /* 0x004fe200078e02ff */
[----:B------:R-:W-:-:S02]  /*24a00*/  LEA.HI.X.SX32 R213, R13, R252, 0x2, P3 ;  /* 0x000000fc0dd57211 */ /* 0x000fc400018f16ff */
[----:B------:R-:W2:Y:S01]  /*24a10*/  LDL.LU R197, [R1+0x258] ;  /* 0x0002580001c57983 */ /* 0x000ea20000300800 */
[----:B------:R-:W-:-:S03]  /*24a20*/  LEA R208, P3, R12, R0, 0x2 ;  /* 0x000000000cd07211 */ /* 0x000fc600078610ff */
[----:B------:R-:W-:Y:S04]  /*24a30*/  STL [R1+0x6168], R216 ;  /* 0x006168d801007387 */ /* 0x000fe80000100800 */
[----:B------:R-:W-:Y:S04]  /*24a40*/  STL [R1+0x6160], R217 ;  /* 0x006160d901007387 */ /* 0x000fe80000100800 */
[----:B------:R-:W-:Y:S04]  /*24a50*/  STL [R1+0x6178], R214 ;  /* 0x006178d601007387 */ /* 0x000fe80000100800 */
[----:B------:R-:W-:Y:S04]  /*24a60*/  STL [R1+0x6170], R215 ;  /* 0x006170d701007387 */ /* 0x000fe80000100800 */
[----:B------:R-:W-:Y:S04]  /*24a70*/  STL [R1+0x6188], R212 ;  /* 0x006188d401007387 */ /* 0x000fe80000100800 */
[----:B------:R-:W-:Y:S04]  /*24a80*/  STL [R1+0x6180], R213 ;  /* 0x006180d501007387 */ /* 0x000fe80000100800 */
[----:B------:R-:W-:Y:S01]  /*24a90*/  STL [R1+0x6198], R210 ;  /* 0x006198d201007387 */ /* 0x000fe20000100800 */
[----:B----4-:R-:W-:Y:S01]  /*24aa0*/  IMAD R9, R211, c[0x0][0x190], RZ ;  /* 0x00006400d3097a24 */ /* 0x010fe200078e02ff */
[----:B------:R-:W-:-:S02]  /*24ab0*/  LEA.HI.X.SX32 R211, R8, R252, 0x2, P4 ;  /* 0x000000fc08d37211 */ /* 0x000fc400020f16ff */
[----:B------:R-:W-:-:S03]  /*24ac0*/  LEA R206, P4, R4, R0, 0x2 ;  /* 0x0000000004ce7211 */ /* 0x000fc600078810ff */
[----:B------:R-:W-:Y:S01]  /*24ad0*/  STL [R1+0x6190], R211 ;  /* 0x006190d301007387 */ /* 0x000fe20000100800 */
[----:B------:R-:W-:Y:S02]  /*24ae0*/  LEA.HI.X.SX32 R207, R4, R252, 0x2, P4 ;  /* 0x000000fc04cf7211 */ /* 0x000fe400020f16ff */
[----:B------:R-:W-:Y:S01]  /*24af0*/  LEA R202, P4, R7, R0, 0x2 ;  /* 0x0000000007ca7211 */ /* 0x000fe200078810ff */
[----:B------:R-:W3:Y:S04]  /*24b00*/  LDL.LU R193, [R1+0x25c] ;  /* 0x00025c0001c17983 */ /* 0x000ee80000300800 */
[----:B------:R-:W-:Y:S01]  /*24b10*/  STL [R1+0x61a8], R208 ;  /* 0x0061a8d001007387 */ /* 0x000fe20000100800 */
[----:B-----5:R-:W-:Y:S01]  /*24b20*/  IMAD R6, R209, c[0x0][0x190], RZ ;  /* 0x00006400d1067a24 */ /* 0x020fe200078e02ff */
[----:B------:R-:W-:-:S02]  /*24b30*/  LEA.HI.X.SX32 R209, R12, R252, 0x2, P3 ;  /* 0x000000fc0cd17211 */ /* 0x000fc400018f16ff */
[----:B------:R-:W-:-:S03]  /*24b40*/  LEA R204, P3, R11, R0, 0x2 ;  /* 0x000000000bcc7211 */ /* 0x000fc600078610ff */
[----:B------:R-:W-:Y:S01]  /*24b50*/  STL [R1+0x61a0], R209 ;  /* 0x0061a0d101007387 */ /* 0x000fe20000100800 */
[----:B------:R-:W-:-:S03]  /*24b60*/  LEA.HI.X.SX32 R203, R7, R252, 0x2, P4 ;  /* 0x000000fc07cb7211 */ /* 0x000fc600020f16ff */
[----:B------:R-:W-:Y:S01]  /*24b70*/  STL [R1+0x61b8], R206 ;  /* 0x0061b8ce01007387 */ /* 0x000fe20000100800 */
[----:B------:R-:W-:-:S03]  /*24b80*/  LEA R198, P4, R5, R0, 0x2 ;  /* 0x0000000005c67211 */ /* 0x000fc600078810ff */
[----:B------:R-:W-:Y:S04]  /*24b90*/  STL [R1+0x61b0], R207 ;  /* 0x0061b0cf01007387 */ /* 0x000fe80000100800 */
[----:B------:R-:W4:Y:S01]  /*24ba0*/  LDL.LU R189, [R1+0x260] ;  /* 0x0002600001bd7983 */ /* 0x000f220000300800 */
[----:B------:R-:W-:Y:S01]  /*24bb0*/  IMAD R8, R205, c[0x0][0x190], RZ ;  /* 0x00006400cd087a24 */ /* 0x000fe200078e02ff */
[----:B------:R-:W-:Y:S02]  /*24bc0*/  LEA.HI.X.SX32 R205, R11, R252, 0x2, P3 ;  /* 0x000000fc0bcd7211 */ /* 0x000fe400018f16ff */
[----:B------:R-:W-:Y:S01]  /*24bd0*/  STL [R1+0x61c8], R204 ;  /* 0x0061c8cc01007387 */ /* 0x000fe20000100800 */
[----:B------:R-:W-:-:S03]  /*24be0*/  LEA R200, P3, R10, R0, 0x2 ;  /* 0x000000000ac87211 */ /* 0x000fc600078610ff */
[----:B------:R-:W-:Y:S01]  /*24bf0*/  STL [R1+0x61c0], R205 ;  /* 0x0061c0cd01007387 */ /* 0x000fe20000100800 */
[----:B------:R-:W-:-:S03]  /*24c00*/  LEA.HI.X.SX32 R199, R5, R252, 0x2, P4 ;  /* 0x000000fc05c77211 */ /* 0x000fc600020f16ff */
[----:B------:R-:W-:Y:S04]  /*24c10*/  STL [R1+0x61d8], R202 ;  /* 0x0061d8ca01007387 */ /* 0x000fe80000100800 */
[----:B------:R-:W-:Y:S04]  /*24c20*/  STL [R1+0x61d0], R203 ;  /* 0x0061d0cb01007387 */ /* 0x000fe80000100800 */
[----:B------:R-:W5:Y:S01]  /*24c30*/  LDL.LU R185, [R1+0x264] ;  /* 0x0002640001b97983 */ /* 0x000f620000300800 */
[----:B------:R-:W-:Y:S01]  /*24c40*/  IMAD R4, R201, c[0x0][0x190], RZ ;  /* 0x00006400c9047a24 */ /* 0x000fe200078e02ff */
[----:B------:R-:W-:-:S02]  /*24c50*/  LEA.HI.X.SX32 R201, R10, R252, 0x2, P3 ;  /* 0x000000fc0ac97211 */ /* 0x000fc400018f16ff */
[----:B------:R-:W5:Y:S04]  /*24c60*/  LDL.LU R183, [R1+0x5c4] ;  /* 0x0005c40001b77983 */ /* 0x000f680000300800 */
[----:B------:R-:W5:Y:S04]  /*24c70*/  LDL.LU R180, [R1+0x5c8] ;  /* 0x0005c80001b47983 */ /* 0x000f680000300800 */
[----:B------:R-:W-:Y:S04]  /*24c80*/  STL [R1+0x61e8], R200 ;  /* 0x0061e8c801007387 */ /* 0x000fe80000100800 */
[----:B------:R-:W-:Y:S04]  /*24c90*/  STL [R1+0x61e0], R201 ;  /* 0x0061e0c901007387 */ /* 0x000fe80000100800 */
[----:B------:R-:W-:Y:S04]  /*24ca0*/  STL [R1+0x61f8], R198 ;  /* 0x0061f8c601007387 */ /* 0x000fe80000100800 */
[----:B------:R-:W-:Y:S04]  /*24cb0*/  STL [R1+0x61f0], R199 ;  /* 0x0061f0c701007387 */ /* 0x000fe80000100800 */
[----:B------:R-:W5:Y:S04]  /*24cc0*/  LDL.LU R181, [R1+0x5cc] ;  /* 0x0005cc0001b57983 */ /* 0x000f680000300800 */
[----:B------:R-:W5:Y:S01]  /*24cd0*/  LDL.LU R177, [R1+0x5d0] ;  /* 0x0005d00001b17983 */ /* 0x000f620000300800 */
[-C--:B------:R-:W-:Y:S01]  /*24ce0*/  LEA R196, P3, R9, R0.reuse, 0x2 ;  /* 0x0000000009c47211 */ /* 0x080fe200078610ff */
[----:B--2---:R-:W-:Y:S01]  /*24cf0*/  IMAD R7, R197, c[0x0][0x190], RZ ;  /* 0x00006400c5077a24 */ /* 0x004fe200078e02ff */
[----:B------:R-:W-:-:S02]  /*24d00*/  LEA R194, P4, R6, R0, 0x2 ;  /* 0x0000000006c27211 */ /* 0x000fc400078810ff */
[----:B------:R-:W-:Y:S02]  /*24d10*/  LEA.HI.X.SX32 R197, R9, R252, 0x2, P3 ;  /* 0x000000fc09c57211 */ /* 0x000fe400018f16ff */
[----:B------:R-:W-:Y:S01]  /*24d20*/  LEA R192, P3, R8, R0, 0x2 ;  /* 0x0000000008c07211 */ /* 0x000fe200078610ff */
[----:B------:R-:W1:Y:S01]  /*24d30*/  S2R R172, SR_TID.X ;  /* 0x0000000000ac7919 */ /* 0x000e620000002100 */
[----:B------:R-:W-:Y:S02]  /*24d40*/  LEA.HI.X.SX32 R195, R6, R252, 0x2, P4 ;  /* 0x000000fc06c37211 */ /* 0x000fe400020f16ff */
[----:B------:R-:W-:-:S04]  /*24d50*/  LEA R190, P4, R4, R0, 0x2 ;  /* 0x0000000004be7211 */ /* 0x000fc800078810ff */
[----:B------:R-:W-:Y:S01]  /*24d60*/  LEA.HI.X.SX32 R191, R4, R252, 0x2, P4 ;  /* 0x000000fc04bf7211 */ /* 0x000fe200020f16ff */
[----:B------:R-:W-:Y:S02]  /*24d70*/  IMAD.MOV.U32 R173, RZ, RZ, c[0x0][0x180] ;  /* 0x00006000ffad7624 */ /* 0x000fe400078e00ff */
[----:B------:R-:W-:-:S03]  /*24d80*/  IMAD R3, R3, c[0x0][0x190], RZ ;  /* 0x0000640003037a24 */ /* 0x000fc600078e02ff */
[----:B------:R-:W-:Y:S01]  /*24d90*/  IADD3 R20, R173, -0x1, RZ ;  /* 0xffffffffad147810 */ /* 0x000fe20007ffe0ff */
[----:B------:R-:W-:Y:S01]  /*24da0*/  STL [R1+0x6208], R196 ;  /* 0x006208c401007387 */ /* 0x000fe20000100800 */
[----:B------:R-:W-:-:S03]  /*24db0*/  LEA R10, P6, R3, R0, 0x2 ;  /* 0x00000000030a7211 */ /* 0x000fc600078c10ff */
[----:B------:R-:W-:Y:S04]  /*24dc0*/  STL [R1+0x6200], R197 ;  /* 0x006200c501007387 */ /* 0x000fe80000100800 */
[----:B------:R-:W-:Y:S01]  /*24dd0*/  STL [R1+0x6218], R194 ;  /* 0x006218c201007387 */ /* 0x000fe20000100800 */
[----:B-1----:R-:W-:-:S03]  /*24de0*/  LOP3.LUT R172, R172, 0x7f, RZ, 0xc0, !PT ;  /* 0x0000007facac7812 */ /* 0x002fc600078ec0ff */
[----:B------:R-:W-:Y:S01]  /*24df0*/  STL [R1+0x6210], R195 ;  /* 0x006210c301007387 */ /* 0x000fe20000100800 */
[----:B------:R-:W-:-:S03]  /*24e00*/  LEA.HI.X.SX32 R11, R3, R252, 0x2, P6 ;  /* 0x000000fc030b7211 */ /* 0x000fc600030f16ff */
[----:B------:R-:W-:Y:S01]  /*24e10*/  STL [R1+0x6228], R192 ;  /* 0x006228c001007387 */ /* 0x000fe20000100800 */
[----:B------:R-:W-:Y:S01]  /*24e20*/  ULDC.64 UR4, c[0x0][0x118] ;  /* 0x0000460000047ab9 */ /* 0x000fe20000000a00 */
[----:B---3--:R-:W-:Y:S01]  /*24e30*/  IMAD R5, R193, c[0x0][0x190], RZ ;  /* 0x00006400c1057a24 */ /* 0x008fe200078e02ff */
[----:B------:R-:W-:Y:S02]  /*24e40*/  LEA.HI.X.SX32 R193, R8, R252, 0x2, P3 ;  /* 0x000000fc08c17211 */ /* 0x000fe400018f16ff */
[-C--:B------:R-:W-:Y:S02]  /*24e50*/  LEA R188, P3, R7, R0.reuse, 0x2 ;  /* 0x0000000007bc7211 */ /* 0x080fe400078610ff */
[----:B------:R-:W-:-:S04]  /*24e60*/  LEA R186, P4, R5, R0, 0x2 ;  /* 0x0000000005ba7211 */ /* 0x000fc800078810ff */
[-C--:B------:R-:W-:Y:S01]  /*24e70*/  LEA.HI.X.SX32 R187, R5, R252.reuse, 0x2, P4 ;  /* 0x000000fc05bb7211 */ /* 0x080fe200020f16ff */
[----:B----4-:R-:W-:Y:S01]  /*24e80*/  IMAD R6, R189, c[0x0][0x190], RZ ;  /* 0x00006400bd067a24 */ /* 0x010fe200078e02ff */
[----:B------:R-:W-:-:S04]  /*24e90*/  LEA.HI.X.SX32 R189, R7, R252, 0x2, P3 ;  /* 0x000000fc07bd7211 */ /* 0x000fc800018f16ff */
[----:B------:R-:W-:Y:S01]  /*24ea0*/  LEA R184, P3, R6, R0, 0x2 ;  /* 0x0000000006b87211 */ /* 0x000fe200078610ff */
[----:B-----5:R-:W-:Y:S02]  /*24eb0*/  IMAD R4, R185, c[0x0][0x190], RZ ;  /* 0x00006400b9047a24 */ /* 0x020fe400078e02ff */
[----:B------:R-:W-:-:S03]  /*24ec0*/  IMAD R7, R183, c[0x0][0x184], RZ ;  /* 0x00006100b7077a24 */ /* 0x000fc600078e02ff */
[----:B------:R-:W-:Y:S02]  /*24ed0*/  LEA R182, P4, R4, R0, 0x2 ;  /* 0x0000000004b67211 */ /* 0x000fe400078810ff */
[-C--:B------:R-:W-:Y:S01]  /*24ee0*/  LEA.HI.X.SX32 R185, R6, R252.reuse, 0x2, P3 ;  /* 0x000000fc06b97211 */ /* 0x080fe200018f16ff */
[----:B------:R-:W-:Y:S01]  /*24ef0*/  IMAD R5, R180, c[0x0][0x184], RZ ;  /* 0x00006100b4057a24 */ /* 0x000fe200078e02ff */
[----:B------:R-:W-:Y:S02]  /*24f00*/  LEA R180, P3, R7, c[0x0][0x160], 0x2 ;  /* 0x0000580007b47a11 */ /* 0x000fe400078610ff */
[----:B------:R-:W-:Y:S02]  /*24f10*/  LEA.HI.X.SX32 R183, R4, R252, 0x2, P4 ;  /* 0x000000fc04b77211 */ /* 0x000fe400020f16ff */
[----:B------:R-:W-:-:S04]  /*24f20*/  LEA R178, P4, R5, c[0x0][0x160], 0x2 ;  /* 0x0000580005b27a11 */ /* 0x000fc800078810ff */
[----:B------:R-:W-:Y:S02]  /*24f30*/  LEA.HI.X.SX32 R179, R5, c[0x0][0x164], 0x2, P4 ;  /* 0x0000590005b37a11 */ /* 0x000fe400020f16ff */
[----:B------:R-:W-:Y:S01]  /*24f40*/  ISETP.GE.U32.AND P4, PT, R20, 0x7fffff80, PT ;  /* 0x7fffff801400780c */ /* 0x000fe20003f86070 */
[----:B------:R-:W-:Y:S01]  /*24f50*/  IMAD R6, R181, c[0x0][0x184], RZ ;  /* 0x00006100b5067a24 */ /* 0x000fe200078e02ff */
[----:B------:R-:W-:Y:S01]  /*24f60*/  LEA.HI.X.SX32 R181, R7, c[0x0][0x164], 0x2, P3 ;  /* 0x0000590007b57a11 */ /* 0x000fe200018f16ff */
[----:B------:R-:W-:-:S03]  /*24f70*/  IMAD R4, R177, c[0x0][0x184], RZ ;  /* 0x00006100b1047a24 */ /* 0x000fc600078e02ff */
[C---:B------:R-:W-:Y:S01]  /*24f80*/  LEA R176, P3, R6.reuse, c[0x0][0x160], 0x2 ;  /* 0x0000580006b07a11 */ /* 0x040fe200078610ff */
[----:B------:R-:W-:Y:S01]  /*24f90*/  STL [R1+0x6220], R193 ;  /* 0x006220c101007387 */ /* 0x000fe20000100800 */
[C---:B------:R-:W-:Y:S02]  /*24fa0*/  IADD3 R5, R173.reuse, -0x6c, RZ ;  /* 0xffffff94ad057810 */ /* 0x040fe40007ffe0ff */
[----:B------:R-:W-:Y:S02]  /*24fb0*/  LEA.HI.X.SX32 R177, R6, c[0x0][0x164], 0x2, P3 ;  /* 0x0000590006b17a11 */ /* 0x000fe400018f16ff */
[C---:B------:R-:W-:Y:S02]  /*24fc0*/  LEA R174, P3, R4.reuse, c[0x0][0x160], 0x2 ;  /* 0x0000580004ae7a11 */ /* 0x040fe400078610ff */
[----:B------:R-:W-:Y:S01]  /*24fd0*/  IADD3 R6, R173, -0x5, RZ ;  /* 0xfffffffbad067810 */ /* 0x000fe20007ffe0ff */
[----:B------:R-:W-:Y:S01]  /*24fe0*/  IMAD.MOV.U32 R8, RZ, RZ, c[0x0][0x188] ;  /* 0x00006200ff087624 */ /* 0x000fe200078e00ff */
[----:B------:R-:W-:Y:S01]  /*24ff0*/  STL [R1+0x6238], R190 ;  /* 0x006238be01007387 */ /* 0x000fe20000100800 */
[----:B------:R-:W-:-:S02]  /*25000*/  LEA.HI.X.SX32 R175, R4, c[0x0][0x164], 0x2, P3 ;  /* 0x0000590004af7a11 */ /* 0x000fc400018f16ff */
[----:B------:R-:W-:Y:S01]  /*25010*/  ISETP.GE.U32.AND P6, PT, R6, 0x7fffff7c, PT ;  /* 0x7fffff7c0600780c */ /* 0x000fe20003fc6070 */
[----:B------:R-:W-:Y:S01]  /*25020*/  STL [R1+0x6230], R191 ;  /* 0x006230bf01007387 */ /* 0x000fe20000100800 */
[----:B------:R-:W-:Y:S01]  /*25030*/  ISETP.GE.U32.AND P3, PT, R5, 0x7fffff15, PT ;  /* 0x7fffff150500780c */ /* 0x000fe20003f66070 */
[----:B------:R-:W-:Y:S02]  /*25040*/  IMAD.SHL.U32 R5, R172, 0x4, RZ ;  /* 0x00000004ac057824 */ /* 0x000fe400078e00ff */
[----:B------:R-:W-:Y:S01]  /*25050*/  STL [R1+0x6248], R188 ;  /* 0x006248bc01007387 */ /* 0x000fe20000100800 */
[----:B------:R-:W-:-:S03]  /*25060*/  SHF.L.U32 R3, R8, 0x2, RZ ;  /* 0x0000000208037819 */ /* 0x000fc600000006ff */
[----:B------:R-:W-:Y:S04]  /*25070*/  STL [R1+0x6240], R189 ;  /* 0x006240bd01007387 */ /* 0x000fe80000100800 */
[----:B------:R-:W-:Y:S01]  /*25080*/  STL [R1+0x6258], R186 ;  /* 0x006258ba01007387 */ /* 0x000fe20000100800 */
[----:B------:R-:W-:-:S03]  /*25090*/  IADD3 R4, R173, -0x9, RZ ;  /* 0xfffffff7ad047810 */ /* 0x000fc60007ffe0ff */
[----:B------:R-:W-:Y:S01]  /*250a0*/  STL [R1+0x6250], R187 ;  /* 0x006250bb01007387 */ /* 0x000fe20000100800 */
[----:B------:R-:W-:-:S03]  /*250b0*/  IMAD.WIDE R14, R3, 0x4, R174 ;  /* 0x00000004030e7825 */ /* 0x000fc600078e02ae */
[----:B------:R-:W-:Y:S01]  /*250c0*/  STL [R1+0x6268], R184 ;  /* 0x006268b801007387 */ /* 0x000fe20000100800 */
[----:B------:R-:W-:-:S03]  /*250d0*/  IMAD.WIDE R12, R3, 0x4, R176 ;  /* 0x00000004030c7825 */ /* 0x000fc600078e02b0 */
[----:B------:R-:W-:Y:S04]  /*250e0*/  STL [R1+0x6260], R185 ;  /* 0x006260b901007387 */ /* 0x000fe80000100800 */
[----:B------:R-:W-:Y:S04]  /*250f0*/  STL [R1+0x6278], R182 ;  /* 0x006278b601007387 */ /* 0x000fe80000100800 */
[----:B------:R1:W-:Y:S01]  /*25100*/  LDGSTS.E [R5], [R174.64], !P4 ;  /* 0x00000000ae057fae */ /* 0x0003e2000e121844 */
[----:B------:R-:W-:-:S03]  /*25110*/  IMAD.WIDE R6, R3, 0x4, R180 ;  /* 0x0000000403067825 */ /* 0x000fc600078e02b4 */
[----:B------:R-:W-:Y:S04]  /*25120*/  STL [R1+0x6270], R183 ;  /* 0x006270b701007387 */ /* 0x000fe80000100800 */
[----:B------:R1:W-:Y:S04]  /*25130*/  LDGSTS.E [R5+0x200], [R176.64], !P4 ;  /* 0x00200000b0057fae */ /* 0x0003e8000e121844 */
[----:B------:R2:W-:Y:S04]  /*25140*/  STL.64 [R1+0x1c18], R10 ;  /* 0x001c180a01007387 */ /* 0x0005e80000100a00 */
[----:B------:R1:W-:Y:S04]  /*25150*/  LDGSTS.E [R5+0x400], [R178.64], !P4 ;  /* 0x00400000b2057fae */ /* 0x0003e8000e121844 */
[----:B------:R1:W-:Y:S01]  /*25160*/  LDGSTS.E [R5+0x600], [R180.64], !P4 ;  /* 0x00600000b4057fae */ /* 0x0003e2000e121844 */
[----:B------:R-:W-:Y:S01]  /*25170*/  ISETP.GE.U32.AND P4, PT, R4, 0x7fffff78, PT ;  /* 0x7fffff780400780c */ /* 0x000fe20003f86070 */
[----:B--2---:R-:W-:Y:S01]  /*25180*/  IMAD.WIDE R10, R3, 0x4, R178 ;  /* 0x00000004030a7825 */ /* 0x004fe200078e02b2 */
[----:B------:R-:W-:Y:S01]  /*25190*/  IADD3 R3, R173, -0xd, RZ ;  /* 0xfffffff3ad037810 */ /* 0x000fe20007ffe0ff */
[----:B------:R2:W-:Y:S02]  /*251a0*/  LDGSTS.E [R5+0x2000], [R14.64], !P6 ;  /* 0x020000000e057fae */ /* 0x0005e4000f121844 */
[----:B------:R-:W-:-:S02]  /*251b0*/  IMAD.SHL.U32 R4, R8, 0x8, RZ ;  /* 0x0000000808047824 */ /* 0x000fc400078e00ff */
[----:B------:R3:W-:Y:S04]  /*251c0*/  LDGSTS.E [R5+0x2200], [R12.64], !P6 ;  /* 0x022000000c057fae */ /* 0x0007e8000f121844 */
[----:B------:R4:W-:Y:S04]  /*251d0*/  LDGSTS.E [R5+0x2400], [R10.64], !P6 ;  /* 0x024000000a057fae */ /* 0x0009e8000f121844 */
[----:B------:R5:W-:Y:S01]  /*251e0*/  LDGSTS.E [R5+0x2600], [R6.64], !P6 ;  /* 0x0260000006057fae */ /* 0x000be2000f121844 */
[----:B------:R-:W-:-:S03]  /*251f0*/  ISETP.GE.U32.AND P6, PT, R3, 0x7fffff74, PT ;  /* 0x7fffff740300780c */ /* 0x000fc60003fc6070 */
[----:B------:R2:W-:Y:S01]  /*25200*/  STL.64 [R1+0x628], R14 ;  /* 0x0006280e01007387 */ /* 0x0005e20000100a00 */
[----:B------:R-:W-:-:S03]  /*25210*/  IMAD R3, R8, 0xc, RZ ;  /* 0x0000000c08037824 */ /* 0x000fc600078e02ff */
[----:B------:R3:W-:Y:S04]  /*25220*/  STL.64 [R1+0x620], R12 ;  /* 0x0006200c01007387 */ /* 0x0007e80000100a00 */
[----:B------:R4:W-:Y:S01]  /*25230*/  STL.64 [R1+0x618], R10 ;  /* 0x0006180a01007387 */ /* 0x0009e20000100a00 */
[----:B--2---:R-:W-:-:S03]  /*25240*/  IMAD.WIDE R14, R4, 0x4, R174 ;  /* 0x00000004040e7825 */ /* 0x004fc600078e02ae */
[----:B------:R5:W-:Y:S01]  /*25250*/  STL.64 [R1+0x610], R6 ;  /* 0x0006100601007387 */ /* 0x000be20000100a00 */
[----:B---3--:R-:W-:-:S03]  /*25260*/  IMAD.WIDE R12, R4, 0x4, R176 ;  /* 0x00000004040c7825 */ /* 0x008fc600078e02b0 */
[----:B------:R2:W-:Y:S01]  /*25270*/  STL.64 [R1+0x608], R14 ;  /* 0x0006080e01007387 */ /* 0x0005e20000100a00 */
[----:B----4-:R-:W-:-:S03]  /*25280*/  IMAD.WIDE R10, R4, 0x4, R178 ;  /* 0x00000004040a7825 */ /* 0x010fc600078e02b2 */
[----:B------:R2:W-:Y:S01]  /*25290*/  LDGSTS.E [R5+0x4000], [R14.64], !P4 ;  /* 0x040000000e057fae */ /* 0x0005e2000e121844 */
[----:B-----5:R-:W-:Y:S01]  /*252a0*/  IMAD.WIDE R6, R4, 0x4, R180 ;  /* 0x0000000404067825 */ /* 0x020fe200078e02b4 */
[----:B------:R-:W-:Y:S02]  /*252b0*/  IADD3 R4, R173, -0x11, RZ ;  /* 0xffffffefad047810 */ /* 0x000fe40007ffe0ff */
[----:B------:R3:W-:Y:S04]  /*252c0*/  STL.64 [R1+0x600], R12 ;  /* 0x0006000c01007387 */ /* 0x0007e80000100a00 */
[----:B------:R3:W-:Y:S01]  /*252d0*/  LDGSTS.E [R5+0x4200], [R12.64], !P4 ;  /* 0x042000000c057fae */ /* 0x0007e2000e121844 */
[----:B--2---:R-:W-:-:S03]  /*252e0*/  IMAD.WIDE R14, R3, 0x4, R174 ;  /* 0x00000004030e7825 */ /* 0x004fc600078e02ae */
[----:B------:R2:W-:Y:S04]  /*252f0*/  STL.64 [R1+0x5f8], R10 ;  /* 0x0005f80a01007387 */ /* 0x0005e80000100a00 */
[----:B------:R2:W-:Y:S01]  /*25300*/  LDGSTS.E [R5+0x4400], [R10.64], !P4 ;  /* 0x044000000a057fae */ /* 0x0005e2000e121844 */
[----:B---3--:R-:W-:-:S03]  /*25310*/  IMAD.WIDE R12, R3, 0x4, R176 ;  /* 0x00000004030c7825 */ /* 0x008fc600078e02b0 */
[----:B------:R3:W-:Y:S04]  /*25320*/  STL.64 [R1+0x630], R6 ;  /* 0x0006300601007387 */ /* 0x0007e80000100a00 */
[----:B------:R3:W-:Y:S01]  /*25330*/  LDGSTS.E [R5+0x4600], [R6.64], !P4 ;  /* 0x0460000006057fae */ /* 0x0007e2000e121844 */
[----:B------:R-:W-:Y:S01]  /*25340*/  ISETP.GE.U32.AND P4, PT, R4, 0x7fffff70, PT ;  /* 0x7fffff700400780c */ /* 0x000fe20003f86070 */
[----:B--2---:R-:W-:Y:S02]  /*25350*/  IMAD.WIDE R10, R3, 0x4, R178 ;  /* 0x00000004030a7825 */ /* 0x004fe400078e02b2 */
[----:B------:R2:W-:Y:S02]  /*25360*/  LDGSTS.E [R5+0x6000], [R14.64], !P6 ;  /* 0x060000000e057fae */ /* 0x0005e4000f121844 */
[----:B------:R-:W-:-:S02]  /*25370*/  IMAD.SHL.U32 R4, R8, 0x10, RZ ;  /* 0x0000001008047824 */ /* 0x000fc400078e00ff */
[----:B------:R4:W-:Y:S01]  /*25380*/  LDGSTS.E [R5+0x6200], [R12.64], !P6 ;  /* 0x062000000c057fae */ /* 0x0009e2000f121844 */
[----:B---3--:R-:W-:Y:S01]  /*25390*/  IMAD.WIDE R6, R3, 0x4, R180 ;  /* 0x0000000403067825 */ /* 0x008fe200078e02b4 */
[----:B------:R-:W-:Y:S02]  /*253a0*/  IADD3 R3, R173, -0x15, RZ ;  /* 0xffffffebad037810 */ /* 0x000fe40007ffe0ff */
        /* <DEDUP_REMOVED lines=9> */
[----:B----4-:R-:W-:-:S03]  /*25440*/  IMAD.WIDE R12, R4, 0x4, R176 ;  /* 0x00000004040c7825 */ /* 0x010fc600078e02b0 */
[----:B------:R2:W-:Y:S01]  /*25450*/  STL.64 [R1+0x5d0], R14 ;  /* 0x0005d00e01007387 */ /* 0x0005e20000100a00 */
[----:B---3--:R-:W-:-:S03]  /*25460*/  IMAD.WIDE R10, R4, 0x4, R178 ;  /* 0x00000004040a7825 */ /* 0x008fc600078e02b2 */
        /* <DEDUP_REMOVED lines=14> */
[----:B------:R-:W-:-:S02]  /*25550*/  IMAD R4, R8, 0x18, RZ ;  /* 0x0000001808047824 */ /* 0x000fc400078e02ff */
        /* <DEDUP_REMOVED lines=28> */
[----:B------:R2:W-:Y:S01]  /*25720*/  LDGSTS.E [R5+0xe000], [R14.64], !P6 ;  /* 0x0e0000000e057fae */ /* 0x0005e2000f121844 */
[----:B------:R-:W-:-:S03]  /*25730*/  SHF.L.U32 R4, R8, 0x5, RZ ;  /* 0x0000000508047819 */ /* 0x000fc600000006ff */
        /* <DEDUP_REMOVED lines=267> */
[----:B--2---:R-:W-:Y:S01]  /*267f0*/  IMAD.WIDE R10, R3, 0x4, R178 ;  /* 0x00000004030a7825 */ /* 0x004fe200078e02b2 */
[----:B------:R-:W-:Y:S01]  /*26800*/  IADD3 R4, R173, -0x6d, RZ ;  /* 0xffffff93ad047810 */ /* 0x000fe20007ffe0ff */
[----:B------:R2:W-:Y:S04]  /*26810*/  LDGSTS.E [R5+0x32000], [R14.64], !P6 ;  /* 0x320000000e057fae */ /* 0x0005e8000f121844 */
[----:B------:R4:W-:Y:S01]  /*26820*/  LDGSTS.E [R5+0x32200], [R12.64], !P6 ;  /* 0x322000000c057fae */ /* 0x0009e2000f121844 */
[----:B---3--:R-:W-:-:S03]  /*26830*/  IMAD.WIDE R6, R3, 0x4, R180 ;  /* 0x0000000403067825 */ /* 0x008fc600078e02b4 */
[----:B------:R3:W-:Y:S01]  /*26840*/  LDGSTS.E [R5+0x32400], [R10.64], !P6 ;  /* 0x324000000a057fae */ /* 0x0007e2000f121844 */
[----:B------:R-:W-:-:S03]  /*26850*/  IMAD R3, R8, 0x68, RZ ;  /* 0x0000006808037824 */ /* 0x000fc600078e02ff */
[----:B------:R2:W-:Y:S04]  /*26860*/  STL.64 [R1+0x750], R14 ;  /* 0x0007500e01007387 */ /* 0x0005e80000100a00 */
[----:B------:R5:W-:Y:S01]  /*26870*/  LDGSTS.E [R5+0x32600], [R6.64], !P6 ;  /* 0x3260000006057fae */ /* 0x000be2000f121844 */
[----:B------:R-:W-:-:S03]  /*26880*/  ISETP.GE.U32.AND P6, PT, R4, 0x7fffff14, PT ;  /* 0x7fffff140400780c */ /* 0x000fc60003fc6070 */
[----:B------:R4:W-:Y:S04]  /*26890*/  STL.64 [R1+0x758], R12 ;  /* 0x0007580c01007387 */ /* 0x0009e80000100a00 */
[----:B------:R3:W-:Y:S01]  /*268a0*/  STL.64 [R1+0x760], R10 ;  /* 0x0007600a01007387 */ /* 0x0007e20000100a00 */
[----:B--2---:R-:W-:-:S03]  /*268b0*/  IMAD.WIDE R14, R3, 0x4, R174 ;  /* 0x00000004030e7825 */ /* 0x004fc600078e02ae */
[----:B------:R5:W-:Y:S01]  /*268c0*/  STL.64 [R1+0x768], R6 ;  /* 0x0007680601007387 */ /* 0x000be20000100a00 */
[----:B----4-:R-:W-:-:S04]  /*268d0*/  IMAD.WIDE R12, R3, 0x4, R176 ;  /* 0x00000004030c7825 */ /* 0x010fc800078e02b0 */
[----:B---3--:R-:W-:Y:S01]  /*268e0*/  IMAD.WIDE R10, R3, 0x4, R178 ;  /* 0x00000004030a7825 */ /* 0x008fe200078e02b2 */
[----:B------:R-:W-:Y:S01]  /*268f0*/  IADD3 R4, R173, -0x71, RZ ;  /* 0xffffff8fad047810 */ /* 0x000fe20007ffe0ff */
[----:B------:R2:W-:Y:S02]  /*26900*/  LDGSTS.E [R5+0x34000], [R14.64], !P4 ;  /* 0x340000000e057fae */ /* 0x0005e4000e121844 */
[----:B-----5:R-:W-:Y:S02]  /*26910*/  IMAD.WIDE R6, R3, 0x4, R180 ;  /* 0x0000000403067825 */ /* 0x020fe400078e02b4 */
[----:B------:R2:W-:Y:S02]  /*26920*/  STL.64 [R1+0x770], R14 ;  /* 0x0007700e01007387 */ /* 0x0005e40000100a00 */
[----:B------:R-:W-:Y:S02]  /*26930*/  IMAD R3, R8, 0x6c, RZ ;  /* 0x0000006c08037824 */ /* 0x000fe400078e02ff */
        /* <DEDUP_REMOVED lines=69> */
[C---:B--2---:R-:W-:Y:S02]  /*26d90*/  IMAD.WIDE R10, R3.reuse, 0x4, R178 ;  /* 0x00000004030a7825 */ /* 0x044fe400078e02b2 */
[----:B------:R2:W-:Y:S04]  /*26da0*/  LDGSTS.E [R5+0x3e000], [R14.64], !P6 ;  /* 0x3e0000000e057fae */ /* 0x0005e8000f121844 */
[----:B------:R4:W-:Y:S01]  /*26db0*/  LDGSTS.E [R5+0x3e200], [R12.64], !P6 ;  /* 0x3e2000000c057fae */ /* 0x0009e2000f121844 */
[----:B---3--:R-:W-:Y:S01]  /*26dc0*/  IMAD.WIDE R6, R3, 0x4, R180 ;  /* 0x0000000403067825 */ /* 0x008fe200078e02b4 */
[----:B------:R-:W-:-:S02]  /*26dd0*/  IADD3 R3, R173, -0x6, RZ ;  /* 0xfffffffaad037810 */ /* 0x000fc40007ffe0ff */
[----:B------:R2:W-:Y:S04]  /*26de0*/  STL.64 [R1+0x810], R14 ;  /* 0x0008100e01007387 */ /* 0x0005e80000100a00 */
[----:B------:R3:W-:Y:S01]  /*26df0*/  LDGSTS.E [R5+0x3e400], [R10.64], !P6 ;  /* 0x3e4000000a057fae */ /* 0x0007e2000f121844 */
[----:B------:R-:W-:-:S03]  /*26e00*/  IMAD.WIDE R16, R8, 0x4, R174 ;  /* 0x0000000408107825 */ /* 0x000fc600078e02ae */
[----:B------:R4:W-:Y:S04]  /*26e10*/  STL.64 [R1+0x818], R12 ;  /* 0x0008180c01007387 */ /* 0x0009e80000100a00 */
[----:B------:R5:W-:Y:S01]  /*26e20*/  LDGSTS.E [R5+0x3e600], [R6.64], !P6 ;  /* 0x3e60000006057fae */ /* 0x000be2000f121844 */
[----:B------:R-:W-:-:S03]  /*26e30*/  ISETP.GE.U32.AND P6, PT, R3, 0x7fffff7b, PT ;  /* 0x7fffff7b0300780c */ /* 0x000fc60003fc6070 */
[----:B------:R3:W-:Y:S01]  /*26e40*/  STL.64 [R1+0x820], R10 ;  /* 0x0008200a01007387 */ /* 0x0007e20000100a00 */
[----:B--2---:R-:W-:-:S03]  /*26e50*/  IMAD.WIDE R14, R8, 0x4, R176 ;  /* 0x00000004080e7825 */ /* 0x004fc600078e02b0 */
[----:B------:R5:W-:Y:S01]  /*26e60*/  STL.64 [R1+0x828], R6 ;  /* 0x0008280601007387 */ /* 0x000be20000100a00 */
[----:B----4-:R-:W-:Y:S01]  /*26e70*/  IMAD.WIDE R12, R8, 0x4, R178 ;  /* 0x00000004080c7825 */ /* 0x010fe200078e02b2 */
[----:B------:R-:W-:-:S03]  /*26e80*/  IADD3 R4, R173, -0xa, RZ ;  /* 0xfffffff6ad047810 */ /* 0x000fc60007ffe0ff */
[C---:B------:R-:W-:Y:S01]  /*26e90*/  IMAD R3, R8.reuse, 0x5, RZ ;  /* 0x0000000508037824 */ /* 0x040fe200078e02ff */
[----:B------:R2:W-:Y:S01]  /*26ea0*/  STL.64 [R1+0x830], R16 ;  /* 0x0008301001007387 */ /* 0x0005e20000100a00 */
[----:B---3--:R-:W-:Y:S01]  /*26eb0*/  IMAD.WIDE R10, R8, 0x4, R180 ;  /* 0x00000004080a7825 */ /* 0x008fe200078e02b4 */
[----:B-----5:R-:W-:Y:S02]  /*26ec0*/  LOP3.LUT R6, R5, 0x20, RZ, 0x3c, !PT ;  /* 0x0000002005067812 */ /* 0x020fe400078e3cff */
[----:B------:R3:W-:Y:S04]  /*26ed0*/  STL.64 [R1+0x838], R14 ;  /* 0x0008380e01007387 */ /* 0x0007e80000100a00 */
[----:B------:R2:W-:Y:S04]  /*26ee0*/  LDGSTS.E [R6+0x800], [R16.64], !P4 ;  /* 0x0080000010067fae */ /* 0x0005e8000e121844 */
[----:B------:R3:W-:Y:S04]  /*26ef0*/  LDGSTS.E [R6+0xa00], [R14.64], !P4 ;  /* 0x00a000000e067fae */ /* 0x0007e8000e121844 */
[----:B------:R4:W-:Y:S01]  /*26f00*/  STL.64 [R1+0x840], R12 ;  /* 0x0008400c01007387 */ /* 0x0009e20000100a00 */
[----:B--2---:R-:W-:-:S03]  /*26f10*/  IMAD.WIDE R16, R3, 0x4, R174 ;  /* 0x0000000403107825 */ /* 0x004fc600078e02ae */
[----:B------:R4:W-:Y:S01]  /*26f20*/  LDGSTS.E [R6+0xc00], [R12.64], !P4 ;  /* 0x00c000000c067fae */ /* 0x0009e2000e121844 */
[----:B---3--:R-:W-:-:S03]  /*26f30*/  IMAD.WIDE R14, R3, 0x4, R176 ;  /* 0x00000004030e7825 */ /* 0x008fc600078e02b0 */
[----:B------:R2:W-:Y:S04]  /*26f40*/  STL.64 [R1+0x848], R10 ;  /* 0x0008480a01007387 */ /* 0x0005e80000100a00 */
[----:B------:R2:W-:Y:S01]  /*26f50*/  LDGSTS.E [R6+0xe00], [R10.64], !P4 ;  /* 0x00e000000a067fae */ /* 0x0005e2000e121844 */
[----:B------:R-:W-:Y:S01]  /*26f60*/  ISETP.GE.U32.AND P4, PT, R4, 0x7fffff77, PT ;  /* 0x7fffff770400780c */ /* 0x000fe20003f86070 */
[----:B----4-:R-:W-:Y:S01]  /*26f70*/  IMAD.WIDE R12, R3, 0x4, R178 ;  /* 0x00000004030c7825 */ /* 0x010fe200078e02b2 */
[----:B------:R-:W-:Y:S01]  /*26f80*/  IADD3 R4, R173, -0xe, RZ ;  /* 0xfffffff2ad047810 */ /* 0x000fe20007ffe0ff */
[----:B------:R3:W-:Y:S04]  /*26f90*/  LDGSTS.E [R6+0x2800], [R16.64], !P6 ;  /* 0x0280000010067fae */ /* 0x0007e8000f121844 */
[----:B------:R4:W-:Y:S01]  /*26fa0*/  LDGSTS.E [R6+0x2a00], [R14.64], !P6 ;  /* 0x02a000000e067fae */ /* 0x0009e2000f121844 */
[----:B--2---:R-:W-:-:S03]  /*26fb0*/  IMAD.WIDE R10, R3, 0x4, R180 ;  /* 0x00000004030a7825 */ /* 0x004fc600078e02b4 */
[----:B------:R2:W-:Y:S01]  /*26fc0*/  LDGSTS.E [R6+0x2c00], [R12.64], !P6 ;  /* 0x02c000000c067fae */ /* 0x0005e2000f121844 */
[----:B------:R-:W-:-:S03]  /*26fd0*/  IMAD R3, R8, 0x9, RZ ;  /* 0x0000000908037824 */ /* 0x000fc600078e02ff */
[----:B------:R3:W-:Y:S04]  /*26fe0*/  STL.64 [R1+0x850], R16 ;  /* 0x0008501001007387 */ /* 0x0007e80000100a00 */
[----:B------:R5:W-:Y:S01]  /*26ff0*/  LDGSTS.E [R6+0x2e00], [R10.64], !P6 ;  /* 0x02e000000a067fae */ /* 0x000be2000f121844 */
[----:B------:R-:W-:-:S03]  /*27000*/  ISETP.GE.U32.AND P6, PT, R4, 0x7fffff73, PT ;  /* 0x7fffff730400780c */ /* 0x000fc60003fc6070 */
[----:B------:R4:W-:Y:S04]  /*27010*/  STL.64 [R1+0x858], R14 ;  /* 0x0008580e01007387 */ /* 0x0009e80000100a00 */
[----:B------:R2:W-:Y:S01]  /*27020*/  STL.64 [R1+0x860], R12 ;  /* 0x0008600c01007387 */ /* 0x0005e20000100a00 */
[----:B---3--:R-:W-:-:S03]  /*27030*/  IMAD.WIDE R16, R3, 0x4, R174 ;  /* 0x0000000403107825 */ /* 0x008fc600078e02ae */
[----:B------:R5:W-:Y:S01]  /*27040*/  STL.64 [R1+0x868], R10 ;  /* 0x0008680a01007387 */ /* 0x000be20000100a00 */
[----:B----4-:R-:W-:-:S04]  /*27050*/  IMAD.WIDE R14, R3, 0x4, R176 ;  /* 0x00000004030e7825 */ /* 0x010fc800078e02b0 */
[----:B--2---:R-:W-:Y:S01]  /*27060*/  IMAD.WIDE R12, R3, 0x4, R178 ;  /* 0x00000004030c7825 */ /* 0x004fe200078e02b2 */
        /* <DEDUP_REMOVED lines=440> */
[----:B------:R-:W-:-:S03]  /*28bf0*/  IMAD.SHL.U32 R3, R8, 0x2, RZ ;  /* 0x0000000208037824 */ /* 0x000fc600078e00ff */
[----:B------:R2:W-:Y:S04]  /*28c00*/  STL.64 [R1+0xc18], R16 ;  /* 0x000c181001007387 */ /* 0x0005e80000100a00 */
[----:B------:R4:W-:Y:S01]  /*28c10*/  LDGSTS.E [R6+0x3ee00], [R10.64], !P6 ;  /* 0x3ee000000a067fae */ /* 0x0009e2000f121844 */
[----:B------:R-:W-:-:S03]  /*28c20*/  ISETP.GE.U32.AND P6, PT, R4, 0x7fffff7a, PT ;  /* 0x7fffff7a0400780c */ /* 0x000fc60003fc6070 */
[----:B------:R3:W-:Y:S04]  /*28c30*/  STL.64 [R1+0xc20], R14 ;  /* 0x000c200e01007387 */ /* 0x0007e80000100a00 */
[----:B------:R5:W-:Y:S01]  /*28c40*/  STL.64 [R1+0xc28], R12 ;  /* 0x000c280c01007387 */ /* 0x000be20000100a00 */
[----:B--2---:R-:W-:-:S03]  /*28c50*/  IMAD.WIDE R16, R3, 0x4, R174 ;  /* 0x0000000403107825 */ /* 0x004fc600078e02ae */
[----:B------:R2:W-:Y:S01]  /*28c60*/  STL.64 [R1+0xc30], R10 ;  /* 0x000c300a01007387 */ /* 0x0005e20000100a00 */
[----:B----4-:R-:W-:Y:S01]  /*28c70*/  LOP3.LUT R6, R5, 0x40, RZ, 0x3c, !PT ;  /* 0x0000004005067812 */ /* 0x010fe200078e3cff */
[----:B---3--:R-:W-:-:S04]  /*28c80*/  IMAD.WIDE R14, R3, 0x4, R176 ;  /* 0x00000004030e7825 */ /* 0x008fc800078e02b0 */
[----:B-----5:R-:W-:-:S04]  /*28c90*/  IMAD.WIDE R12, R3, 0x4, R178 ;  /* 0x00000004030c7825 */ /* 0x020fc800078e02b2 */
[----:B--2---:R-:W-:Y:S01]  /*28ca0*/  IMAD.WIDE R10, R3, 0x4, R180 ;  /* 0x00000004030a7825 */ /* 0x004fe200078e02b4 */
[----:B------:R-:W-:Y:S01]  /*28cb0*/  IADD3 R4, R173, -0xb, RZ ;  /* 0xfffffff5ad047810 */ /* 0x000fe20007ffe0ff */
[----:B------:R2:W-:Y:S02]  /*28cc0*/  STL.64 [R1+0xc38], R16 ;  /* 0x000c381001007387 */ /* 0x0005e40000100a00 */
[----:B------:R-:W-:Y:S02]  /*28cd0*/  IMAD R3, R8, 0x6, RZ ;  /* 0x0000000608037824 */ /* 0x000fe400078e02ff */
[----:B------:R2:W-:Y:S04]  /*28ce0*/  LDGSTS.E [R6+0x1000], [R16.64], !P4 ;  /* 0x0100000010067fae */ /* 0x0005e8000e121844 */
        /* <DEDUP_REMOVED lines=466> */
[----:B------:R-:W-:Y:S01]  /*2aa10*/  STL.64 [R1+0x1018], R16 ;  /* 0x0010181001007387 */ /* 0x000fe20000100a00 */
[----:B------:R-:W-:-:S03]  /*2aa20*/  LOP3.LUT R234, R5, 0x60, RZ, 0x3c, !PT ;  /* 0x0000006005ea7812 */ /* 0x000fc600078e3cff */
[----:B------:R2:W-:Y:S01]  /*2aa30*/  LDGSTS.E [R6+0x3f600], [R10.64], !P6 ;  /* 0x3f6000000a067fae */ /* 0x0005e2000f121844 */
[----:B------:R-:W-:-:S03]  /*2aa40*/  ISETP.GE.U32.AND P6, PT, R4, 0x7fffff79, PT ;  /* 0x7fffff790400780c */ /* 0x000fc60003fc6070 */
[----:B------:R3:W-:Y:S04]  /*2aa50*/  STL.64 [R1+0x1020], R14 ;  /* 0x0010200e01007387 */ /* 0x0007e80000100a00 */
[----:B------:R4:W-:Y:S04]  /*2aa60*/  STL.64 [R1+0x1028], R12 ;  /* 0x0010280c01007387 */ /* 0x0009e80000100a00 */
[----:B------:R5:W-:Y:S01]  /*2aa70*/  STL.64 [R1+0x1030], R10 ;  /* 0x0010300a01007387 */ /* 0x000be20000100a00 */
[----:B--2---:R-:W-:-:S04]  /*2aa80*/  IMAD.WIDE R6, R3, 0x4, R180 ;  /* 0x0000000403067825 */ /* 0x004fc800078e02b4 */
[----:B---3--:R-:W-:-:S04]  /*2aa90*/  IMAD.WIDE R14, R3, 0x4, R174 ;  /* 0x00000004030e7825 */ /* 0x008fc800078e02ae */
[----:B----4-:R-:W-:-:S04]  /*2aaa0*/  IMAD.WIDE R12, R3, 0x4, R176 ;  /* 0x00000004030c7825 */ /* 0x010fc800078e02b0 */
[----:B-----5:R-:W-:Y:S01]  /*2aab0*/  IMAD.WIDE R10, R3, 0x4, R178 ;  /* 0x00000004030a7825 */ /* 0x020fe200078e02b2 */
[----:B------:R-:W-:Y:S01]  /*2aac0*/  IADD3 R4, R173, -0xc, RZ ;  /* 0xfffffff4ad047810 */ /* 0x000fe20007ffe0ff */
[----:B------:R2:W-:Y:S02]  /*2aad0*/  LDGSTS.E [R234+0x1800], [R14.64], !P4 ;  /* 0x018000000eea7fae */ /* 0x0005e4000e121844 */
[----:B------:R-:W-:Y:S02]  /*2aae0*/  IMAD R3, R8, 0x7, RZ ;  /* 0x0000000708037824 */ /* 0x000fe400078e02ff */
[----:B------:R2:W-:Y:S04]  /*2aaf0*/  STL.64 [R1+0x1038], R14 ;  /* 0x0010380e01007387 */ /* 0x0005e80000100a00 */
        /* <DEDUP_REMOVED lines=324> */
[C---:B---3--:R-:W-:Y:S01]  /*2bf40*/  IMAD.WIDE R10, R3.reuse, 0x4, R178 ;  /* 0x00000004030a7825 */ /* 0x048fe200078e02b2 */
[----:B------:R2:W-:Y:S03]  /*2bf50*/  LDGSTS.E [R234+0x2d800], [R14.64], !P4 ;  /* 0x2d8000000eea7fae */ /* 0x0005e6000e121844 */
[----:B-----5:R-:W-:Y:S01]  /*2bf60*/  IMAD.WIDE R6, R3, 0x4, R180 ;  /* 0x0000000403067825 */ /* 0x020fe200078e02b4 */
[----:B------:R2:W-:Y:S03]  /*2bf70*/  STL.64 [R1+0x12f8], R14 ;  /* 0x0012f80e01007387 */ /* 0x0005e60000100a00 */
[----:B------:R-:W-:Y:S01]  /*2bf80*/  IMAD R3, R8, 0x5f, RZ ;  /* 0x0000005f08037824 */ /* 0x000fe200078e02ff */
        /* <DEDUP_REMOVED lines=8> */
[----:B--2---:R-:W-:-:S03]  /*2c010*/  IMAD.WIDE R10, R3, 0x4, R178 ;  /* 0x00000004030a7825 */ /* 0x004fc600078e02b2 */
[----:B------:R2:W-:Y:S01]  /*2c020*/  LDGSTS.E [R234+0x2f800], [R14.64], !P6 ;  /* 0x2f8000000eea7fae */ /* 0x0005e2000f121844 */
[----:B------:R-:W-:-:S03]  /*2c030*/  IADD3 R4, R173, -0x68, RZ ;  /* 0xffffff98ad047810 */ /* 0x000fc60007ffe0ff */
[----:B------:R4:W-:Y:S01]  /*2c040*/  LDGSTS.E [R234+0x2fa00], [R12.64], !P6 ;  /* 0x2fa000000cea7fae */ /* 0x0009e2000f121844 */
[----:B---3--:R-:W-:Y:S01]  /*2c050*/  IMAD.WIDE R6, R3, 0x4, R180 ;  /* 0x0000000403067825 */ /* 0x008fe200078e02b4 */
[----:B------:R-:W-:Y:S02]  /*2c060*/  IADD3 R3, R173, -0x64, RZ ;  /* 0xffffff9cad037810 */ /* 0x000fe40007ffe0ff */
[----:B------:R3:W-:Y:S01]  /*2c070*/  LDGSTS.E [R234+0x2fc00], [R10.64], !P6 ;  /* 0x2fc000000aea7fae */ /* 0x0007e2000f121844 */
[----:B------:R-:W-:-:S03]  /*2c080*/  ISETP.GE.U32.AND P4, PT, R4, 0x7fffff19, PT ;  /* 0x7fffff190400780c */ /* 0x000fc60003f86070 */
[----:B------:R5:W-:Y:S01]  /*2c090*/  LDGSTS.E [R234+0x2fe00], [R6.64], !P6 ;  /* 0x2fe0000006ea7fae */ /* 0x000be2000f121844 */
[----:B------:R-:W-:Y:S01]  /*2c0a0*/  ISETP.GE.U32.AND P6, PT, R3, 0x7fffff1d, PT ;  /* 0x7fffff1d0300780c */ /* 0x000fe20003fc6070 */
[C---:B------:R-:W-:Y:S02]  /*2c0b0*/  IMAD R4, R8.reuse, 0x67, RZ ;  /* 0x0000006708047824 */ /* 0x040fe400078e02ff */
[----:B------:R-:W-:Y:S01]  /*2c0c0*/  IMAD R3, R8, 0x63, RZ ;  /* 0x0000006308037824 */ /* 0x000fe200078e02ff */
[----:B------:R-:W-:Y:S01]  /*2c0d0*/  STL.64 [R1+0x1318], R14 ;  /* 0x0013180e01007387 */ /* 0x000fe20000100a00 */
[----:B------:R-:W-:-:S03]  /*2c0e0*/  IMAD.WIDE R16, R4, 0x4, R174 ;  /* 0x0000000404107825 */ /* 0x000fc600078e02ae */
[----:B------:R-:W-:Y:S01]  /*2c0f0*/  STL.64 [R1+0x1320], R12 ;  /* 0x0013200c01007387 */ /* 0x000fe20000100a00 */
[----:B------:R-:W-:-:S03]  /*2c100*/  IMAD.WIDE R24, R3, 0x4, R174 ;  /* 0x0000000403187825 */ /* 0x000fc600078e02ae */
[----:B------:R3:W-:Y:S01]  /*2c110*/  STL.64 [R1+0x1328], R10 ;  /* 0x0013280a01007387 */ /* 0x0007e20000100a00 */
[----:B------:R-:W-:-:S03]  /*2c120*/  IMAD.WIDE R18, R3, 0x4, R180 ;  /* 0x0000000403127825 */ /* 0x000fc600078e02b4 */
[----:B------:R-:W-:Y:S01]  /*2c130*/  STL.64 [R1+0x1330], R6 ;  /* 0x0013300601007387 */ /* 0x000fe20000100a00 */
[----:B------:R-:W-:-:S04]  /*2c140*/  IMAD.WIDE R20, R3, 0x4, R178 ;  /* 0x0000000403147825 */ /* 0x000fc800078e02b2 */
[----:B------:R-:W-:Y:S01]  /*2c150*/  IMAD.WIDE R22, R3, 0x4, R176 ;  /* 0x0000000403167825 */ /* 0x000fe200078e02b0 */
[----:B------:R1:W-:Y:S03]  /*2c160*/  STL.64 [R1+0x1358], R16 ;  /* 0x0013581001007387 */ /* 0x0003e60000100a00 */
[C---:B---3--:R-:W-:Y:S01]  /*2c170*/  IMAD.WIDE R10, R4.reuse, 0x4, R180 ;  /* 0x00000004040a7825 */ /* 0x048fe200078e02b4 */
[----:B------:R-:W-:Y:S03]  /*2c180*/  STL.64 [R1+0x1338], R24 ;  /* 0x0013381801007387 */ /* 0x000fe60000100a00 */
[C---:B----4-:R-:W-:Y:S01]  /*2c190*/  IMAD.WIDE R12, R4.reuse, 0x4, R178 ;  /* 0x00000004040c7825 */ /* 0x050fe200078e02b2 */
[----:B------:R-:W-:Y:S03]  /*2c1a0*/  STL.64 [R1+0x1350], R18 ;  /* 0x0013501201007387 */ /* 0x000fe60000100a00 */
[----:B--2---:R-:W-:Y:S01]  /*2c1b0*/  IMAD.WIDE R14, R4, 0x4, R176 ;  /* 0x00000004040e7825 */ /* 0x004fe200078e02b0 */
[----:B------:R2:W-:Y:S03]  /*2c1c0*/  LDGSTS.E [R234+0x31800], [R24.64], !P6 ;  /* 0x3180000018ea7fae */ /* 0x0005e6000f121844 */
[C---:B-1----:R-:W-:Y:S01]  /*2c1d0*/  IMAD R5, R8.reuse, 0x6b, RZ ;  /* 0x0000006b08057824 */ /* 0x042fe200078e02ff */
[----:B------:R-:W-:Y:S04]  /*2c1e0*/  STL.64 [R1+0x1348], R20 ;  /* 0x0013481401007387 */ /* 0x000fe80000100a00 */
[----:B------:R1:W-:Y:S04]  /*2c1f0*/  LDGSTS.E [R234+0x31a00], [R22.64], !P6 ;  /* 0x31a0000016ea7fae */ /* 0x0003e8000f121844 */
[----:B------:R-:W-:Y:S04]  /*2c200*/  STL.64 [R1+0x1340], R22 ;  /* 0x0013401601007387 */ /* 0x000fe80000100a00 */
[----:B------:R3:W-:Y:S04]  /*2c210*/  LDGSTS.E [R234+0x31c00], [R20.64], !P6 ;  /* 0x31c0000014ea7fae */ /* 0x0007e8000f121844 */
[----:B------:R-:W-:Y:S04]  /*2c220*/  STL.64 [R1+0x1370], R10 ;  /* 0x0013700a01007387 */ /* 0x000fe80000100a00 */
[----:B------:R4:W-:Y:S04]  /*2c230*/  LDGSTS.E [R234+0x31e00], [R18.64], !P6 ;  /* 0x31e0000012ea7fae */ /* 0x0009e8000f121844 */
[----:B------:R-:W-:Y:S04]  /*2c240*/  STL.64 [R1+0x1368], R12 ;  /* 0x0013680c01007387 */ /* 0x000fe80000100a00 */
[----:B------:R1:W-:Y:S01]  /*2c250*/  LDGSTS.E [R234+0x33800], [R16.64], !P4 ;  /* 0x3380000010ea7fae */ /* 0x0003e2000e121844 */
[----:B------:R-:W-:-:S03]  /*2c260*/  IMAD R3, R8, 0x6f, RZ ;  /* 0x0000006f08037824 */ /* 0x000fc600078e02ff */
[----:B------:R2:W-:Y:S04]  /*2c270*/  STL.64 [R1+0x1360], R14 ;  /* 0x0013600e01007387 */ /* 0x0005e80000100a00 */
[----:B------:R2:W-:Y:S01]  /*2c280*/  LDGSTS.E [R234+0x33a00], [R14.64], !P4 ;  /* 0x33a000000eea7fae */ /* 0x0005e2000e121844 */
[----:B-1----:R-:W-:-:S03]  /*2c290*/  IMAD.WIDE R16, R5, 0x4, R174 ;  /* 0x0000000405107825 */ /* 0x002fc600078e02ae */
[----:B------:R1:W-:Y:S01]  /*2c2a0*/  LDGSTS.E [R234+0x33c00], [R12.64], !P4 ;  /* 0x33c000000cea7fae */ /* 0x0003e2000e121844 */
[----:B-----5:R-:W-:-:S03]  /*2c2b0*/  IADD3 R6, R173, -0x80, RZ ;  /* 0xffffff80ad067810 */ /* 0x020fc60007ffe0ff */
[----:B------:R5:W-:Y:S01]  /*2c2c0*/  LDGSTS.E [R234+0x33e00], [R10.64], !P4 ;  /* 0x33e000000aea7fae */ /* 0x000be2000e121844 */
[----:B--2---:R-:W-:-:S03]  /*2c2d0*/  IMAD.WIDE R14, R5, 0x4, R176 ;  /* 0x00000004050e7825 */ /* 0x004fc600078e02b0 */
[----:B------:R-:W-:Y:S01]  /*2c2e0*/  STL.64 [R1+0x1378], R16 ;  /* 0x0013781001007387 */ /* 0x000fe20000100a00 */
[----:B-1----:R-:W-:-:S03]  /*2c2f0*/  IMAD.WIDE R12, R5, 0x4, R178 ;  /* 0x00000004050c7825 */ /* 0x002fc600078e02b2 */
[----:B------:R1:W-:Y:S01]  /*2c300*/  LDGSTS.E [R234+0x35800], [R16.64], !P3 ;  /* 0x3580000010ea7fae */ /* 0x0003e2000d921844 */
[----:B-----5:R-:W-:-:S03]  /*2c310*/  IMAD.WIDE R10, R5, 0x4, R180 ;  /* 0x00000004050a7825 */ /* 0x020fc600078e02b4 */
[----:B------:R2:W-:Y:S01]  /*2c320*/  STL.64 [R1+0x1380], R14 ;  /* 0x0013800e01007387 */ /* 0x0005e20000100a00 */
[----:B------:R-:W-:-:S03]  /*2c330*/  ISETP.GE.U32.AND P6, PT, R6, 0x7fffff01, PT ;  /* 0x7fffff010600780c */ /* 0x000fc60003fc6070 */
[----:B------:R2:W-:Y:S01]  /*2c340*/  LDGSTS.E [R234+0x35a00], [R14.64], !P3 ;  /* 0x35a000000eea7fae */ /* 0x0005e2000d921844 */
[----:B------:R-:W-:-:S03]  /*2c350*/  ISETP.GE.AND P4, PT, R172, R6, PT ;  /* 0x00000006ac00720c */ /* 0x000fc60003f86270 */
[----:B------:R5:W-:Y:S01]  /*2c360*/  STL.64 [R1+0x1388], R12 ;  /* 0x0013880c01007387 */ /* 0x000be20000100a00 */
[----:B------:R-:W-:-:S03]  /*2c370*/  IMAD.WIDE R6, R3, 0x4, R180 ;  /* 0x0000000403067825 */ /* 0x000fc600078e02b4 */
[----:B------:R5:W-:Y:S01]  /*2c380*/  LDGSTS.E [R234+0x35c00], [R12.64], !P3 ;  /* 0x35c000000cea7fae */ /* 0x000be2000d921844 */
[----:B--2---:R-:W-:-:S03]  /*2c390*/  IMAD.WIDE R14, R3, 0x4, R174 ;  /* 0x00000004030e7825 */ /* 0x004fc600078e02ae */
[----:B------:R2:W-:Y:S04]  /*2c3a0*/  STL.64 [R1+0x1390], R10 ;  /* 0x0013900a01007387 */ /* 0x0005e80000100a00 */
[----:B------:R2:W-:Y:S01]  /*2c3b0*/  LDGSTS.E [R234+0x35e00], [R10.64], !P3 ;  /* 0x35e000000aea7fae */ /* 0x0005e2000d921844 */
[----:B-----5:R-:W-:-:S03]  /*2c3c0*/  IMAD.WIDE R12, R3, 0x4, R176 ;  /* 0x00000004030c7825 */ /* 0x020fc600078e02b0 */
[----:B------:R5:W-:Y:S04]  /*2c3d0*/  STL.64 [R1+0x1398], R14 ;  /* 0x0013980e01007387 */ /* 0x000be80000100a00 */
[----:B------:R-:W-:Y:S01]  /*2c3e0*/  STL.64 [R1+0x13a0], R12 ;  /* 0x0013a00c01007387 */ /* 0x000fe20000100a00 */
[----:B--2---:R-:W-:Y:S01]  /*2c3f0*/  IMAD.WIDE R10, R3, 0x4, R178 ;  /* 0x00000004030a7825 */ /* 0x004fe200078e02b2 */
[----:B------:R-:W-:Y:S02]  /*2c400*/  IADD3 R4, R173, -0x81, RZ ;  /* 0xffffff7fad047810 */ /* 0x000fe40007ffe0ff */
[----:B------:R5:W-:Y:S04]  /*2c410*/  LDGSTS.E [R234+0x37800], [R14.64], !P5 ;  /* 0x378000000eea7fae */ /* 0x000be8000e921844 */
[----:B------:R-:W-:Y:S04]  /*2c420*/  STL.64 [R1+0x13a8], R10 ;  /* 0x0013a80a01007387 */ /* 0x000fe80000100a00 */
[----:B------:R3:W-:Y:S04]  /*2c430*/  STL.64 [R1+0x13b0], R6 ;  /* 0x0013b00601007387 */ /* 0x0007e80000100a00 */
[----:B------:R-:W2:Y:S01]  /*2c440*/  LDL.LU R172, [R1+0x14ec] ;  /* 0x0014ec0001ac7983 */ /* 0x000ea20000300800 */
[----:B------:R-:W-:Y:S01]  /*2c450*/  ISETP.GE.U32.AND P3, PT, R4, 0x7fffff00, PT ;  /* 0x7fffff000400780c */ /* 0x000fe20003f66070 */
[----:B------:R-:W-:-:S02]  /*2c460*/  IMAD R5, R8, 0x77, RZ ;  /* 0x0000007708057824 */ /* 0x000fc400078e02ff */
[----:B------:R-:W-:Y:S01]  /*2c470*/  IMAD R4, R8, 0x73, RZ ;  /* 0x0000007308047824 */ /* 0x000fe200078e02ff */
[----:B------:R3:W-:Y:S01]  /*2c480*/  LDGSTS.E [R234+0x37a00], [R12.64], !P5 ;  /* 0x37a000000cea7fae */ /* 0x0007e2000e921844 */
[----:B-----5:R-:W-:-:S03]  /*2c490*/  IMAD.WIDE R14, R5, 0x4, R174 ;  /* 0x00000004050e7825 */ /* 0x020fc600078e02ae */
[----:B------:R5:W-:Y:S01]  /*2c4a0*/  LDGSTS.E [R234+0x37c00], [R10.64], !P5 ;  /* 0x37c000000aea7fae */ /* 0x000be2000e921844 */
[----:B------:R-:W-:-:S03]  /*2c4b0*/  IMAD.WIDE R22, R4, 0x4, R174 ;  /* 0x0000000404167825 */ /* 0x000fc600078e02ae */
[----:B------:R5:W-:Y:S01]  /*2c4c0*/  LDGSTS.E [R234+0x37e00], [R6.64], !P5 ;  /* 0x37e0000006ea7fae */ /* 0x000be2000e921844 */
[----:B-1----:R-:W-:-:S03]  /*2c4d0*/  IMAD.WIDE R16, R4, 0x4, R180 ;  /* 0x0000000404107825 */ /* 0x002fc600078e02b4 */
[----:B------:R-:W2:Y:S01]  /*2c4e0*/  LDL.LU R170, [R1+0x14e8] ;  /* 0x0014e80001aa7983 */ /* 0x000ea20000300800 */
[C---:B----4-:R-:W-:Y:S01]  /*2c4f0*/  IMAD.WIDE R18, R4.reuse, 0x4, R178 ;  /* 0x0000000404127825 */ /* 0x050fe200078e02b2 */
[----:B------:R-:W-:Y:S02]  /*2c500*/  IADD3 R3, R173, -0x85, RZ ;  /* 0xffffff7bad037810 */ /* 0x000fe40007ffe0ff */
[----:B------:R-:W-:Y:S01]  /*2c510*/  STL.64 [R1+0x13d8], R14 ;  /* 0x0013d80e01007387 */ /* 0x000fe20000100a00 */
[----:B---3--:R-:W-:-:S03]  /*2c520*/  IMAD.WIDE R20, R4, 0x4, R176 ;  /* 0x0000000404147825 */ /* 0x008fc600078e02b0 */
[----:B------:R-:W-:Y:S01]  /*2c530*/  STL.64 [R1+0x13b8], R22 ;  /* 0x0013b81601007387 */ /* 0x000fe20000100a00 */
[----:B-----5:R-:W-:-:S03]  /*2c540*/  IMAD.WIDE R6, R5, 0x4, R180 ;  /* 0x0000000405067825 */ /* 0x020fc600078e02b4 */
[----:B------:R-:W-:Y:S01]  /*2c550*/  STL.64 [R1+0x13d0], R16 ;  /* 0x0013d01001007387 */ /* 0x000fe20000100a00 */
[----:B------:R-:W-:-:S03]  /*2c560*/  IMAD.WIDE R10, R5, 0x4, R178 ;  /* 0x00000004050a7825 */ /* 0x000fc600078e02b2 */
[----:B------:R-:W-:Y:S01]  /*2c570*/  STL.64 [R1+0x13c8], R18 ;  /* 0x0013c81201007387 */ /* 0x000fe20000100a00 */
[----:B------:R-:W-:Y:S01]  /*2c580*/  IMAD.WIDE R12, R5, 0x4, R176 ;  /* 0x00000004050c7825 */ /* 0x000fe200078e02b0 */
[----:B------:R-:W-:Y:S02]  /*2c590*/  ISETP.GE.U32.AND P5, PT, R3, 0x7ffffefc, PT ;  /* 0x7ffffefc0300780c */ /* 0x000fe40003fa6070 */
[----:B------:R-:W-:Y:S01]  /*2c5a0*/  STL.64 [R1+0x13c0], R20 ;  /* 0x0013c01401007387 */ /* 0x000fe20000100a00 */
[----:B------:R-:W-:-:S03]  /*2c5b0*/  IADD3 R3, R173, -0x89, RZ ;  /* 0xffffff77ad037810 */ /* 0x000fc60007ffe0ff */
[----:B------:R1:W-:Y:S04]  /*2c5c0*/  STL.64 [R1+0x13f0], R6 ;  /* 0x0013f00601007387 */ /* 0x0003e80000100a00 */
[----:B------:R3:W-:Y:S04]  /*2c5d0*/  STL.64 [R1+0x13e8], R10 ;  /* 0x0013e80a01007387 */ /* 0x0007e80000100a00 */
[----:B------:R4:W-:Y:S04]  /*2c5e0*/  STL.64 [R1+0x13e0], R12 ;  /* 0x0013e00c01007387 */ /* 0x0009e80000100a00 */
[----:B------:R-:W5:Y:S04]  /*2c5f0*/  LDL.LU R173, [R1+0x14e4] ;  /* 0x0014e40001ad7983 */ /* 0x000f680000300800 */
[----:B------:R-:W3:Y:S04]  /*2c600*/  LDL.LU R171, [R1+0x14e0] ;  /* 0x0014e00001ab7983 */ /* 0x000ee80000300800 */
[----:B------:R-:W1:Y:S04]  /*2c610*/  LDL.LU R153, [R1+0x14dc] ;  /* 0x0014dc0001997983 */ /* 0x000e680000300800 */
[----:B------:R-:W4:Y:S04]  /*2c620*/  LDL.LU R154, [R1+0x14d8] ;  /* 0x0014d800019a7983 */ /* 0x000f280000300800 */
[----:B------:R-:W4:Y:S04]  /*2c630*/  LDL.LU R155, [R1+0x14d4] ;  /* 0x0014d400019b7983 */ /* 0x000f280000300800 */
[----:B------:R-:W4:Y:S04]  /*2c640*/  LDL.LU R156, [R1+0x14d0] ;  /* 0x0014d000019c7983 */ /* 0x000f280000300800 */
[----:B------:R-:W4:Y:S04]  /*2c650*/  LDL.LU R157, [R1+0x14cc] ;  /* 0x0014cc00019d7983 */ /* 0x000f280000300800 */
[----:B------:R-:W4:Y:S04]  /*2c660*/  LDL.LU R158, [R1+0x14c8] ;  /* 0x0014c800019e7983 */ /* 0x000f280000300800 */
[----:B------:R1:W-:Y:S04]  /*2c670*/  LDGSTS.E [R234+0x39800], [R22.64], !P0 ;  /* 0x3980000016ea7fae */ /* 0x0003e8000c121844 */
        /* <DEDUP_REMOVED lines=12> */
[----:B------:R1:W-:Y:S01]  /*2c740*/  LDGSTS.E [R234+0x3be00], [R6.64], !P2 ;  /* 0x3be0000006ea7fae */ /* 0x0003e2000d121844 */
[----:B------:R-:W-:-:S03]  /*2c750*/  ISETP.NE.U32.AND P2, PT, R2, RZ, PT ;  /* 0x000000ff0200720c */ /* 0x000fc60003f45070 */
[----:B------:R-:W4:Y:S01]  /*2c760*/  LDL.LU R166, [R1+0x14ac] ;  /* 0x0014ac0001a67983 */ /* 0x000f220000300800 */
[----:B--2---:R-:W-:-:S03]  /*2c770*/  IMAD R2, R172, c[0x0][0x190], RZ ;  /* 0x00006400ac027a24 */ /* 0x004fc600078e02ff */
[----:B------:R-:W2:Y:S01]  /*2c780*/  LDL.LU R172, [R1+0x14a8] ;  /* 0x0014a80001ac7983 */ /* 0x000ea20000300800 */
[----:B------:R-:W-:-:S03]  /*2c790*/  ISETP.GE.U32.AND P0, PT, R3, 0x7ffffef8, PT ;  /* 0x7ffffef80300780c */ /* 0x000fc60003f06070 */
[----:B------:R-:W2:Y:S04]  /*2c7a0*/  LDL.LU R167, [R1+0x14a4] ;  /* 0x0014a40001a77983 */ /* 0x000ea80000300800 */
[----:B------:R-:W2:Y:S01]  /*2c7b0*/  LDL.LU R168, [R1+0x14a0] ;  /* 0x0014a00001a87983 */ /* 0x000ea20000300800 */
[----:B------:R-:W-:-:S05]  /*2c7c0*/  IMAD R3, R170, c[0x0][0x190], RZ ;  /* 0x00006400aa037a24 */ /* 0x000fca00078e02ff */
[----:B------:R-:W-:Y:S04]  /*2c7d0*/  STL.64 [R1+0x6328], R2 ;  /* 0x0063280201007387 */ /* 0x000fe80000100a00 */
[----:B------:R-:W2:Y:S01]  /*2c7e0*/  LDL.LU R169, [R1+0x149c] ;  /* 0x00149c0001a97983 */ /* 0x000ea20000300800 */
[----:B-----5:R-:W-:-:S03]  /*2c7f0*/  IMAD R4, R173, c[0x0][0x190], RZ ;  /* 0x00006400ad047a24 */ /* 0x020fc600078e02ff */
[----:B------:R-:W5:Y:S01]  /*2c800*/  LDL.LU R173, [R1+0x1498] ;  /* 0x0014980001ad7983 */ /* 0x000f620000300800 */
[----:B---3--:R-:W-:-:S03]  /*2c810*/  IMAD R5, R171, c[0x0][0x190], RZ ;  /* 0x00006400ab057a24 */ /* 0x008fc600078e02ff */
[----:B------:R-:W3:Y:S04]  /*2c820*/  LDL.LU R170, [R1+0x1494] ;  /* 0x0014940001aa7983 */ /* 0x000ee80000300800 */
[----:B------:R-:W3:Y:S01]  /*2c830*/  LDL.LU R171, [R1+0x1490] ;  /* 0x0014900001ab7983 */ /* 0x000ee20000300800 */
[C---:B------:R-:W-:Y:S02]  /*2c840*/  IMAD R237, R8.reuse, 0x7f, RZ ;  /* 0x0000007f08ed7824 */ /* 0x040fe400078e02ff */
[----:B------:R-:W-:Y:S02]  /*2c850*/  IMAD R244, R8, 0x7b, RZ ;  /* 0x0000007b08f47824 */ /* 0x000fe400078e02ff */
[----:B-1----:R-:W-:Y:S02]  /*2c860*/  IMAD R6, R153, c[0x0][0x190], RZ ;  /* 0x0000640099067a24 */ /* 0x002fe400078e02ff */
[----:B----4-:R-:W-:-:S02]  /*2c870*/  IMAD R7, R154, c[0x0][0x190], RZ ;  /* 0x000064009a077a24 */ /* 0x010fc400078e02ff */
[----:B------:R-:W-:Y:S02]  /*2c880*/  IMAD R8, R155, c[0x0][0x190], RZ ;  /* 0x000064009b087a24 */ /* 0x000fe400078e02ff */
[----:B------:R-:W-:Y:S01]  /*2c890*/  IMAD R9, R156, c[0x0][0x190], RZ ;  /* 0x000064009c097a24 */ /* 0x000fe200078e02ff */
[----:B------:R-:W-:Y:S01]  /*2c8a0*/  STL.64 [R1+0x6308], R4 ;  /* 0x0063080401007387 */ /* 0x000fe20000100a00 */
[----:B------:R-:W-:Y:S02]  /*2c8b0*/  IMAD R10, R157, c[0x0][0x190], RZ ;  /* 0x000064009d0a7a24 */ /* 0x000fe400078e02ff */
[----:B------:R-:W-:Y:S01]  /*2c8c0*/  IMAD R11, R158, c[0x0][0x190], RZ ;  /* 0x000064009e0b7a24 */ /* 0x000fe200078e02ff */
[----:B------:R-:W-:Y:S04]  /*2c8d0*/  STL.64 [R1+0x62f8], R6 ;  /* 0x0062f80601007387 */ /* 0x000fe80000100a00 */
[----:B------:R-:W-:Y:S01]  /*2c8e0*/  STL.64 [R1+0x6300], R8 ;  /* 0x0063000801007387 */ /* 0x000fe20000100a00 */
[----:B------:R-:W-:-:S03]  /*2c8f0*/  IMAD R12, R159, c[0x0][0x190], RZ ;  /* 0x000064009f0c7a24 */ /* 0x000fc600078e02ff */
[----:B------:R-:W-:Y:S01]  /*2c900*/  STL.64 [R1+0x62f0], R10 ;  /* 0x0062f00a01007387 */ /* 0x000fe20000100a00 */
[----:B------:R-:W-:Y:S02]  /*2c910*/  IMAD R13, R161, c[0x0][0x190], RZ ;  /* 0x00006400a10d7a24 */ /* 0x000fe400078e02ff */
[----:B------:R-:W-:-:S03]  /*2c920*/  IMAD R14, R160, c[0x0][0x190], RZ ;  /* 0x00006400a00e7a24 */ /* 0x000fc600078e02ff */
[----:B------:R-:W-:Y:S01]  /*2c930*/  STL.64 [R1+0x6310], R12 ;  /* 0x0063100c01007387 */ /* 0x000fe20000100a00 */
[----:B------:R-:W-:Y:S02]  /*2c940*/  IMAD R15, R163, c[0x0][0x190], RZ ;  /* 0x00006400a30f7a24 */ /* 0x000fe400078e02ff */
[----:B------:R-:W-:-:S03]  /*2c950*/  IMAD R16, R162, c[0x0][0x190], RZ ;  /* 0x00006400a2107a24 */ /* 0x000fc600078e02ff */
[----:B------:R-:W-:Y:S01]  /*2c960*/  STL.64 [R1+0x6318], R14 ;  /* 0x0063180e01007387 */ /* 0x000fe20000100a00 */
[----:B------:R-:W-:-:S05]  /*2c970*/  IMAD R17, R164, c[0x0][0x190], RZ ;  /* 0x00006400a4117a24 */ /* 0x000fca00078e02ff */
[----:B------:R-:W-:Y:S01]  /*2c980*/  STL.64 [R1+0x62e0], R16 ;  /* 0x0062e01001007387 */ /* 0x000fe20000100a00 */
[----:B--2---:R-:W-:-:S03]  /*2c990*/  IMAD R19, R172, c[0x0][0x190], RZ ;  /* 0x00006400ac137a24 */ /* 0x004fc600078e02ff */
[----:B------:R-:W2:Y:S01]  /*2c9a0*/  LDL.LU R172, [R1+0x148c] ;  /* 0x00148c0001ac7983 */ /* 0x000ea20000300800 */
[----:B------:R-:W-:Y:S02]  /*2c9b0*/  IMAD R18, R166, c[0x0][0x190], RZ ;  /* 0x00006400a6127a24 */ /* 0x000fe400078e02ff */
[----:B------:R-:W-:Y:S02]  /*2c9c0*/  IMAD R20, R167, c[0x0][0x190], RZ ;  /* 0x00006400a7147a24 */ /* 0x000fe400078e02ff */
[----:B------:R-:W-:Y:S01]  /*2c9d0*/  IMAD R21, R168, c[0x0][0x190], RZ ;  /* 0x00006400a8157a24 */ /* 0x000fe200078e02ff */
[----:B------:R-:W-:Y:S04]  /*2c9e0*/  STL.64 [R1+0x62e8], R18 ;  /* 0x0062e81201007387 */ /* 0x000fe80000100a00 */
[----:B------:R1:W-:Y:S01]  /*2c9f0*/  STL.64 [R1+0x62d0], R20 ;  /* 0x0062d01401007387 */ /* 0x0003e20000100a00 */
[----:B------:R-:W-:-:S02]  /*2ca00*/  IMAD R22, R169, c[0x0][0x190], RZ ;  /* 0x00006400a9167a24 */ /* 0x000fc400078e02ff */
[----:B-----5:R-:W-:Y:S02]  /*2ca10*/  IMAD R23, R173, c[0x0][0x190], RZ ;  /* 0x00006400ad177a24 */ /* 0x020fe400078e02ff */
[----:B------:R-:W4:Y:S04]  /*2ca20*/  LDL.LU R173, [R1+0x1488] ;  /* 0x0014880001ad7983 */ /* 0x000f280000300800 */
[----:B------:R5:W-:Y:S04]  /*2ca30*/  STL.64 [R1+0x6320], R22 ;  /* 0x0063201601007387 */ /* 0x000be80000100a00 */
        /* <DEDUP_REMOVED lines=15> */
[----:B---3--:R-:W-:-:S03]  /*2cb30*/  IMAD R25, R171, c[0x0][0x190], RZ ;  /* 0x00006400ab197a24 */ /* 0x008fc600078e02ff */
[----:B------:R-:W3:Y:S04]  /*2cb40*/  LDL.LU R161, [R1+0x1448] ;  /* 0x0014480001a17983 */ /* 0x000ee80000300800 */
[----:B------:R-:W3:Y:S04]  /*2cb50*/  LDL.LU R160, [R1+0x1444] ;  /* 0x0014440001a07983 */ /* 0x000ee80000300800 */
[----:B------:R-:W3:Y:S04]  /*2cb60*/  LDL.LU R163, [R1+0x1440] ;  /* 0x0014400001a37983 */ /* 0x000ee80000300800 */
[----:B------:R-:W3:Y:S04]  /*2cb70*/  LDL.LU R162, [R1+0x143c] ;  /* 0x00143c0001a27983 */ /* 0x000ee80000300800 */
[----:B------:R-:W3:Y:S01]  /*2cb80*/  LDL.LU R171, [R1+0x1438] ;  /* 0x0014380001ab7983 */ /* 0x000ee20000300800 */
[----:B------:R-:W-:-:S05]  /*2cb90*/  IMAD R24, R170, c[0x0][0x190], RZ ;  /* 0x00006400aa187a24 */ /* 0x000fca00078e02ff */
[----:B------:R-:W-:Y:S04]  /*2cba0*/  STL.64 [R1+0x6330], R24 ;  /* 0x0063301801007387 */ /* 0x000fe80000100a00 */
[----:B------:R-:W5:Y:S04]  /*2cbb0*/  LDL.LU R164, [R1+0x1434] ;  /* 0x0014340001a47983 */ /* 0x000f680000300800 */
[----:B------:R-:W5:Y:S04]  /*2cbc0*/  LDL.LU R166, [R1+0x1430] ;  /* 0x0014300001a67983 */ /* 0x000f680000300800 */
[----:B------:R-:W5:Y:S04]  /*2cbd0*/  LDL.LU R167, [R1+0x142c] ;  /* 0x00142c0001a77983 */ /* 0x000f680000300800 */
[----:B------:R-:W5:Y:S04]  /*2cbe0*/  LDL.LU R168, [R1+0x1428] ;  /* 0x0014280001a87983 */ /* 0x000f680000300800 */
[----:B------:R-:W5:Y:S01]  /*2cbf0*/  LDL.LU R169, [R1+0x1424] ;  /* 0x0014240001a97983 */ /* 0x000f620000300800 */
[----:B--2---:R-:W-:-:S03]  /*2cc00*/  IMAD R26, R172, c[0x0][0x190], RZ ;  /* 0x00006400ac1a7a24 */ /* 0x004fc600078e02ff */
[----:B------:R-:W2:Y:S04]  /*2cc10*/  LDL.LU R172, [R1+0x1420] ;  /* 0x0014200001ac7983 */ /* 0x000ea80000300800 */
[----:B------:R-:W5:Y:S01]  /*2cc20*/  LDL.LU R170, [R1+0x141c] ;  /* 0x00141c0001aa7983 */ /* 0x000f620000300800 */
[----:B----4-:R-:W-:-:S03]  /*2cc30*/  IMAD R27, R173, c[0x0][0x190], RZ ;  /* 0x00006400ad1b7a24 */ /* 0x010fc600078e02ff */
[----:B------:R-:W4:Y:S04]  /*2cc40*/  LDL.LU R173, [R1+0x1418] ;  /* 0x0014180001ad7983 */ /* 0x000f280000300800 */
[----:B------:R1:W-:Y:S01]  /*2cc50*/  STL.64 [R1+0x6338], R26 ;  /* 0x0063381a01007387 */ /* 0x0003e20000100a00 */
[----:B---3--:R-:W-:-:S03]  /*2cc60*/  IMAD R47, R171, c[0x0][0x190], RZ ;  /* 0x00006400ab2f7a24 */ /* 0x008fc600078e02ff */
[----:B------:R-:W3:Y:S01]  /*2cc70*/  LDL.LU R171, [R1+0x1414] ;  /* 0x0014140001ab7983 */ /* 0x000ee20000300800 */
[----:B--2---:R-:W-:-:S03]  /*2cc80*/  IMAD R53, R172, c[0x0][0x190], RZ ;  /* 0x00006400ac357a24 */ /* 0x004fc600078e02ff */
[----:B------:R-:W2:Y:S01]  /*2cc90*/  LDL.LU R172, [R1+0x1410] ;  /* 0x0014100001ac7983 */ /* 0x000ea20000300800 */
[----:B-----5:R-:W-:Y:S02]  /*2cca0*/  IMAD R28, R145, c[0x0][0x190], RZ ;  /* 0x00006400911c7a24 */ /* 0x020fe400078e02ff */
[----:B------:R-:W-:Y:S01]  /*2ccb0*/  IMAD R29, R146, c[0x0][0x190], RZ ;  /* 0x00006400921d7a24 */ /* 0x000fe200078e02ff */
[----:B------:R-:W5:Y:S01]  /*2ccc0*/  LDL.LU R144, [R1+0x140c] ;  /* 0x00140c0001907983 */ /* 0x000f620000300800 */
[----:B------:R-:W-:-:S03]  /*2ccd0*/  IMAD R30, R147, c[0x0][0x190], RZ ;  /* 0x00006400931e7a24 */ /* 0x000fc600078e02ff */
        /* <DEDUP_REMOVED lines=33> */
[----:B----4-:R-:W-:-:S03]  /*2cef0*/  IMAD R55, R173, c[0x0][0x190], RZ ;  /* 0x00006400ad377a24 */ /* 0x010fc600078e02ff */
[----:B------:R-:W4:Y:S04]  /*2cf00*/  LDL.LU R163, [R1+0x384] ;  /* 0x0003840001a37983 */ /* 0x000f280000300800 */
[----:B------:R-:W4:Y:S04]  /*2cf10*/  LDL.LU R162, [R1+0x380] ;  /* 0x0003800001a27983 */ /* 0x000f280000300800 */
[----:B------:R-:W4:Y:S01]  /*2cf20*/  LDL.LU R173, [R1+0x37c] ;  /* 0x00037c0001ad7983 */ /* 0x000f220000300800 */
[----:B------:R-:W-:Y:S02]  /*2cf30*/  IMAD R48, R164, c[0x0][0x190], RZ ;  /* 0x00006400a4307a24 */ /* 0x000fe400078e02ff */
[----:B------:R-:W-:Y:S01]  /*2cf40*/  IMAD R49, R166, c[0x0][0x190], RZ ;  /* 0x00006400a6317a24 */ /* 0x000fe200078e02ff */
[----:B------:R-:W4:Y:S01]  /*2cf50*/  LDL.LU R164, [R1+0x378] ;  /* 0x0003780001a47983 */ /* 0x000f220000300800 */
[----:B------:R-:W-:-:S02]  /*2cf60*/  IMAD R50, R167, c[0x0][0x190], RZ ;  /* 0x00006400a7327a24 */ /* 0x000fc400078e02ff */
[----:B------:R-:W-:Y:S01]  /*2cf70*/  IMAD R51, R168, c[0x0][0x190], RZ ;  /* 0x00006400a8337a24 */ /* 0x000fe200078e02ff */
[----:B------:R-:W4:Y:S01]  /*2cf80*/  LDL.LU R166, [R1+0x374] ;  /* 0x0003740001a67983 */ /* 0x000f220000300800 */
[----:B------:R-:W-:-:S03]  /*2cf90*/  IMAD R52, R169, c[0x0][0x190], RZ ;  /* 0x00006400a9347a24 */ /* 0x000fc600078e02ff */
[----:B------:R-:W4:Y:S04]  /*2cfa0*/  LDL.LU R167, [R1+0x370] ;  /* 0x0003700001a77983 */ /* 0x000f280000300800 */
[----:B------:R-:W4:Y:S04]  /*2cfb0*/  LDL.LU R168, [R1+0x36c] ;  /* 0x00036c0001a87983 */ /* 0x000f280000300800 */
[----:B------:R-:W4:Y:S01]  /*2cfc0*/  LDL.LU R169, [R1+0x368] ;  /* 0x0003680001a97983 */ /* 0x000f220000300800 */
[----:B------:R-:W-:Y:S02]  /*2cfd0*/  IMAD R54, R170, c[0x0][0x190], RZ ;  /* 0x00006400aa367a24 */ /* 0x000fe400078e02ff */
[----:B---3--:R-:W-:-:S02]  /*2cfe0*/  IMAD R56, R171, c[0x0][0x190], RZ ;  /* 0x00006400ab387a24 */ /* 0x008fc400078e02ff */
[----:B------:R-:W3:Y:S04]  /*2cff0*/  LDL.LU R171, [R1+0x364] ;  /* 0x0003640001ab7983 */ /* 0x000ee80000300800 */
[----:B------:R-:W3:Y:S01]  /*2d000*/  LDL.LU R170, [R1+0x360] ;  /* 0x0003600001aa7983 */ /* 0x000ee20000300800 */
[----:B--2---:R-:W-:-:S03]  /*2d010*/  IMAD R57, R172, c[0x0][0x190], RZ ;  /* 0x00006400ac397a24 */ /* 0x004fc600078e02ff */
[----:B------:R-:W2:Y:S01]  /*2d020*/  LDL.LU R172, [R1+0x35c] ;  /* 0x00035c0001ac7983 */ /* 0x000ea20000300800 */
[----:B-----5:R-:W-:Y:S02]  /*2d030*/  IMAD R58, R144, c[0x0][0x190], RZ ;  /* 0x00006400903a7a24 */ /* 0x020fe400078e02ff */
[----:B------:R-:W-:Y:S02]  /*2d040*/  IMAD R59, R145, c[0x0][0x190], RZ ;  /* 0x00006400913b7a24 */ /* 0x000fe400078e02ff */
[----:B------:R-:W-:Y:S02]  /*2d050*/  IMAD R60, R146, c[0x0][0x190], RZ ;  /* 0x00006400923c7a24 */ /* 0x000fe400078e02ff */
[----:B------:R-:W-:Y:S02]  /*2d060*/  IMAD R61, R147, c[0x0][0x190], RZ ;  /* 0x00006400933d7a24 */ /* 0x000fe400078e02ff */
[----:B------:R-:W-:Y:S02]  /*2d070*/  IMAD R62, R148, c[0x0][0x190], RZ ;  /* 0x00006400943e7a24 */ /* 0x000fe400078e02ff */
[----:B------:R-:W-:-:S02]  /*2d080*/  IMAD R63, R149, c[0x0][0x190], RZ ;  /* 0x00006400953f7a24 */ /* 0x000fc400078e02ff */
[----:B------:R-:W-:Y:S02]  /*2d090*/  IMAD R64, R150, c[0x0][0x190], RZ ;  /* 0x0000640096407a24 */ /* 0x000fe400078e02ff */
[----:B------:R-:W-:Y:S02]  /*2d0a0*/  IMAD R65, R151, c[0x0][0x190], RZ ;  /* 0x0000640097417a24 */ /* 0x000fe400078e02ff */
[----:B------:R-:W-:Y:S02]  /*2d0b0*/  IMAD R66, R152, c[0x0][0x190], RZ ;  /* 0x0000640098427a24 */ /* 0x000fe400078e02ff */
[----:B------:R-:W-:Y:S02]  /*2d0c0*/  IMAD R67, R153, c[0x0][0x190], RZ ;  /* 0x0000640099437a24 */ /* 0x000fe400078e02ff */
[----:B------:R-:W-:Y:S02]  /*2d0d0*/  IMAD R68, R154, c[0x0][0x190], RZ ;  /* 0x000064009a447a24 */ /* 0x000fe400078e02ff */
[----:B----4-:R-:W-:-:S02]  /*2d0e0*/  IMAD R78, R173, c[0x0][0x190], RZ ;  /* 0x00006400ad4e7a24 */ /* 0x010fc400078e02ff */
[----:B------:R-:W4:Y:S01]  /*2d0f0*/  LDL.LU R173, [R1+0x358] ;  /* 0x0003580001ad7983 */ /* 0x000f220000300800 */
[----:B------:R-:W-:Y:S02]  /*2d100*/  IMAD R69, R155, c[0x0][0x190], RZ ;  /* 0x000064009b457a24 */ /* 0x000fe400078e02ff */
        /* <DEDUP_REMOVED lines=8> */
[----:B---3--:R-:W-:Y:S02]  /*2d190*/  IMAD R84, R171, c[0x0][0x190], RZ ;  /* 0x00006400ab547a24 */ /* 0x008fe400078e02ff */
[----:B------:R-:W3:Y:S04]  /*2d1a0*/  LDL.LU R171, [R1+0x354] ;  /* 0x0003540001ab7983 */ /* 0x000ee80000300800 */
        /* <DEDUP_REMOVED lines=20> */
[----:B--2---:R-:W-:-:S03]  /*2d2f0*/  IMAD R86, R172, c[0x0][0x190], RZ ;  /* 0x00006400ac567a24 */ /* 0x004fc600078e02ff */
[----:B------:R-:W1:Y:S01]  /*2d300*/  LDL.LU R172, [R1+0x300] ;  /* 0x0003000001ac7983 */ /* 0x000e620000300800 */
[----:B------:R-:W-:Y:S02]  /*2d310*/  IMAD R79, R164, c[0x0][0x190], RZ ;  /* 0x00006400a44f7a24 */ /* 0x000fe400078e02ff */
[----:B------:R-:W-:Y:S01]  /*2d320*/  IMAD R80, R166, c[0x0][0x190], RZ ;  /* 0x00006400a6507a24 */ /* 0x000fe200078e02ff */
[----:B------:R-:W2:Y:S01]  /*2d330*/  LDL.LU R164, [R1+0x2fc] ;  /* 0x0002fc0001a47983 */ /* 0x000ea20000300800 */
[----:B------:R-:W-:Y:S02]  /*2d340*/  IMAD R81, R167, c[0x0][0x190], RZ ;  /* 0x00006400a7517a24 */ /* 0x000fe400078e02ff */
[----:B------:R-:W-:Y:S01]  /*2d350*/  IMAD R82, R168, c[0x0][0x190], RZ ;  /* 0x00006400a8527a24 */ /* 0x000fe200078e02ff */
[----:B------:R-:W2:Y:S01]  /*2d360*/  LDL.LU R166, [R1+0x2f8] ;  /* 0x0002f80001a67983 */ /* 0x000ea20000300800 */
[----:B------:R-:W-:-:S03]  /*2d370*/  IMAD R83, R169, c[0x0][0x190], RZ ;  /* 0x00006400a9537a24 */ /* 0x000fc600078e02ff */
[----:B------:R-:W2:Y:S04]  /*2d380*/  LDL.LU R167, [R1+0x2f4] ;  /* 0x0002f40001a77983 */ /* 0x000ea80000300800 */
[----:B------:R-:W2:Y:S04]  /*2d390*/  LDL.LU R168, [R1+0x2f0] ;  /* 0x0002f00001a87983 */ /* 0x000ea80000300800 */
[----:B------:R-:W2:Y:S01]  /*2d3a0*/  LDL.LU R169, [R1+0x2ec] ;  /* 0x0002ec0001a97983 */ /* 0x000ea20000300800 */
[----:B------:R-:W-:Y:S02]  /*2d3b0*/  IMAD R85, R170, c[0x0][0x190], RZ ;  /* 0x00006400aa557a24 */ /* 0x000fe400078e02ff */
[----:B----4-:R-:W-:-:S02]  /*2d3c0*/  IMAD R87, R173, c[0x0][0x190], RZ ;  /* 0x00006400ad577a24 */ /* 0x010fc400078e02ff */
[----:B------:R-:W4:Y:S04]  /*2d3d0*/  LDL.LU R173, [R1+0x2e8] ;  /* 0x0002e80001ad7983 */ /* 0x000f280000300800 */
[----:B------:R-:W4:Y:S01]  /*2d3e0*/  LDL.LU R170, [R1+0x2e4] ;  /* 0x0002e40001aa7983 */ /* 0x000f220000300800 */
[----:B---3--:R-:W-:-:S03]  /*2d3f0*/  IMAD R88, R171, c[0x0][0x190], RZ ;  /* 0x00006400ab587a24 */ /* 0x008fc600078e02ff */
[----:B------:R-:W4:Y:S01]  /*2d400*/  LDL.LU R171, [R1+0x2e0] ;  /* 0x0002e00001ab7983 */ /* 0x000f220000300800 */
[----:B-1----:R-:W-:-:S03]  /*2d410*/  IMAD R20, R172, c[0x0][0x190], RZ ;  /* 0x00006400ac147a24 */ /* 0x002fc600078e02ff */
[----:B------:R-:W3:Y:S01]  /*2d420*/  LDL.LU R172, [R1+0x2dc] ;  /* 0x0002dc0001ac7983 */ /* 0x000ee20000300800 */
        /* <DEDUP_REMOVED lines=14> */
[----:B--2---:R-:W-:Y:S02]  /*2d510*/  IMAD R163, R169, c[0x0][0x190], RZ ;  /* 0x00006400a9a37a24 */ /* 0x004fe400078e02ff */
[----:B------:R-:W-:Y:S02]  /*2d520*/  IMAD R103, R158, c[0x0][0x190], RZ ;  /* 0x000064009e677a24 */ /* 0x000fe400078e02ff */
[----:B------:R-:W-:Y:S02]  /*2d530*/  IMAD R104, R159, c[0x0][0x190], RZ ;  /* 0x000064009f687a24 */ /* 0x000fe400078e02ff */
[----:B------:R-:W-:-:S02]  /*2d540*/  IMAD R105, R161, c[0x0][0x190], RZ ;  /* 0x00006400a1697a24 */ /* 0x000fc400078e02ff */
[----:B------:R-:W-:Y:S02]  /*2d550*/  IMAD R249, R164, c[0x0][0x190], RZ ;  /* 0x00006400a4f97a24 */ /* 0x000fe400078e02ff */
[----:B------:R-:W-:Y:S02]  /*2d560*/  IMAD R106, R160, c[0x0][0x190], RZ ;  /* 0x00006400a06a7a24 */ /* 0x000fe400078e02ff */
[----:B------:R-:W-:Y:S02]  /*2d570*/  IMAD R248, R167, c[0x0][0x190], RZ ;  /* 0x00006400a7f87a24 */ /* 0x000fe400078e02ff */
[----:B----4-:R-:W-:Y:S02]  /*2d580*/  IMAD R241, R173, c[0x0][0x190], RZ ;  /* 0x00006400adf17a24 */ /* 0x010fe400078e02ff */
[----:B------:R-:W2:Y:S04]  /*2d590*/  LDL.LU R173, [R1+0x2d8] ;  /* 0x0002d80001ad7983 */ /* 0x000ea80000300800 */
[----:B------:R-:W4:Y:S04]  /*2d5a0*/  LDL.LU R137, [R1+0x2d4] ;  /* 0x0002d40001897983 */ /* 0x000f280000300800 */
[----:B------:R-:W5:Y:S04]  /*2d5b0*/  LDL.LU R155, [R1+0x2d0] ;  /* 0x0002d000019b7983 */ /* 0x000f680000300800 */
[----:B------:R-:W2:Y:S04]  /*2d5c0*/  LDL.LU R138, [R1+0x2cc] ;  /* 0x0002cc00018a7983 */ /* 0x000ea80000300800 */
        /* <DEDUP_REMOVED lines=19> */
[----:B------:R-:W-:-:S03]  /*2d700*/  IMAD R160, R171, c[0x0][0x190], RZ ;  /* 0x00006400aba07a24 */ /* 0x000fc600078e02ff */
[----:B------:R-:W5:Y:S04]  /*2d710*/  LDL.LU R159, [R1+0x27c] ;  /* 0x00027c00019f7983 */ /* 0x000f680000300800 */
[----:B------:R-:W5:Y:S04]  /*2d720*/  LDL.LU R161, [R1+0x278] ;  /* 0x0002780001a17983 */ /* 0x000f680000300800 */
[----:B------:R-:W5:Y:S04]  /*2d730*/  LDL.LU R164, [R1+0x274] ;  /* 0x0002740001a47983 */ /* 0x000f680000300800 */
[----:B------:R-:W5:Y:S04]  /*2d740*/  LDL.LU R167, [R1+0x270] ;  /* 0x0002700001a77983 */ /* 0x000f680000300800 */
[----:B------:R-:W5:Y:S01]  /*2d750*/  LDL.LU R171, [R1+0x26c] ;  /* 0x00026c0001ab7983 */ /* 0x000f620000300800 */
[----:B------:R-:W-:-:S02]  /*2d760*/  IMAD R101, R156, c[0x0][0x190], RZ ;  /* 0x000064009c657a24 */ /* 0x000fc400078e02ff */
[----:B------:R-:W-:Y:S02]  /*2d770*/  IMAD R19, R166, c[0x0][0x190], RZ ;  /* 0x00006400a6137a24 */ /* 0x000fe400078e02ff */
[----:B------:R-:W-:Y:S02]  /*2d780*/  IMAD R156, R168, c[0x0][0x190], RZ ;  /* 0x00006400a89c7a24 */ /* 0x000fe400078e02ff */
[----:B------:R-:W-:Y:S01]  /*2d790*/  IMAD R166, R170, c[0x0][0x190], RZ ;  /* 0x00006400aaa67a24 */ /* 0x000fe200078e02ff */
[----:B------:R-:W5:Y:S01]  /*2d7a0*/  LDL.LU R168, [R1+0x22c] ;  /* 0x00022c0001a87983 */ /* 0x000f620000300800 */
[----:B---3--:R-:W-:-:S03]  /*2d7b0*/  IMAD R170, R172, c[0x0][0x190], RZ ;  /* 0x00006400acaa7a24 */ /* 0x008fc600078e02ff */
[----:B------:R-:W3:Y:S01]  /*2d7c0*/  LDL.LU R172, [R1+0x228] ;  /* 0x0002280001ac7983 */ /* 0x000ee20000300800 */
[----:B----4-:R-:W-:Y:S02]  /*2d7d0*/  IMAD R182, R137, c[0x0][0x190], RZ ;  /* 0x0000640089b67a24 */ /* 0x010fe400078e02ff */
[----:B--2---:R-:W-:Y:S02]  /*2d7e0*/  IMAD R183, R138, c[0x0][0x190], RZ ;  /* 0x000064008ab77a24 */ /* 0x004fe400078e02ff */
[----:B-----5:R-:W-:Y:S02]  /*2d7f0*/  IMAD R184, R139, c[0x0][0x190], RZ ;  /* 0x000064008bb87a24 */ /* 0x020fe400078e02ff */
[----:B------:R-:W-:Y:S02]  /*2d800*/  IMAD R185, R140, c[0x0][0x190], RZ ;  /* 0x000064008cb97a24 */ /* 0x000fe400078e02ff */
[----:B------:R-:W-:Y:S02]  /*2d810*/  IMAD R192, R169, c[0x0][0x190], RZ ;  /* 0x00006400a9c07a24 */ /* 0x000fe400078e02ff */
[----:B------:R-:W2:Y:S01]  /*2d820*/  LDL.LU R169, [R1+0x220] ;  /* 0x0002200001a97983 */ /* 0x000ea20000300800 */
[----:B------:R-:W-:-:S02]  /*2d830*/  IMAD R191, R146, c[0x0][0x190], RZ ;  /* 0x0000640092bf7a24 */ /* 0x000fc400078e02ff */
[----:B------:R-:W-:Y:S02]  /*2d840*/  IMAD R195, R171, c[0x0][0x190], RZ ;  /* 0x00006400abc37a24 */ /* 0x000fe400078e02ff */
        /* <DEDUP_REMOVED lines=22> */
[----:B---3--:R-:W-:-:S03]  /*2d9b0*/  IMAD R196, R172, c[0x0][0x190], RZ ;  /* 0x00006400acc47a24 */ /* 0x008fc600078e02ff */
[----:B------:R-:W3:Y:S01]  /*2d9c0*/  LDL.LU R172, [R1+0x1a4] ;  /* 0x0001a40001ac7983 */ /* 0x000ee20000300800 */
[----:B------:R-:W-:Y:S02]  /*2d9d0*/  IMAD R190, R145, c[0x0][0x190], RZ ;  /* 0x0000640091be7a24 */ /* 0x000fe400078e02ff */
[----:B------:R-:W-:Y:S02]  /*2d9e0*/  IMAD R145, R158, c[0x0][0x190], RZ ;  /* 0x000064009e917a24 */ /* 0x000fe400078e02ff */
[----:B------:R-:W-:Y:S01]  /*2d9f0*/  IMAD R189, R144, c[0x0][0x190], RZ ;  /* 0x0000640090bd7a24 */ /* 0x000fe200078e02ff */
[----:B------:R-:W3:Y:S01]  /*2da00*/  LDL.LU R158, [R1+0x1a0] ;  /* 0x0001a000019e7983 */ /* 0x000ee20000300800 */
[----:B------:R-:W-:Y:S02]  /*2da10*/  IMAD R193, R159, c[0x0][0x190], RZ ;  /* 0x000064009fc17a24 */ /* 0x000fe400078e02ff */
[----:B------:R-:W-:Y:S01]  /*2da20*/  IMAD R144, R161, c[0x0][0x190], RZ ;  /* 0x00006400a1907a24 */ /* 0x000fe200078e02ff */
[----:B------:R-:W3:Y:S01]  /*2da30*/  LDL.LU R159, [R1+0x198] ;  /* 0x00019800019f7983 */ /* 0x000ee20000300800 */
[----:B------:R-:W-:-:S02]  /*2da40*/  IMAD R188, R143, c[0x0][0x190], RZ ;  /* 0x000064008fbc7a24 */ /* 0x000fc400078e02ff */
[----:B------:R-:W-:Y:S01]  /*2da50*/  IMAD R194, R164, c[0x0][0x190], RZ ;  /* 0x00006400a4c27a24 */ /* 0x000fe200078e02ff */
[----:B------:R-:W3:Y:S01]  /*2da60*/  LDL.LU R161, [R1+0x194] ;  /* 0x0001940001a17983 */ /* 0x000ee20000300800 */
[----:B------:R-:W-:Y:S02]  /*2da70*/  IMAD R186, R141, c[0x0][0x190], RZ ;  /* 0x000064008dba7a24 */ /* 0x000fe400078e02ff */
[----:B------:R-:W-:Y:S01]  /*2da80*/  IMAD R143, R167, c[0x0][0x190], RZ ;  /* 0x00006400a78f7a24 */ /* 0x000fe200078e02ff */
[----:B------:R-:W3:Y:S04]  /*2da90*/  LDL.LU R164, [R1+0x190] ;  /* 0x0001900001a47983 */ /* 0x000ee80000300800 */
[----:B------:R-:W3:Y:S01]  /*2daa0*/  LDL.LU R167, [R1+0x188] ;  /* 0x0001880001a77983 */ /* 0x000ee20000300800 */
[----:B------:R-:W-:-:S02]  /*2dab0*/  IMAD R187, R142, c[0x0][0x190], RZ ;  /* 0x000064008ebb7a24 */ /* 0x000fc400078e02ff */
[----:B------:R-:W-:Y:S02]  /*2dac0*/  IMAD R142, R168, c[0x0][0x190], RZ ;  /* 0x00006400a88e7a24 */ /* 0x000fe400078e02ff */
[----:B--2---:R-:W-:Y:S02]  /*2dad0*/  IMAD R141, R169, c[0x0][0x190], RZ ;  /* 0x00006400a98d7a24 */ /* 0x004fe400078e02ff */
[----:B------:R-:W2:Y:S04]  /*2dae0*/  LDL.LU R169, [R1+0x184] ;  /* 0x0001840001a97983 */ /* 0x000ea80000300800 */
[----:B------:R-:W2:Y:S01]  /*2daf0*/  LDL.LU R168, [R1+0x17c] ;  /* 0x00017c0001a87983 */ /* 0x000ea20000300800 */
[----:B----4-:R-:W-:-:S03]  /*2db00*/  IMAD R197, R171, c[0x0][0x190], RZ ;  /* 0x00006400abc57a24 */ /* 0x010fc600078e02ff */
[----:B------:R-:W4:Y:S01]  /*2db10*/  LDL.LU R171, [R1+0x178] ;  /* 0x0001780001ab7983 */ /* 0x000f220000300800 */
[----:B-----5:R-:W-:Y:S02]  /*2db20*/  IMAD R206, R130, c[0x0][0x190], RZ ;  /* 0x0000640082ce7a24 */ /* 0x020fe400078e02ff */
[----:B---3--:R-:W-:Y:S02]  /*2db30*/  IMAD R130, R172, c[0x0][0x190], RZ ;  /* 0x00006400ac827a24 */ /* 0x008fe400078e02ff */
[----:B------:R-:W3:Y:S01]  /*2db40*/  LDL.LU R172, [R1+0x174] ;  /* 0x0001740001ac7983 */ /* 0x000ee20000300800 */
        /* <DEDUP_REMOVED lines=28> */
[----:B----4-:R-:W-:-:S03]  /*2dd10*/  IMAD R126, R171, c[0x0][0x190], RZ ;  /* 0x00006400ab7e7a24 */ /* 0x010fc600078e02ff */
[----:B------:R-:W4:Y:S04]  /*2dd20*/  LDL.LU R117, [R1+0x114] ;  /* 0x0001140001757983 */ /* 0x000f280000300800 */
[----:B------:R-:W4:Y:S04]  /*2dd30*/  LDL.LU R114, [R1+0x110] ;  /* 0x0001100001727983 */ /* 0x000f280000300800 */
[----:B------:R-:W4:Y:S04]  /*2dd40*/  LDL.LU R116, [R1+0x108] ;  /* 0x0001080001747983 */ /* 0x000f280000300800 */
[----:B------:R-:W4:Y:S04]  /*2dd50*/  LDL.LU R115, [R1+0x104] ;  /* 0x0001040001737983 */ /* 0x000f280000300800 */
[----:B------:R-:W4:Y:S04]  /*2dd60*/  LDL.LU R171, [R1+0x100] ;  /* 0x0001000001ab7983 */ /* 0x000f280000300800 */
[----:B------:R-:W4:Y:S01]  /*2dd70*/  LDL.LU R167, [R1+0xf4] ;  /* 0x0000f40001a77983 */ /* 0x000f220000300800 */
[----:B---3--:R-:W-:-:S03]  /*2dd80*/  IMAD R212, R172, c[0x0][0x190], RZ ;  /* 0x00006400acd47a24 */ /* 0x008fc600078e02ff */
[----:B------:R-:W3:Y:S04]  /*2dd90*/  LDL.LU R172, [R1+0xf0] ;  /* 0x0000f00001ac7983 */ /* 0x000ee80000300800 */
[----:B------:R-:W3:Y:S04]  /*2dda0*/  LDL.LU R158, [R1+0xec] ;  /* 0x0000ec00019e7983 */ /* 0x000ee80000300800 */
[----:B------:R-:W3:Y:S04]  /*2ddb0*/  LDL.LU R157, [R1+0xe4] ;  /* 0x0000e400019d7983 */ /* 0x000ee80000300800 */
[----:B------:R-:W3:Y:S04]  /*2ddc0*/  LDL.LU R159, [R1+0xe0] ;  /* 0x0000e000019f7983 */ /* 0x000ee80000300800 */
[----:B------:R-:W3:Y:S01]  /*2ddd0*/  LDL.LU R161, [R1+0xd8] ;  /* 0x0000d80001a17983 */ /* 0x000ee20000300800 */
[----:B------:R-:W-:-:S02]  /*2dde0*/  IMAD R204, R128, c[0x0][0x190], RZ ;  /* 0x0000640080cc7a24 */ /* 0x000fc400078e02ff */
[----:B------:R-:W-:Y:S02]  /*2ddf0*/  IMAD R128, R164, c[0x0][0x190], RZ ;  /* 0x00006400a4807a24 */ /* 0x000fe400078e02ff */
[----:B------:R-:W-:Y:S01]  /*2de00*/  IMAD R201, R125, c[0x0][0x190], RZ ;  /* 0x000064007dc97a24 */ /* 0x000fe200078e02ff */
[----:B------:R-:W5:Y:S01]  /*2de10*/  LDL.LU R164, [R1+0xd4] ;  /* 0x0000d40001a47983 */ /* 0x000f620000300800 */
[----:B------:R-:W-:-:S03]  /*2de20*/  IMAD R211, R168, c[0x0][0x190], RZ ;  /* 0x00006400a8d37a24 */ /* 0x000fc600078e02ff */
[----:B------:R-:W5:Y:S01]  /*2de30*/  LDL.LU R168, [R1+0xd0] ;  /* 0x0000d00001a87983 */ /* 0x000f620000300800 */
[----:B--2---:R-:W-:-:S03]  /*2de40*/  IMAD R125, R169, c[0x0][0x190], RZ ;  /* 0x00006400a97d7a24 */ /* 0x004fc600078e02ff */
[----:B------:R-:W2:Y:S01]  /*2de50*/  LDL.LU R169, [R1+0xc8] ;  /* 0x0000c80001a97983 */ /* 0x000ea20000300800 */
[----:B----4-:R-:W-:-:S03]  /*2de60*/  IMAD R223, R167, c[0x0][0x190], RZ ;  /* 0x00006400a7df7a24 */ /* 0x010fc600078e02ff */
[----:B------:R-:W4:Y:S01]  /*2de70*/  LDL.LU R167, [R1+0xc4] ;  /* 0x0000c40001a77983 */ /* 0x000f220000300800 */
[----:B---3--:R-:W-:-:S03]  /*2de80*/  IMAD R21, R161, c[0x0][0x190], RZ ;  /* 0x00006400a1157a24 */ /* 0x008fc600078e02ff */
[----:B------:R-:W3:Y:S01]  /*2de90*/  LDL.LU R161, [R1+0xbc] ;  /* 0x0000bc0001a17983 */ /* 0x000ee20000300800 */
[----:B-----5:R-:W-:-:S03]  /*2dea0*/  IMAD R218, R111, c[0x0][0x190], RZ ;  /* 0x000064006fda7a24 */ /* 0x020fc600078e02ff */
[----:B------:R-:W5:Y:S01]  /*2deb0*/  LDL.LU R111, [R1+0xb8] ;  /* 0x0000b800016f7983 */ /* 0x000f620000300800 */
[----:B------:R-:W-:-:S03]  /*2dec0*/  IMAD R217, R110, c[0x0][0x190], RZ ;  /* 0x000064006ed97a24 */ /* 0x000fc600078e02ff */
[----:B------:R-:W5:Y:S01]  /*2ded0*/  LDL.LU R243, [R1+0xb0] ;  /* 0x0000b00001f37983 */ /* 0x000f620000300800 */
[----:B------:R-:W-:-:S03]  /*2dee0*/  IMAD R219, R112, c[0x0][0x190], RZ ;  /* 0x0000640070db7a24 */ /* 0x000fc600078e02ff */
[----:B------:R-:W5:Y:S01]  /*2def0*/  LDL.LU R229, [R1+0xac] ;  /* 0x0000ac0001e57983 */ /* 0x000f620000300800 */
[----:B------:R-:W-:-:S03]  /*2df00*/  IMAD R112, R168, c[0x0][0x190], RZ ;  /* 0x00006400a8707a24 */ /* 0x000fc600078e02ff */
[----:B------:R-:W5:Y:S04]  /*2df10*/  LDL.LU R242, [R1+0xa8] ;  /* 0x0000a80001f27983 */ /* 0x000f680000300800 */
[----:B------:R-:W5:Y:S04]  /*2df20*/  LDL.LU R110, [R1+0xa0] ;  /* 0x0000a000016e7983 */ /* 0x000f680000300800 */
[----:B------:R-:W5:Y:S01]  /*2df30*/  LDL.LU R168, [R1+0x9c] ;  /* 0x00009c0001a87983 */ /* 0x000f620000300800 */
        /* <DEDUP_REMOVED lines=27> */
[----:B------:R-:W2:Y:S01]  /*2e0f0*/  LDL.LU R238, [R1+0x48] ;  /* 0x0000480001ee7983 */ /* 0x000ea20000300800 */
[----:B----4-:R-:W-:-:S03]  /*2e100*/  IMAD R226, R167, c[0x0][0x190], RZ ;  /* 0x00006400a7e27a24 */ /* 0x010fc600078e02ff */
[----:B------:R-:W4:Y:S04]  /*2e110*/  LDL.LU R167, [R1+0x44] ;  /* 0x0000440001a77983 */ /* 0x000f280000300800 */
[----:B------:R-:W4:Y:S04]  /*2e120*/  LDL.LU R108, [R1+0x38] ;  /* 0x00003800016c7983 */ /* 0x000f280000300800 */
[----:B------:R-:W4:Y:S04]  /*2e130*/  LDL.LU R247, [R1+0x30] ;  /* 0x0000300001f77983 */ /* 0x000f280000300800 */
[----:B------:R-:W4:Y:S04]  /*2e140*/  LDL.LU R159, [R1+0x20] ;  /* 0x00002000019f7983 */ /* 0x000f280000300800 */
[----:B------:R-:W4:Y:S01]  /*2e150*/  LDL.LU R251, [R1+0x10] ;  /* 0x0000100001fb7983 */ /* 0x000f220000300800 */
[----:B---3--:R-:W-:-:S03]  /*2e160*/  IMAD R157, R161, c[0x0][0x190], RZ ;  /* 0x00006400a19d7a24 */ /* 0x008fc600078e02ff */
[----:B------:R-:W3:Y:S01]  /*2e170*/  LDL.LU R161, [R1] ;  /* 0x0000000001a17983 */ /* 0x000ee20000300800 */
[----:B------:R-:W-:-:S04]  /*2e180*/  IMAD.WIDE R22, R237, 0x4, R174 ;  /* 0x00000004ed167825 */ /* 0x000fc800078e02ae */
[----:B------:R-:W-:-:S04]  /*2e190*/  IMAD.WIDE R26, R244, 0x4, R174 ;  /* 0x00000004f41a7825 */ /* 0x000fc800078e02ae */
[----:B-----5:R-:W-:Y:S01]  /*2e1a0*/  IMAD R227, R229, c[0x0][0x190], RZ ;  /* 0x00006400e5e37a24 */ /* 0x020fe200078e02ff */
[----:B------:R1:W-:Y:S01]  /*2e1b0*/  LDGSTS.E [R234+0x3d800], [R26.64], !P1 ;  /* 0x3d8000001aea7fae */ /* 0x0003e2000c921844 */
[----:B------:R-:W-:-:S04]  /*2e1c0*/  IMAD.WIDE R4, R244, 0x4, R180 ;  /* 0x00000004f4047825 */ /* 0x000fc800078e02b4 */
[----:B------:R-:W-:-:S04]  /*2e1d0*/  IMAD.WIDE R2, R244, 0x4, R178 ;  /* 0x00000004f4027825 */ /* 0x000fc800078e02b2 */
[----:B------:R-:W-:-:S04]  /*2e1e0*/  IMAD.WIDE R24, R244, 0x4, R176 ;  /* 0x00000004f4187825 */ /* 0x000fc800078e02b0 */
[C---:B------:R-:W-:Y:S01]  /*2e1f0*/  IMAD.WIDE R8, R237.reuse, 0x4, R180 ;  /* 0x00000004ed087825 */ /* 0x040fe200078e02b4 */
[----:B------:R5:W-:Y:S03]  /*2e200*/  LDGSTS.E [R234+0x3da00], [R24.64], !P1 ;  /* 0x3da0000018ea7fae */ /* 0x000be6000c921844 */
[C---:B------:R-:W-:Y:S01]  /*2e210*/  IMAD.WIDE R12, R237.reuse, 0x4, R178 ;  /* 0x00000004ed0c7825 */ /* 0x040fe200078e02b2 */
[----:B------:R1:W-:Y:S03]  /*2e220*/  LDGSTS.E [R234+0x3dc00], [R2.64], !P1 ;  /* 0x3dc0000002ea7fae */ /* 0x0003e6000c921844 */
[----:B------:R-:W-:Y:S01]  /*2e230*/  IMAD.WIDE R14, R237, 0x4, R176 ;  /* 0x00000004ed0e7825 */ /* 0x000fe200078e02b0 */
[----:B------:R1:W-:Y:S04]  /*2e240*/  LDGSTS.E [R234+0x3de00], [R4.64], !P1 ;  /* 0x3de0000004ea7fae */ /* 0x0003e8000c921844 */
[----:B------:R1:W-:Y:S04]  /*2e250*/  LDGSTS.E [R234+0x3f800], [R22.64], !P6 ;  /* 0x3f80000016ea7fae */ /* 0x0003e8000f121844 */
[----:B------:R1:W-:Y:S04]  /*2e260*/  LDGSTS.E [R234+0x3fa00], [R14.64], !P6 ;  /* 0x3fa000000eea7fae */ /* 0x0003e8000f121844 */
[----:B------:R1:W-:Y:S04]  /*2e270*/  LDGSTS.E [R234+0x3fc00], [R12.64], !P6 ;  /* 0x3fc000000cea7fae */ /* 0x0003e8000f121844 */
[----:B------:R1:W-:Y:S01]  /*2e280*/  LDGSTS.E [R234+0x3fe00], [R8.64], !P6 ;  /* 0x3fe0000008ea7fae */ /* 0x0003e2000f121844 */
[----:B------:R-:W-:-:S02]  /*2e290*/  IMAD R158, R158, c[0x0][0x190], RZ ;  /* 0x000064009e9e7a24 */ /* 0x000fc400078e02ff */
[----:B------:R-:W-:Y:S01]  /*2e2a0*/  IMAD R162, R162, c[0x0][0x190], RZ ;  /* 0x00006400a2a27a24 */ /* 0x000fe200078e02ff */
[----:B------:R-:W0:Y:S01]  /*2e2b0*/  LDGDEPBAR ;  /* 0x00000000000079af */ /* 0x000e220000000000 */
[----:B--2---:R-:W-:Y:S02]  /*2e2c0*/  IMAD R229, R230, c[0x0][0x190], RZ ;  /* 0x00006400e6e57a24 */ /* 0x004fe400078e02ff */
[----:B------:R-:W-:Y:S02]  /*2e2d0*/  IMAD R230, R233, c[0x0][0x190], RZ ;  /* 0x00006400e9e67a24 */ /* 0x000fe400078e02ff */
[----:B------:R-:W-:Y:S02]  /*2e2e0*/  IMAD R233, R232, c[0x0][0x190], RZ ;  /* 0x00006400e8e97a24 */ /* 0x000fe400078e02ff */
[----:B------:R-:W-:Y:S02]  /*2e2f0*/  IMAD R6, R235, c[0x0][0x190], RZ ;  /* 0x00006400eb067a24 */ /* 0x000fe400078e02ff */
[----:B------:R-:W-:-:S02]  /*2e300*/  IMAD R235, R239, c[0x0][0x190], RZ ;  /* 0x00006400efeb7a24 */ /* 0x000fc400078e02ff */
[----:B------:R-:W-:Y:S02]  /*2e310*/  IMAD R239, R250, c[0x0][0x190], RZ ;  /* 0x00006400faef7a24 */ /* 0x000fe400078e02ff */
[----:B------:R-:W2:Y:S01]  /*2e320*/  LDL.LU R250, [R1+0x78] ;  /* 0x0000780001fa7983 */ /* 0x000ea20000300800 */
[----:B------:R-:W-:Y:S02]  /*2e330*/  IMAD R16, R231, c[0x0][0x190], RZ ;  /* 0x00006400e7107a24 */ /* 0x000fe400078e02ff */
[----:B----4-:R-:W-:Y:S02]  /*2e340*/  IMAD R224, R159, c[0x0][0x190], RZ ;  /* 0x000064009fe07a24 */ /* 0x010fe400078e02ff */
[----:B------:R-:W4:Y:S01]  /*2e350*/  LDL.LU R159, [R1+0x88] ;  /* 0x00008800019f7983 */ /* 0x000f220000300800 */
[----:B------:R-:W-:Y:S02]  /*2e360*/  IMAD R231, R251, c[0x0][0x190], RZ ;  /* 0x00006400fbe77a24 */ /* 0x000fe400078e02ff */
[----:B---3--:R-:W-:-:S02]  /*2e370*/  IMAD R232, R161, c[0x0][0x190], RZ ;  /* 0x00006400a1e87a24 */ /* 0x008fc400078e02ff */
[----:B------:R-:W3:Y:S04]  /*2e380*/  LDL.LU R161, [R1+0x98] ;  /* 0x0000980001a17983 */ /* 0x000ee80000300800 */
[----:B------:R-:W-:Y:S04]  /*2e390*/  STL.64 [R1+0x1418], R22 ;  /* 0x0014181601007387 */ /* 0x000fe80000100a00 */
[----:B------:R1:W-:Y:S04]  /*2e3a0*/  STL.64 [R1+0x13f8], R26 ;  /* 0x0013f81a01007387 */ /* 0x0003e80000100a00 */
[----:B------:R-:W-:Y:S04]  /*2e3b0*/  STL.64 [R1+0x1410], R4 ;  /* 0x0014100401007387 */ /* 0x000fe80000100a00 */
[----:B------:R-:W-:Y:S04]  /*2e3c0*/  STL.64 [R1+0x1408], R2 ;  /* 0x0014080201007387 */ /* 0x000fe80000100a00 */
[----:B------:R5:W-:Y:S04]  /*2e3d0*/  STL.64 [R1+0x1400], R24 ;  /* 0x0014001801007387 */ /* 0x000be80000100a00 */
[----:B-1----:R-:W2:Y:S04]  /*2e3e0*/  LDL.LU.64 R26, [R1+0x6338] ;  /* 0x00633800011a7983 */ /* 0x002ea80000300a00 */
[----:B------:R-:W-:Y:S04]  /*2e3f0*/  STL.64 [R1+0x1460], R8 ;  /* 0x0014600801007387 */ /* 0x000fe80000100a00 */
[----:B------:R-:W-:Y:S04]  /*2e400*/  STL.64 [R1+0x1440], R12 ;  /* 0x0014400c01007387 */ /* 0x000fe80000100a00 */
[----:B------:R1:W-:Y:S04]  /*2e410*/  STL.64 [R1+0x1420], R14 ;  /* 0x0014200e01007387 */ /* 0x0003e80000100a00 */
[----:B------:R-:W2:Y:S04]  /*2e420*/  LDL.LU R251, [R1+0xa4] ;  /* 0x0000a40001fb7983 */ /* 0x000ea80000300800 */
[----:B-----5:R-:W5:Y:S04]  /*2e430*/  LDL.LU.64 R24, [R1+0x6330] ;  /* 0x0063300001187983 */ /* 0x020f680000300a00 */
[----:B------:R-:W2:Y:S01]  /*2e440*/  LDL.LU.64 R2, [R1+0x6328] ;  /* 0x0063280001027983 */ /* 0x000ea20000300a00 */
[----:B------:R-:W-:-:S02]  /*2e450*/  IMAD R225, R236, c[0x0][0x190], RZ ;  /* 0x00006400ece17a24 */ /* 0x000fc400078e02ff */
[----:B------:R-:W-:Y:S01]  /*2e460*/  IMAD R236, R238, c[0x0][0x190], RZ ;  /* 0x00006400eeec7a24 */ /* 0x000fe200078e02ff */
[----:B------:R-:W3:Y:S01]  /*2e470*/  LDL.LU.64 R22, [R1+0x6320] ;  /* 0x0063200001167983 */ /* 0x000ee20000300a00 */
[----:B------:R-:W-:-:S03]  /*2e480*/  IMAD R238, R247, c[0x0][0x190], RZ ;  /* 0x00006400f7ee7a24 */ /* 0x000fc600078e02ff */
[----:B------:R-:W3:Y:S04]  /*2e490*/  LDL.LU R247, [R1+0xb4] ;  /* 0x0000b40001f77983 */ /* 0x000ee80000300800 */
[----:B-1----:R-:W3:Y:S04]  /*2e4a0*/  LDL.LU.64 R14, [R1+0x6318] ;  /* 0x00631800010e7983 */ /* 0x002ee80000300a00 */
[----:B------:R-:W3:Y:S01]  /*2e4b0*/  LDL.LU.64 R12, [R1+0x6310] ;  /* 0x00631000010c7983 */ /* 0x000ee20000300a00 */
[----:B--2---:R-:W-:-:S04]  /*2e4c0*/  LEA R4, P1, R2, R0, 0x2 ;  /* 0x0000000002047211 */ /* 0x004fc800078210ff */
[----:B------:R-:W-:-:S05]  /*2e4d0*/  LEA.HI.X.SX32 R5, R2, R252, 0x2, P1 ;  /* 0x000000fc02057211 */ /* 0x000fca00008f16ff */
[----:B------:R1:W-:Y:S04]  /*2e4e0*/  STL.64 [R1+0x448], R4 ;  /* 0x0004480401007387 */ /* 0x0003e80000100a00 */
[----:B-1----:R-:W2:Y:S01]  /*2e4f0*/  LDL.LU.64 R4, [R1+0x6308] ;  /* 0x0063080001047983 */ /* 0x002ea20000300a00 */
[----:B------:R-:W-:Y:S01]  /*2e500*/  LEA R8, P6, R3, R0, 0x2 ;  /* 0x0000000003087211 */ /* 0x000fe200078c10ff */
[----:B------:R-:W-:-:S03]  /*2e510*/  IMAD.MOV.U32 R2, RZ, RZ, R6 ;  /* 0x000000ffff027224 */ /* 0x000fc600078e0006 */
[----:B------:R-:W-:Y:S01]  /*2e520*/  LEA.HI.X.SX32 R9, R3, R252, 0x2, P6 ;  /* 0x000000fc03097211 */ /* 0x000fe200030f16ff */
[----:B----4-:R-:W-:-:S04]  /*2e530*/  IMAD R234, R159, c[0x0][0x190], RZ ;  /* 0x000064009fea7a24 */ /* 0x010fc800078e02ff */
[----:B------:R1:W-:Y:S04]  /*2e540*/  STL.64 [R1+0x440], R8 ;  /* 0x0004400801007387 */ /* 0x0003e80000100a00 */
[----:B-1----:R-:W4:Y:S04]  /*2e550*/  LDL.LU.64 R8, [R1+0x6300] ;  /* 0x0063000001087983 */ /* 0x002f280000300a00 */
[----:B------:R-:W3:Y:S01]  /*2e560*/  LDL.LU R159, [R1+0xc0] ;  /* 0x0000c000019f7983 */ /* 0x000ee20000300800 */
[----:B--2---:R-:W-:-:S04]  /*2e570*/  LEA R6, P1, R4, R0, 0x2 ;  /* 0x0000000004067211 */ /* 0x004fc800078210ff */
[----:B------:R-:W-:-:S05]  /*2e580*/  LEA.HI.X.SX32 R7, R4, R252, 0x2, P1 ;  /* 0x000000fc04077211 */ /* 0x000fca00008f16ff */
[----:B------:R1:W-:Y:S04]  /*2e590*/  STL.64 [R1+0x438], R6 ;  /* 0x0004380601007387 */ /* 0x0003e80000100a00 */
[----:B-1----:R-:W2:Y:S01]  /*2e5a0*/  LDL.LU.64 R6, [R1+0x62f8] ;  /* 0x0062f80001067983 */ /* 0x002ea20000300a00 */
[----:B------:R-:W-:Y:S02]  /*2e5b0*/  MOV R3, R10 ;  /* 0x0000000a00037202 */ /* 0x000fe40000000f00 */
[----:B------:R-:W-:-:S04]  /*2e5c0*/  LEA R10, P6, R5, R0, 0x2 ;  /* 0x00000000050a7211 */ /* 0x000fc800078c10ff */
[----:B------:R-:W-:Y:S01]  /*2e5d0*/  LEA.HI.X.SX32 R11, R5, R252, 0x2, P6 ;  /* 0x000000fc050b7211 */ /* 0x000fe200030f16ff */
[----:B------:R-:W-:-:S04]  /*2e5e0*/  IMAD.MOV.U32 R4, RZ, RZ, R16 ;  /* 0x000000ffff047224 */ /* 0x000fc800078e0010 */
[----:B------:R1:W-:Y:S01]  /*2e5f0*/  STL.64 [R1+0x430], R10 ;  /* 0x0004300a01007387 */ /* 0x0003e20000100a00 */
[----:B---3--:R-:W-:-:S03]  /*2e600*/  IMAD R244, R161, c[0x0][0x190], RZ ;  /* 0x00006400a1f47a24 */ /* 0x008fc600078e02ff */
[----:B------:R-:W3:Y:S01]  /*2e610*/  LDL.LU R161, [R1+0xcc] ;  /* 0x0000cc0001a17983 */ /* 0x000ee20000300800 */
[CC--:B--2---:R-:W-:Y:S02]  /*2e620*/  LEA R16, P1, R6.reuse, R0.reuse, 0x2 ;  /* 0x0000000006107211 */ /* 0x0c4fe400078210ff */
[C---:B-1----:R-:W-:Y:S02]  /*2e630*/  LEA R10, P6, R7.reuse, R0, 0x2 ;  /* 0x00000000070a7211 */ /* 0x042fe400078c10ff */
[-C--:B------:R-:W-:Y:S02]  /*2e640*/  LEA.HI.X.SX32 R17, R6, R252.reuse, 0x2, P1 ;  /* 0x000000fc06117211 */ /* 0x080fe400008f16ff */
[----:B------:R-:W-:-:S03]  /*2e650*/  LEA.HI.X.SX32 R11, R7, R252, 0x2, P6 ;  /* 0x000000fc070b7211 */ /* 0x000fc600030f16ff */
[----:B------:R-:W-:Y:S04]  /*2e660*/  STL.64 [R1+0x1620], R16 ;  /* 0x0016201001007387 */ /* 0x000fe80000100a00 */
[----:B------:R1:W-:Y:S04]  /*2e670*/  STL.64 [R1+0x1820], R10 ;  /* 0x0018200a01007387 */ /* 0x0003e80000100a00 */
[----:B-1----:R-:W2:Y:S01]  /*2e680*/  LDL.LU.64 R10, [R1+0x62f0] ;  /* 0x0062f000010a7983 */ /* 0x002ea20000300a00 */
[-C--:B----4-:R-:W-:Y:S01]  /*2e690*/  LEA R16, P1, R8, R0.reuse, 0x2 ;  /* 0x0000000008107211 */ /* 0x090fe200078210ff */
[----:B------:R-:W-:Y:S01]  /*2e6a0*/  IMAD R237, R250, c[0x0][0x190], RZ ;  /* 0x00006400faed7a24 */ /* 0x000fe200078e02ff */
[----:B------:R-:W-:Y:S01]  /*2e6b0*/  LEA R6, P6, R9, R0, 0x2 ;  /* 0x0000000009067211 */ /* 0x000fe200078c10ff */
[----:B------:R-:W4:Y:S01]  /*2e6c0*/  LDL.LU R250, [R1+0xdc] ;  /* 0x0000dc0001fa7983 */ /* 0x000f220000300800 */
[----:B------:R-:W-:-:S02]  /*2e6d0*/  LEA.HI.X.SX32 R17, R8, R252, 0x2, P1 ;  /* 0x000000fc08117211 */ /* 0x000fc400008f16ff */
[----:B------:R-:W-:-:S03]  /*2e6e0*/  LEA.HI.X.SX32 R7, R9, R252, 0x2, P6 ;  /* 0x000000fc09077211 */ /* 0x000fc600030f16ff */
[----:B------:R-:W-:Y:S04]  /*2e6f0*/  STL.64 [R1+0x1a20], R16 ;  /* 0x001a201001007387 */ /* 0x000fe80000100a00 */
[----:B------:R1:W-:Y:S01]  /*2e700*/  STL.64 [R1+0x428], R6 ;  /* 0x0004280601007387 */ /* 0x0003e20000100a00 */
[----:B------:R-:W-:Y:S02]  /*2e710*/  IMAD.MOV.U32 R5, RZ, RZ, R18 ;  /* 0x000000ffff057224 */ /* 0x000fe400078e0012 */
[----:B-1----:R-:W-:Y:S02]  /*2e720*/  IMAD R7, R247, c[0x0][0x190], RZ ;  /* 0x00006400f7077a24 */ /* 0x002fe400078e02ff */
[----:B------:R-:W3:Y:S01]  /*2e730*/  LDL.LU R247, [R1+0xe8] ;  /* 0x0000e80001f77983 */ /* 0x000ee20000300800 */
[----:B--2---:R-:W-:-:S04]  /*2e740*/  LEA R16, P1, R10, R0, 0x2 ;  /* 0x000000000a107211 */ /* 0x004fc800078210ff */
[----:B------:R-:W-:Y:S02]  /*2e750*/  LEA.HI.X.SX32 R17, R10, R252, 0x2, P1 ;  /* 0x000000fc0a117211 */ /* 0x000fe400008f16ff */
[----:B------:R-:W-:-:S03]  /*2e760*/  LEA R8, P6, R11, R0, 0x2 ;  /* 0x000000000b087211 */ /* 0x000fc600078c10ff */
[----:B------:R1:W-:Y:S01]  /*2e770*/  STL.64 [R1+0x420], R16 ;  /* 0x0004201001007387 */ /* 0x0003e20000100a00 */
[----:B------:R-:W-:Y:S02]  /*2e780*/  LEA.HI.X.SX32 R9, R11, R252, 0x2, P6 ;  /* 0x000000fc0b097211 */ /* 0x000fe400030f16ff */
[-C--:B------:R-:W-:Y:S02]  /*2e790*/  LEA R18, P6, R13, R0.reuse, 0x2 ;  /* 0x000000000d127211 */ /* 0x080fe400078c10ff */
[----:B-1----:R-:W-:-:S04]  /*2e7a0*/  LEA R16, P1, R12, R0, 0x2 ;  /* 0x000000000c107211 */ /* 0x002fc800078210ff */
[-C--:B------:R-:W-:Y:S01]  /*2e7b0*/  LEA.HI.X.SX32 R17, R12, R252.reuse, 0x2, P1 ;  /* 0x000000fc0c117211 */ /* 0x080fe200008f16ff */
[----:B------:R1:W-:Y:S04]  /*2e7c0*/  STL.64 [R1+0x418], R8 ;  /* 0x0004180801007387 */ /* 0x0003e80000100a00 */
[----:B------:R2:W-:Y:S01]  /*2e7d0*/  STL.64 [R1+0x410], R16 ;  /* 0x0004101001007387 */ /* 0x0005e20000100a00 */
[----:B------:R-:W-:Y:S02]  /*2e7e0*/  IMAD.MOV.U32 R11, RZ, RZ, R249 ;  /* 0x000000ffff0b7224 */ /* 0x000fe400078e00f9 */
[----:B-1----:R-:W-:Y:S01]  /*2e7f0*/  IMAD.MOV.U32 R8, RZ, RZ, R19 ;  /* 0x000000ffff087224 */ /* 0x002fe200078e0013 */
[----:B------:R-:W-:Y:S02]  /*2e800*/  LEA.HI.X.SX32 R19, R13, R252, 0x2, P6 ;  /* 0x000000fc0d137211 */ /* 0x000fe400030f16ff */
[----:B--2---:R-:W-:Y:S01]  /*2e810*/  LEA R16, P1, R14, R0, 0x2 ;  /* 0x000000000e107211 */ /* 0x004fe200078210ff */
[----:B------:R-:W-:-:S02]  /*2e820*/  IMAD R249, R159, c[0x0][0x190], RZ ;  /* 0x000064009ff97a24 */ /* 0x000fc400078e02ff */
[----:B------:R1:W-:Y:S01]  /*2e830*/  STL.64 [R1+0x1628], R18 ;  /* 0x0016281201007387 */ /* 0x0003e20000100a00 */
[----:B------:R-:W-:-:S03]  /*2e840*/  LEA.HI.X.SX32 R17, R14, R252, 0x2, P1 ;  /* 0x000000fc0e117211 */ /* 0x000fc600008f16ff */
[----:B-1----:R-:W2:Y:S04]  /*2e850*/  LDL.LU.64 R18, [R1+0x62e8] ;  /* 0x0062e80001127983 */ /* 0x002ea80000300a00 */
[----:B------:R-:W2:Y:S04]  /*2e860*/  LDL.LU R159, [R1+0xf8] ;  /* 0x0000f800019f7983 */ /* 0x000ea80000300800 */
[----:B------:R1:W-:Y:S04]  /*2e870*/  STL.64 [R1+0x1828], R16 ;  /* 0x0018281001007387 */ /* 0x0003e80000100a00 */
[----:B-1----:R-:W2:Y:S01]  /*2e880*/  LDL.LU.64 R16, [R1+0x62e0] ;  /* 0x0062e00001107983 */ /* 0x002ea20000300a00 */
[----:B------:R-:W-:Y:S01]  /*2e890*/  IMAD.MOV.U32 R13, RZ, RZ, R20 ;  /* 0x000000ffff0d7224 */ /* 0x000fe200078e0014 */
[----:B------:R-:W-:-:S02]  /*2e8a0*/  LEA R20, P6, R15, R0, 0x2 ;  /* 0x000000000f147211 */ /* 0x000fc400078c10ff */
[----:B------:R-:W-:Y:S02]  /*2e8b0*/  MOV R9, R21 ;  /* 0x0000001500097202 */ /* 0x000fe40000000f00 */
[----:B------:R-:W-:Y:S02]  /*2e8c0*/  MOV R14, R160 ;  /* 0x000000a0000e7202 */ /* 0x000fe40000000f00 */
[----:B------:R-:W-:Y:S01]  /*2e8d0*/  LEA.HI.X.SX32 R21, R15, R252, 0x2, P6 ;  /* 0x000000fc0f157211 */ /* 0x000fe200030f16ff */
[----:B---3--:R-:W-:-:S04]  /*2e8e0*/  IMAD R12, R161, c[0x0][0x190], RZ ;  /* 0x00006400a10c7a24 */ /* 0x008fc800078e02ff */
[----:B------:R1:W-:Y:S01]  /*2e8f0*/  STL.64 [R1+0x1a28], R20 ;  /* 0x001a281401007387 */ /* 0x0003e20000100a00 */
[----:B------:R-:W-:Y:S02]  /*2e900*/  IMAD.MOV.U32 R10, RZ, RZ, R246 ;  /* 0x000000ffff0a7224 */ /* 0x000fe400078e00f6 */
[----:B----4-:R-:W-:Y:S01]  /*2e910*/  IMAD R246, R250, c[0x0][0x190], RZ ;  /* 0x00006400faf67a24 */ /* 0x010fe200078e02ff */
[CC--:B--2---:R-:W-:Y:S02]  /*2e920*/  LEA R160, P1, R16.reuse, R0.reuse, 0x2 ;  /* 0x0000000010a07211 */ /* 0x0c4fe400078210ff */
[C---:B-1----:R-:W-:Y:S02]  /*2e930*/  LEA R20, P6, R17.reuse, R0, 0x2 ;  /* 0x0000000011147211 */ /* 0x042fe400078c10ff */
[-C--:B------:R-:W-:Y:S02]  /*2e940*/  LEA.HI.X.SX32 R161, R16, R252.reuse, 0x2, P1 ;  /* 0x000000fc10a17211 */ /* 0x080fe400008f16ff */
[----:B------:R-:W-:-:S03]  /*2e950*/  LEA.HI.X.SX32 R21, R17, R252, 0x2, P6 ;  /* 0x000000fc11157211 */ /* 0x000fc600030f16ff */
[----:B------:R1:W-:Y:S04]  /*2e960*/  STL.64 [R1+0x408], R160 ;  /* 0x000408a001007387 */ /* 0x0003e80000100a00 */
[----:B-1----:R-:W2:Y:S04]  /*2e970*/  LDL.LU R161, [R1+0x62d8] ;  /* 0x0062d80001a17983 */ /* 0x002ea80000300800 */
[----:B------:R-:W3:Y:S04]  /*2e980*/  LDL.LU R250, [R1+0x10c] ;  /* 0x00010c0001fa7983 */ /* 0x000ee80000300800 */
[----:B------:R1:W-:Y:S04]  /*2e990*/  STL.64 [R1+0x400], R20 ;  /* 0x0004001401007387 */ /* 0x0003e80000100a00 */
[----:B-1----:R-:W4:Y:S01]  /*2e9a0*/  LDL.LU.64 R20, [R1+0x62d0] ;  /* 0x0062d00001147983 */ /* 0x002f220000300a00 */
[----:B------:R-:W-:-:S05]  /*2e9b0*/  LEA R160, P1, R18, R0, 0x2 ;  /* 0x0000000012a07211 */ /* 0x000fca00078210ff */
[----:B------:R1:W-:Y:S01]  /*2e9c0*/  STL [R1+0x3f8], R160 ;  /* 0x0003f8a001007387 */ /* 0x0003e20000100800 */
[----:B------:R-:W-:Y:S02]  /*2e9d0*/  IMAD.MOV.U32 R16, RZ, RZ, R160 ;  /* 0x000000ffff107224 */ /* 0x000fe400078e00a0 */
[----:B------:R-:W-:Y:S02]  /*2e9e0*/  IMAD R6, R247, c[0x0][0x190], RZ ;  /* 0x00006400f7067a24 */ /* 0x000fe400078e02ff */
[----:B------:R-:W3:Y:S01]  /*2e9f0*/  LDL.LU R247, [R1+0x118] ;  /* 0x0001180001f77983 */ /* 0x000ee20000300800 */
[----:B-1----:R-:W-:Y:S01]  /*2ea00*/  LEA R160, P6, R19, R0, 0x2 ;  /* 0x0000000013a07211 */ /* 0x002fe200078c10ff */
[----:B------:R-:W-:Y:S02]  /*2ea10*/  IMAD.MOV.U32 R15, RZ, RZ, R9 ;  /* 0x000000ffff0f7224 */ /* 0x000fe400078e0009 */
[----:B------:R-:W-:Y:S02]  /*2ea20*/  IMAD.MOV.U32 R9, RZ, RZ, R157 ;  /* 0x000000ffff097224 */ /* 0x000fe400078e009d */
[----:B------:R-:W-:-:S02]  /*2ea30*/  IMAD R245, R245, c[0x0][0x190], RZ ;  /* 0x00006400f5f57a24 */ /* 0x000fc400078e02ff */
[----:B------:R-:W-:Y:S02]  /*2ea40*/  IMAD.MOV.U32 R16, RZ, RZ, R10 ;  /* 0x000000ffff107224 */ /* 0x000fe400078e000a */
[----:B------:R-:W-:Y:S02]  /*2ea50*/  IMAD.MOV.U32 R10, RZ, RZ, R248 ;  /* 0x000000ffff0a7224 */ /* 0x000fe400078e00f8 */
[----:B------:R-:W-:Y:S02]  /*2ea60*/  IMAD R248, R159, c[0x0][0x190], RZ ;  /* 0x000064009ff87a24 */ /* 0x000fe400078e02ff */
[----:B--2---:R-:W-:Y:S01]  /*2ea70*/  IMAD.MOV.U32 R17, RZ, RZ, R161 ;  /* 0x000000ffff117224 */ /* 0x004fe200078e00a1 */
[-C--:B------:R-:W-:Y:S01]  /*2ea80*/  LEA.HI.X.SX32 R17, R18, R252.reuse, 0x2, P1 ;  /* 0x000000fc12117211 */ /* 0x080fe200008f16ff */
[----:B------:R-:W-:Y:S01]  /*2ea90*/  IMAD.MOV.U32 R18, RZ, RZ, R13 ;  /* 0x000000ffff127224 */ /* 0x000fe200078e000d */
[----:B------:R-:W-:Y:S01]  /*2eaa0*/  LEA.HI.X.SX32 R161, R19, R252, 0x2, P6 ;  /* 0x000000fc13a17211 */ /* 0x000fe200030f16ff */
[----:B------:R-:W-:Y:S01]  /*2eab0*/  IMAD.MOV.U32 R13, RZ, RZ, R8 ;  /* 0x000000ffff0d7224 */ /* 0x000fe200078e0008 */
[----:B------:R-:W-:Y:S01]  /*2eac0*/  MOV R8, R156 ;  /* 0x0000009c00087202 */ /* 0x000fe20000000f00 */
[----:B------:R-:W-:Y:S04]  /*2ead0*/  STL [R1+0x3fc], R17 ;  /* 0x0003fc1101007387 */ /* 0x000fe80000100800 */
[----:B------:R1:W-:Y:S01]  /*2eae0*/  STL.64 [R1+0x3f0], R160 ;  /* 0x0003f0a001007387 */ /* 0x0003e20000100a00 */
[----:B----4-:R-:W-:-:S02]  /*2eaf0*/  LEA R156, P1, R20, R0, 0x2 ;  /* 0x00000000149c7211 */ /* 0x010fc400078210ff */
[C---:B-1----:R-:W-:Y:S02]  /*2eb00*/  LEA R160, P6, R21.reuse, R0, 0x2 ;  /* 0x0000000015a07211 */ /* 0x042fe400078c10ff */
[-C--:B------:R-:W-:Y:S01]  /*2eb10*/  LEA.HI.X.SX32 R157, R20, R252.reuse, 0x2, P1 ;  /* 0x000000fc149d7211 */ /* 0x080fe200008f16ff */
[----:B------:R-:W-:Y:S01]  /*2eb20*/  IMAD.MOV.U32 R20, RZ, RZ, R158 ;  /* 0x000000ffff147224 */ /* 0x000fe200078e009e */
[----:B------:R-:W-:Y:S02]  /*2eb30*/  LEA.HI.X.SX32 R161, R21, R252, 0x2, P6 ;  /* 0x000000fc15a17211 */ /* 0x000fe400030f16ff */
[----:B------:R-:W-:Y:S01]  /*2eb40*/  MOV R17, R11 ;  /* 0x0000000b00117202 */ /* 0x000fe20000000f00 */
[----:B------:R1:W-:Y:S01]  /*2eb50*/  STL.64 [R1+0x1630], R156 ;  /* 0x0016309c01007387 */ /* 0x0003e20000100a00 */
[C---:B------:R-:W-:Y:S02]  /*2eb60*/  LEA R158, P1, R22.reuse, R0, 0x2 ;  /* 0x00000000169e7211 */ /* 0x040fe400078210ff */
[----:B------:R-:W-:Y:S01]  /*2eb70*/  MOV R11, R5 ;  /* 0x00000005000b7202 */ /* 0x000fe20000000f00 */
[----:B------:R-:W-:Y:S01]  /*2eb80*/  IMAD.MOV.U32 R5, RZ, RZ, R245 ;  /* 0x000000ffff057224 */ /* 0x000fe200078e00f5 */
[----:B------:R-:W-:Y:S01]  /*2eb90*/  LEA.HI.X.SX32 R159, R22, R252, 0x2, P1 ;  /* 0x000000fc169f7211 */ /* 0x000fe200008f16ff */
[----:B-1----:R-:W2:Y:S04]  /*2eba0*/  LDL.LU.64 R156, [R1+0x62c8] ;  /* 0x0062c800019c7983 */ /* 0x002ea80000300a00 */
[----:B------:R-:W4:Y:S04]  /*2ebb0*/  LDL.LU R245, [R1+0x128] ;  /* 0x0001280001f57983 */ /* 0x000f280000300800 */
[----:B------:R1:W-:Y:S01]  /*2ebc0*/  STL.64 [R1+0x1830], R160 ;  /* 0x001830a001007387 */ /* 0x0003e20000100a00 */
[----:B---3--:R-:W-:-:S03]  /*2ebd0*/  IMAD R19, R250, c[0x0][0x190], RZ ;  /* 0x00006400fa137a24 */ /* 0x008fc600078e02ff */
[----:B------:R5:W-:Y:S01]  /*2ebe0*/  STL.64 [R1+0x1a30], R158 ;  /* 0x001a309e01007387 */ /* 0x000be20000100a00 */
[----:B------:R-:W-:-:S03]  /*2ebf0*/  IMAD.MOV.U32 R21, RZ, RZ, R18 ;  /* 0x000000ffff157224 */ /* 0x000fc600078e0012 */
[----:B------:R-:W3:Y:S01]  /*2ec00*/  LDL.LU R250, [R1+0x138] ;  /* 0x0001380001fa7983 */ /* 0x000ee20000300800 */
[----:B-1----:R-:W-:-:S04]  /*2ec10*/  LEA R160, P6, R23, R0, 0x2 ;  /* 0x0000000017a07211 */ /* 0x002fc800078c10ff */
[----:B------:R-:W-:Y:S02]  /*2ec20*/  LEA.HI.X.SX32 R161, R23, R252, 0x2, P6 ;  /* 0x000000fc17a17211 */ /* 0x000fe400030f16ff */
[C---:B-----5:R-:W-:Y:S01]  /*2ec30*/  LEA R158, P1, R24.reuse, R0, 0x2 ;  /* 0x00000000189e7211 */ /* 0x060fe200078210ff */
[----:B------:R-:W-:Y:S02]  /*2ec40*/  IMAD.MOV.U32 R18, RZ, RZ, R16 ;  /* 0x000000ffff127224 */ /* 0x000fe400078e0010 */
[----:B------:R1:W-:Y:S01]  /*2ec50*/  STL.64 [R1+0x3e8], R160 ;  /* 0x0003e8a001007387 */ /* 0x0003e20000100a00 */
[----:B------:R-:W-:Y:S01]  /*2ec60*/  LEA.HI.X.SX32 R159, R24, R252, 0x2, P1 ;  /* 0x000000fc189f7211 */ /* 0x000fe200008f16ff */
[----:B------:R-:W-:Y:S01]  /*2ec70*/  IMAD.MOV.U32 R24, RZ, RZ, R162 ;  /* 0x000000ffff187224 */ /* 0x000fe200078e00a2 */
[----:B------:R-:W-:Y:S01]  /*2ec80*/  LEA R162, P1, R26, R0, 0x2 ;  /* 0x000000001aa27211 */ /* 0x000fe200078210ff */
[----:B------:R-:W-:Y:S02]  /*2ec90*/  IMAD.MOV.U32 R16, RZ, RZ, R13 ;  /* 0x000000ffff107224 */ /* 0x000fe400078e000d */
[----:B------:R-:W-:-:S02]  /*2eca0*/  IMAD.MOV.U32 R13, RZ, RZ, R10 ;  /* 0x000000ffff0d7224 */ /* 0x000fc400078e000a */
[----:B------:R-:W-:Y:S01]  /*2ecb0*/  IMAD.MOV.U32 R10, RZ, RZ, R8 ;  /* 0x000000ffff0a7224 */ /* 0x000fe200078e0008 */
[C---:B-1----:R-:W-:Y:S01]  /*2ecc0*/  LEA R160, P6, R25.reuse, R0, 0x2 ;  /* 0x0000000019a07211 */ /* 0x042fe200078c10ff */
[----:B------:R-:W-:Y:S01]  /*2ecd0*/  IMAD.MOV.U32 R8, RZ, RZ, R163 ;  /* 0x000000ffff087224 */ /* 0x000fe200078e00a3 */
[-C--:B------:R-:W-:Y:S02]  /*2ece0*/  LEA.HI.X.SX32 R163, R26, R252.reuse, 0x2, P1 ;  /* 0x000000fc1aa37211 */ /* 0x080fe400008f16ff */
[----:B------:R-:W-:Y:S01]  /*2ecf0*/  LEA.HI.X.SX32 R161, R25, R252, 0x2, P6 ;  /* 0x000000fc19a17211 */ /* 0x000fe200030f16ff */
[----:B------:R1:W-:Y:S04]  /*2ed00*/  STL.64 [R1+0x3e0], R158 ;  /* 0x0003e09e01007387 */ /* 0x0003e80000100a00 */
[----:B-1----:R-:W5:Y:S04]  /*2ed10*/  LDL.LU.64 R158, [R1+0x62c0] ;  /* 0x0062c000019e7983 */ /* 0x002f680000300a00 */
[----:B------:R-:W-:Y:S04]  /*2ed20*/  STL.64 [R1+0x3d8], R160 ;  /* 0x0003d8a001007387 */ /* 0x000fe80000100a00 */
[----:B------:R1:W-:Y:S04]  /*2ed30*/  STL.64 [R1+0x1428], R162 ;  /* 0x001428a201007387 */ /* 0x0003e80000100a00 */
[----:B-1----:R-:W2:Y:S01]  /*2ed40*/  LDL.LU R163, [R1+0x62b8] ;  /* 0x0062b80001a37983 */ /* 0x002ea20000300800 */
[----:B------:R-:W-:-:S02]  /*2ed50*/  LEA R160, P6, R27, R0, 0x2 ;  /* 0x000000001ba07211 */ /* 0x000fc400078c10ff */
[----:B------:R-:W-:Y:S02]  /*2ed60*/  LEA R162, P1, R28, R0, 0x2 ;  /* 0x000000001ca27211 */ /* 0x000fe400078210ff */
[----:B------:R-:W-:Y:S01]  /*2ed70*/  LEA.HI.X.SX32 R161, R27, R252, 0x2, P6 ;  /* 0x000000fc1ba17211 */ /* 0x000fe200030f16ff */
[----:B------:R-:W-:Y:S01]  /*2ed80*/  IMAD.MOV.U32 R22, RZ, RZ, R20 ;  /* 0x000000ffff167224 */ /* 0x000fe200078e0014 */
[----:B------:R-:W-:Y:S01]  /*2ed90*/  MOV R20, R17 ;  /* 0x0000001100147202 */ /* 0x000fe20000000f00 */
[----:B------:R-:W-:Y:S01]  /*2eda0*/  IMAD.MOV.U32 R17, RZ, RZ, R15 ;  /* 0x000000ffff117224 */ /* 0x000fe200078e000f */
[----:B------:R-:W-:Y:S01]  /*2edb0*/  MOV R15, R11 ;  /* 0x0000000b000f7202 */ /* 0x000fe20000000f00 */
[----:B------:R-:W-:Y:S02]  /*2edc0*/  IMAD.MOV.U32 R26, RZ, RZ, R162 ;  /* 0x000000ffff1a7224 */ /* 0x000fe400078e00a2 */
[----:B------:R-:W-:Y:S02]  /*2edd0*/  IMAD.MOV.U32 R26, RZ, RZ, R24 ;  /* 0x000000ffff1a7224 */ /* 0x000fe400078e0018 */
[----:B------:R-:W-:Y:S01]  /*2ede0*/  IMAD.MOV.U32 R24, RZ, RZ, R22 ;  /* 0x000000ffff187224 */ /* 0x000fe200078e0016 */
[----:B------:R-:W-:Y:S01]  /*2edf0*/  MOV R22, R20 ;  /* 0x0000001400167202 */ /* 0x000fe20000000f00 */
[----:B------:R-:W-:-:S02]  /*2ee00*/  IMAD R243, R243, c[0x0][0x190], RZ ;  /* 0x00006400f3f37a24 */ /* 0x000fc400078e02ff */
[----:B------:R-:W-:Y:S02]  /*2ee10*/  IMAD R164, R164, c[0x0][0x190], RZ ;  /* 0x00006400a4a47a24 */ /* 0x000fe400078e02ff */
[----:B------:R-:W-:Y:S01]  /*2ee20*/  IMAD.MOV.U32 R20, RZ, RZ, R17 ;  /* 0x000000ffff147224 */ /* 0x000fe200078e0011 */
[----:B------:R-:W-:Y:S01]  /*2ee30*/  MOV R17, R15 ;  /* 0x0000000f00117202 */ /* 0x000fe20000000f00 */
[----:B------:R-:W-:Y:S01]  /*2ee40*/  IMAD.MOV.U32 R15, RZ, RZ, R10 ;  /* 0x000000ffff0f7224 */ /* 0x000fe200078e000a */
[----:B------:R-:W-:Y:S01]  /*2ee50*/  MOV R10, R8 ;  /* 0x00000008000a7202 */ /* 0x000fe20000000f00 */
[----:B------:R-:W-:Y:S01]  /*2ee60*/  IMAD.MOV.U32 R11, RZ, RZ, R9 ;  /* 0x000000ffff0b7224 */ /* 0x000fe200078e0009 */
[----:B------:R-:W-:Y:S01]  /*2ee70*/  MOV R9, R243 ;  /* 0x000000f300097202 */ /* 0x000fe20000000f00 */
[----:B------:R-:W-:Y:S02]  /*2ee80*/  IMAD.MOV.U32 R8, RZ, RZ, R164 ;  /* 0x000000ffff087224 */ /* 0x000fe400078e00a4 */
[----:B------:R-:W-:-:S02]  /*2ee90*/  IMAD R242, R242, c[0x0][0x190], RZ ;  /* 0x00006400f2f27a24 */ /* 0x000fc400078e02ff */
[----:B------:R-:W-:Y:S02]  /*2eea0*/  IMAD.MOV.U32 R25, RZ, RZ, R21 ;  /* 0x000000ffff197224 */ /* 0x000fe400078e0015 */
[----:B------:R-:W-:Y:S02]  /*2eeb0*/  IMAD.MOV.U32 R21, RZ, RZ, R18 ;  /* 0x000000ffff157224 */ /* 0x000fe400078e0012 */
[----:B------:R-:W-:Y:S02]  /*2eec0*/  IMAD.MOV.U32 R18, RZ, RZ, R16 ;  /* 0x000000ffff127224 */ /* 0x000fe400078e0010 */
[----:B------:R-:W-:Y:S02]  /*2eed0*/  IMAD.MOV.U32 R16, RZ, RZ, R13 ;  /* 0x000000ffff107224 */ /* 0x000fe400078e000d */
[----:B------:R-:W-:Y:S02]  /*2eee0*/  IMAD.MOV.U32 R13, RZ, RZ, R9 ;  /* 0x000000ffff0d7224 */ /* 0x000fe400078e0009 */
[----:B------:R-:W-:-:S02]  /*2eef0*/  IMAD.MOV.U32 R9, RZ, RZ, R242 ;  /* 0x000000ffff097224 */ /* 0x000fc400078e00f2 */
[----:B----4-:R-:W-:Y:S02]  /*2ef00*/  IMAD R23, R245, c[0x0][0x190], RZ ;  /* 0x00006400f5177a24 */ /* 0x010fe400078e02ff */
[----:B------:R-:W4:Y:S04]  /*2ef10*/  LDL.LU R245, [R1+0x144] ;  /* 0x0001440001f57983 */ /* 0x000f280000300800 */
[----:B------:R1:W-:Y:S04]  /*2ef20*/  STL.64 [R1+0x1638], R160 ;  /* 0x001638a001007387 */ /* 0x0003e80000100a00 */
[----:B-1----:R-:W3:Y:S04]  /*2ef30*/  LDL.LU.64 R160, [R1+0x62b0] ;  /* 0x0062b00001a07983 */ /* 0x002ee80000300a00 */
[----:B------:R1:W-:Y:S04]  /*2ef40*/  STL [R1+0x1838], R162 ;  /* 0x001838a201007387 */ /* 0x0003e80000100800 */
[----:B------:R-:W3:Y:S01]  /*2ef50*/  LDL.LU R243, [R1+0x154] ;  /* 0x0001540001f37983 */ /* 0x000ee20000300800 */
[----:B-1----:R-:W-:-:S02]  /*2ef60*/  LEA R162, P6, R29, R0, 0x2 ;  /* 0x000000001da27211 */ /* 0x002fc400078c10ff */
[----:B--2---:R-:W-:Y:S02]  /*2ef70*/  MOV R27, R163 ;  /* 0x000000a3001b7202 */ /* 0x004fe40000000f00 */
[-C--:B------:R-:W-:Y:S02]  /*2ef80*/  LEA.HI.X.SX32 R27, R28, R252.reuse, 0x2, P1 ;  /* 0x000000fc1c1b7211 */ /* 0x080fe400008f16ff */
[----:B------:R-:W-:Y:S02]  /*2ef90*/  LEA.HI.X.SX32 R163, R29, R252, 0x2, P6 ;  /* 0x000000fc1da37211 */ /* 0x000fe400030f16ff */
[----:B------:R-:W-:Y:S01]  /*2efa0*/  LEA R164, P1, R30, R0, 0x2 ;  /* 0x000000001ea47211 */ /* 0x000fe200078210ff */
[----:B------:R-:W-:Y:S01]  /*2efb0*/  STL [R1+0x183c], R27 ;  /* 0x00183c1b01007387 */ /* 0x000fe20000100800 */
[----:B------:R-:W-:-:S03]  /*2efc0*/  MOV R29, R165 ;  /* 0x000000a5001d7202 */ /* 0x000fc60000000f00 */
[----:B------:R1:W-:Y:S01]  /*2efd0*/  STL.64 [R1+0x1a38], R162 ;  /* 0x001a38a201007387 */ /* 0x0003e20000100a00 */
[----:B------:R-:W-:Y:S01]  /*2efe0*/  IMAD.MOV.U32 R28, RZ, RZ, R164 ;  /* 0x000000ffff1c7224 */ /* 0x000fe200078e00a4 */
[----:B------:R-:W-:Y:S02]  /*2eff0*/  LEA.HI.X.SX32 R29, R30, R252, 0x2, P1 ;  /* 0x000000fc1e1d7211 */ /* 0x000fe400008f16ff */
[-C--:B------:R-:W-:Y:S01]  /*2f000*/  LEA R28, P1, R32, R0.reuse, 0x2 ;  /* 0x00000000201c7211 */ /* 0x080fe200078210ff */
[----:B-1----:R-:W2:Y:S04]  /*2f010*/  LDL.LU.64 R162, [R1+0x62a8] ;  /* 0x0062a80001a27983 */ /* 0x002ea80000300a00 */
[----:B------:R1:W-:Y:S04]  /*2f020*/  STL [R1+0x3d0], R164 ;  /* 0x0003d0a401007387 */ /* 0x0003e80000100800 */
[----:B------:R5:W-:Y:S01]  /*2f030*/  STL [R1+0x3d4], R29 ;  /* 0x0003d41d01007387 */ /* 0x000be20000100800 */
[----:B-1----:R-:W-:-:S04]  /*2f040*/  LEA R164, P6, R31, R0, 0x2 ;  /* 0x000000001fa47211 */ /* 0x002fc800078c10ff */
[-C--:B------:R-:W-:Y:S02]  /*2f050*/  LEA.HI.X.SX32 R165, R31, R252.reuse, 0x2, P6 ;  /* 0x000000fc1fa57211 */ /* 0x080fe400030f16ff */
[----:B-----5:R-:W-:-:S03]  /*2f060*/  LEA.HI.X.SX32 R29, R32, R252, 0x2, P1 ;  /* 0x000000fc201d7211 */ /* 0x020fc600008f16ff */
[----:B------:R1:W-:Y:S04]  /*2f070*/  STL.64 [R1+0x3c8], R164 ;  /* 0x0003c8a401007387 */ /* 0x0003e80000100a00 */
[----:B-1----:R-:W5:Y:S04]  /*2f080*/  LDL.LU.64 R164, [R1+0x62a0] ;  /* 0x0062a00001a47983 */ /* 0x002f680000300a00 */
[----:B------:R-:W2:Y:S04]  /*2f090*/  LDL.LU R242, [R1+0x160] ;  /* 0x0001600001f27983 */ /* 0x000ea80000300800 */
[----:B------:R1:W-:Y:S02]  /*2f0a0*/  STL.64 [R1+0x3c0], R28 ;  /* 0x0003c01c01007387 */ /* 0x0003e40000100a00 */
[----:B-1----:R-:W-:-:S02]  /*2f0b0*/  IMAD.MOV.U32 R29, RZ, RZ, R26 ;  /* 0x000000ffff1d7224 */ /* 0x002fc400078e001a */
[----:B------:R-:W-:Y:S02]  /*2f0c0*/  IMAD.MOV.U32 R26, RZ, RZ, R18 ;  /* 0x000000ffff1a7224 */ /* 0x000fe400078e0012 */
[----:B------:R-:W-:Y:S02]  /*2f0d0*/  IMAD.MOV.U32 R18, RZ, RZ, R15 ;  /* 0x000000ffff127224 */ /* 0x000fe400078e000f */
[----:B------:R-:W-:Y:S02]  /*2f0e0*/  IMAD.MOV.U32 R15, RZ, RZ, R241 ;  /* 0x000000ffff0f7224 */ /* 0x000fe400078e00f1 */
[----:B------:R-:W2:Y:S01]  /*2f0f0*/  LDL.LU R241, [R1+0x170] ;  /* 0x0001700001f17983 */ /* 0x000ea20000300800 */
[C---:B------:R-:W-:Y:S01]  /*2f100*/  LEA R30, P6, R33.reuse, R0, 0x2 ;  /* 0x00000000211e7211 */ /* 0x040fe200078c10ff */
[----:B------:R-:W-:Y:S01]  /*2f110*/  IMAD.MOV.U32 R28, RZ, RZ, R25 ;  /* 0x000000ffff1c7224 */ /* 0x000fe200078e0019 */
[----:B------:R-:W-:Y:S01]  /*2f120*/  MOV R25, R16 ;  /* 0x0000001000197202 */ /* 0x000fe20000000f00 */
[----:B------:R-:W-:Y:S01]  /*2f130*/  IMAD.MOV.U32 R27, RZ, RZ, R22 ;  /* 0x000000ffff1b7224 */ /* 0x000fe200078e0016 */
[----:B------:R-:W-:Y:S01]  /*2f140*/  LEA.HI.X.SX32 R31, R33, R252, 0x2, P6 ;  /* 0x000000fc211f7211 */ /* 0x000fe200030f16ff */
[----:B------:R-:W-:Y:S01]  /*2f150*/  IMAD.MOV.U32 R16, RZ, RZ, R10 ;  /* 0x000000ffff107224 */ /* 0x000fe200078e000a */
[----:B------:R-:W-:Y:S01]  /*2f160*/  MOV R22, R21 ;  /* 0x0000001500167202 */ /* 0x000fe20000000f00 */
[----:B------:R-:W-:Y:S01]  /*2f170*/  IMAD.MOV.U32 R21, RZ, RZ, R20 ;  /* 0x000000ffff157224 */ /* 0x000fe200078e0014 */
[----:B------:R-:W-:Y:S01]  /*2f180*/  MOV R10, R166 ;  /* 0x000000a6000a7202 */ /* 0x000fe20000000f00 */
[----:B------:R-:W-:Y:S01]  /*2f190*/  IMAD R167, R167, c[0x0][0x190], RZ ;  /* 0x00006400a7a77a24 */ /* 0x000fe200078e02ff */
[----:B------:R-:W-:Y:S01]  /*2f1a0*/  LEA R166, P1, R34, R0, 0x2 ;  /* 0x0000000022a67211 */ /* 0x000fe200078210ff */
[----:B------:R-:W-:Y:S01]  /*2f1b0*/  IMAD.MOV.U32 R20, RZ, RZ, R17 ;  /* 0x000000ffff147224 */ /* 0x000fe200078e0011 */
[----:B------:R1:W-:Y:S01]  /*2f1c0*/  STL.64 [R1+0x1430], R30 ;  /* 0x0014301e01007387 */ /* 0x0003e20000100a00 */
[----:B------:R-:W-:Y:S01]  /*2f1d0*/  IMAD.MOV.U32 R17, RZ, RZ, R13 ;  /* 0x000000ffff117224 */ /* 0x000fe200078e000d */
[----:B------:R-:W-:Y:S01]  /*2f1e0*/  MOV R13, R9 ;  /* 0x00000009000d7202 */ /* 0x000fe20000000f00 */
[----:B------:R-:W-:-:S02]  /*2f1f0*/  IMAD.MOV.U32 R9, RZ, RZ, R8 ;  /* 0x000000ffff097224 */ /* 0x000fc400078e0008 */
[----:B------:R-:W-:Y:S01]  /*2f200*/  IMAD.MOV.U32 R8, RZ, RZ, R167 ;  /* 0x000000ffff087224 */ /* 0x000fe200078e00a7 */
[----:B------:R-:W-:Y:S02]  /*2f210*/  LEA.HI.X.SX32 R167, R34, R252, 0x2, P1 ;  /* 0x000000fc22a77211 */ /* 0x000fe400008f16ff */
[----:B-1----:R-:W-:-:S04]  /*2f220*/  LEA R30, P6, R35, R0, 0x2 ;  /* 0x00000000231e7211 */ /* 0x002fc800078c10ff */
[----:B------:R-:W-:Y:S01]  /*2f230*/  LEA.HI.X.SX32 R31, R35, R252, 0x2, P6 ;  /* 0x000000fc231f7211 */ /* 0x000fe200030f16ff */
[----:B------:R1:W-:Y:S01]  /*2f240*/  STL.64 [R1+0x1640], R166 ;  /* 0x001640a601007387 */ /* 0x0003e20000100a00 */
[----:B------:R-:W-:-:S03]  /*2f250*/  IMAD R168, R168, c[0x0][0x190], RZ ;  /* 0x00006400a8a87a24 */ /* 0x000fc600078e02ff */
[----:B------:R1:W-:Y:S01]  /*2f260*/  STL.64 [R1+0x1840], R30 ;  /* 0x0018401e01007387 */ /* 0x0003e20000100a00 */
[----:B------:R-:W-:Y:S01]  /*2f270*/  IMAD R169, R169, c[0x0][0x190], RZ ;  /* 0x00006400a9a97a24 */ /* 0x000fe200078e02ff */
[C---:B-1----:R-:W-:Y:S01]  /*2f280*/  LEA R166, P1, R36.reuse, R0, 0x2 ;  /* 0x0000000024a67211 */ /* 0x042fe200078210ff */
[----:B------:R-:W-:Y:S01]  /*2f290*/  IMAD.MOV.U32 R30, RZ, RZ, R28 ;  /* 0x000000ffff1e7224 */ /* 0x000fe200078e001c */
[----:B------:R-:W-:Y:S01]  /*2f2a0*/  MOV R28, R26 ;  /* 0x0000001a001c7202 */ /* 0x000fe20000000f00 */
[----:B------:R-:W-:Y:S02]  /*2f2b0*/  IMAD.MOV.U32 R26, RZ, RZ, R18 ;  /* 0x000000ffff1a7224 */ /* 0x000fe400078e0012 */
[----:B------:R-:W-:Y:S02]  /*2f2c0*/  IMAD.MOV.U32 R18, RZ, RZ, R17 ;  /* 0x000000ffff127224 */ /* 0x000fe400078e0011 */
[----:B------:R-:W-:Y:S02]  /*2f2d0*/  IMAD.MOV.U32 R31, RZ, RZ, R29 ;  /* 0x000000ffff1f7224 */ /* 0x000fe400078e001d */
[----:B------:R-:W-:Y:S01]  /*2f2e0*/  IMAD.MOV.U32 R17, RZ, RZ, R15 ;  /* 0x000000ffff117224 */ /* 0x000fe200078e000f */
[----:B------:R-:W-:Y:S01]  /*2f2f0*/  MOV R15, R168 ;  /* 0x000000a8000f7202 */ /* 0x000fe20000000f00 */
[----:B------:R-:W-:Y:S01]  /*2f300*/  IMAD.MOV.U32 R29, RZ, RZ, R27 ;  /* 0x000000ffff1d7224 */ /* 0x000fe200078e001b */
[C---:B------:R-:W-:Y:S01]  /*2f310*/  LEA R168, P6, R37.reuse, R0, 0x2 ;  /* 0x0000000025a87211 */ /* 0x040fe200078c10ff */
[----:B------:R-:W-:Y:S01]  /*2f320*/  IMAD.MOV.U32 R27, RZ, RZ, R25 ;  /* 0x000000ffff1b7224 */ /* 0x000fe200078e0019 */
[----:B------:R-:W-:Y:S01]  /*2f330*/  MOV R25, R16 ;  /* 0x0000001000197202 */ /* 0x000fe20000000f00 */
[----:B------:R-:W-:Y:S01]  /*2f340*/  IMAD.MOV.U32 R16, RZ, RZ, R10 ;  /* 0x000000ffff107224 */ /* 0x000fe200078e000a */
[-C--:B------:R-:W-:Y:S01]  /*2f350*/  LEA.HI.X.SX32 R167, R36, R252.reuse, 0x2, P1 ;  /* 0x000000fc24a77211 */ /* 0x080fe200008f16ff */
[----:B------:R-:W-:Y:S01]  /*2f360*/  IMAD.MOV.U32 R10, RZ, RZ, R169 ;  /* 0x000000ffff0a7224 */ /* 0x000fe200078e00a9 */
[----:B------:R-:W-:Y:S01]  /*2f370*/  LEA.HI.X.SX32 R169, R37, R252, 0x2, P6 ;  /* 0x000000fc25a97211 */ /* 0x000fe200030f16ff */
[----:B------:R-:W-:Y:S01]  /*2f380*/  IMAD.MOV.U32 R37, RZ, RZ, R33 ;  /* 0x000000ffff257224 */ /* 0x000fe200078e0021 */
[----:B------:R-:W-:Y:S01]  /*2f390*/  LEA R32, P1, R38, R0, 0x2 ;  /* 0x0000000026207211 */ /* 0x000fe200078210ff */
[----:B------:R1:W-:Y:S01]  /*2f3a0*/  STL.64 [R1+0x1a40], R166 ;  /* 0x001a40a601007387 */ /* 0x0003e20000100a00 */
[----:B------:R-:W-:-:S02]  /*2f3b0*/  IMAD.MOV.U32 R33, RZ, RZ, R31 ;  /* 0x000000ffff217224 */ /* 0x000fc400078e001f */
[----:B------:R-:W-:Y:S02]  /*2f3c0*/  IMAD.MOV.U32 R31, RZ, RZ, R29 ;  /* 0x000000ffff1f7224 */ /* 0x000fe400078e001d */
[----:B------:R-:W-:Y:S02]  /*2f3d0*/  IMAD.MOV.U32 R29, RZ, RZ, R27 ;  /* 0x000000ffff1d7224 */ /* 0x000fe400078e001b */
[----:B------:R-:W-:Y:S01]  /*2f3e0*/  IMAD.MOV.U32 R27, RZ, RZ, R25 ;  /* 0x000000ffff1b7224 */ /* 0x000fe200078e0019 */
[----:B-1----:R-:W3:Y:S01]  /*2f3f0*/  LDL.LU.64 R166, [R1+0x6298] ;  /* 0x0062980001a67983 */ /* 0x002ee20000300a00 */
[----:B------:R-:W-:Y:S02]  /*2f400*/  IMAD.MOV.U32 R36, RZ, RZ, R32 ;  /* 0x000000ffff247224 */ /* 0x000fe400078e0020 */
[----:B------:R-:W-:Y:S01]  /*2f410*/  IMAD.MOV.U32 R25, RZ, RZ, R16 ;  /* 0x000000ffff197224 */ /* 0x000fe200078e0010 */
[----:B------:R-:W-:Y:S01]  /*2f420*/  LEA.HI.X.SX32 R37, R38, R252, 0x2, P1 ;  /* 0x000000fc26257211 */ /* 0x000fe200008f16ff */
[----:B------:R-:W-:-:S02]  /*2f430*/  IMAD.MOV.U32 R16, RZ, RZ, R14 ;  /* 0x000000ffff107224 */ /* 0x000fc400078e000e */
[----:B------:R-:W-:Y:S02]  /*2f440*/  IMAD R171, R171, c[0x0][0x190], RZ ;  /* 0x00006400abab7a24 */ /* 0x000fe400078e02ff */
[----:B------:R-:W-:Y:S01]  /*2f450*/  IMAD.MOV.U32 R14, RZ, RZ, R170 ;  /* 0x000000ffff0e7224 */ /* 0x000fe200078e00aa */
[-C--:B------:R-:W-:Y:S02]  /*2f460*/  LEA R170, P6, R39, R0.reuse, 0x2 ;  /* 0x0000000027aa7211 */ /* 0x080fe400078c10ff */
[----:B------:R-:W-:Y:S01]  /*2f470*/  LEA R36, P1, R40, R0, 0x2 ;  /* 0x0000000028247211 */ /* 0x000fe200078210ff */
[----:B------:R-:W-:Y:S02]  /*2f480*/  IMAD R240, R240, c[0x0][0x190], RZ ;  /* 0x00006400f0f07a24 */ /* 0x000fe400078e02ff */
[----:B--2---:R-:W-:Y:S02]  /*2f490*/  IMAD R34, R241, c[0x0][0x190], RZ ;  /* 0x00006400f1227a24 */ /* 0x004fe400078e02ff */
[----:B------:R-:W2:Y:S04]  /*2f4a0*/  LDL.LU R241, [R1+0x180] ;  /* 0x0001800001f17983 */ /* 0x000ea80000300800 */
[----:B------:R1:W-:Y:S04]  /*2f4b0*/  STL.64 [R1+0x3b8], R168 ;  /* 0x0003b8a801007387 */ /* 0x0003e80000100a00 */
[----:B-1----:R-:W2:Y:S04]  /*2f4c0*/  LDL.LU.64 R168, [R1+0x6290] ;  /* 0x0062900001a87983 */ /* 0x002ea80000300a00 */
[----:B------:R1:W-:Y:S04]  /*2f4d0*/  STL [R1+0x3b0], R32 ;  /* 0x0003b02001007387 */ /* 0x0003e80000100800 */
[----:B------:R-:W2:Y:S01]  /*2f4e0*/  LDL.LU R35, [R1+0x18c] ;  /* 0x00018c0001237983 */ /* 0x000ea20000300800 */
[----:B-1----:R-:W-:Y:S01]  /*2f4f0*/  MOV R32, R30 ;  /* 0x0000001e00207202 */ /* 0x002fe20000000f00 */
[----:B------:R-:W-:Y:S01]  /*2f500*/  IMAD.MOV.U32 R30, RZ, RZ, R28 ;  /* 0x000000ffff1e7224 */ /* 0x000fe200078e001c */
[----:B------:R-:W-:Y:S01]  /*2f510*/  MOV R28, R26 ;  /* 0x0000001a001c7202 */ /* 0x000fe20000000f00 */
[----:B------:R-:W-:Y:S01]  /*2f520*/  IMAD.MOV.U32 R26, RZ, RZ, R17 ;  /* 0x000000ffff1a7224 */ /* 0x000fe200078e0011 */
[----:B------:R-:W-:Y:S01]  /*2f530*/  MOV R17, R15 ;  /* 0x0000000f00117202 */ /* 0x000fe20000000f00 */
[----:B------:R-:W-:Y:S01]  /*2f540*/  IMAD.MOV.U32 R15, RZ, RZ, R171 ;  /* 0x000000ffff0f7224 */ /* 0x000fe200078e00ab */
[----:B------:R1:W-:Y:S01]  /*2f550*/  STL [R1+0x3b4], R37 ;  /* 0x0003b42501007387 */ /* 0x0003e20000100800 */
[----:B------:R-:W-:-:S05]  /*2f560*/  LEA.HI.X.SX32 R171, R39, R252, 0x2, P6 ;  /* 0x000000fc27ab7211 */ /* 0x000fca00030f16ff */
[----:B------:R4:W-:Y:S01]  /*2f570*/  STL.64 [R1+0x3a8], R170 ;  /* 0x0003a8aa01007387 */ /* 0x0009e20000100a00 */
[----:B-1----:R-:W-:-:S05]  /*2f580*/  LEA.HI.X.SX32 R37, R40, R252, 0x2, P1 ;  /* 0x000000fc28257211 */ /* 0x002fca00008f16ff */
[----:B------:R1:W-:Y:S01]  /*2f590*/  STL.64 [R1+0x1438], R36 ;  /* 0x0014382401007387 */ /* 0x0003e20000100a00 */
[-C--:B------:R-:W-:Y:S02]  /*2f5a0*/  LEA R38, P1, R42, R0.reuse, 0x2 ;  /* 0x000000002a267211 */ /* 0x080fe400078210ff */
[----:B----4-:R-:W-:Y:S02]  /*2f5b0*/  LEA R170, P6, R41, R0, 0x2 ;  /* 0x0000000029aa7211 */ /* 0x010fe400078c10ff */
[----:B-1----:R-:W-:Y:S01]  /*2f5c0*/  MOV R36, R33 ;  /* 0x0000002100247202 */ /* 0x002fe20000000f00 */
[----:B------:R-:W-:Y:S02]  /*2f5d0*/  IMAD.MOV.U32 R33, RZ, RZ, R32 ;  /* 0x000000ffff217224 */ /* 0x000fe400078e0020 */
[----:B------:R-:W-:Y:S02]  /*2f5e0*/  IMAD.MOV.U32 R32, RZ, RZ, R31 ;  /* 0x000000ffff207224 */ /* 0x000fe400078e001f */
[----:B------:R-:W-:Y:S01]  /*2f5f0*/  IMAD.MOV.U32 R31, RZ, RZ, R30 ;  /* 0x000000ffff1f7224 */ /* 0x000fe200078e001e */
[----:B------:R-:W-:Y:S01]  /*2f600*/  MOV R30, R29 ;  /* 0x0000001d001e7202 */ /* 0x000fe20000000f00 */
[----:B------:R-:W-:-:S02]  /*2f610*/  IMAD.MOV.U32 R29, RZ, RZ, R28 ;  /* 0x000000ffff1d7224 */ /* 0x000fc400078e001c */
[----:B------:R-:W-:Y:S02]  /*2f620*/  IMAD.MOV.U32 R28, RZ, RZ, R27 ;  /* 0x000000ffff1c7224 */ /* 0x000fe400078e001b */
[----:B------:R-:W-:Y:S01]  /*2f630*/  IMAD.MOV.U32 R27, RZ, RZ, R26 ;  /* 0x000000ffff1b7224 */ /* 0x000fe200078e001a */
[----:B------:R-:W-:Y:S01]  /*2f640*/  MOV R26, R25 ;  /* 0x00000019001a7202 */ /* 0x000fe20000000f00 */
[----:B------:R-:W-:Y:S01]  /*2f650*/  IMAD.MOV.U32 R25, RZ, RZ, R16 ;  /* 0x000000ffff197224 */ /* 0x000fe200078e0010 */
[-C--:B------:R-:W-:Y:S01]  /*2f660*/  LEA.HI.X.SX32 R171, R41, R252.reuse, 0x2, P6 ;  /* 0x000000fc29ab7211 */ /* 0x080fe200030f16ff */
[----:B------:R-:W-:Y:S01]  /*2f670*/  IMAD.MOV.U32 R16, RZ, RZ, R15 ;  /* 0x000000ffff107224 */ /* 0x000fe200078e000f */
[----:B------:R-:W-:Y:S01]  /*2f680*/  LEA.HI.X.SX32 R39, R42, R252, 0x2, P1 ;  /* 0x000000fc2a277211 */ /* 0x000fe200008f16ff */
[----:B------:R-:W-:Y:S01]  /*2f690*/  IMAD.MOV.U32 R15, RZ, RZ, R14 ;  /* 0x000000ffff0f7224 */ /* 0x000fe200078e000e */
[----:B------:R-:W-:Y:S01]  /*2f6a0*/  MOV R14, R4 ;  /* 0x00000004000e7202 */ /* 0x000fe20000000f00 */
[----:B------:R-:W-:-:S02]  /*2f6b0*/  IMAD.MOV.U32 R4, RZ, RZ, R240 ;  /* 0x000000ffff047224 */ /* 0x000fc400078e00f0 */
[----:B------:R-:W4:Y:S01]  /*2f6c0*/  LDL.LU R240, [R1+0x19c] ;  /* 0x00019c0001f07983 */ /* 0x000f220000300800 */
[----:B------:R-:W-:-:S03]  /*2f6d0*/  LEA R40, P6, R43, R0, 0x2 ;  /* 0x000000002b287211 */ /* 0x000fc600078c10ff */
[----:B------:R1:W-:Y:S01]  /*2f6e0*/  STL.64 [R1+0x1648], R170 ;  /* 0x001648aa01007387 */ /* 0x0003e20000100a00 */
[----:B------:R-:W-:Y:S01]  /*2f6f0*/  LEA.HI.X.SX32 R41, R43, R252, 0x2, P6 ;  /* 0x000000fc2b297211 */ /* 0x000fe200030f16ff */
[----:B------:R-:W-:Y:S02]  /*2f700*/  IMAD.MOV.U32 R37, RZ, RZ, R36 ;  /* 0x000000ffff257224 */ /* 0x000fe400078e0024 */
[----:B-1----:R-:W2:Y:S04]  /*2f710*/  LDL.LU.64 R170, [R1+0x6288] ;  /* 0x0062880001aa7983 */ /* 0x002ea80000300a00 */
[----:B------:R1:W-:Y:S04]  /*2f720*/  STL.64 [R1+0x1848], R38 ;  /* 0x0018482601007387 */ /* 0x0003e80000100a00 */
[----:B------:R-:W2:Y:S01]  /*2f730*/  LDL.LU R36, [R1+0x1ac] ;  /* 0x0001ac0001247983 */ /* 0x000ea20000300800 */
[----:B-1----:R-:W-:-:S04]  /*2f740*/  LEA R38, P1, R44, R0, 0x2 ;  /* 0x000000002c267211 */ /* 0x002fc800078210ff */
[----:B------:R-:W-:Y:S01]  /*2f750*/  LEA.HI.X.SX32 R39, R44, R252, 0x2, P1 ;  /* 0x000000fc2c277211 */ /* 0x000fe200008f16ff */
[----:B------:R1:W-:Y:S04]  /*2f760*/  STL.64 [R1+0x1a48], R40 ;  /* 0x001a482801007387 */ /* 0x0003e80000100a00 */
[----:B------:R3:W-:Y:S04]  /*2f770*/  STL.64 [R1+0x3a0], R38 ;  /* 0x0003a02601007387 */ /* 0x0007e80000100a00 */
[----:B------:R-:W2:Y:S01]  /*2f780*/  LDL.LU R42, [R1+0x1b8] ;  /* 0x0001b800012a7983 */ /* 0x000ea20000300800 */
[----:B-1----:R-:W-:-:S02]  /*2f790*/  LEA R40, P6, R45, R0, 0x2 ;  /* 0x000000002d287211 */ /* 0x002fc400078c10ff */
[C---:B---3--:R-:W-:Y:S02]  /*2f7a0*/  LEA R38, P1, R46.reuse, R0, 0x2 ;  /* 0x000000002e267211 */ /* 0x048fe400078210ff */
[-C--:B------:R-:W-:Y:S02]  /*2f7b0*/  LEA.HI.X.SX32 R41, R45, R252.reuse, 0x2, P6 ;  /* 0x000000fc2d297211 */ /* 0x080fe400030f16ff */
[----:B------:R-:W-:-:S03]  /*2f7c0*/  LEA.HI.X.SX32 R39, R46, R252, 0x2, P1 ;  /* 0x000000fc2e277211 */ /* 0x000fc600008f16ff */
[----:B------:R1:W-:Y:S01]  /*2f7d0*/  STL.64 [R1+0x398], R40 ;  /* 0x0003982801007387 */ /* 0x0003e20000100a00 */
[----:B------:R-:W-:-:S03]  /*2f7e0*/  IMAD R172, R172, c[0x0][0x190], RZ ;  /* 0x00006400acac7a24 */ /* 0x000fc600078e02ff */
[----:B------:R3:W-:Y:S01]  /*2f7f0*/  STL.64 [R1+0x390], R38 ;  /* 0x0003902601007387 */ /* 0x0007e20000100a00 */
[----:B------:R-:W-:Y:S01]  /*2f800*/  IMAD R173, R173, c[0x0][0x190], RZ ;  /* 0x00006400adad7a24 */ /* 0x000fe200078e02ff */
[----:B-1----:R-:W-:Y:S01]  /*2f810*/  LEA R40, P6, R47, R0, 0x2 ;  /* 0x000000002f287211 */ /* 0x002fe200078c10ff */
[----:B---3--:R-:W-:Y:S02]  /*2f820*/  IMAD.MOV.U32 R38, RZ, RZ, R37 ;  /* 0x000000ffff267224 */ /* 0x008fe400078e0025 */
[----:B------:R-:W-:Y:S02]  /*2f830*/  IMAD.MOV.U32 R37, RZ, RZ, R32 ;  /* 0x000000ffff257224 */ /* 0x000fe400078e0020 */
[----:B------:R-:W-:Y:S02]  /*2f840*/  IMAD.MOV.U32 R32, RZ, RZ, R30 ;  /* 0x000000ffff207224 */ /* 0x000fe400078e001e */
[----:B------:R-:W-:Y:S02]  /*2f850*/  IMAD.MOV.U32 R30, RZ, RZ, R28 ;  /* 0x000000ffff1e7224 */ /* 0x000fe400078e001c */
[----:B------:R-:W-:Y:S01]  /*2f860*/  IMAD.MOV.U32 R28, RZ, RZ, R26 ;  /* 0x000000ffff1c7224 */ /* 0x000fe200078e001a */
[----:B------:R-:W-:Y:S01]  /*2f870*/  MOV R39, R33 ;  /* 0x0000002100277202 */ /* 0x000fe20000000f00 */
[----:B------:R-:W-:-:S02]  /*2f880*/  IMAD.MOV.U32 R26, RZ, RZ, R15 ;  /* 0x000000ffff1a7224 */ /* 0x000fc400078e000f */
[----:B------:R-:W-:Y:S01]  /*2f890*/  IMAD.MOV.U32 R15, RZ, RZ, R4 ;  /* 0x000000ffff0f7224 */ /* 0x000fe200078e0004 */
[----:B------:R-:W-:Y:S01]  /*2f8a0*/  MOV R4, R172 ;  /* 0x000000ac00047202 */ /* 0x000fe20000000f00 */
[----:B------:R-:W-:Y:S01]  /*2f8b0*/  IMAD.MOV.U32 R33, RZ, RZ, R31 ;  /* 0x000000ffff217224 */ /* 0x000fe200078e001f */
[----:B------:R-:W-:Y:S01]  /*2f8c0*/  MOV R31, R29 ;  /* 0x0000001d001f7202 */ /* 0x000fe20000000f00 */
[----:B------:R-:W-:Y:S01]  /*2f8d0*/  IMAD.MOV.U32 R29, RZ, RZ, R27 ;  /* 0x000000ffff1d7224 */ /* 0x000fe200078e001b */
[C---:B------:R-:W-:Y:S02]  /*2f8e0*/  LEA R172, P1, R48.reuse, R0, 0x2 ;  /* 0x0000000030ac7211 */ /* 0x040fe400078210ff */
[-C--:B------:R-:W-:Y:S02]  /*2f8f0*/  LEA.HI.X.SX32 R41, R47, R252.reuse, 0x2, P6 ;  /* 0x000000fc2f297211 */ /* 0x080fe400030f16ff */
[----:B------:R-:W-:Y:S01]  /*2f900*/  MOV R27, R25 ;  /* 0x00000019001b7202 */ /* 0x000fe20000000f00 */
[----:B------:R-:W-:Y:S01]  /*2f910*/  IMAD.MOV.U32 R25, RZ, RZ, R173 ;  /* 0x000000ffff197224 */ /* 0x000fe200078e00ad */
[----:B------:R-:W-:Y:S01]  /*2f920*/  LEA.HI.X.SX32 R173, R48, R252, 0x2, P1 ;  /* 0x000000fc30ad7211 */ /* 0x000fe200008f16ff */
[----:B------:R1:W-:Y:S02]  /*2f930*/  STL.64 [R1+0x1448], R40 ;  /* 0x0014482801007387 */ /* 0x0003e40000100a00 */
[----:B-1----:R-:W-:-:S02]  /*2f940*/  IMAD.MOV.U32 R40, RZ, RZ, R39 ;  /* 0x000000ffff287224 */ /* 0x002fc400078e0027 */
[----:B------:R-:W-:Y:S02]  /*2f950*/  IMAD.MOV.U32 R39, RZ, RZ, R37 ;  /* 0x000000ffff277224 */ /* 0x000fe400078e0025 */
[----:B------:R-:W3:Y:S04]  /*2f960*/  LDL.LU R37, [R1+0x1c8] ;  /* 0x0001c80001257983 */ /* 0x000ee80000300800 */
[----:B------:R1:W-:Y:S04]  /*2f970*/  STL.64 [R1+0x1650], R172 ;  /* 0x001650ac01007387 */ /* 0x0003e80000100a00 */
[----:B-1----:R-:W3:Y:S01]  /*2f980*/  LDL.LU.64 R172, [R1+0x6280] ;  /* 0x0062800001ac7983 */ /* 0x002ee20000300a00 */
[----:B--2---:R-:W-:Y:S01]  /*2f990*/  IMAD R45, R42, c[0x0][0x190], RZ ;  /* 0x000064002a2d7a24 */ /* 0x004fe200078e02ff */
[----:B------:R-:W-:-:S04]  /*2f9a0*/  LEA R42, P6, R49, R0, 0x2 ;  /* 0x00000000312a7211 */ /* 0x000fc800078c10ff */
[----:B------:R-:W-:-:S05]  /*2f9b0*/  LEA.HI.X.SX32 R43, R49, R252, 0x2, P6 ;  /* 0x000000fc312b7211 */ /* 0x000fca00030f16ff */
[----:B------:R1:W-:Y:S04]  /*2f9c0*/  STL.64 [R1+0x1850], R42 ;  /* 0x0018502a01007387 */ /* 0x0003e80000100a00 */
[----:B------:R-:W2:Y:S01]  /*2f9d0*/  LDL.LU R41, [R1+0x1d4] ;  /* 0x0001d40001297983 */ /* 0x000ea20000300800 */
[----:B------:R-:W-:-:S04]  /*2f9e0*/  LEA R46, P1, R50, R0, 0x2 ;  /* 0x00000000322e7211 */ /* 0x000fc800078210ff */
[----:B------:R-:W-:Y:S02]  /*2f9f0*/  LEA.HI.X.SX32 R47, R50, R252, 0x2, P1 ;  /* 0x000000fc322f7211 */ /* 0x000fe400008f16ff */
[----:B-1----:R-:W-:-:S04]  /*2fa00*/  LEA R42, P6, R51, R0, 0x2 ;  /* 0x00000000332a7211 */ /* 0x002fc800078c10ff */
[----:B------:R-:W-:Y:S01]  /*2fa10*/  LEA.HI.X.SX32 R43, R51, R252, 0x2, P6 ;  /* 0x000000fc332b7211 */ /* 0x000fe200030f16ff */
[----:B------:R1:W-:Y:S04]  /*2fa20*/  STL.64 [R1+0x1a50], R46 ;  /* 0x001a502e01007387 */ /* 0x0003e80000100a00 */
[----:B------:R4:W-:Y:S01]  /*2fa30*/  STL.64 [R1+0x388], R42 ;  /* 0x0003882a01007387 */ /* 0x0009e20000100a00 */
[CC--:B-1----:R-:W-:Y:S02]  /*2fa40*/  LEA R46, P1, R52.reuse, R0.reuse, 0x2 ;  /* 0x00000000342e7211 */ /* 0x0c2fe400078210ff */
[----:B----4-:R-:W-:Y:S02]  /*2fa50*/  LEA R42, P6, R53, R0, 0x2 ;  /* 0x00000000352a7211 */ /* 0x010fe400078c10ff */
[----:B------:R-:W-:-:S02]  /*2fa60*/  LEA.HI.X.SX32 R47, R52, R252, 0x2, P1 ;  /* 0x000000fc342f7211 */ /* 0x000fc400008f16ff */
[----:B------:R-:W-:Y:S01]  /*2fa70*/  LEA.HI.X.SX32 R43, R53, R252, 0x2, P6 ;  /* 0x000000fc352b7211 */ /* 0x000fe200030f16ff */
[----:B--2---:R-:W-:Y:S02]  /*2fa80*/  IMAD R44, R41, c[0x0][0x190], RZ ;  /* 0x00006400292c7a24 */ /* 0x004fe400078e02ff */
[----:B------:R-:W-:Y:S02]  /*2fa90*/  IMAD.MOV.U32 R41, RZ, RZ, R38 ;  /* 0x000000ffff297224 */ /* 0x000fe400078e0026 */
[----:B------:R-:W2:Y:S04]  /*2faa0*/  LDL.LU R38, [R1+0x1e4] ;  /* 0x0001e40001267983 */ /* 0x000ea80000300800 */
[----:B------:R-:W-:Y:S04]  /*2fab0*/  STL.64 [R1+0x380], R46 ;  /* 0x0003802e01007387 */ /* 0x000fe80000100a00 */
[----:B------:R1:W-:Y:S04]  /*2fac0*/  STL.64 [R1+0x378], R42 ;  /* 0x0003782a01007387 */ /* 0x0003e80000100a00 */
[----:B-1----:R-:W4:Y:S01]  /*2fad0*/  LDL.LU R42, [R1+0x1f4] ;  /* 0x0001f400012a7983 */ /* 0x002f220000300800 */
[----:B------:R-:W-:-:S02]  /*2fae0*/  LEA R48, P1, R54, R0, 0x2 ;  /* 0x0000000036307211 */ /* 0x000fc400078210ff */
[C---:B------:R-:W-:Y:S02]  /*2faf0*/  LEA R46, P6, R55.reuse, R0, 0x2 ;  /* 0x00000000372e7211 */ /* 0x040fe400078c10ff */
[-C--:B------:R-:W-:Y:S02]  /*2fb00*/  LEA.HI.X.SX32 R49, R54, R252.reuse, 0x2, P1 ;  /* 0x000000fc36317211 */ /* 0x080fe400008f16ff */
[----:B------:R-:W-:-:S03]  /*2fb10*/  LEA.HI.X.SX32 R47, R55, R252, 0x2, P6 ;  /* 0x000000fc372f7211 */ /* 0x000fc600030f16ff */
[----:B------:R1:W-:Y:S04]  /*2fb20*/  STL.64 [R1+0x1450], R48 ;  /* 0x0014503001007387 */ /* 0x0003e80000100a00 */
[----:B------:R3:W-:Y:S01]  /*2fb30*/  STL.64 [R1+0x1658], R46 ;  /* 0x0016582e01007387 */ /* 0x0007e20000100a00 */
[CC--:B-1----:R-:W-:Y:S02]  /*2fb40*/  LEA R48, P1, R56.reuse, R0.reuse, 0x2 ;  /* 0x0000000038307211 */ /* 0x0c2fe400078210ff */
[----:B---3--:R-:W-:Y:S02]  /*2fb50*/  LEA R46, P6, R57, R0, 0x2 ;  /* 0x00000000392e7211 */ /* 0x008fe400078c10ff */
[----:B------:R-:W-:Y:S02]  /*2fb60*/  LEA.HI.X.SX32 R49, R56, R252, 0x2, P1 ;  /* 0x000000fc38317211 */ /* 0x000fe400008f16ff */
[----:B------:R-:W-:-:S02]  /*2fb70*/  LEA R50, P1, R58, R0, 0x2 ;  /* 0x000000003a327211 */ /* 0x000fc400078210ff */
[-C--:B------:R-:W-:Y:S02]  /*2fb80*/  LEA.HI.X.SX32 R47, R57, R252.reuse, 0x2, P6 ;  /* 0x000000fc392f7211 */ /* 0x080fe400030f16ff */
[----:B------:R-:W-:Y:S01]  /*2fb90*/  LEA.HI.X.SX32 R51, R58, R252, 0x2, P1 ;  /* 0x000000fc3a337211 */ /* 0x000fe200008f16ff */
[----:B------:R-:W-:Y:S02]  /*2fba0*/  IMAD R155, R155, c[0x0][0x190], RZ ;  /* 0x000064009b9b7a24 */ /* 0x000fe400078e02ff */
[----:B------:R-:W-:Y:S02]  /*2fbb0*/  IMAD R154, R154, c[0x0][0x190], RZ ;  /* 0x000064009a9a7a24 */ /* 0x000fe400078e02ff */
[----:B------:R-:W-:Y:S02]  /*2fbc0*/  IMAD R153, R153, c[0x0][0x190], RZ ;  /* 0x0000640099997a24 */ /* 0x000fe400078e02ff */
[----:B------:R-:W-:Y:S02]  /*2fbd0*/  IMAD R152, R152, c[0x0][0x190], RZ ;  /* 0x0000640098987a24 */ /* 0x000fe400078e02ff */
[----:B----4-:R-:W-:-:S02]  /*2fbe0*/  IMAD R43, R42, c[0x0][0x190], RZ ;  /* 0x000064002a2b7a24 */ /* 0x010fc400078e02ff */
[----:B------:R-:W3:Y:S04]  /*2fbf0*/  LDL.LU R42, [R1+0x204] ;  /* 0x00020400012a7983 */ /* 0x000ee80000300800 */
[----:B------:R1:W-:Y:S04]  /*2fc00*/  STL.64 [R1+0x1858], R48 ;  /* 0x0018583001007387 */ /* 0x0003e80000100a00 */
[----:B------:R4:W-:Y:S01]  /*2fc10*/  STL.64 [R1+0x1a58], R46 ;  /* 0x001a582e01007387 */ /* 0x0009e20000100a00 */
[----:B-1----:R-:W-:Y:S02]  /*2fc20*/  LEA R48, P6, R59, R0, 0x2 ;  /* 0x000000003b307211 */ /* 0x002fe400078c10ff */
[----:B----4-:R-:W-:-:S02]  /*2fc30*/  MOV R46, R41 ;  /* 0x00000029002e7202 */ /* 0x010fc40000000f00 */
[----:B------:R-:W4:Y:S01]  /*2fc40*/  LDL.LU R41, [R1+0x214] ;  /* 0x0002140001297983 */ /* 0x000f220000300800 */
[----:B------:R-:W-:-:S03]  /*2fc50*/  LEA.HI.X.SX32 R49, R59, R252, 0x2, P6 ;  /* 0x000000fc3b317211 */ /* 0x000fc600030f16ff */
[----:B------:R1:W-:Y:S01]  /*2fc60*/  STL.64 [R1+0x370], R50 ;  /* 0x0003703201007387 */ /* 0x0003e20000100a00 */
[----:B------:R-:W-:-:S03]  /*2fc70*/  IMAD.MOV.U32 R47, RZ, RZ, R46 ;  /* 0x000000ffff2f7224 */ /* 0x000fc600078e002e */
[----:B------:R2:W-:Y:S01]  /*2fc80*/  STL.64 [R1+0x368], R48 ;  /* 0x0003683001007387 */ /* 0x0005e20000100a00 */
[----:B------:R-:W-:-:S03]  /*2fc90*/  IMAD.MOV.U32 R46, RZ, RZ, R40 ;  /* 0x000000ffff2e7224 */ /* 0x000fc600078e0028 */
[----:B------:R-:W3:Y:S01]  /*2fca0*/  LDL.LU R40, [R1+0x224] ;  /* 0x0002240001287983 */ /* 0x000ee20000300800 */
[----:B-1----:R-:W-:-:S04]  /*2fcb0*/  LEA R50, P1, R60, R0, 0x2 ;  /* 0x000000003c327211 */ /* 0x002fc800078210ff */
[----:B------:R-:W-:Y:S02]  /*2fcc0*/  LEA.HI.X.SX32 R51, R60, R252, 0x2, P1 ;  /* 0x000000fc3c337211 */ /* 0x000fe400008f16ff */
[----:B--2---:R-:W-:-:S03]  /*2fcd0*/  LEA R48, P6, R61, R0, 0x2 ;  /* 0x000000003d307211 */ /* 0x004fc600078c10ff */
[----:B------:R1:W-:Y:S01]  /*2fce0*/  STL.64 [R1+0x360], R50 ;  /* 0x0003603201007387 */ /* 0x0003e20000100a00 */
[----:B------:R-:W-:-:S05]  /*2fcf0*/  LEA.HI.X.SX32 R49, R61, R252, 0x2, P6 ;  /* 0x000000fc3d317211 */ /* 0x000fca00030f16ff */
[----:B------:R2:W-:Y:S01]  /*2fd00*/  STL.64 [R1+0x1458], R48 ;  /* 0x0014583001007387 */ /* 0x0005e20000100a00 */
[----:B-1----:R-:W-:-:S04]  /*2fd10*/  LEA R50, P1, R62, R0, 0x2 ;  /* 0x000000003e327211 */ /* 0x002fc800078210ff */
[----:B------:R-:W-:Y:S01]  /*2fd20*/  LEA.HI.X.SX32 R51, R62, R252, 0x2, P1 ;  /* 0x000000fc3e337211 */ /* 0x000fe200008f16ff */
[----:B--2---:R-:W-:Y:S01]  /*2fd30*/  IMAD.MOV.U32 R48, RZ, RZ, R47 ;  /* 0x000000ffff307224 */ /* 0x004fe200078e002f */
[----:B------:R-:W-:Y:S01]  /*2fd40*/  MOV R47, R46 ;  /* 0x0000002e002f7202 */ /* 0x000fe20000000f00 */
[----:B------:R-:W-:Y:S01]  /*2fd50*/  IMAD.MOV.U32 R46, RZ, RZ, R39 ;  /* 0x000000ffff2e7224 */ /* 0x000fe200078e0027 */
[C---:B------:R-:W-:Y:S01]  /*2fd60*/  LEA R52, P6, R63.reuse, R0, 0x2 ;  /* 0x000000003f347211 */ /* 0x040fe200078c10ff */
[----:B------:R-:W2:Y:S04]  /*2fd70*/  LDL.LU R39, [R1+0x268] ;  /* 0x0002680001277983 */ /* 0x000ea80000300800 */
[----:B------:R1:W-:Y:S01]  /*2fd80*/  STL.64 [R1+0x1660], R50 ;  /* 0x0016603201007387 */ /* 0x0003e20000100a00 */
[----:B------:R-:W-:-:S02]  /*2fd90*/  LEA.HI.X.SX32 R53, R63, R252, 0x2, P6 ;  /* 0x000000fc3f357211 */ /* 0x000fc400030f16ff */
[----:B-1----:R-:W-:-:S03]  /*2fda0*/  LEA R50, P1, R64, R0, 0x2 ;  /* 0x0000000040327211 */ /* 0x002fc600078210ff */
[----:B------:R1:W-:Y:S01]  /*2fdb0*/  STL.64 [R1+0x1860], R52 ;  /* 0x0018603401007387 */ /* 0x0003e20000100a00 */
[----:B------:R-:W-:-:S05]  /*2fdc0*/  LEA.HI.X.SX32 R51, R64, R252, 0x2, P1 ;  /* 0x000000fc40337211 */ /* 0x000fca00008f16ff */
[----:B------:R5:W-:Y:S01]  /*2fdd0*/  STL.64 [R1+0x1a60], R50 ;  /* 0x001a603201007387 */ /* 0x000be20000100a00 */
[----:B-1----:R-:W-:-:S04]  /*2fde0*/  LEA R52, P6, R65, R0, 0x2 ;  /* 0x0000000041347211 */ /* 0x002fc800078c10ff */
[----:B------:R-:W-:Y:S02]  /*2fdf0*/  LEA.HI.X.SX32 R53, R65, R252, 0x2, P6 ;  /* 0x000000fc41357211 */ /* 0x000fe400030f16ff */
[----:B-----5:R-:W-:-:S03]  /*2fe00*/  LEA R50, P1, R66, R0, 0x2 ;  /* 0x0000000042327211 */ /* 0x020fc600078210ff */
        /* <DEDUP_REMOVED lines=87> */
[----:B-1----:R-:W-:Y:S01]  /*30380*/  LEA R52, P6, R95, R0, 0x2 ;  /* 0x000000005f347211 */ /* 0x002fe200078c10ff */
[----:B------:R-:W-:-:S03]  /*30390*/  IMAD.MOV.U32 R57, RZ, RZ, R48 ;  /* 0x000000ffff397224 */ /* 0x000fc600078e0030 */
[----:B------:R-:W-:Y:S02]  /*303a0*/  LEA.HI.X.SX32 R53, R95, R252, 0x2, P6 ;  /* 0x000000fc5f357211 */ /* 0x000fe400030f16ff */
[----:B-----5:R-:W-:Y:S01]  /*303b0*/  LEA R50, P1, R96, R0, 0x2 ;  /* 0x0000000060327211 */ /* 0x020fe200078210ff */
[----:B------:R-:W-:-:S03]  /*303c0*/  IMAD.MOV.U32 R48, RZ, RZ, R47 ;  /* 0x000000ffff307224 */ /* 0x000fc600078e002f */
[----:B------:R-:W-:Y:S01]  /*303d0*/  LEA.HI.X.SX32 R51, R96, R252, 0x2, P1 ;  /* 0x000000fc60337211 */ /* 0x000fe200008f16ff */
[----:B------:R1:W-:Y:S01]  /*303e0*/  STL.64 [R1+0x2e8], R52 ;  /* 0x0002e83401007387 */ /* 0x0003e20000100a00 */
[----:B------:R-:W-:Y:S01]  /*303f0*/  MOV R47, R46 ;  /* 0x0000002e002f7202 */ /* 0x000fe20000000f00 */
[----:B------:R-:W-:Y:S02]  /*30400*/  IMAD.MOV.U32 R46, RZ, RZ, R33 ;  /* 0x000000ffff2e7224 */ /* 0x000fe400078e0021 */
[----:B------:R5:W-:Y:S01]  /*30410*/  STL.64 [R1+0x1488], R50 ;  /* 0x0014883201007387 */ /* 0x000be20000100a00 */
[----:B------:R-:W-:Y:S02]  /*30420*/  IMAD.MOV.U32 R33, RZ, RZ, R32 ;  /* 0x000000ffff217224 */ /* 0x000fe400078e0020 */
[----:B------:R-:W-:Y:S01]  /*30430*/  IMAD.MOV.U32 R32, RZ, RZ, R31 ;  /* 0x000000ffff207224 */ /* 0x000fe200078e001f */
[----:B------:R-:W-:Y:S01]  /*30440*/  MOV R31, R30 ;  /* 0x0000001e001f7202 */ /* 0x000fe20000000f00 */
[----:B------:R-:W-:Y:S01]  /*30450*/  IMAD.MOV.U32 R56, RZ, RZ, R48 ;  /* 0x000000ffff387224 */ /* 0x000fe200078e0030 */
[----:B-1----:R-:W-:Y:S01]  /*30460*/  LEA R52, P6, R97, R0, 0x2 ;  /* 0x0000000061347211 */ /* 0x002fe200078c10ff */
[----:B------:R-:W-:Y:S01]  /*30470*/  IMAD.MOV.U32 R30, RZ, RZ, R29 ;  /* 0x000000ffff1e7224 */ /* 0x000fe200078e001d */
[----:B------:R-:W-:-:S02]  /*30480*/  MOV R48, R47 ;  /* 0x0000002f00307202 */ /* 0x000fc40000000f00 */
[C---:B-----5:R-:W-:Y:S01]  /*30490*/  LEA R50, P1, R98.reuse, R0, 0x2 ;  /* 0x0000000062327211 */ /* 0x060fe200078210ff */
[----:B------:R-:W-:Y:S01]  /*304a0*/  IMAD.MOV.U32 R47, RZ, RZ, R46 ;  /* 0x000000ffff2f7224 */ /* 0x000fe200078e002e */
[-C--:B------:R-:W-:Y:S01]  /*304b0*/  LEA.HI.X.SX32 R53, R97, R252.reuse, 0x2, P6 ;  /* 0x000000fc61357211 */ /* 0x080fe200030f16ff */
[----:B------:R-:W-:Y:S01]  /*304c0*/  IMAD.MOV.U32 R29, RZ, RZ, R28 ;  /* 0x000000ffff1d7224 */ /* 0x000fe200078e001c */
[----:B------:R-:W-:Y:S01]  /*304d0*/  LEA.HI.X.SX32 R51, R98, R252, 0x2, P1 ;  /* 0x000000fc62337211 */ /* 0x000fe200008f16ff */
[----:B------:R-:W-:Y:S01]  /*304e0*/  IMAD.MOV.U32 R46, RZ, RZ, R33 ;  /* 0x000000ffff2e7224 */ /* 0x000fe200078e0021 */
[----:B------:R-:W-:Y:S01]  /*304f0*/  MOV R62, R48 ;  /* 0x00000030003e7202 */ /* 0x000fe20000000f00 */
[----:B------:R-:W-:Y:S01]  /*30500*/  IMAD.MOV.U32 R28, RZ, RZ, R27 ;  /* 0x000000ffff1c7224 */ /* 0x000fe200078e001b */
[----:B------:R-:W-:Y:S01]  /*30510*/  MOV R27, R26 ;  /* 0x0000001a001b7202 */ /* 0x000fe20000000f00 */
[----:B------:R-:W-:Y:S01]  /*30520*/  IMAD.MOV.U32 R33, RZ, RZ, R32 ;  /* 0x000000ffff217224 */ /* 0x000fe200078e0020 */
[----:B------:R-:W-:Y:S01]  /*30530*/  MOV R32, R31 ;  /* 0x0000001f00207202 */ /* 0x000fe20000000f00 */
[----:B------:R-:W-:Y:S01]  /*30540*/  IMAD.MOV.U32 R26, RZ, RZ, R25 ;  /* 0x000000ffff1a7224 */ /* 0x000fe200078e0019 */
[----:B------:R1:W-:Y:S01]  /*30550*/  STL.64 [R1+0x1688], R52 ;  /* 0x0016883401007387 */ /* 0x0003e20000100a00 */
[----:B------:R-:W-:-:S02]  /*30560*/  IMAD.MOV.U32 R31, RZ, RZ, R30 ;  /* 0x000000ffff1f7224 */ /* 0x000fc400078e001e */
[----:B------:R-:W-:Y:S02]  /*30570*/  IMAD.MOV.U32 R48, RZ, RZ, R47 ;  /* 0x000000ffff307224 */ /* 0x000fe400078e002f */
[----:B------:R-:W-:Y:S02]  /*30580*/  IMAD.MOV.U32 R25, RZ, RZ, R182 ;  /* 0x000000ffff197224 */ /* 0x000fe400078e00b6 */
[----:B------:R-:W-:Y:S01]  /*30590*/  IMAD.MOV.U32 R30, RZ, RZ, R29 ;  /* 0x000000ffff1e7224 */ /* 0x000fe200078e001d */
[----:B------:R-:W5:Y:S01]  /*305a0*/  LDL.LU R182, [R1+0x6278] ;  /* 0x0062780001b67983 */ /* 0x000f620000300800 */
[----:B------:R-:W-:Y:S02]  /*305b0*/  IMAD.MOV.U32 R47, RZ, RZ, R46 ;  /* 0x000000ffff2f7224 */ /* 0x000fe400078e002e */
[----:B------:R-:W-:Y:S01]  /*305c0*/  IMAD.MOV.U32 R29, RZ, RZ, R28 ;  /* 0x000000ffff1d7224 */ /* 0x000fe200078e001c */
[C---:B-1----:R-:W-:Y:S01]  /*305d0*/  LEA R52, P6, R99.reuse, R0, 0x2 ;  /* 0x0000000063347211 */ /* 0x042fe200078c10ff */
[----:B------:R-:W-:Y:S01]  /*305e0*/  IMAD.MOV.U32 R46, RZ, RZ, R33 ;  /* 0x000000ffff2e7224 */ /* 0x000fe200078e0021 */
[----:B------:R1:W-:Y:S01]  /*305f0*/  STL.64 [R1+0x1888], R50 ;  /* 0x0018883201007387 */ /* 0x0003e20000100a00 */
[----:B------:R-:W-:Y:S01]  /*30600*/  MOV R28, R27 ;  /* 0x0000001b001c7202 */ /* 0x000fe20000000f00 */
[----:B------:R-:W-:Y:S01]  /*30610*/  IMAD.MOV.U32 R27, RZ, RZ, R26 ;  /* 0x000000ffff1b7224 */ /* 0x000fe200078e001a */
[----:B------:R-:W-:Y:S01]  /*30620*/  MOV R33, R32 ;  /* 0x0000002000217202 */ /* 0x000fe20000000f00 */
[----:B------:R-:W-:Y:S01]  /*30630*/  IMAD.MOV.U32 R32, RZ, RZ, R31 ;  /* 0x000000ffff207224 */ /* 0x000fe200078e001f */
[----:B------:R-:W-:Y:S01]  /*30640*/  LEA.HI.X.SX32 R53, R99, R252, 0x2, P6 ;  /* 0x000000fc63357211 */ /* 0x000fe200030f16ff */
[----:B------:R-:W-:-:S02]  /*30650*/  IMAD.MOV.U32 R26, RZ, RZ, R25 ;  /* 0x000000ffff1a7224 */ /* 0x000fc400078e0019 */
[----:B------:R-:W-:Y:S02]  /*30660*/  IMAD.MOV.U32 R31, RZ, RZ, R30 ;  /* 0x000000ffff1f7224 */ /* 0x000fe400078e001e */
[----:B------:R-:W-:Y:S01]  /*30670*/  IMAD.MOV.U32 R25, RZ, RZ, R155 ;  /* 0x000000ffff197224 */ /* 0x000fe200078e009b */
[C---:B-1----:R-:W-:Y:S01]  /*30680*/  LEA R50, P1, R100.reuse, R0, 0x2 ;  /* 0x0000000064327211 */ /* 0x042fe200078210ff */
[----:B------:R-:W-:Y:S01]  /*30690*/  IMAD.MOV.U32 R30, RZ, RZ, R29 ;  /* 0x000000ffff1e7224 */ /* 0x000fe200078e001d */
[----:B------:R-:W-:Y:S01]  /*306a0*/  MOV R29, R28 ;  /* 0x0000001c001d7202 */ /* 0x000fe20000000f00 */
[----:B------:R-:W-:Y:S01]  /*306b0*/  IMAD.MOV.U32 R28, RZ, RZ, R27 ;  /* 0x000000ffff1c7224 */ /* 0x000fe200078e001b */
[----:B------:R-:W-:Y:S01]  /*306c0*/  LEA.HI.X.SX32 R51, R100, R252, 0x2, P1 ;  /* 0x000000fc64337211 */ /* 0x000fe200008f16ff */
[----:B------:R-:W-:Y:S01]  /*306d0*/  IMAD.MOV.U32 R27, RZ, RZ, R26 ;  /* 0x000000ffff1b7224 */ /* 0x000fe200078e001a */
[----:B------:R-:W2:Y:S01]  /*306e0*/  LDL.LU R155, [R1+0x6274] ;  /* 0x00627400019b7983 */ /* 0x000ea20000300800 */
[----:B------:R-:W-:Y:S01]  /*306f0*/  IMAD.MOV.U32 R26, RZ, RZ, R25 ;  /* 0x000000ffff1a7224 */ /* 0x000fe200078e0019 */
[----:B------:R-:W-:-:S02]  /*30700*/  MOV R25, R183 ;  /* 0x000000b700197202 */ /* 0x000fc40000000f00 */
[----:B------:R1:W-:Y:S04]  /*30710*/  STL.64 [R1+0x1a88], R52 ;  /* 0x001a883401007387 */ /* 0x0003e80000100a00 */
[----:B------:R-:W5:Y:S04]  /*30720*/  LDL.LU R183, [R1+0x6270] ;  /* 0x0062700001b77983 */ /* 0x000f680000300800 */
[----:B------:R3:W-:Y:S01]  /*30730*/  STL.64 [R1+0x2e0], R50 ;  /* 0x0002e03201007387 */ /* 0x0007e20000100a00 */
[----:B-1----:R-:W-:Y:S01]  /*30740*/  LEA R52, P6, R101, R0, 0x2 ;  /* 0x0000000065347211 */ /* 0x002fe200078c10ff */
[----:B---3--:R-:W-:-:S02]  /*30750*/  IMAD.MOV.U32 R50, RZ, RZ, R48 ;  /* 0x000000ffff327224 */ /* 0x008fc400078e0030 */
[----:B------:R-:W-:Y:S02]  /*30760*/  IMAD.MOV.U32 R48, RZ, RZ, R47 ;  /* 0x000000ffff307224 */ /* 0x000fe400078e002f */
        /* <DEDUP_REMOVED lines=8> */
[----:B------:R-:W-:Y:S01]  /*307f0*/  MOV R47, R46 ;  /* 0x0000002e002f7202 */ /* 0x000fe20000000f00 */
[----:B------:R-:W-:Y:S01]  /*30800*/  IMAD.MOV.U32 R29, RZ, RZ, R28 ;  /* 0x000000ffff1d7224 */ /* 0x000fe200078e001c */
[----:B------:R-:W-:Y:S01]  /*30810*/  LEA.HI.X.SX32 R53, R101, R252, 0x2, P6 ;  /* 0x000000fc65357211 */ /* 0x000fe200030f16ff */
[----:B------:R-:W-:-:S02]  /*30820*/  IMAD.MOV.U32 R46, RZ, RZ, R33 ;  /* 0x000000ffff2e7224 */ /* 0x000fc400078e0021 */
[----:B------:R-:W-:Y:S02]  /*30830*/  IMAD.MOV.U32 R28, RZ, RZ, R27 ;  /* 0x000000ffff1c7224 */ /* 0x000fe400078e001b */
[----:B------:R-:W-:Y:S02]  /*30840*/  IMAD.MOV.U32 R33, RZ, RZ, R32 ;  /* 0x000000ffff217224 */ /* 0x000fe400078e0020 */
[----:B------:R-:W-:Y:S01]  /*30850*/  IMAD.MOV.U32 R27, RZ, RZ, R26 ;  /* 0x000000ffff1b7224 */ /* 0x000fe200078e001a */
[----:B------:R-:W-:Y:S01]  /*30860*/  MOV R26, R25 ;  /* 0x00000019001a7202 */ /* 0x000fe20000000f00 */
[----:B------:R-:W-:Y:S01]  /*30870*/  IMAD.MOV.U32 R32, RZ, RZ, R31 ;  /* 0x000000ffff207224 */ /* 0x000fe200078e001f */
[----:B------:R-:W-:Y:S01]  /*30880*/  MOV R31, R30 ;  /* 0x0000001e001f7202 */ /* 0x000fe20000000f00 */
[----:B------:R-:W-:Y:S01]  /*30890*/  IMAD.MOV.U32 R59, RZ, RZ, R48 ;  /* 0x000000ffff3b7224 */ /* 0x000fe200078e0030 */
[----:B------:R-:W-:Y:S01]  /*308a0*/  MOV R48, R47 ;  /* 0x0000002f00307202 */ /* 0x000fe20000000f00 */
[----:B------:R-:W-:Y:S01]  /*308b0*/  IMAD.MOV.U32 R25, RZ, RZ, R154 ;  /* 0x000000ffff197224 */ /* 0x000fe200078e009a */
[----:B------:R-:W-:Y:S01]  /*308c0*/  LEA R54, P1, R102, R0, 0x2 ;  /* 0x0000000066367211 */ /* 0x000fe200078210ff */
[----:B------:R-:W-:Y:S01]  /*308d0*/  IMAD.MOV.U32 R30, RZ, RZ, R29 ;  /* 0x000000ffff1e7224 */ /* 0x000fe200078e001d */
[----:B------:R-:W3:Y:S01]  /*308e0*/  LDL.LU R154, [R1+0x626c] ;  /* 0x00626c00019a7983 */ /* 0x000ee20000300800 */
[----:B------:R-:W-:-:S02]  /*308f0*/  IMAD.MOV.U32 R47, RZ, RZ, R46 ;  /* 0x000000ffff2f7224 */ /* 0x000fc400078e002e */
[----:B------:R-:W-:Y:S01]  /*30900*/  IMAD.MOV.U32 R29, RZ, RZ, R28 ;  /* 0x000000ffff1d7224 */ /* 0x000fe200078e001c */
[----:B------:R1:W-:Y:S01]  /*30910*/  STL.64 [R1+0x2d8], R52 ;  /* 0x0002d83401007387 */ /* 0x0003e20000100a00 */
[----:B------:R-:W-:Y:S01]  /*30920*/  IMAD.MOV.U32 R46, RZ, RZ, R33 ;  /* 0x000000ffff2e7224 */ /* 0x000fe200078e0021 */
[----:B------:R-:W-:Y:S01]  /*30930*/  MOV R51, R48 ;  /* 0x0000003000337202 */ /* 0x000fe20000000f00 */
[----:B------:R-:W-:Y:S01]  /*30940*/  IMAD.MOV.U32 R28, RZ, RZ, R27 ;  /* 0x000000ffff1c7224 */ /* 0x000fe200078e001b */
[----:B------:R-:W-:Y:S01]  /*30950*/  MOV R27, R26 ;  /* 0x0000001a001b7202 */ /* 0x000fe20000000f00 */
[----:B------:R-:W-:Y:S01]  /*30960*/  IMAD.MOV.U32 R33, RZ, RZ, R32 ;  /* 0x000000ffff217224 */ /* 0x000fe200078e0020 */
[----:B------:R-:W-:Y:S01]  /*30970*/  MOV R32, R31 ;  /* 0x0000001f00207202 */ /* 0x000fe20000000f00 */
[----:B------:R-:W-:Y:S01]  /*30980*/  IMAD.MOV.U32 R26, RZ, RZ, R25 ;  /* 0x000000ffff1a7224 */ /* 0x000fe200078e0019 */
[----:B------:R-:W-:Y:S01]  /*30990*/  LEA.HI.X.SX32 R55, R102, R252, 0x2, P1 ;  /* 0x000000fc66377211 */ /* 0x000fe200008f16ff */
[----:B------:R-:W-:-:S02]  /*309a0*/  IMAD.MOV.U32 R31, RZ, RZ, R30 ;  /* 0x000000ffff1f7224 */ /* 0x000fc400078e001e */
[----:B------:R-:W-:Y:S01]  /*309b0*/  IMAD.MOV.U32 R48, RZ, RZ, R47 ;  /* 0x000000ffff307224 */ /* 0x000fe200078e002f */
[C---:B-1----:R-:W-:Y:S01]  /*309c0*/  LEA R52, P6, R103.reuse, R0, 0x2 ;  /* 0x0000000067347211 */ /* 0x042fe200078c10ff */
[----:B------:R-:W-:Y:S02]  /*309d0*/  IMAD.MOV.U32 R25, RZ, RZ, R184 ;  /* 0x000000ffff197224 */ /* 0x000fe400078e00b8 */
[----:B------:R-:W-:Y:S02]  /*309e0*/  IMAD.MOV.U32 R30, RZ, RZ, R29 ;  /* 0x000000ffff1e7224 */ /* 0x000fe400078e001d */
[----:B------:R-:W-:Y:S01]  /*309f0*/  IMAD.MOV.U32 R47, RZ, RZ, R46 ;  /* 0x000000ffff2f7224 */ /* 0x000fe200078e002e */
[----:B------:R-:W-:Y:S01]  /*30a00*/  LEA.HI.X.SX32 R53, R103, R252, 0x2, P6 ;  /* 0x000000fc67357211 */ /* 0x000fe200030f16ff */
[----:B------:R-:W-:Y:S01]  /*30a10*/  IMAD.MOV.U32 R29, RZ, RZ, R28 ;  /* 0x000000ffff1d7224 */ /* 0x000fe200078e001c */
[----:B------:R-:W-:Y:S01]  /*30a20*/  MOV R28, R27 ;  /* 0x0000001b001c7202 */ /* 0x000fe20000000f00 */
[----:B------:R-:W-:Y:S01]  /*30a30*/  IMAD.MOV.U32 R46, RZ, RZ, R33 ;  /* 0x000000ffff2e7224 */ /* 0x000fe200078e0021 */
[----:B------:R-:W-:Y:S01]  /*30a40*/  MOV R33, R32 ;  /* 0x0000002000217202 */ /* 0x000fe20000000f00 */
[----:B------:R-:W-:Y:S01]  /*30a50*/  IMAD.MOV.U32 R27, RZ, RZ, R26 ;  /* 0x000000ffff1b7224 */ /* 0x000fe200078e001a */
[----:B------:R-:W2:Y:S01]  /*30a60*/  LDL.LU R184, [R1+0x6268] ;  /* 0x0062680001b87983 */ /* 0x000ea20000300800 */
[----:B------:R-:W-:-:S02]  /*30a70*/  IMAD.MOV.U32 R32, RZ, RZ, R31 ;  /* 0x000000ffff207224 */ /* 0x000fc400078e001f */
[----:B------:R-:W-:Y:S01]  /*30a80*/  IMAD.MOV.U32 R63, RZ, RZ, R48 ;  /* 0x000000ffff3f7224 */ /* 0x000fe200078e0030 */
[----:B------:R1:W-:Y:S01]  /*30a90*/  STL.64 [R1+0x2d0], R54 ;  /* 0x0002d03601007387 */ /* 0x0003e20000100a00 */
[----:B------:R-:W-:Y:S02]  /*30aa0*/  IMAD.MOV.U32 R26, RZ, RZ, R25 ;  /* 0x000000ffff1a7224 */ /* 0x000fe400078e0019 */
[----:B------:R-:W-:Y:S02]  /*30ab0*/  IMAD.MOV.U32 R31, RZ, RZ, R30 ;  /* 0x000000ffff1f7224 */ /* 0x000fe400078e001e */
[----:B------:R-:W-:Y:S02]  /*30ac0*/  IMAD.MOV.U32 R48, RZ, RZ, R47 ;  /* 0x000000ffff307224 */ /* 0x000fe400078e002f */
[----:B------:R-:W-:Y:S02]  /*30ad0*/  IMAD.MOV.U32 R25, RZ, RZ, R153 ;  /* 0x000000ffff197224 */ /* 0x000fe400078e0099 */
[----:B------:R-:W-:Y:S01]  /*30ae0*/  IMAD.MOV.U32 R30, RZ, RZ, R29 ;  /* 0x000000ffff1e7224 */ /* 0x000fe200078e001d */
[----:B------:R-:W2:Y:S01]  /*30af0*/  LDL.LU R153, [R1+0x6264] ;  /* 0x0062640001997983 */ /* 0x000ea20000300800 */
[----:B------:R-:W-:Y:S01]  /*30b00*/  IMAD.MOV.U32 R47, RZ, RZ, R46 ;  /* 0x000000ffff2f7224 */ /* 0x000fe200078e002e */
[----:B-1----:R-:W-:-:S02]  /*30b10*/  LEA R54, P1, R104, R0, 0x2 ;  /* 0x0000000068367211 */ /* 0x002fc400078210ff */
[----:B------:R-:W-:Y:S01]  /*30b20*/  MOV R29, R28 ;  /* 0x0000001c001d7202 */ /* 0x000fe20000000f00 */
[----:B------:R1:W-:Y:S01]  /*30b30*/  STL.64 [R1+0x1490], R52 ;  /* 0x0014903401007387 */ /* 0x0003e20000100a00 */
[----:B------:R-:W-:Y:S01]  /*30b40*/  MOV R46, R33 ;  /* 0x00000021002e7202 */ /* 0x000fe20000000f00 */
[----:B------:R-:W-:Y:S02]  /*30b50*/  IMAD.MOV.U32 R28, RZ, RZ, R27 ;  /* 0x000000ffff1c7224 */ /* 0x000fe400078e001b */
[----:B------:R-:W-:Y:S02]  /*30b60*/  IMAD.MOV.U32 R33, RZ, RZ, R32 ;  /* 0x000000ffff217224 */ /* 0x000fe400078e0020 */
[----:B------:R-:W-:Y:S02]  /*30b70*/  IMAD.MOV.U32 R27, RZ, RZ, R26 ;  /* 0x000000ffff1b7224 */ /* 0x000fe400078e001a */
[----:B------:R-:W-:Y:S01]  /*30b80*/  IMAD.MOV.U32 R32, RZ, RZ, R31 ;  /* 0x000000ffff207224 */ /* 0x000fe200078e001f */
[----:B------:R-:W-:Y:S01]  /*30b90*/  LEA.HI.X.SX32 R55, R104, R252, 0x2, P1 ;  /* 0x000000fc68377211 */ /* 0x000fe200008f16ff */
[----:B------:R-:W-:Y:S01]  /*30ba0*/  IMAD.MOV.U32 R26, RZ, RZ, R25 ;  /* 0x000000ffff1a7224 */ /* 0x000fe200078e0019 */
[----:B-1----:R-:W-:Y:S01]  /*30bb0*/  LEA R52, P6, R105, R0, 0x2 ;  /* 0x0000000069347211 */ /* 0x002fe200078c10ff */
[----:B------:R-:W-:Y:S01]  /*30bc0*/  IMAD.MOV.U32 R31, RZ, RZ, R30 ;  /* 0x000000ffff1f7224 */ /* 0x000fe200078e001e */
[----:B------:R-:W-:-:S02]  /*30bd0*/  MOV R25, R185 ;  /* 0x000000b900197202 */ /* 0x000fc40000000f00 */
[----:B------:R-:W-:Y:S01]  /*30be0*/  MOV R30, R29 ;  /* 0x0000001d001e7202 */ /* 0x000fe20000000f00 */
[----:B------:R-:W-:Y:S01]  /*30bf0*/  IMAD.MOV.U32 R29, RZ, RZ, R28 ;  /* 0x000000ffff1d7224 */ /* 0x000fe200078e001c */
[----:B------:R-:W-:Y:S01]  /*30c00*/  LEA.HI.X.SX32 R53, R105, R252, 0x2, P6 ;  /* 0x000000fc69357211 */ /* 0x000fe200030f16ff */
[----:B------:R-:W-:Y:S01]  /*30c10*/  IMAD.MOV.U32 R28, RZ, RZ, R27 ;  /* 0x000000ffff1c7224 */ /* 0x000fe200078e001b */
[----:B------:R-:W2:Y:S01]  /*30c20*/  LDL.LU R185, [R1+0x6260] ;  /* 0x0062600001b97983 */ /* 0x000ea20000300800 */
[----:B------:R-:W-:Y:S01]  /*30c30*/  IMAD.MOV.U32 R27, RZ, RZ, R26 ;  /* 0x000000ffff1b7224 */ /* 0x000fe200078e001a */
[----:B------:R-:W-:Y:S01]  /*30c40*/  MOV R26, R25 ;  /* 0x00000019001a7202 */ /* 0x000fe20000000f00 */
[----:B------:R-:W-:Y:S01]  /*30c50*/  IMAD.MOV.U32 R25, RZ, RZ, R152 ;  /* 0x000000ffff197224 */ /* 0x000fe200078e0098 */
[----:B------:R-:W-:Y:S04]  /*30c60*/  STL.64 [R1+0x1690], R54 ;  /* 0x0016903601007387 */ /* 0x000fe80000100a00 */
[----:B------:R-:W2:Y:S04]  /*30c70*/  LDL.LU R152, [R1+0x625c] ;  /* 0x00625c0001987983 */ /* 0x000ea80000300800 */
[----:B------:R1:W-:Y:S01]  /*30c80*/  STL.64 [R1+0x1890], R52 ;  /* 0x0018903401007387 */ /* 0x0003e20000100a00 */
[----:B------:R-:W-:Y:S01]  /*30c90*/  LEA R60, P1, R106, R0, 0x2 ;  /* 0x000000006a3c7211 */ /* 0x000fe200078210ff */
[----:B-1----:R-:W-:-:S02]  /*30ca0*/  IMAD.MOV.U32 R52, RZ, RZ, R48 ;  /* 0x000000ffff347224 */ /* 0x002fc400078e0030 */
[----:B------:R-:W-:Y:S01]  /*30cb0*/  IMAD.MOV.U32 R48, RZ, RZ, R47 ;  /* 0x000000ffff307224 */ /* 0x000fe200078e002f */
[----:B------:R-:W-:Y:S01]  /*30cc0*/  MOV R47, R46 ;  /* 0x0000002e002f7202 */ /* 0x000fe20000000f00 */
[----:B------:R-:W-:Y:S02]  /*30cd0*/  IMAD.MOV.U32 R46, RZ, RZ, R33 ;  /* 0x000000ffff2e7224 */ /* 0x000fe400078e0021 */
[----:B------:R-:W-:Y:S02]  /*30ce0*/  IMAD.MOV.U32 R33, RZ, RZ, R32 ;  /* 0x000000ffff217224 */ /* 0x000fe400078e0020 */
[----:B------:R-:W-:Y:S01]  /*30cf0*/  IMAD.MOV.U32 R32, RZ, RZ, R31 ;  /* 0x000000ffff207224 */ /* 0x000fe200078e001f */
[----:B------:R-:W-:Y:S01]  /*30d00*/  MOV R31, R30 ;  /* 0x0000001e001f7202 */ /* 0x000fe20000000f00 */
[----:B------:R-:W-:Y:S02]  /*30d10*/  IMAD.MOV.U32 R30, RZ, RZ, R29 ;  /* 0x000000ffff1e7224 */ /* 0x000fe400078e001d */
[----:B------:R-:W-:Y:S01]  /*30d20*/  IMAD.MOV.U32 R53, RZ, RZ, R48 ;  /* 0x000000ffff357224 */ /* 0x000fe200078e0030 */
[----:B------:R-:W-:Y:S01]  /*30d30*/  MOV R48, R47 ;  /* 0x0000002f00307202 */ /* 0x000fe20000000f00 */
[----:B------:R-:W-:Y:S01]  /*30d40*/  IMAD.MOV.U32 R29, RZ, RZ, R28 ;  /* 0x000000ffff1d7224 */ /* 0x000fe200078e001c */
[----:B------:R-:W-:Y:S01]  /*30d50*/  LEA.HI.X.SX32 R61, R106, R252, 0x2, P1 ;  /* 0x000000fc6a3d7211 */ /* 0x000fe200008f16ff */
[----:B------:R-:W-:Y:S01]  /*30d60*/  IMAD.MOV.U32 R28, RZ, RZ, R27 ;  /* 0x000000ffff1c7224 */ /* 0x000fe200078e001b */
[----:B------:R-:W-:Y:S01]  /*30d70*/  MOV R27, R26 ;  /* 0x0000001a001b7202 */ /* 0x000fe20000000f00 */
[----:B------:R-:W-:-:S02]  /*30d80*/  IMAD.MOV.U32 R47, RZ, RZ, R46 ;  /* 0x000000ffff2f7224 */ /* 0x000fc400078e002e */
[----:B------:R-:W-:Y:S01]  /*30d90*/  IMAD.MOV.U32 R46, RZ, RZ, R33 ;  /* 0x000000ffff2e7224 */ /* 0x000fe200078e0021 */
[----:B------:R-:W-:Y:S01]  /*30da0*/  LEA R54, P6, R107, R0, 0x2 ;  /* 0x000000006b367211 */ /* 0x000fe200078c10ff */
[----:B------:R-:W-:Y:S02]  /*30db0*/  IMAD.MOV.U32 R26, RZ, RZ, R25 ;  /* 0x000000ffff1a7224 */ /* 0x000fe400078e0019 */
[----:B------:R-:W-:Y:S01]  /*30dc0*/  IMAD.MOV.U32 R33, RZ, RZ, R32 ;  /* 0x000000ffff217224 */ /* 0x000fe200078e0020 */
[----:B------:R-:W-:Y:S01]  /*30dd0*/  MOV R32, R31 ;  /* 0x0000001f00207202 */ /* 0x000fe20000000f00 */
[----:B------:R-:W-:Y:S01]  /*30de0*/  IMAD.MOV.U32 R25, RZ, RZ, R186 ;  /* 0x000000ffff197224 */ /* 0x000fe200078e00ba */
[----:B------:R-:W-:Y:S01]  /*30df0*/  MOV R49, R48 ;  /* 0x0000003000317202 */ /* 0x000fe20000000f00 */
[----:B------:R-:W2:Y:S01]  /*30e00*/  LDL.LU R186, [R1+0x6258] ;  /* 0x0062580001ba7983 */ /* 0x000ea20000300800 */
[----:B------:R-:W-:Y:S02]  /*30e10*/  IMAD.MOV.U32 R31, RZ, RZ, R30 ;  /* 0x000000ffff1f7224 */ /* 0x000fe400078e001e */
[----:B------:R-:W-:Y:S01]  /*30e20*/  IMAD R151, R151, c[0x0][0x190], RZ ;  /* 0x0000640097977a24 */ /* 0x000fe200078e02ff */
[----:B------:R1:W-:Y:S01]  /*30e30*/  STL.64 [R1+0x1a90], R60 ;  /* 0x001a903c01007387 */ /* 0x0003e20000100a00 */
[----:B------:R-:W-:-:S02]  /*30e40*/  IMAD.MOV.U32 R30, RZ, RZ, R29 ;  /* 0x000000ffff1e7224 */ /* 0x000fc400078e001d */
[----:B------:R-:W-:Y:S01]  /*30e50*/  IMAD.MOV.U32 R48, RZ, RZ, R47 ;  /* 0x000000ffff307224 */ /* 0x000fe200078e002f */
[----:B------:R-:W-:Y:S01]  /*30e60*/  LEA.HI.X.SX32 R55, R107, R252, 0x2, P6 ;  /* 0x000000fc6b377211 */ /* 0x000fe200030f16ff */
[----:B------:R-:W-:Y:S01]  /*30e70*/  IMAD.MOV.U32 R29, RZ, RZ, R28 ;  /* 0x000000ffff1d7224 */ /* 0x000fe200078e001c */
[----:B------:R-:W-:Y:S01]  /*30e80*/  MOV R28, R27 ;  /* 0x0000001b001c7202 */ /* 0x000fe20000000f00 */
[----:B------:R-:W-:Y:S02]  /*30e90*/  IMAD.MOV.U32 R47, RZ, RZ, R46 ;  /* 0x000000ffff2f7224 */ /* 0x000fe400078e002e */
[----:B------:R-:W-:Y:S01]  /*30ea0*/  IMAD.MOV.U32 R46, RZ, RZ, R33 ;  /* 0x000000ffff2e7224 */ /* 0x000fe200078e0021 */
[----:B------:R-:W-:Y:S02]  /*30eb0*/  MOV R33, R32 ;  /* 0x0000002000217202 */ /* 0x000fe40000000f00 */
[----:B-1----:R-:W-:Y:S01]  /*30ec0*/  LEA R60, P1, R57, R0, 0x2 ;  /* 0x00000000393c7211 */ /* 0x002fe200078210ff */
[----:B------:R-:W-:-:S02]  /*30ed0*/  IMAD.MOV.U32 R27, RZ, RZ, R26 ;  /* 0x000000ffff1b7224 */ /* 0x000fc400078e001a */
[----:B------:R-:W-:Y:S01]  /*30ee0*/  IMAD.MOV.U32 R26, RZ, RZ, R25 ;  /* 0x000000ffff1a7224 */ /* 0x000fe200078e0019 */
[----:B------:R-:W-:Y:S01]  /*30ef0*/  LEA.HI.X.SX32 R61, R57, R252, 0x2, P1 ;  /* 0x000000fc393d7211 */ /* 0x000fe200008f16ff */
[----:B------:R-:W-:Y:S02]  /*30f00*/  IMAD.MOV.U32 R32, RZ, RZ, R31 ;  /* 0x000000ffff207224 */ /* 0x000fe400078e001f */
[----:B------:R-:W-:Y:S02]  /*30f10*/  IMAD.MOV.U32 R25, RZ, RZ, R151 ;  /* 0x000000ffff197224 */ /* 0x000fe400078e0097 */
[----:B------:R-:W-:Y:S01]  /*30f20*/  IMAD.MOV.U32 R31, RZ, RZ, R30 ;  /* 0x000000ffff1f7224 */ /* 0x000fe200078e001e */
[----:B------:R-:W2:Y:S01]  /*30f30*/  LDL.LU R151, [R1+0x6254] ;  /* 0x0062540001977983 */ /* 0x000ea20000300800 */
[----:B------:R-:W-:Y:S01]  /*30f40*/  IMAD.MOV.U32 R30, RZ, RZ, R29 ;  /* 0x000000ffff1e7224 */ /* 0x000fe200078e001d */
[----:B------:R-:W-:Y:S01]  /*30f50*/  MOV R29, R28 ;  /* 0x0000001c001d7202 */ /* 0x000fe20000000f00 */
[----:B------:R-:W-:Y:S01]  /*30f60*/  IMAD.MOV.U32 R57, RZ, RZ, R48 ;  /* 0x000000ffff397224 */ /* 0x000fe200078e0030 */
[----:B------:R1:W-:Y:S01]  /*30f70*/  STL.64 [R1+0x2c8], R54 ;  /* 0x0002c83601007387 */ /* 0x0003e20000100a00 */
[----:B------:R-:W-:-:S02]  /*30f80*/  IMAD.MOV.U32 R48, RZ, RZ, R47 ;  /* 0x000000ffff307224 */ /* 0x000fc400078e002f */
[----:B------:R-:W-:Y:S02]  /*30f90*/  IMAD.MOV.U32 R28, RZ, RZ, R27 ;  /* 0x000000ffff1c7224 */ /* 0x000fe400078e001b */
[----:B------:R-:W-:Y:S01]  /*30fa0*/  IMAD.MOV.U32 R47, RZ, RZ, R46 ;  /* 0x000000ffff2f7224 */ /* 0x000fe200078e002e */
[----:B------:R-:W-:Y:S01]  /*30fb0*/  MOV R46, R33 ;  /* 0x00000021002e7202 */ /* 0x000fe20000000f00 */
[----:B------:R-:W-:Y:S02]  /*30fc0*/  IMAD.MOV.U32 R27, RZ, RZ, R26 ;  /* 0x000000ffff1b7224 */ /* 0x000fe400078e001a */
[----:B------:R-:W-:Y:S01]  /*30fd0*/  IMAD.MOV.U32 R26, RZ, RZ, R25 ;  /* 0x000000ffff1a7224 */ /* 0x000fe200078e0019 */
[C---:B-1----:R-:W-:Y:S01]  /*30fe0*/  LEA R54, P6, R56.reuse, R0, 0x2 ;  /* 0x0000000038367211 */ /* 0x042fe200078c10ff */
[----:B------:R-:W-:Y:S01]  /*30ff0*/  IMAD.MOV.U32 R33, RZ, RZ, R32 ;  /* 0x000000ffff217224 */ /* 0x000fe200078e0020 */
[----:B------:R-:W-:Y:S01]  /*31000*/  MOV R25, R187 ;  /* 0x000000bb00197202 */ /* 0x000fe20000000f00 */
[----:B------:R-:W-:Y:S01]  /*31010*/  IMAD.MOV.U32 R32, RZ, RZ, R31 ;  /* 0x000000ffff207224 */ /* 0x000fe200078e001f */
[----:B------:R-:W2:Y:S01]  /*31020*/  LDL.LU R187, [R1+0x6250] ;  /* 0x0062500001bb7983 */ /* 0x000ea20000300800 */
[----:B------:R-:W-:Y:S01]  /*31030*/  IMAD.MOV.U32 R31, RZ, RZ, R30 ;  /* 0x000000ffff1f7224 */ /* 0x000fe200078e001e */
[----:B------:R-:W-:Y:S01]  /*31040*/  LEA.HI.X.SX32 R55, R56, R252, 0x2, P6 ;  /* 0x000000fc38377211 */ /* 0x000fe200030f16ff */
[----:B------:R-:W-:Y:S01]  /*31050*/  IMAD R150, R150, c[0x0][0x190], RZ ;  /* 0x0000640096967a24 */ /* 0x000fe200078e02ff */
[----:B------:R1:W-:Y:S01]  /*31060*/  STL.64 [R1+0x2c0], R60 ;  /* 0x0002c03c01007387 */ /* 0x0003e20000100a00 */
[----:B------:R-:W-:Y:S01]  /*31070*/  MOV R30, R29 ;  /* 0x0000001d001e7202 */ /* 0x000fe20000000f00 */
        /* <DEDUP_REMOVED lines=10> */
[----:B------:R-:W-:Y:S01]  /*31120*/  LEA.HI.X.SX32 R61, R62, R252, 0x2, P1 ;  /* 0x000000fc3e3d7211 */ /* 0x000fe200008f16ff */
[----:B------:R-:W-:-:S02]  /*31130*/  IMAD.MOV.U32 R25, RZ, RZ, R150 ;  /* 0x000000ffff197224 */ /* 0x000fc400078e0096 */
[----:B------:R-:W-:Y:S01]  /*31140*/  IMAD.MOV.U32 R32, RZ, RZ, R31 ;  /* 0x000000ffff207224 */ /* 0x000fe200078e001f */
[----:B------:R-:W2:Y:S01]  /*31150*/  LDL.LU R150, [R1+0x624c] ;  /* 0x00624c0001967983 */ /* 0x000ea20000300800 */
[----:B------:R-:W-:Y:S01]  /*31160*/  MOV R31, R30 ;  /* 0x0000001e001f7202 */ /* 0x000fe20000000f00 */
[----:B------:R-:W-:Y:S01]  /*31170*/  IMAD.MOV.U32 R62, RZ, RZ, R48 ;  /* 0x000000ffff3e7224 */ /* 0x000fe200078e0030 */
[----:B------:R-:W-:Y:S01]  /*31180*/  MOV R48, R47 ;  /* 0x0000002f00307202 */ /* 0x000fe20000000f00 */
[----:B------:R1:W-:Y:S01]  /*31190*/  STL.64 [R1+0x2b8], R54 ;  /* 0x0002b83601007387 */ /* 0x0003e20000100a00 */
[----:B------:R-:W-:Y:S02]  /*311a0*/  IMAD.MOV.U32 R30, RZ, RZ, R29 ;  /* 0x000000ffff1e7224 */ /* 0x000fe400078e001d */
[----:B------:R-:W-:Y:S02]  /*311b0*/  IMAD.MOV.U32 R29, RZ, RZ, R28 ;  /* 0x000000ffff1d7224 */ /* 0x000fe400078e001c */
[----:B------:R-:W-:-:S02]  /*311c0*/  IMAD.MOV.U32 R47, RZ, RZ, R46 ;  /* 0x000000ffff2f7224 */ /* 0x000fc400078e002e */
[----:B------:R-:W-:Y:S01]  /*311d0*/  IMAD.MOV.U32 R28, RZ, RZ, R27 ;  /* 0x000000ffff1c7224 */ /* 0x000fe200078e001b */
[----:B------:R-:W-:Y:S01]  /*311e0*/  MOV R27, R26 ;  /* 0x0000001a001b7202 */ /* 0x000fe20000000f00 */
[----:B------:R-:W-:Y:S01]  /*311f0*/  IMAD.MOV.U32 R46, RZ, RZ, R33 ;  /* 0x000000ffff2e7224 */ /* 0x000fe200078e0021 */
[C---:B-1----:R-:W-:Y:S01]  /*31200*/  LEA R54, P6, R50.reuse, R0, 0x2 ;  /* 0x0000000032367211 */ /* 0x042fe200078c10ff */
[----:B------:R-:W-:Y:S01]  /*31210*/  IMAD.MOV.U32 R33, RZ, RZ, R32 ;  /* 0x000000ffff217224 */ /* 0x000fe200078e0020 */
[----:B------:R-:W-:Y:S01]  /*31220*/  MOV R32, R31 ;  /* 0x0000001f00207202 */ /* 0x000fe20000000f00 */
[----:B------:R-:W-:Y:S01]  /*31230*/  IMAD.MOV.U32 R26, RZ, RZ, R25 ;  /* 0x000000ffff1a7224 */ /* 0x000fe200078e0019 */
[----:B------:R-:W-:Y:S01]  /*31240*/  LEA.HI.X.SX32 R55, R50, R252, 0x2, P6 ;  /* 0x000000fc32377211 */ /* 0x000fe200030f16ff */
[----:B------:R-:W-:Y:S01]  /*31250*/  IMAD.MOV.U32 R25, RZ, RZ, R188 ;  /* 0x000000ffff197224 */ /* 0x000fe200078e00bc */
[----:B------:R-:W-:Y:S01]  /*31260*/  MOV R50, R48 ;  /* 0x0000003000327202 */ /* 0x000fe20000000f00 */
[----:B------:R-:W-:Y:S01]  /*31270*/  IMAD.MOV.U32 R31, RZ, RZ, R30 ;  /* 0x000000ffff1f7224 */ /* 0x000fe200078e001e */
[----:B------:R-:W2:Y:S01]  /*31280*/  LDL.LU R188, [R1+0x6248] ;  /* 0x0062480001bc7983 */ /* 0x000ea20000300800 */
[----:B------:R-:W-:-:S02]  /*31290*/  IMAD R149, R149, c[0x0][0x190], RZ ;  /* 0x0000640095957a24 */ /* 0x000fc400078e02ff */
[----:B------:R-:W-:Y:S01]  /*312a0*/  IMAD.MOV.U32 R30, RZ, RZ, R29 ;  /* 0x000000ffff1e7224 */ /* 0x000fe200078e001d */
[----:B------:R1:W-:Y:S01]  /*312b0*/  STL.64 [R1+0x1498], R60 ;  /* 0x0014983c01007387 */ /* 0x0003e20000100a00 */
[----:B------:R-:W-:Y:S01]  /*312c0*/  IMAD.MOV.U32 R29, RZ, RZ, R28 ;  /* 0x000000ffff1d7224 */ /* 0x000fe200078e001c */
[----:B------:R-:W-:Y:S01]  /*312d0*/  MOV R28, R27 ;  /* 0x0000001b001c7202 */ /* 0x000fe20000000f00 */
[----:B------:R-:W-:Y:S02]  /*312e0*/  IMAD.MOV.U32 R48, RZ, RZ, R47 ;  /* 0x000000ffff307224 */ /* 0x000fe400078e002f */
[----:B------:R-:W-:Y:S02]  /*312f0*/  IMAD.MOV.U32 R47, RZ, RZ, R46 ;  /* 0x000000ffff2f7224 */ /* 0x000fe400078e002e */
[----:B------:R-:W-:Y:S02]  /*31300*/  IMAD.MOV.U32 R27, RZ, RZ, R26 ;  /* 0x000000ffff1b7224 */ /* 0x000fe400078e001a */
[----:B------:R-:W-:Y:S01]  /*31310*/  IMAD.MOV.U32 R46, RZ, RZ, R33 ;  /* 0x000000ffff2e7224 */ /* 0x000fe200078e0021 */
[----:B------:R-:W-:-:S02]  /*31320*/  MOV R33, R32 ;  /* 0x0000002000217202 */ /* 0x000fc40000000f00 */
[C---:B-1----:R-:W-:Y:S01]  /*31330*/  LEA R60, P1, R58.reuse, R0, 0x2 ;  /* 0x000000003a3c7211 */ /* 0x042fe200078210ff */
[----:B------:R-:W-:Y:S02]  /*31340*/  IMAD.MOV.U32 R26, RZ, RZ, R25 ;  /* 0x000000ffff1a7224 */ /* 0x000fe400078e0019 */
[----:B------:R-:W-:Y:S01]  /*31350*/  IMAD.MOV.U32 R25, RZ, RZ, R149 ;  /* 0x000000ffff197224 */ /* 0x000fe200078e0095 */
[----:B------:R-:W-:Y:S01]  /*31360*/  LEA.HI.X.SX32 R61, R58, R252, 0x2, P1 ;  /* 0x000000fc3a3d7211 */ /* 0x000fe200008f16ff */
[----:B------:R-:W-:Y:S01]  /*31370*/  IMAD.MOV.U32 R32, RZ, RZ, R31 ;  /* 0x000000ffff207224 */ /* 0x000fe200078e001f */
[----:B------:R-:W2:Y:S01]  /*31380*/  LDL.LU R149, [R1+0x6244] ;  /* 0x0062440001957983 */ /* 0x000ea20000300800 */
[----:B------:R-:W-:Y:S02]  /*31390*/  IMAD.MOV.U32 R31, RZ, RZ, R30 ;  /* 0x000000ffff1f7224 */ /* 0x000fe400078e001e */
[----:B------:R-:W-:Y:S01]  /*313a0*/  IMAD.MOV.U32 R30, RZ, RZ, R29 ;  /* 0x000000ffff1e7224 */ /* 0x000fe200078e001d */
[----:B------:R1:W-:Y:S01]  /*313b0*/  STL.64 [R1+0x1698], R54 ;  /* 0x0016983601007387 */ /* 0x0003e20000100a00 */
[----:B------:R-:W-:Y:S01]  /*313c0*/  IMAD.MOV.U32 R58, RZ, RZ, R48 ;  /* 0x000000ffff3a7224 */ /* 0x000fe200078e0030 */
[----:B------:R-:W-:Y:S01]  /*313d0*/  MOV R29, R28 ;  /* 0x0000001c001d7202 */ /* 0x000fe20000000f00 */
[----:B------:R-:W-:Y:S01]  /*313e0*/  IMAD.MOV.U32 R28, RZ, RZ, R27 ;  /* 0x000000ffff1c7224 */ /* 0x000fe200078e001b */
[----:B------:R-:W-:Y:S01]  /*313f0*/  MOV R48, R47 ;  /* 0x0000002f00307202 */ /* 0x000fe20000000f00 */
        /* <DEDUP_REMOVED lines=9> */
[----:B------:R-:W2:Y:S01]  /*31490*/  LDL.LU R189, [R1+0x6240] ;  /* 0x0062400001bd7983 */ /* 0x000ea20000300800 */
[----:B------:R-:W-:Y:S01]  /*314a0*/  IMAD.MOV.U32 R31, RZ, RZ, R30 ;  /* 0x000000ffff1f7224 */ /* 0x000fe200078e001e */
[----:B------:R-:W-:Y:S01]  /*314b0*/  MOV R59, R48 ;  /* 0x00000030003b7202 */ /* 0x000fe20000000f00 */
[----:B------:R-:W-:Y:S01]  /*314c0*/  IMAD R148, R148, c[0x0][0x190], RZ ;  /* 0x0000640094947a24 */ /* 0x000fe200078e02ff */
[----:B------:R1:W-:Y:S01]  /*314d0*/  STL.64 [R1+0x1898], R60 ;  /* 0x0018983c01007387 */ /* 0x0003e20000100a00 */
[----:B------:R-:W-:Y:S01]  /*314e0*/  MOV R30, R29 ;  /* 0x0000001d001e7202 */ /* 0x000fe20000000f00 */
[----:B------:R-:W-:-:S02]  /*314f0*/  IMAD.MOV.U32 R48, RZ, RZ, R47 ;  /* 0x000000ffff307224 */ /* 0x000fc400078e002f */
[----:B------:R-:W-:Y:S02]  /*31500*/  IMAD.MOV.U32 R29, RZ, RZ, R28 ;  /* 0x000000ffff1d7224 */ /* 0x000fe400078e001c */
[----:B------:R-:W-:Y:S01]  /*31510*/  IMAD.MOV.U32 R47, RZ, RZ, R46 ;  /* 0x000000ffff2f7224 */ /* 0x000fe200078e002e */
[----:B------:R-:W-:Y:S01]  /*31520*/  MOV R46, R33 ;  /* 0x00000021002e7202 */ /* 0x000fe20000000f00 */
[----:B------:R-:W-:Y:S01]  /*31530*/  IMAD.MOV.U32 R28, RZ, RZ, R27 ;  /* 0x000000ffff1c7224 */ /* 0x000fe200078e001b */
[----:B------:R-:W-:Y:S01]  /*31540*/  MOV R27, R26 ;  /* 0x0000001a001b7202 */ /* 0x000fe20000000f00 */
[----:B------:R-:W-:Y:S01]  /*31550*/  IMAD.MOV.U32 R33, RZ, RZ, R32 ;  /* 0x000000ffff217224 */ /* 0x000fe200078e0020 */
[C---:B-1----:R-:W-:Y:S01]  /*31560*/  LEA R60, P1, R51.reuse, R0, 0x2 ;  /* 0x00000000333c7211 */ /* 0x042fe200078210ff */
[----:B------:R-:W-:Y:S02]  /*31570*/  IMAD.MOV.U32 R26, RZ, RZ, R25 ;  /* 0x000000ffff1a7224 */ /* 0x000fe400078e0019 */
[----:B------:R-:W-:Y:S01]  /*31580*/  IMAD.MOV.U32 R32, RZ, RZ, R31 ;  /* 0x000000ffff207224 */ /* 0x000fe200078e001f */
[----:B------:R-:W-:Y:S01]  /*31590*/  MOV R31, R30 ;  /* 0x0000001e001f7202 */ /* 0x000fe20000000f00 */
[----:B------:R-:W-:Y:S01]  /*315a0*/  IMAD.MOV.U32 R25, RZ, RZ, R148 ;  /* 0x000000ffff197224 */ /* 0x000fe200078e0094 */
[----:B------:R-:W-:Y:S01]  /*315b0*/  LEA.HI.X.SX32 R61, R51, R252, 0x2, P1 ;  /* 0x000000fc333d7211 */ /* 0x000fe200008f16ff */
[----:B------:R-:W2:Y:S01]  /*315c0*/  LDL.LU R148, [R1+0x623c] ;  /* 0x00623c0001947983 */ /* 0x000ea20000300800 */
[----:B------:R-:W-:-:S02]  /*315d0*/  IMAD.MOV.U32 R30, RZ, RZ, R29 ;  /* 0x000000ffff1e7224 */ /* 0x000fc400078e001d */
[----:B------:R-:W-:Y:S01]  /*315e0*/  IMAD.MOV.U32 R51, RZ, RZ, R48 ;  /* 0x000000ffff337224 */ /* 0x000fe200078e0030 */
[----:B------:R1:W-:Y:S01]  /*315f0*/  STL.64 [R1+0x1a98], R54 ;  /* 0x001a983601007387 */ /* 0x0003e20000100a00 */
[----:B------:R-:W-:Y:S01]  /*31600*/  IMAD.MOV.U32 R29, RZ, RZ, R28 ;  /* 0x000000ffff1d7224 */ /* 0x000fe200078e001c */
[----:B------:R-:W-:Y:S01]  /*31610*/  MOV R28, R27 ;  /* 0x0000001b001c7202 */ /* 0x000fe20000000f00 */
[----:B------:R-:W-:Y:S01]  /*31620*/  IMAD.MOV.U32 R48, RZ, RZ, R47 ;  /* 0x000000ffff307224 */ /* 0x000fe200078e002f */
[----:B------:R-:W-:Y:S01]  /*31630*/  MOV R47, R46 ;  /* 0x0000002e002f7202 */ /* 0x000fe20000000f00 */
[----:B------:R-:W-:Y:S02]  /*31640*/  IMAD.MOV.U32 R27, RZ, RZ, R26 ;  /* 0x000000ffff1b7224 */ /* 0x000fe400078e001a */
[----:B------:R-:W-:Y:S02]  /*31650*/  IMAD.MOV.U32 R46, RZ, RZ, R33 ;  /* 0x000000ffff2e7224 */ /* 0x000fe400078e0021 */
[----:B------:R-:W-:Y:S01]  /*31660*/  IMAD.MOV.U32 R26, RZ, RZ, R25 ;  /* 0x000000ffff1a7224 */ /* 0x000fe200078e0019 */
[----:B-1----:R-:W-:Y:S01]  /*31670*/  LEA R54, P6, R63, R0, 0x2 ;  /* 0x000000003f367211 */ /* 0x002fe200078c10ff */
[----:B------:R-:W-:Y:S01]  /*31680*/  IMAD.MOV.U32 R33, RZ, RZ, R32 ;  /* 0x000000ffff217224 */ /* 0x000fe200078e0020 */
[----:B------:R-:W-:-:S02]  /*31690*/  MOV R25, R190 ;  /* 0x000000be00197202 */ /* 0x000fc40000000f00 */
[----:B------:R-:W-:Y:S01]  /*316a0*/  MOV R32, R31 ;  /* 0x0000001f00207202 */ /* 0x000fe20000000f00 */
[----:B------:R-:W2:Y:S01]  /*316b0*/  LDL.LU R190, [R1+0x6238] ;  /* 0x0062380001be7983 */ /* 0x000ea20000300800 */
[----:B------:R-:W-:Y:S01]  /*316c0*/  IMAD.MOV.U32 R31, RZ, RZ, R30 ;  /* 0x000000ffff1f7224 */ /* 0x000fe200078e001e */
[----:B------:R-:W-:Y:S01]  /*316d0*/  LEA.HI.X.SX32 R55, R63, R252, 0x2, P6 ;  /* 0x000000fc3f377211 */ /* 0x000fe200030f16ff */
[----:B------:R-:W-:Y:S01]  /*316e0*/  IMAD R147, R147, c[0x0][0x190], RZ ;  /* 0x0000640093937a24 */ /* 0x000fe200078e02ff */
[----:B------:R1:W-:Y:S01]  /*316f0*/  STL.64 [R1+0x2b0], R60 ;  /* 0x0002b03c01007387 */ /* 0x0003e20000100a00 */
[----:B------:R-:W-:Y:S01]  /*31700*/  IMAD.MOV.U32 R30, RZ, RZ, R29 ;  /* 0x000000ffff1e7224 */ /* 0x000fe200078e001d */
[----:B------:R-:W-:Y:S01]  /*31710*/  MOV R29, R28 ;  /* 0x0000001c001d7202 */ /* 0x000fe20000000f00 */
[----:B------:R-:W-:Y:S01]  /*31720*/  IMAD.MOV.U32 R63, RZ, RZ, R48 ;  /* 0x000000ffff3f7224 */ /* 0x000fe200078e0030 */
[----:B------:R-:W-:Y:S01]  /*31730*/  MOV R48, R47 ;  /* 0x0000002f00307202 */ /* 0x000fe20000000f00 */
[----:B------:R-:W-:-:S02]  /*31740*/  IMAD.MOV.U32 R28, RZ, RZ, R27 ;  /* 0x000000ffff1c7224 */ /* 0x000fc400078e001b */
[----:B------:R-:W-:Y:S02]  /*31750*/  IMAD.MOV.U32 R47, RZ, RZ, R46 ;  /* 0x000000ffff2f7224 */ /* 0x000fe400078e002e */
[----:B------:R-:W-:Y:S01]  /*31760*/  IMAD.MOV.U32 R27, RZ, RZ, R26 ;  /* 0x000000ffff1b7224 */ /* 0x000fe200078e001a */
[C---:B-1----:R-:W-:Y:S01]  /*31770*/  LEA R60, P1, R52.reuse, R0, 0x2 ;  /* 0x00000000343c7211 */ /* 0x042fe200078210ff */
[----:B------:R-:W-:Y:S01]  /*31780*/  IMAD.MOV.U32 R46, RZ, RZ, R33 ;  /* 0x000000ffff2e7224 */ /* 0x000fe200078e0021 */
[----:B------:R-:W-:Y:S01]  /*31790*/  MOV R26, R25 ;  /* 0x00000019001a7202 */ /* 0x000fe20000000f00 */
[----:B------:R-:W-:Y:S01]  /*317a0*/  IMAD.MOV.U32 R25, RZ, RZ, R147 ;  /* 0x000000ffff197224 */ /* 0x000fe200078e0093 */
[----:B------:R-:W-:Y:S01]  /*317b0*/  MOV R33, R32 ;  /* 0x0000002000217202 */ /* 0x000fe20000000f00 */
[----:B------:R-:W-:Y:S01]  /*317c0*/  IMAD.MOV.U32 R32, RZ, RZ, R31 ;  /* 0x000000ffff207224 */ /* 0x000fe200078e001f */
[----:B------:R-:W-:Y:S01]  /*317d0*/  LEA.HI.X.SX32 R61, R52, R252, 0x2, P1 ;  /* 0x000000fc343d7211 */ /* 0x000fe200008f16ff */
[----:B------:R-:W2:Y:S01]  /*317e0*/  LDL.LU R147, [R1+0x6234] ;  /* 0x0062340001937983 */ /* 0x000ea20000300800 */
[----:B------:R-:W-:Y:S01]  /*317f0*/  IMAD.MOV.U32 R31, RZ, RZ, R30 ;  /* 0x000000ffff1f7224 */ /* 0x000fe200078e001e */
[----:B------:R-:W-:Y:S01]  /*31800*/  MOV R52, R48 ;  /* 0x0000003000347202 */ /* 0x000fe20000000f00 */
[----:B------:R-:W-:Y:S01]  /*31810*/  IMAD.MOV.U32 R48, RZ, RZ, R47 ;  /* 0x000000ffff307224 */ /* 0x000fe200078e002f */
[----:B------:R1:W-:Y:S01]  /*31820*/  STL.64 [R1+0x2a8], R54 ;  /* 0x0002a83601007387 */ /* 0x0003e20000100a00 */
[----:B------:R-:W-:Y:S01]  /*31830*/  MOV R30, R29 ;  /* 0x0000001d001e7202 */ /* 0x000fe20000000f00 */
[----:B------:R-:W-:-:S02]  /*31840*/  IMAD.MOV.U32 R29, RZ, RZ, R28 ;  /* 0x000000ffff1d7224 */ /* 0x000fc400078e001c */
        /* <DEDUP_REMOVED lines=215> */
[----:B------:R-:W-:Y:S01]  /*325c0*/  IMAD R140, R140, c[0x0][0x190], RZ ;  /* 0x000064008c8c7a24 */ /* 0x000fe200078e02ff */
        /* <DEDUP_REMOVED lines=732> */
[----:B------:R-:W-:Y:S01]  /*35390*/  IMAD R119, R119, c[0x0][0x190], RZ ;  /* 0x0000640077777a24 */ /* 0x000fe200078e02ff */
[----:B------:R-:W-:Y:S01]  /*353a0*/  MOV R48, R47 ;  /* 0x0000002f00307202 */ /* 0x000fe20000000f00 */
[----:B------:R-:W-:Y:S01]  /*353b0*/  IMAD.MOV.U32 R29, RZ, RZ, R28 ;  /* 0x000000ffff1d7224 */ /* 0x000fe200078e001c */
[----:B------:R-:W-:Y:S01]  /*353c0*/  MOV R28, R27 ;  /* 0x0000001b001c7202 */ /* 0x000fe20000000f00 */
[----:B------:R-:W-:Y:S02]  /*353d0*/  IMAD.MOV.U32 R47, RZ, RZ, R46 ;  /* 0x000000ffff2f7224 */ /* 0x000fe400078e002e */
[----:B------:R-:W-:Y:S02]  /*353e0*/  IMAD.MOV.U32 R27, RZ, RZ, R26 ;  /* 0x000000ffff1b7224 */ /* 0x000fe400078e001a */
[----:B------:R-:W-:Y:S01]  /*353f0*/  IMAD.MOV.U32 R46, RZ, RZ, R33 ;  /* 0x000000ffff2e7224 */ /* 0x000fe200078e0021 */
[----:B------:R-:W-:-:S02]  /*35400*/  MOV R33, R32 ;  /* 0x0000002000217202 */ /* 0x000fc40000000f00 */
        /* <DEDUP_REMOVED lines=9> */
[----:B------:R-:W-:Y:S01]  /*354a0*/  MOV R30, R29 ;  /* 0x0000001d001e7202 */ /* 0x000fe20000000f00 */
[----:B------:R-:W-:-:S02]  /*354b0*/  IMAD.MOV.U32 R29, RZ, RZ, R28 ;  /* 0x000000ffff1d7224 */ /* 0x000fc400078e001c */
[----:B------:R1:W-:Y:S01]  /*354c0*/  STL.64 [R1+0x1e8], R54 ;  /* 0x0001e83601007387 */ /* 0x0003e20000100a00 */
[----:B------:R-:W-:Y:S02]  /*354d0*/  IMAD.MOV.U32 R48, RZ, RZ, R47 ;  /* 0x000000ffff307224 */ /* 0x000fe400078e002f */
[----:B------:R-:W-:Y:S01]  /*354e0*/  IMAD.MOV.U32 R28, RZ, RZ, R27 ;  /* 0x000000ffff1c7224 */ /* 0x000fe200078e001b */
[----:B------:R-:W-:Y:S01]  /*354f0*/  MOV R27, R26 ;  /* 0x0000001a001b7202 */ /* 0x000fe20000000f00 */
[----:B------:R-:W-:Y:S01]  /*35500*/  IMAD.MOV.U32 R47, RZ, RZ, R46 ;  /* 0x000000ffff2f7224 */ /* 0x000fe200078e002e */
[----:B------:R-:W-:Y:S01]  /*35510*/  MOV R46, R33 ;  /* 0x00000021002e7202 */ /* 0x000fe20000000f00 */
[----:B------:R-:W-:Y:S02]  /*35520*/  IMAD.MOV.U32 R26, RZ, RZ, R24 ;  /* 0x000000ffff1a7224 */ /* 0x000fe400078e0018 */
[----:B------:R-:W-:Y:S01]  /*35530*/  IMAD.MOV.U32 R33, RZ, RZ, R32 ;  /* 0x000000ffff217224 */ /* 0x000fe200078e0020 */
[----:B-1----:R-:W-:Y:S01]  /*35540*/  LEA R54, P6, R49, R0, 0x2 ;  /* 0x0000000031367211 */ /* 0x002fe200078c10ff */
[----:B------:R-:W-:-:S02]  /*35550*/  IMAD.MOV.U32 R24, RZ, RZ, R219 ;  /* 0x000000ffff187224 */ /* 0x000fc400078e00db */
[----:B------:R-:W-:Y:S01]  /*35560*/  IMAD.MOV.U32 R32, RZ, RZ, R31 ;  /* 0x000000ffff207224 */ /* 0x000fe200078e001f */
[----:B------:R-:W2:Y:S01]  /*35570*/  LDL.LU R219, [R1+0x6150] ;  /* 0x0061500001db7983 */ /* 0x000ea20000300800 */
[----:B------:R-:W-:Y:S01]  /*35580*/  MOV R31, R30 ;  /* 0x0000001e001f7202 */ /* 0x000fe20000000f00 */
[----:B------:R-:W-:Y:S01]  /*35590*/  IMAD.MOV.U32 R30, RZ, RZ, R29 ;  /* 0x000000ffff1e7224 */ /* 0x000fe200078e001d */
[----:B------:R-:W-:Y:S01]  /*355a0*/  LEA.HI.X.SX32 R55, R49, R252, 0x2, P6 ;  /* 0x000000fc31377211 */ /* 0x000fe200030f16ff */
[----:B------:R1:W-:Y:S01]  /*355b0*/  STL.64 [R1+0x1e0], R60 ;  /* 0x0001e03c01007387 */ /* 0x0003e20000100a00 */
[----:B------:R-:W-:Y:S01]  /*355c0*/  IMAD.MOV.U32 R49, RZ, RZ, R48 ;  /* 0x000000ffff317224 */ /* 0x000fe200078e0030 */
[----:B------:R-:W-:Y:S01]  /*355d0*/  MOV R48, R47 ;  /* 0x0000002f00307202 */ /* 0x000fe20000000f00 */
[----:B------:R-:W-:Y:S02]  /*355e0*/  IMAD R118, R118, c[0x0][0x190], RZ ;  /* 0x0000640076767a24 */ /* 0x000fe400078e02ff */
[----:B------:R-:W-:Y:S01]  /*355f0*/  IMAD.MOV.U32 R29, RZ, RZ, R28 ;  /* 0x000000ffff1d7224 */ /* 0x000fe200078e001c */
[----:B------:R-:W-:Y:S01]  /*35600*/  MOV R28, R27 ;  /* 0x0000001b001c7202 */ /* 0x000fe20000000f00 */
[----:B------:R-:W-:-:S02]  /*35610*/  IMAD.MOV.U32 R47, RZ, RZ, R46 ;  /* 0x000000ffff2f7224 */ /* 0x000fc400078e002e */
        /* <DEDUP_REMOVED lines=8> */
[----:B------:R-:W-:Y:S02]  /*356a0*/  IMAD.MOV.U32 R21, RZ, RZ, R118 ;  /* 0x000000ffff157224 */ /* 0x000fe400078e0076 */
[----:B------:R-:W-:Y:S01]  /*356b0*/  IMAD.MOV.U32 R31, RZ, RZ, R30 ;  /* 0x000000ffff1f7224 */ /* 0x000fe200078e001e */
[----:B------:R-:W2:Y:S01]  /*356c0*/  LDL.LU R118, [R1+0x614c] ;  /* 0x00614c0001767983 */ /* 0x000ea20000300800 */
[----:B------:R-:W-:Y:S01]  /*356d0*/  IMAD.MOV.U32 R57, RZ, RZ, R48 ;  /* 0x000000ffff397224 */ /* 0x000fe200078e0030 */
[----:B------:R-:W-:Y:S01]  /*356e0*/  MOV R30, R29 ;  /* 0x0000001d001e7202 */ /* 0x000fe20000000f00 */
        /* <DEDUP_REMOVED lines=15> */
[----:B------:R-:W-:Y:S01]  /*357e0*/  IMAD R117, R117, c[0x0][0x190], RZ ;  /* 0x0000640075757a24 */ /* 0x000fe200078e02ff */
        /* <DEDUP_REMOVED lines=12> */
[----:B------:R-:W-:Y:S02]  /*358b0*/  IMAD.MOV.U32 R20, RZ, RZ, R117 ;  /* 0x000000ffff147224 */ /* 0x000fe400078e0075 */
[----:B------:R-:W2:Y:S01]  /*358c0*/  LDL.LU R117, [R1+0x6144] ;  /* 0x0061440001757983 */ /* 0x000ea20000300800 */
[C---:B-1----:R-:W-:Y:S01]  /*358d0*/  LEA R60, P1, R62.reuse, R0, 0x2 ;  /* 0x000000003e3c7211 */ /* 0x042fe200078210ff */
[----:B------:R-:W-:Y:S02]  /*358e0*/  IMAD.MOV.U32 R32, RZ, RZ, R31 ;  /* 0x000000ffff207224 */ /* 0x000fe400078e001f */
[----:B------:R1:W-:Y:S01]  /*358f0*/  STL.64 [R1+0x18e0], R54 ;  /* 0x0018e03601007387 */ /* 0x0003e20000100a00 */
[----:B------:R-:W-:Y:S01]  /*35900*/  IMAD.MOV.U32 R31, RZ, RZ, R30 ;  /* 0x000000ffff1f7224 */ /* 0x000fe200078e001e */
[----:B------:R-:W-:Y:S01]  /*35910*/  LEA.HI.X.SX32 R61, R62, R252, 0x2, P1 ;  /* 0x000000fc3e3d7211 */ /* 0x000fe200008f16ff */
        /* <DEDUP_REMOVED lines=24> */
[----:B------:R-:W-:Y:S01]  /*35aa0*/  IMAD.MOV.U32 R46, RZ, RZ, R33 ;  /* 0x000000ffff2e7224 */ /* 0x000fe200078e0021 */
[----:B------:R-:W-:Y:S01]  /*35ab0*/  MOV R33, R32 ;  /* 0x0000002000217202 */ /* 0x000fe20000000f00 */
[----:B------:R-:W-:Y:S02]  /*35ac0*/  IMAD.MOV.U32 R28, RZ, RZ, R27 ;  /* 0x000000ffff1c7224 */ /* 0x000fe400078e001b */
        /* <DEDUP_REMOVED lines=15> */
[----:B------:R-:W-:Y:S02]  /*35bc0*/  IMAD.MOV.U32 R26, RZ, RZ, R18 ;  /* 0x000000ffff1a7224 */ /* 0x000fe400078e0012 */
        /* <DEDUP_REMOVED lines=11> */
[----:B------:R-:W-:Y:S01]  /*35c80*/  IMAD.MOV.U32 R30, RZ, RZ, R29 ;  /* 0x000000ffff1e7224 */ /* 0x000fe200078e001d */
[----:B------:R-:W-:Y:S01]  /*35c90*/  MOV R48, R47 ;  /* 0x0000002f00307202 */ /* 0x000fe20000000f00 */
[----:B------:R-:W-:-:S02]  /*35ca0*/  IMAD R115, R115, c[0x0][0x190], RZ ;  /* 0x0000640073737a24 */ /* 0x000fc400078e02ff */
        /* <DEDUP_REMOVED lines=14> */
[----:B------:R-:W-:-:S02]  /*35d90*/  IMAD.MOV.U32 R48, RZ, RZ, R47 ;  /* 0x000000ffff307224 */ /* 0x000fc400078e002f */
        /* <DEDUP_REMOVED lines=15> */
[C---:B-1----:R-:W-:Y:S01]  /*35e90*/  LEA R54, P6, R63.reuse, R0, 0x2 ;  /* 0x000000003f367211 */ /* 0x042fe200078c10ff */
[----:B------:R-:W-:Y:S02]  /*35ea0*/  IMAD R114, R114, c[0x0][0x190], RZ ;  /* 0x0000640072727a24 */ /* 0x000fe400078e02ff */
[----:B------:R1:W-:Y:S01]  /*35eb0*/  STL.64 [R1+0x14e8], R60 ;  /* 0x0014e83c01007387 */ /* 0x0003e20000100a00 */
        /* <DEDUP_REMOVED lines=31> */
[----:B------:R-:W-:-:S02]  /*360b0*/  IMAD.MOV.U32 R26, RZ, RZ, R4 ;  /* 0x000000ffff1a7224 */ /* 0x000fc400078e0004 */
        /* <DEDUP_REMOVED lines=16> */
[----:B------:R-:W2:Y:S01]  /*361c0*/  LDL.LU R113, [R1+0x6124] ;  /* 0x0061240001717983 */ /* 0x000ea20000300800 */
[C---:B-1----:R-:W-:Y:S01]  /*361d0*/  LEA R60, P1, R49.reuse, R0, 0x2 ;  /* 0x00000000313c7211 */ /* 0x042fe200078210ff */
[----:B------:R-:W-:Y:S01]  /*361e0*/  IMAD.MOV.U32 R30, RZ, RZ, R29 ;  /* 0x000000ffff1e7224 */ /* 0x000fe200078e001d */
[----:B------:R-:W-:Y:S01]  /*361f0*/  MOV R29, R28 ;  /* 0x0000001c001d7202 */ /* 0x000fe20000000f00 */
[----:B------:R1:W-:Y:S01]  /*36200*/  STL.64 [R1+0x1ae8], R54 ;  /* 0x001ae83601007387 */ /* 0x0003e20000100a00 */
[----:B------:R-:W-:Y:S01]  /*36210*/  LEA.HI.X.SX32 R61, R49, R252, 0x2, P1 ;  /* 0x000000fc313d7211 */ /* 0x000fe200008f16ff */
[----:B------:R-:W-:Y:S01]  /*36220*/  IMAD.MOV.U32 R28, RZ, RZ, R27 ;  /* 0x000000ffff1c7224 */ /* 0x000fe200078e001b */
[----:B------:R-:W-:Y:S01]  /*36230*/  MOV R49, R47 ;  /* 0x0000002f00317202 */ /* 0x000fe20000000f00 */
[----:B------:R-:W-:Y:S01]  /*36240*/  IMAD.MOV.U32 R27, RZ, RZ, R26 ;  /* 0x000000ffff1b7224 */ /* 0x000fe200078e001a */
[----:B------:R-:W-:Y:S01]  /*36250*/  MOV R26, R25 ;  /* 0x00000019001a7202 */ /* 0x000fe20000000f00 */
[----:B------:R-:W-:-:S02]  /*36260*/  IMAD.MOV.U32 R47, RZ, RZ, R46 ;  /* 0x000000ffff2f7224 */ /* 0x000fc400078e002e */
[----:B------:R-:W-:Y:S01]  /*36270*/  IMAD.MOV.U32 R46, RZ, RZ, R33 ;  /* 0x000000ffff2e7224 */ /* 0x000fe200078e0021 */
[----:B------:R-:W-:Y:S02]  /*36280*/  MOV R33, R32 ;  /* 0x0000002000217202 */ /* 0x000fe40000000f00 */
[C---:B-1----:R-:W-:Y:S01]  /*36290*/  LEA R54, P6, R57.reuse, R0, 0x2 ;  /* 0x0000000039367211 */ /* 0x042fe200078c10ff */
[----:B------:R-:W-:Y:S02]  /*362a0*/  IMAD.MOV.U32 R25, RZ, RZ, R3 ;  /* 0x000000ffff197224 */ /* 0x000fe400078e0003 */
[----:B------:R-:W-:Y:S01]  /*362b0*/  IMAD.MOV.U32 R3, RZ, RZ, R225 ;  /* 0x000000ffff037224 */ /* 0x000fe200078e00e1 */
[----:B------:R-:W-:Y:S01]  /*362c0*/  LEA.HI.X.SX32 R55, R57, R252, 0x2, P6 ;  /* 0x000000fc39377211 */ /* 0x000fe200030f16ff */
        /* <DEDUP_REMOVED lines=12> */
[----:B------:R-:W-:Y:S02]  /*36390*/  MOV R33, R32 ;  /* 0x0000002000217202 */ /* 0x000fe40000000f00 */
[C---:B-1----:R-:W-:Y:S01]  /*363a0*/  LEA R60, P1, R56.reuse, R0, 0x2 ;  /* 0x00000000383c7211 */ /* 0x042fe200078210ff */
        /* <DEDUP_REMOVED lines=13> */
[----:B------:R-:W-:Y:S01]  /*36480*/  MOV R27, R26 ;  /* 0x0000001a001b7202 */ /* 0x000fe20000000f00 */
[----:B------:R-:W-:Y:S01]  /*36490*/  IMAD.MOV.U32 R47, RZ, RZ, R46 ;  /* 0x000000ffff2f7224 */ /* 0x000fe200078e002e */
[----:B------:R-:W-:Y:S01]  /*364a0*/  MOV R46, R33 ;  /* 0x00000021002e7202 */ /* 0x000fe20000000f00 */
[----:B------:R1:W-:Y:S01]  /*364b0*/  STL.64 [R1+0x1b8], R54 ;  /* 0x0001b83601007387 */ /* 0x0003e20000100a00 */
[----:B------:R-:W-:Y:S02]  /*364c0*/  IMAD.MOV.U32 R26, RZ, RZ, R25 ;  /* 0x000000ffff1a7224 */ /* 0x000fe400078e0019 */
[----:B------:R-:W-:Y:S02]  /*364d0*/  IMAD.MOV.U32 R33, RZ, RZ, R32 ;  /* 0x000000ffff217224 */ /* 0x000fe400078e0020 */
        /* <DEDUP_REMOVED lines=8> */
[----:B------:R-:W-:Y:S01]  /*36560*/  LEA.HI.X.SX32 R55, R62, R252, 0x2, P6 ;  /* 0x000000fc3e377211 */ /* 0x000fe200030f16ff */
[----:B------:R-:W-:Y:S01]  /*36570*/  IMAD.MOV.U32 R29, RZ, RZ, R28 ;  /* 0x000000ffff1d7224 */ /* 0x000fe200078e001c */
[----:B------:R-:W2:Y:S01]  /*36580*/  LDL.LU R226, [R1+0x6118] ;  /* 0x0061180001e27983 */ /* 0x000ea20000300800 */
[----:B------:R-:W-:Y:S01]  /*36590*/  MOV R28, R27 ;  /* 0x0000001b001c7202 */ /* 0x000fe20000000f00 */
[----:B------:R-:W-:Y:S02]  /*365a0*/  IMAD.MOV.U32 R27, RZ, RZ, R26 ;  /* 0x000000ffff1b7224 */ /* 0x000fe400078e001a */
[----:B------:R1:W-:Y:S01]  /*365b0*/  STL.64 [R1+0x1b0], R60 ;  /* 0x0001b03c01007387 */ /* 0x0003e20000100a00 */
[----:B------:R-:W-:Y:S01]  /*365c0*/  IMAD.MOV.U32 R62, RZ, RZ, R49 ;  /* 0x000000ffff3e7224 */ /* 0x000fe200078e0031 */
[----:B------:R-:W-:Y:S01]  /*365d0*/  MOV R49, R47 ;  /* 0x0000002f00317202 */ /* 0x000fe20000000f00 */
[----:B------:R-:W-:-:S02]  /*365e0*/  IMAD R111, R111, c[0x0][0x190], RZ ;  /* 0x000064006f6f7a24 */ /* 0x000fc400078e02ff */
        /* <DEDUP_REMOVED lines=44> */
[----:B------:R-:W-:Y:S02]  /*368b0*/  IMAD R110, R110, c[0x0][0x190], RZ ;  /* 0x000064006e6e7a24 */ /* 0x000fe400078e02ff */
[----:B------:R-:W-:Y:S02]  /*368c0*/  IMAD.MOV.U32 R24, RZ, RZ, R22 ;  /* 0x000000ffff187224 */ /* 0x000fe400078e0016 */
[----:B------:R-:W-:Y:S02]  /*368d0*/  IMAD.MOV.U32 R33, RZ, RZ, R32 ;  /* 0x000000ffff217224 */ /* 0x000fe400078e0020 */
        /* <DEDUP_REMOVED lines=8> */
[----:B------:R-:W-:Y:S01]  /*36960*/  IMAD.MOV.U32 R29, RZ, RZ, R28 ;  /* 0x000000ffff1d7224 */ /* 0x000fe200078e001c */
[----:B------:R-:W2:Y:S01]  /*36970*/  LDL.LU R110, [R1+0x610c] ;  /* 0x00610c00016e7983 */ /* 0x000ea20000300800 */
[----:B------:R-:W-:Y:S01]  /*36980*/  MOV R28, R27 ;  /* 0x0000001b001c7202 */ /* 0x000fe20000000f00 */
[----:B------:R-:W-:Y:S02]  /*36990*/  IMAD.MOV.U32 R27, RZ, RZ, R26 ;  /* 0x000000ffff1b7224 */ /* 0x000fe400078e001a */
[----:B------:R3:W-:Y:S01]  /*369a0*/  STL.64 [R1+0x18f0], R54 ;  /* 0x0018f03601007387 */ /* 0x0007e20000100a00 */
[----:B------:R-:W-:Y:S01]  /*369b0*/  IMAD.MOV.U32 R26, RZ, RZ, R25 ;  /* 0x000000ffff1a7224 */ /* 0x000fe200078e0019 */
[----:B-1----:R-:W-:Y:S01]  /*369c0*/  LEA R60, P1, R59, R0, 0x2 ;  /* 0x000000003b3c7211 */ /* 0x002fe200078210ff */
[----:B------:R-:W-:Y:S01]  /*369d0*/  IMAD R109, R109, c[0x0][0x190], RZ ;  /* 0x000064006d6d7a24 */ /* 0x000fe200078e02ff */
[----:B------:R-:W-:Y:S01]  /*369e0*/  MOV R25, R24 ;  /* 0x0000001800197202 */ /* 0x000fe20000000f00 */
[----:B------:R-:W-:Y:S01]  /*369f0*/  IMAD.MOV.U32 R24, RZ, RZ, R22 ;  /* 0x000000ffff187224 */ /* 0x000fe200078e0016 */
[----:B------:R-:W-:Y:S01]  /*36a00*/  LEA.HI.X.SX32 R61, R59, R252, 0x2, P1 ;  /* 0x000000fc3b3d7211 */ /* 0x000fe200008f16ff */
[----:B------:R-:W-:Y:S01]  /*36a10*/  IMAD.MOV.U32 R22, RZ, RZ, R21 ;  /* 0x000000ffff167224 */ /* 0x000fe200078e0015 */
[----:B------:R-:W-:-:S02]  /*36a20*/  MOV R21, R20 ;  /* 0x0000001400157202 */ /* 0x000fc40000000f00 */
[----:B---3--:R-:W-:Y:S01]  /*36a30*/  LEA R54, P6, R51, R0, 0x2 ;  /* 0x0000000033367211 */ /* 0x008fe200078c10ff */
[----:B------:R-:W-:-:S03]  /*36a40*/  IMAD.MOV.U32 R20, RZ, RZ, R9 ;  /* 0x000000ffff147224 */ /* 0x000fc600078e0009 */
[----:B------:R-:W-:Y:S01]  /*36a50*/  LEA.HI.X.SX32 R55, R51, R252, 0x2, P6 ;  /* 0x000000fc33377211 */ /* 0x000fe200030f16ff */
[----:B------:R-:W-:Y:S01]  /*36a60*/  IMAD.MOV.U32 R9, RZ, RZ, R109 ;  /* 0x000000ffff097224 */ /* 0x000fe200078e006d */
[----:B------:R-:W-:Y:S01]  /*36a70*/  MOV R59, R47 ;  /* 0x0000002f003b7202 */ /* 0x000fe20000000f00 */
[----:B------:R-:W3:Y:S01]  /*36a80*/  LDL.LU R109, [R1+0x6108] ;  /* 0x00610800016d7983 */ /* 0x000ee20000300800 */
[----:B------:R-:W-:Y:S01]  /*36a90*/  IMAD.MOV.U32 R51, RZ, RZ, R46 ;  /* 0x000000ffff337224 */ /* 0x000fe200078e002e */
[----:B------:R-:W-:Y:S01]  /*36aa0*/  MOV R46, R32 ;  /* 0x00000020002e7202 */ /* 0x000fe20000000f00 */
[----:B------:R-:W-:Y:S01]  /*36ab0*/  IMAD.MOV.U32 R47, RZ, RZ, R33 ;  /* 0x000000ffff2f7224 */ /* 0x000fe200078e0021 */
[----:B------:R1:W-:Y:S01]  /*36ac0*/  STL.64 [R1+0x1af0], R60 ;  /* 0x001af03c01007387 */ /* 0x0003e20000100a00 */
[----:B------:R-:W-:Y:S01]  /*36ad0*/  IMAD.MOV.U32 R33, RZ, RZ, R31 ;  /* 0x000000ffff217224 */ /* 0x000fe200078e001f */
[----:B------:R-:W-:Y:S01]  /*36ae0*/  MOV R31, R29 ;  /* 0x0000001d001f7202 */ /* 0x000fe20000000f00 */
[----:B------:R-:W-:Y:S01]  /*36af0*/  IMAD R228, R228, c[0x0][0x190], RZ ;  /* 0x00006400e4e47a24 */ /* 0x000fe200078e02ff */
[----:B------:R4:W-:Y:S01]  /*36b00*/  STL.64 [R1+0x1a8], R54 ;  /* 0x0001a83601007387 */ /* 0x0009e20000100a00 */
[----:B------:R-:W-:-:S02]  /*36b10*/  IMAD.MOV.U32 R32, RZ, RZ, R30 ;  /* 0x000000ffff207224 */ /* 0x000fc400078e001e */
[----:B------:R-:W-:Y:S02]  /*36b20*/  IMAD R108, R108, c[0x0][0x190], RZ ;  /* 0x000064006c6c7a24 */ /* 0x000fe400078e02ff */
[----:B------:R-:W-:Y:S01]  /*36b30*/  IMAD.MOV.U32 R30, RZ, RZ, R28 ;  /* 0x000000ffff1e7224 */ /* 0x000fe200078e001c */
[C---:B-1----:R-:W-:Y:S01]  /*36b40*/  LEA R60, P1, R63.reuse, R0, 0x2 ;  /* 0x000000003f3c7211 */ /* 0x042fe200078210ff */
[----:B------:R-:W-:Y:S01]  /*36b50*/  IMAD.MOV.U32 R29, RZ, RZ, R27 ;  /* 0x000000ffff1d7224 */ /* 0x000fe200078e001b */
[----:B------:R-:W-:Y:S02]  /*36b60*/  MOV R28, R26 ;  /* 0x0000001a001c7202 */ /* 0x000fe40000000f00 */
[C---:B----4-:R-:W-:Y:S01]  /*36b70*/  LEA R54, P6, R52.reuse, R0, 0x2 ;  /* 0x0000000034367211 */ /* 0x050fe200078c10ff */
        /* <DEDUP_REMOVED lines=10> */
[----:B------:R-:W4:Y:S01]  /*36c20*/  LDL.LU R228, [R1+0x6104] ;  /* 0x0061040001e47983 */ /* 0x000f220000300800 */
[----:B------:R-:W-:-:S02]  /*36c30*/  IMAD.MOV.U32 R17, RZ, RZ, R108 ;  /* 0x000000ffff117224 */ /* 0x000fc400078e006c */
[----:B------:R-:W-:Y:S01]  /*36c40*/  IMAD.MOV.U32 R47, RZ, RZ, R46 ;  /* 0x000000ffff2f7224 */ /* 0x000fe200078e002e */
[----:B------:R-:W2:Y:S01]  /*36c50*/  LDL.LU R108, [R1+0x6100] ;  /* 0x00610000016c7983 */ /* 0x000ea20000300800 */
[----:B------:R-:W-:Y:S01]  /*36c60*/  IMAD.MOV.U32 R46, RZ, RZ, R33 ;  /* 0x000000ffff2e7224 */ /* 0x000fe200078e0021 */
[----:B------:R-:W-:Y:S02]  /*36c70*/  MOV R33, R32 ;  /* 0x0000002000217202 */ /* 0x000fe40000000f00 */
[----:B------:R1:W-:Y:S01]  /*36c80*/  STL.64 [R1+0x1a0], R60 ;  /* 0x0001a03c01007387 */ /* 0x0003e20000100a00 */
[----:B------:R-:W-:-:S03]  /*36c90*/  IMAD.MOV.U32 R32, RZ, RZ, R31 ;  /* 0x000000ffff207224 */ /* 0x000fc600078e001f */
[----:B------:R5:W-:Y:S01]  /*36ca0*/  STL.64 [R1+0x198], R54 ;  /* 0x0001983601007387 */ /* 0x000be20000100a00 */
[----:B------:R-:W-:Y:S01]  /*36cb0*/  IMAD.MOV.U32 R31, RZ, RZ, R30 ;  /* 0x000000ffff1f7224 */ /* 0x000fe200078e001e */
[----:B------:R-:W-:Y:S01]  /*36cc0*/  MOV R30, R29 ;  /* 0x0000001d001e7202 */ /* 0x000fe20000000f00 */
[----:B------:R-:W-:Y:S01]  /*36cd0*/  IMAD.MOV.U32 R29, RZ, RZ, R28 ;  /* 0x000000ffff1d7224 */ /* 0x000fe200078e001c */
[CC--:B-1----:R-:W-:Y:S02]  /*36ce0*/  LEA R60, P1, R53.reuse, R0.reuse, 0x2 ;  /* 0x00000000353c7211 */ /* 0x0c2fe400078210ff */
[C---:B-----5:R-:W-:Y:S01]  /*36cf0*/  LEA R54, P6, R48.reuse, R0, 0x2 ;  /* 0x0000000030367211 */ /* 0x060fe200078c10ff */
[----:B------:R-:W-:Y:S01]  /*36d00*/  IMAD.MOV.U32 R28, RZ, RZ, R27 ;  /* 0x000000ffff1c7224 */ /* 0x000fe200078e001b */
[-C--:B------:R-:W-:Y:S02]  /*36d10*/  LEA.HI.X.SX32 R61, R53, R252.reuse, 0x2, P1 ;  /* 0x000000fc353d7211 */ /* 0x080fe400008f16ff */
        /* <DEDUP_REMOVED lines=17> */
[----:B------:R-:W-:Y:S01]  /*36e30*/  IMAD.MOV.U32 R48, RZ, RZ, R47 ;  /* 0x000000ffff307224 */ /* 0x000fe200078e002f */
[----:B------:R-:W-:Y:S01]  /*36e40*/  MOV R28, R26 ;  /* 0x0000001a001c7202 */ /* 0x000fe20000000f00 */
[----:B------:R-:W-:Y:S01]  /*36e50*/  IMAD.MOV.U32 R47, RZ, RZ, R46 ;  /* 0x000000ffff2f7224 */ /* 0x000fe200078e002e */
[----:B------:R-:W-:Y:S01]  /*36e60*/  MOV R46, R33 ;  /* 0x00000021002e7202 */ /* 0x000fe20000000f00 */
[----:B------:R-:W-:Y:S02]  /*36e70*/  IMAD.MOV.U32 R17, RZ, RZ, R15 ;  /* 0x000000ffff117224 */ /* 0x000fe400078e000f */
[----:B------:R-:W-:-:S02]  /*36e80*/  IMAD.MOV.U32 R29, RZ, RZ, R27 ;  /* 0x000000ffff1d7224 */ /* 0x000fc400078e001b */
[----:B------:R-:W-:Y:S02]  /*36e90*/  IMAD.MOV.U32 R27, RZ, RZ, R25 ;  /* 0x000000ffff1b7224 */ /* 0x000fe400078e0019 */
[----:B------:R-:W-:Y:S01]  /*36ea0*/  IMAD.MOV.U32 R33, RZ, RZ, R32 ;  /* 0x000000ffff217224 */ /* 0x000fe200078e0020 */
[----:B------:R-:W-:Y:S01]  /*36eb0*/  MOV R25, R22 ;  /* 0x0000001600197202 */ /* 0x000fe20000000f00 */
[----:B------:R-:W-:Y:S01]  /*36ec0*/  IMAD.MOV.U32 R32, RZ, RZ, R31 ;  /* 0x000000ffff207224 */ /* 0x000fe200078e001f */
[----:B------:R-:W-:Y:S01]  /*36ed0*/  MOV R31, R30 ;  /* 0x0000001e001f7202 */ /* 0x000fe20000000f00 */
[----:B------:R-:W-:Y:S02]  /*36ee0*/  IMAD.MOV.U32 R15, RZ, RZ, R229 ;  /* 0x000000ffff0f7224 */ /* 0x000fe400078e00e5 */
[----:B------:R-:W-:Y:S01]  /*36ef0*/  IMAD.MOV.U32 R26, RZ, RZ, R24 ;  /* 0x000000ffff1a7224 */ /* 0x000fe200078e0018 */
[----:B------:R-:W4:Y:S01]  /*36f00*/  LDL.LU R229, [R1+0x60fc] ;  /* 0x0060fc0001e57983 */ /* 0x000f220000300800 */
[----:B------:R-:W-:Y:S01]  /*36f10*/  IMAD.MOV.U32 R24, RZ, RZ, R20 ;  /* 0x000000ffff187224 */ /* 0x000fe200078e0014 */
[----:B------:R-:W-:Y:S01]  /*36f20*/  MOV R20, R17 ;  /* 0x0000001100147202 */ /* 0x000fe20000000f00 */
[----:B------:R-:W-:Y:S01]  /*36f30*/  IMAD.MOV.U32 R30, RZ, RZ, R29 ;  /* 0x000000ffff1e7224 */ /* 0x000fe200078e001d */
[----:B------:R1:W-:Y:S01]  /*36f40*/  STL.64 [R1+0x14f8], R60 ;  /* 0x0014f83c01007387 */ /* 0x0003e20000100a00 */
[----:B------:R-:W-:Y:S01]  /*36f50*/  IMAD.MOV.U32 R29, RZ, RZ, R28 ;  /* 0x000000ffff1d7224 */ /* 0x000fe200078e001c */
[----:B------:R-:W-:Y:S01]  /*36f60*/  MOV R28, R27 ;  /* 0x0000001b001c7202 */ /* 0x000fe20000000f00 */
[----:B------:R-:W-:Y:S01]  /*36f70*/  IMAD.MOV.U32 R22, RZ, RZ, R18 ;  /* 0x000000ffff167224 */ /* 0x000fe200078e0012 */
[----:B------:R5:W-:Y:S01]  /*36f80*/  STL.64 [R1+0x16f8], R54 ;  /* 0x0016f83601007387 */ /* 0x000be20000100a00 */
        /* <DEDUP_REMOVED lines=9> */
[C---:B-----5:R-:W-:Y:S01]  /*37020*/  LEA R54, P6, R56.reuse, R0, 0x2 ;  /* 0x0000000038367211 */ /* 0x060fe200078c10ff */
[----:B------:R-:W-:Y:S01]  /*37030*/  IMAD.MOV.U32 R24, RZ, RZ, R20 ;  /* 0x000000ffff187224 */ /* 0x000fe200078e0014 */
[-C--:B------:R-:W-:Y:S01]  /*37040*/  LEA.HI.X.SX32 R61, R57, R252.reuse, 0x2, P1 ;  /* 0x000000fc393d7211 */ /* 0x080fe200008f16ff */
[----:B------:R-:W-:Y:S01]  /*37050*/  IMAD.MOV.U32 R20, RZ, RZ, R18 ;  /* 0x000000ffff147224 */ /* 0x000fe200078e0012 */
[----:B------:R-:W-:Y:S01]  /*37060*/  MOV R18, R17 ;  /* 0x0000001100127202 */ /* 0x000fe20000000f00 */
[----:B------:R-:W-:Y:S01]  /*37070*/  IMAD.MOV.U32 R17, RZ, RZ, R15 ;  /* 0x000000ffff117224 */ /* 0x000fe200078e000f */
[----:B------:R-:W-:Y:S01]  /*37080*/  LEA.HI.X.SX32 R55, R56, R252, 0x2, P6 ;  /* 0x000000fc38377211 */ /* 0x000fe200030f16ff */
[----:B------:R-:W5:Y:S01]  /*37090*/  LDL.LU R230, [R1+0x60f8] ;  /* 0x0060f80001e67983 */ /* 0x000f620000300800 */
[----:B------:R-:W-:Y:S01]  /*370a0*/  IMAD.MOV.U32 R15, RZ, RZ, R12 ;  /* 0x000000ffff0f7224 */ /* 0x000fe200078e000c */
[----:B------:R-:W-:Y:S01]  /*370b0*/  MOV R12, R4 ;  /* 0x00000004000c7202 */ /* 0x000fe20000000f00 */
[----:B------:R-:W-:Y:S01]  /*370c0*/  IMAD.MOV.U32 R4, RZ, RZ, R231 ;  /* 0x000000ffff047224 */ /* 0x000fe200078e00e7 */
[----:B------:R-:W2:Y:S04]  /*370d0*/  LDL.LU R2, [R1+0x1500] ;  /* 0x0015000001027983 */ /* 0x000ea80000300800 */
[----:B------:R-:W-:Y:S04]  /*370e0*/  STL.64 [R1+0x18f8], R60 ;  /* 0x0018f83c01007387 */ /* 0x000fe80000100a00 */
[----:B------:R-:W5:Y:S04]  /*370f0*/  LDL.LU R231, [R1+0x60f4] ;  /* 0x0060f40001e77983 */ /* 0x000f680000300800 */
[----:B------:R1:W-:Y:S02]  /*37100*/  STL.64 [R1+0x1af8], R54 ;  /* 0x001af83601007387 */ /* 0x0003e40000100a00 */
[----:B-1----:R-:W-:Y:S01]  /*37110*/  IMAD.MOV.U32 R54, RZ, RZ, R48 ;  /* 0x000000ffff367224 */ /* 0x002fe200078e0030 */
[----:B------:R-:W-:Y:S01]  /*37120*/  MOV R55, R47 ;  /* 0x0000002f00377202 */ /* 0x000fe20000000f00 */
[----:B------:R-:W-:Y:S01]  /*37130*/  IMAD.MOV.U32 R48, RZ, RZ, R46 ;  /* 0x000000ffff307224 */ /* 0x000fe200078e002e */
[----:B------:R-:W-:Y:S01]  /*37140*/  MOV R46, R32 ;  /* 0x00000020002e7202 */ /* 0x000fe20000000f00 */
[----:B------:R-:W-:-:S02]  /*37150*/  IMAD.MOV.U32 R47, RZ, RZ, R33 ;  /* 0x000000ffff2f7224 */ /* 0x000fc400078e0021 */
        /* <DEDUP_REMOVED lines=24> */
[CC--:B------:R-:W-:Y:S01]  /*372e0*/  LEA R60, P1, R62.reuse, R0.reuse, 0x2 ;  /* 0x000000003e3c7211 */ /* 0x0c0fe200078210ff */
        /* <DEDUP_REMOVED lines=12> */
[----:B------:R-:W2:Y:S01]  /*373b0*/  LDL.LU R232, [R1+0x60f0] ;  /* 0x0060f00001e87983 */ /* 0x000ea20000300800 */
[----:B------:R-:W-:-:S02]  /*373c0*/  IMAD.MOV.U32 R12, RZ, RZ, R4 ;  /* 0x000000ffff0c7224 */ /* 0x000fc400078e0004 */
[----:B------:R-:W-:Y:S01]  /*373d0*/  IMAD.MOV.U32 R4, RZ, RZ, R233 ;  /* 0x000000ffff047224 */ /* 0x000fe200078e00e9 */
[----:B------:R-:W2:Y:S04]  /*373e0*/  LDL.LU R3, [R1+0x1504] ;  /* 0x0015040001037983 */ /* 0x000ea80000300800 */
[----:B------:R-:W2:Y:S01]  /*373f0*/  LDL.LU R233, [R1+0x60ec] ;  /* 0x0060ec0001e97983 */ /* 0x000ea20000300800 */
[----:B------:R-:W-:-:S03]  /*37400*/  LEA R62, P1, R58, R0, 0x2 ;  /* 0x000000003a3e7211 */ /* 0x000fc600078210ff */
[----:B------:R-:W-:Y:S01]  /*37410*/  STL.64 [R1+0x190], R60 ;  /* 0x0001903c01007387 */ /* 0x000fe20000100a00 */
[----:B------:R-:W-:-:S03]  /*37420*/  IMAD.MOV.U32 R49, RZ, RZ, R46 ;  /* 0x000000ffff317224 */ /* 0x000fc600078e002e */
[----:B------:R1:W-:Y:S01]  /*37430*/  STL.64 [R1+0x188], R56 ;  /* 0x0001883801007387 */ /* 0x0003e20000100a00 */
[----:B------:R-:W-:Y:S02]  /*37440*/  IMAD.MOV.U32 R46, RZ, RZ, R31 ;  /* 0x000000ffff2e7224 */ /* 0x000fe400078e001f */
[----:B------:R-:W-:Y:S01]  /*37450*/  IMAD.MOV.U32 R31, RZ, RZ, R28 ;  /* 0x000000ffff1f7224 */ /* 0x000fe200078e001c */
[----:B------:R-:W-:Y:S01]  /*37460*/  LEA.HI.X.SX32 R63, R58, R252, 0x2, P1 ;  /* 0x000000fc3a3f7211 */ /* 0x000fe200008f16ff */
[----:B------:R-:W-:Y:S01]  /*37470*/  IMAD.MOV.U32 R28, RZ, RZ, R24 ;  /* 0x000000ffff1c7224 */ /* 0x000fe200078e0018 */
[----:B------:R-:W-:Y:S02]  /*37480*/  MOV R24, R12 ;  /* 0x0000000c00187202 */ /* 0x000fe40000000f00 */
[----:B-1----:R-:W-:Y:S02]  /*37490*/  MOV R57, R48 ;  /* 0x0000003000397202 */ /* 0x002fe40000000f00 */
        /* <DEDUP_REMOVED lines=12> */
[----:B------:R-:W2:Y:S01]  /*37560*/  LDL.LU R234, [R1+0x60e8] ;  /* 0x0060e80001ea7983 */ /* 0x000ea20000300800 */
[----:B------:R-:W-:-:S02]  /*37570*/  IMAD.MOV.U32 R26, RZ, RZ, R15 ;  /* 0x000000ffff1a7224 */ /* 0x000fc400078e000f */
[----:B------:R-:W-:Y:S02]  /*37580*/  IMAD.MOV.U32 R6, RZ, RZ, R235 ;  /* 0x000000ffff067224 */ /* 0x000fe400078e00eb */
[----:B------:R-:W-:Y:S01]  /*37590*/  IMAD.MOV.U32 R15, RZ, RZ, R4 ;  /* 0x000000ffff0f7224 */ /* 0x000fe200078e0004 */
[----:B------:R-:W2:Y:S01]  /*375a0*/  LDL.LU R235, [R1+0x60e4] ;  /* 0x0060e40001eb7983 */ /* 0x000ea20000300800 */
[----:B------:R-:W-:Y:S01]  /*375b0*/  LEA.HI.X.SX32 R61, R50, R252, 0x2, P6 ;  /* 0x000000fc323d7211 */ /* 0x000fe200030f16ff */
[----:B------:R-:W-:Y:S02]  /*375c0*/  IMAD.MOV.U32 R50, RZ, RZ, R47 ;  /* 0x000000ffff327224 */ /* 0x000fe400078e002f */
[----:B------:R-:W2:Y:S01]  /*375d0*/  LDL.LU R4, [R1+0x1508] ;  /* 0x0015080001047983 */ /* 0x000ea20000300800 */
[----:B------:R-:W-:Y:S01]  /*375e0*/  MOV R58, R48 ;  /* 0x00000030003a7202 */ /* 0x000fe20000000f00 */
[----:B------:R-:W-:Y:S02]  /*375f0*/  IMAD.MOV.U32 R64, RZ, RZ, R49 ;  /* 0x000000ffff407224 */ /* 0x000fe400078e0031 */
[----:B------:R1:W-:Y:S01]  /*37600*/  STL.64 [R1+0x180], R62 ;  /* 0x0001803e01007387 */ /* 0x0003e20000100a00 */
        /* <DEDUP_REMOVED lines=8> */
[C---:B-1----:R-:W-:Y:S01]  /*37690*/  LEA R62, P1, R59.reuse, R0, 0x2 ;  /* 0x000000003b3e7211 */ /* 0x042fe200078210ff */
[----:B------:R-:W-:Y:S01]  /*376a0*/  IMAD.MOV.U32 R29, RZ, RZ, R26 ;  /* 0x000000ffff1d7224 */ /* 0x000fe200078e001a */
[----:B------:R1:W-:Y:S01]  /*376b0*/  STL.64 [R1+0x1500], R60 ;  /* 0x0015003c01007387 */ /* 0x0003e20000100a00 */
[----:B------:R-:W-:Y:S01]  /*376c0*/  IMAD.MOV.U32 R31, RZ, RZ, R28 ;  /* 0x000000ffff1f7224 */ /* 0x000fe200078e001c */
[----:B------:R-:W-:Y:S01]  /*376d0*/  LEA.HI.X.SX32 R63, R59, R252, 0x2, P1 ;  /* 0x000000fc3b3f7211 */ /* 0x000fe200008f16ff */
[----:B------:R-:W-:-:S02]  /*376e0*/  IMAD.MOV.U32 R26, RZ, RZ, R15 ;  /* 0x000000ffff1a7224 */ /* 0x000fc400078e000f */
[----:B------:R-:W-:Y:S01]  /*376f0*/  IMAD.MOV.U32 R28, RZ, RZ, R24 ;  /* 0x000000ffff1c7224 */ /* 0x000fe200078e0018 */
[----:B------:R-:W-:Y:S01]  /*37700*/  MOV R24, R6 ;  /* 0x0000000600187202 */ /* 0x000fe20000000f00 */
[----:B------:R-:W-:Y:S01]  /*37710*/  IMAD.MOV.U32 R18, RZ, RZ, R12 ;  /* 0x000000ffff127224 */ /* 0x000fe200078e000c */
[----:B------:R-:W-:Y:S01]  /*37720*/  MOV R12, R237 ;  /* 0x000000ed000c7202 */ /* 0x000fe20000000f00 */
[----:B------:R-:W-:Y:S02]  /*37730*/  IMAD.MOV.U32 R15, RZ, RZ, R236 ;  /* 0x000000ffff0f7224 */ /* 0x000fe400078e00ec */
[----:B------:R-:W2:Y:S01]  /*37740*/  LDL.LU R236, [R1+0x60e0] ;  /* 0x0060e00001ec7983 */ /* 0x000ea20000300800 */
[C---:B-1----:R-:W-:Y:S01]  /*37750*/  LEA R60, P6, R51.reuse, R0, 0x2 ;  /* 0x00000000333c7211 */ /* 0x042fe200078c10ff */
[----:B------:R-:W-:Y:S02]  /*37760*/  IMAD.MOV.U32 R6, RZ, RZ, R5 ;  /* 0x000000ffff067224 */ /* 0x000fe400078e0005 */
[----:B------:R-:W2:Y:S01]  /*37770*/  LDL.LU R237, [R1+0x60dc] ;  /* 0x0060dc0001ed7983 */ /* 0x000ea20000300800 */
[----:B------:R-:W-:Y:S01]  /*37780*/  LEA.HI.X.SX32 R61, R51, R252, 0x2, P6 ;  /* 0x000000fc333d7211 */ /* 0x000fe200030f16ff */
[----:B------:R-:W-:-:S02]  /*37790*/  IMAD.MOV.U32 R59, RZ, RZ, R50 ;  /* 0x000000ffff3b7224 */ /* 0x000fc400078e0032 */
[----:B------:R-:W2:Y:S01]  /*377a0*/  LDL.LU R5, [R1+0x150c] ;  /* 0x00150c0001057983 */ /* 0x000ea20000300800 */
[----:B------:R-:W-:Y:S01]  /*377b0*/  IMAD.MOV.U32 R51, RZ, RZ, R49 ;  /* 0x000000ffff337224 */ /* 0x000fe200078e0031 */
[----:B------:R-:W-:Y:S02]  /*377c0*/  MOV R50, R48 ;  /* 0x0000003000327202 */ /* 0x000fe40000000f00 */
[----:B------:R1:W-:Y:S01]  /*377d0*/  STL.64 [R1+0x1700], R62 ;  /* 0x0017003e01007387 */ /* 0x0003e20000100a00 */
[----:B------:R-:W-:Y:S01]  /*377e0*/  IMAD.MOV.U32 R49, RZ, RZ, R47 ;  /* 0x000000ffff317224 */ /* 0x000fe200078e002f */
[----:B------:R-:W-:Y:S01]  /*377f0*/  MOV R47, R33 ;  /* 0x00000021002f7202 */ /* 0x000fe20000000f00 */
[----:B------:R-:W-:Y:S02]  /*37800*/  IMAD.MOV.U32 R48, RZ, RZ, R46 ;  /* 0x000000ffff307224 */ /* 0x000fe400078e002e */
[----:B------:R-:W-:Y:S01]  /*37810*/  IMAD.MOV.U32 R33, RZ, RZ, R30 ;  /* 0x000000ffff217224 */ /* 0x000fe200078e001e */
[----:B------:R-:W-:Y:S01]  /*37820*/  MOV R30, R29 ;  /* 0x0000001d001e7202 */ /* 0x000fe20000000f00 */
[----:B------:R-:W-:Y:S01]  /*37830*/  IMAD.MOV.U32 R46, RZ, RZ, R31 ;  /* 0x000000ffff2e7224 */ /* 0x000fe200078e001f */
[----:B-1----:R-:W-:Y:S01]  /*37840*/  LEA R62, P1, R52, R0, 0x2 ;  /* 0x00000000343e7211 */ /* 0x002fe200078210ff */
[----:B------:R-:W-:-:S03]  /*37850*/  IMAD.MOV.U32 R29, RZ, RZ, R28 ;  /* 0x000000ffff1d7224 */ /* 0x000fc600078e001c */
        /* <DEDUP_REMOVED lines=17> */
[----:B------:R-:W-:Y:S01]  /*37970*/  IMAD.MOV.U32 R33, RZ, RZ, R31 ;  /* 0x000000ffff217224 */ /* 0x000fe200078e001f */
[----:B------:R-:W-:-:S02]  /*37980*/  MOV R31, R27 ;  /* 0x0000001b001f7202 */ /* 0x000fc40000000f00 */
[C---:B-1----:R-:W-:Y:S01]  /*37990*/  LEA R60, P6, R53.reuse, R0, 0x2 ;  /* 0x00000000353c7211 */ /* 0x042fe200078c10ff */
[----:B------:R-:W-:Y:S02]  /*379a0*/  IMAD.MOV.U32 R27, RZ, RZ, R26 ;  /* 0x000000ffff1b7224 */ /* 0x000fe400078e001a */
[----:B------:R-:W-:Y:S01]  /*379b0*/  IMAD.MOV.U32 R26, RZ, RZ, R24 ;  /* 0x000000ffff1a7224 */ /* 0x000fe200078e0018 */
[----:B------:R-:W-:Y:S01]  /*379c0*/  LEA.HI.X.SX32 R61, R53, R252, 0x2, P6 ;  /* 0x000000fc353d7211 */ /* 0x000fe200030f16ff */
[----:B------:R-:W-:Y:S01]  /*379d0*/  IMAD.MOV.U32 R12, RZ, RZ, R6 ;  /* 0x000000ffff0c7224 */ /* 0x000fe200078e0006 */
[----:B------:R-:W-:Y:S01]  /*379e0*/  MOV R24, R19 ;  /* 0x0000001300187202 */ /* 0x000fe20000000f00 */
[----:B------:R-:W2:Y:S01]  /*379f0*/  LDL.LU R6, [R1+0x1510] ;  /* 0x0015100001067983 */ /* 0x000ea20000300800 */
[----:B------:R-:W-:Y:S01]  /*37a00*/  MOV R53, R51 ;  /* 0x0000003300357202 */ /* 0x000fe20000000f00 */
[----:B------:R-:W-:Y:S02]  /*37a10*/  IMAD.MOV.U32 R19, RZ, RZ, R15 ;  /* 0x000000ffff137224 */ /* 0x000fe400078e000f */
[----:B------:R-:W-:Y:S01]  /*37a20*/  IMAD.MOV.U32 R51, RZ, RZ, R50 ;  /* 0x000000ffff337224 */ /* 0x000fe200078e0032 */
[----:B------:R1:W-:Y:S01]  /*37a30*/  STL.64 [R1+0x1b00], R62 ;  /* 0x001b003e01007387 */ /* 0x0003e20000100a00 */
[----:B------:R-:W-:-:S02]  /*37a40*/  IMAD.MOV.U32 R15, RZ, RZ, R239 ;  /* 0x000000ffff0f7224 */ /* 0x000fc400078e00ef */
[----:B------:R-:W-:Y:S01]  /*37a50*/  IMAD.MOV.U32 R50, RZ, RZ, R49 ;  /* 0x000000ffff327224 */ /* 0x000fe200078e0031 */
[----:B------:R-:W2:Y:S01]  /*37a60*/  LDL.LU R239, [R1+0x60d4] ;  /* 0x0060d40001ef7983 */ /* 0x000ea20000300800 */
[----:B------:R-:W-:Y:S01]  /*37a70*/  MOV R49, R48 ;  /* 0x0000003000317202 */ /* 0x000fe20000000f00 */
[----:B------:R-:W-:Y:S02]  /*37a80*/  IMAD.MOV.U32 R48, RZ, RZ, R46 ;  /* 0x000000ffff307224 */ /* 0x000fe400078e002e */
[----:B------:R3:W-:Y:S01]  /*37a90*/  STL.64 [R1+0x178], R60 ;  /* 0x0001783c01007387 */ /* 0x0007e20000100a00 */
[----:B------:R-:W-:Y:S01]  /*37aa0*/  IMAD.MOV.U32 R46, RZ, RZ, R33 ;  /* 0x000000ffff2e7224 */ /* 0x000fe200078e0021 */
[----:B------:R-:W-:Y:S02]  /*37ab0*/  MOV R33, R31 ;  /* 0x0000001f00217202 */ /* 0x000fe40000000f00 */
[----:B-1----:R-:W-:Y:S01]  /*37ac0*/  LEA R62, P1, R66, R0, 0x2 ;  /* 0x00000000423e7211 */ /* 0x002fe200078210ff */
[----:B------:R-:W-:-:S02]  /*37ad0*/  IMAD.MOV.U32 R31, RZ, RZ, R27 ;  /* 0x000000ffff1f7224 */ /* 0x000fc400078e001b */
[----:B------:R-:W-:Y:S01]  /*37ae0*/  IMAD.MOV.U32 R27, RZ, RZ, R26 ;  /* 0x000000ffff1b7224 */ /* 0x000fe200078e001a */
[----:B------:R-:W-:Y:S02]  /*37af0*/  LEA.HI.X.SX32 R63, R66, R252, 0x2, P1 ;  /* 0x000000fc423f7211 */ /* 0x000fe400008f16ff */
[C---:B---3--:R-:W-:Y:S02]  /*37b00*/  LEA R60, P6, R54.reuse, R0, 0x2 ;  /* 0x00000000363c7211 */ /* 0x048fe400078c10ff */
[----:B------:R-:W-:Y:S01]  /*37b10*/  MOV R26, R24 ;  /* 0x00000018001a7202 */ /* 0x000fe20000000f00 */
[----:B------:R-:W-:Y:S01]  /*37b20*/  IMAD.MOV.U32 R24, RZ, RZ, R21 ;  /* 0x000000ffff187224 */ /* 0x000fe200078e0015 */
[----:B------:R-:W-:Y:S01]  /*37b30*/  LEA.HI.X.SX32 R61, R54, R252, 0x2, P6 ;  /* 0x000000fc363d7211 */ /* 0x000fe200030f16ff */
[----:B------:R-:W-:Y:S01]  /*37b40*/  IMAD.MOV.U32 R21, RZ, RZ, R7 ;  /* 0x000000ffff157224 */ /* 0x000fe200078e0007 */
[----:B------:R-:W-:Y:S01]  /*37b50*/  MOV R54, R51 ;  /* 0x0000003300367202 */ /* 0x000fe20000000f00 */
[----:B------:R-:W-:Y:S01]  /*37b60*/  IMAD.MOV.U32 R51, RZ, RZ, R50 ;  /* 0x000000ffff337224 */ /* 0x000fe200078e0032 */
[----:B------:R-:W3:Y:S01]  /*37b70*/  LDL.LU R7, [R1+0x1514] ;  /* 0x0015140001077983 */ /* 0x000ee20000300800 */
        /* <DEDUP_REMOVED lines=9> */
[----:B------:R-:W-:-:S02]  /*37c10*/  MOV R26, R24 ;  /* 0x00000018001a7202 */ /* 0x000fc40000000f00 */
[-C--:B-1----:R-:W-:Y:S01]  /*37c20*/  LEA R62, P1, R65, R0.reuse, 0x2 ;  /* 0x00000000413e7211 */ /* 0x082fe200078210ff */
[----:B------:R-:W-:Y:S01]  /*37c30*/  IMAD.MOV.U32 R24, RZ, RZ, R21 ;  /* 0x000000ffff187224 */ /* 0x000fe200078e0015 */
[----:B------:R-:W-:Y:S02]  /*37c40*/  LEA R60, P6, R55, R0, 0x2 ;  /* 0x00000000373c7211 */ /* 0x000fe400078c10ff */
[-C--:B------:R-:W-:Y:S01]  /*37c50*/  LEA.HI.X.SX32 R63, R65, R252.reuse, 0x2, P1 ;  /* 0x000000fc413f7211 */ /* 0x080fe200008f16ff */
[----:B------:R-:W-:Y:S01]  /*37c60*/  IMAD.MOV.U32 R21, RZ, RZ, R8 ;  /* 0x000000ffff157224 */ /* 0x000fe200078e0008 */
[----:B------:R-:W-:Y:S01]  /*37c70*/  LEA.HI.X.SX32 R61, R55, R252, 0x2, P6 ;  /* 0x000000fc373d7211 */ /* 0x000fe200030f16ff */
[----:B------:R-:W2:Y:S01]  /*37c80*/  LDL.LU R8, [R1+0x1518] ;  /* 0x0015180001087983 */ /* 0x000ea20000300800 */
[----:B------:R-:W-:Y:S01]  /*37c90*/  MOV R55, R54 ;  /* 0x0000003600377202 */ /* 0x000fe20000000f00 */
[----:B------:R-:W-:Y:S02]  /*37ca0*/  IMAD.MOV.U32 R54, RZ, RZ, R51 ;  /* 0x000000ffff367224 */ /* 0x000fe400078e0033 */
[----:B------:R1:W-:Y:S01]  /*37cb0*/  STL.64 [R1+0x1508], R62 ;  /* 0x0015083e01007387 */ /* 0x0003e20000100a00 */
[----:B------:R-:W-:Y:S01]  /*37cc0*/  IMAD.MOV.U32 R51, RZ, RZ, R50 ;  /* 0x000000ffff337224 */ /* 0x000fe200078e0032 */
[----:B------:R-:W-:Y:S01]  /*37cd0*/  MOV R50, R49 ;  /* 0x0000003100327202 */ /* 0x000fe20000000f00 */
[----:B------:R-:W-:-:S02]  /*37ce0*/  IMAD.MOV.U32 R49, RZ, RZ, R48 ;  /* 0x000000ffff317224 */ /* 0x000fc400078e0030 */
[----:B------:R-:W-:Y:S01]  /*37cf0*/  IMAD.MOV.U32 R48, RZ, RZ, R46 ;  /* 0x000000ffff307224 */ /* 0x000fe200078e002e */
[----:B------:R-:W-:Y:S01]  /*37d00*/  MOV R46, R33 ;  /* 0x00000021002e7202 */ /* 0x000fe20000000f00 */
[----:B------:R-:W-:Y:S01]  /*37d10*/  IMAD.MOV.U32 R33, RZ, RZ, R31 ;  /* 0x000000ffff217224 */ /* 0x000fe200078e001f */
[C---:B-1----:R-:W-:Y:S01]  /*37d20*/  LEA R62, P1, R57.reuse, R0, 0x2 ;  /* 0x00000000393e7211 */ /* 0x042fe200078210ff */
[----:B------:R1:W-:Y:S01]  /*37d30*/  STL.64 [R1+0x1708], R60 ;  /* 0x0017083c01007387 */ /* 0x0003e20000100a00 */
[----:B------:R-:W-:Y:S02]  /*37d40*/  IMAD.MOV.U32 R31, RZ, RZ, R27 ;  /* 0x000000ffff1f7224 */ /* 0x000fe400078e001b */
[----:B------:R-:W-:Y:S02]  /*37d50*/  LEA.HI.X.SX32 R63, R57, R252, 0x2, P1 ;  /* 0x000000fc393f7211 */ /* 0x000fe400008f16ff */
[----:B------:R-:W-:Y:S01]  /*37d60*/  MOV R57, R55 ;  /* 0x0000003700397202 */ /* 0x000fe20000000f00 */
        /* <DEDUP_REMOVED lines=8> */
[----:B------:R-:W-:Y:S01]  /*37df0*/  MOV R48, R33 ;  /* 0x0000002100307202 */ /* 0x000fe20000000f00 */
[----:B------:R-:W-:Y:S01]  /*37e00*/  IMAD.MOV.U32 R24, RZ, RZ, R9 ;  /* 0x000000ffff187224 */ /* 0x000fe200078e0009 */
[----:B------:R-:W-:Y:S01]  /*37e10*/  LEA.HI.X.SX32 R61, R56, R252, 0x2, P6 ;  /* 0x000000fc383d7211 */ /* 0x000fe200030f16ff */
[----:B------:R-:W2:Y:S01]  /*37e20*/  LDL.LU R9, [R1+0x151c] ;  /* 0x00151c0001097983 */ /* 0x000ea20000300800 */
[----:B------:R-:W-:Y:S02]  /*37e30*/  IMAD.MOV.U32 R33, RZ, RZ, R27 ;  /* 0x000000ffff217224 */ /* 0x000fe400078e001b */
[----:B------:R-:W-:Y:S01]  /*37e40*/  IMAD.MOV.U32 R27, RZ, RZ, R23 ;  /* 0x000000ffff1b7224 */ /* 0x000fe200078e0017 */
[----:B------:R1:W-:Y:S01]  /*37e50*/  STL.64 [R1+0x1908], R62 ;  /* 0x0019083e01007387 */ /* 0x0003e20000100a00 */
[----:B------:R-:W-:Y:S01]  /*37e60*/  IMAD.MOV.U32 R56, RZ, RZ, R54 ;  /* 0x000000ffff387224 */ /* 0x000fe200078e0036 */
[----:B------:R-:W-:Y:S01]  /*37e70*/  MOV R23, R244 ;  /* 0x000000f400177202 */ /* 0x000fe20000000f00 */
[----:B------:R-:W-:Y:S01]  /*37e80*/  IMAD.MOV.U32 R54, RZ, RZ, R51 ;  /* 0x000000ffff367224 */ /* 0x000fe200078e0033 */
[----:B------:R-:W2:Y:S01]  /*37e90*/  LDL.LU R244, [R1+0x60d0] ;  /* 0x0060d00001f47983 */ /* 0x000ea20000300800 */
[----:B------:R-:W-:Y:S01]  /*37ea0*/  MOV R51, R50 ;  /* 0x0000003200337202 */ /* 0x000fe20000000f00 */
[----:B------:R-:W-:-:S02]  /*37eb0*/  IMAD.MOV.U32 R50, RZ, RZ, R49 ;  /* 0x000000ffff327224 */ /* 0x000fc400078e0031 */
[----:B------:R4:W-:Y:S01]  /*37ec0*/  STL.64 [R1+0x1b08], R60 ;  /* 0x001b083c01007387 */ /* 0x0009e20000100a00 */
[----:B------:R-:W-:Y:S01]  /*37ed0*/  IMAD.MOV.U32 R49, RZ, RZ, R48 ;  /* 0x000000ffff317224 */ /* 0x000fe200078e0030 */
[C---:B-1----:R-:W-:Y:S02]  /*37ee0*/  LEA R62, P1, R64.reuse, R0, 0x2 ;  /* 0x00000000403e7211 */ /* 0x042fe400078210ff */
[----:B------:R-:W-:Y:S01]  /*37ef0*/  MOV R48, R33 ;  /* 0x0000002100307202 */ /* 0x000fe20000000f00 */
[----:B------:R-:W-:Y:S01]  /*37f00*/  IMAD.MOV.U32 R33, RZ, RZ, R27 ;  /* 0x000000ffff217224 */ /* 0x000fe200078e001b */
[----:B------:R-:W-:Y:S01]  /*37f10*/  LEA.HI.X.SX32 R63, R64, R252, 0x2, P1 ;  /* 0x000000fc403f7211 */ /* 0x000fe200008f16ff */
[----:B------:R-:W-:Y:S01]  /*37f20*/  IMAD.MOV.U32 R27, RZ, RZ, R23 ;  /* 0x000000ffff1b7224 */ /* 0x000fe200078e0017 */
[----:B----4-:R-:W-:Y:S02]  /*37f30*/  LEA R60, P6, R11, R0, 0x2 ;  /* 0x000000000b3c7211 */ /* 0x010fe400078c10ff */
[----:B------:R-:W-:-:S02]  /*37f40*/  MOV R23, R10 ;  /* 0x0000000a00177202 */ /* 0x000fc40000000f00 */
[----:B------:R-:W-:Y:S01]  /*37f50*/  LEA.HI.X.SX32 R61, R11, R252, 0x2, P6 ;  /* 0x000000fc0b3d7211 */ /* 0x000fe200030f16ff */
[----:B------:R-:W4:Y:S04]  /*37f60*/  LDL.LU R10, [R1+0x1520] ;  /* 0x00152000010a7983 */ /* 0x000f280000300800 */
[----:B------:R1:W-:Y:S04]  /*37f70*/  STL.64 [R1+0x160], R62 ;  /* 0x0001603e01007387 */ /* 0x0003e80000100a00 */
[----:B------:R-:W2:Y:S04]  /*37f80*/  LDL.LU R11, [R1+0x1524] ;  /* 0x00152400010b7983 */ /* 0x000ea80000300800 */
[----:B------:R5:W-:Y:S01]  /*37f90*/  STL.64 [R1+0x158], R60 ;  /* 0x0001583c01007387 */ /* 0x000be20000100a00 */
[----:B-1----:R-:W-:-:S04]  /*37fa0*/  LEA R62, P1, R58, R0, 0x2 ;  /* 0x000000003a3e7211 */ /* 0x002fc800078210ff */
[----:B------:R-:W-:Y:S01]  /*37fb0*/  LEA.HI.X.SX32 R63, R58, R252, 0x2, P1 ;  /* 0x000000fc3a3f7211 */ /* 0x000fe200008f16ff */
[----:B------:R-:W-:Y:S01]  /*37fc0*/  IMAD.MOV.U32 R58, RZ, RZ, R56 ;  /* 0x000000ffff3a7224 */ /* 0x000fe200078e0038 */
[C---:B-----5:R-:W-:Y:S01]  /*37fd0*/  LEA R60, P6, R59.reuse, R0, 0x2 ;  /* 0x000000003b3c7211 */ /* 0x060fe200078c10ff */
[----:B------:R-:W-:Y:S01]  /*37fe0*/  IMAD.MOV.U32 R56, RZ, RZ, R54 ;  /* 0x000000ffff387224 */ /* 0x000fe200078e0036 */
[----:B------:R-:W-:Y:S01]  /*37ff0*/  MOV R54, R51 ;  /* 0x0000003300367202 */ /* 0x000fe20000000f00 */
[----:B------:R-:W-:Y:S01]  /*38000*/  IMAD.MOV.U32 R51, RZ, RZ, R50 ;  /* 0x000000ffff337224 */ /* 0x000fe200078e0032 */
[----:B------:R-:W-:Y:S01]  /*38010*/  LEA.HI.X.SX32 R61, R59, R252, 0x2, P6 ;  /* 0x000000fc3b3d7211 */ /* 0x000fe200030f16ff */
[----:B------:R-:W-:Y:S01]  /*38020*/  IMAD.MOV.U32 R50, RZ, RZ, R49 ;  /* 0x000000ffff327224 */ /* 0x000fe200078e0031 */
[----:B------:R1:W-:Y:S01]  /*38030*/  STL.64 [R1+0x150], R62 ;  /* 0x0001503e01007387 */ /* 0x0003e20000100a00 */
[----:B------:R-:W-:-:S03]  /*38040*/  MOV R49, R12 ;  /* 0x0000000c00317202 */ /* 0x000fc60000000f00 */
[----:B------:R-:W5:Y:S04]  /*38050*/  LDL.LU R12, [R1+0x1528] ;  /* 0x00152800010c7983 */ /* 0x000f680000300800 */
[----:B------:R1:W-:Y:S02]  /*38060*/  STL.64 [R1+0x1510], R60 ;  /* 0x0015103c01007387 */ /* 0x0003e40000100a00 */
[----:B-1----:R-:W-:-:S04]  /*38070*/  LEA R62, P1, R13, R0, 0x2 ;  /* 0x000000000d3e7211 */ /* 0x002fc800078210ff */
[----:B------:R-:W-:Y:S02]  /*38080*/  LEA.HI.X.SX32 R63, R13, R252, 0x2, P1 ;  /* 0x000000fc0d3f7211 */ /* 0x000fe400008f16ff */
[----:B------:R-:W2:Y:S01]  /*38090*/  LDL.LU R13, [R1+0x152c] ;  /* 0x00152c00010d7983 */ /* 0x000ea20000300800 */
[----:B------:R-:W-:Y:S01]  /*380a0*/  IMAD.MOV.U32 R60, RZ, RZ, R58 ;  /* 0x000000ffff3c7224 */ /* 0x000fe200078e003a */
[C---:B------:R-:W-:Y:S02]  /*380b0*/  LEA R58, P6, R52.reuse, R0, 0x2 ;  /* 0x00000000343a7211 */ /* 0x040fe400078c10ff */
[----:B------:R1:W-:Y:S02]  /*380c0*/  STL.64 [R1+0x1710], R62 ;  /* 0x0017103e01007387 */ /* 0x0003e40000100a00 */
[----:B------:R-:W-:Y:S01]  /*380d0*/  LEA.HI.X.SX32 R59, R52, R252, 0x2, P6 ;  /* 0x000000fc343b7211 */ /* 0x000fe200030f16ff */
[----:B------:R-:W-:-:S04]  /*380e0*/  IMAD.MOV.U32 R52, RZ, RZ, R48 ;  /* 0x000000ffff347224 */ /* 0x000fc800078e0030 */
[----:B------:R1:W-:Y:S02]  /*380f0*/  STL.64 [R1+0x1910], R58 ;  /* 0x0019103a01007387 */ /* 0x0003e40000100a00 */
[C---:B-1----:R-:W-:Y:S02]  /*38100*/  LEA R62, P1, R57.reuse, R0, 0x2 ;  /* 0x00000000393e7211 */ /* 0x042fe400078210ff */
[----:B------:R-:W-:Y:S02]  /*38110*/  MOV R48, R33 ;  /* 0x0000002100307202 */ /* 0x000fe40000000f00 */
[----:B------:R-:W-:Y:S02]  /*38120*/  LEA.HI.X.SX32 R63, R57, R252, 0x2, P1 ;  /* 0x000000fc393f7211 */ /* 0x000fe400008f16ff */
[C---:B------:R-:W-:Y:S01]  /*38130*/  LEA R58, P6, R53.reuse, R0, 0x2 ;  /* 0x00000000353a7211 */ /* 0x040fe200078c10ff */
[----:B------:R-:W-:Y:S02]  /*38140*/  IMAD.MOV.U32 R33, RZ, RZ, R25 ;  /* 0x000000ffff217224 */ /* 0x000fe400078e0019 */
[----:B------:R-:W-:Y:S01]  /*38150*/  IMAD.MOV.U32 R25, RZ, RZ, R14 ;  /* 0x000000ffff197224 */ /* 0x000fe200078e000e */
[----:B------:R-:W-:Y:S01]  /*38160*/  LEA.HI.X.SX32 R59, R53, R252, 0x2, P6 ;  /* 0x000000fc353b7211 */ /* 0x000fe200030f16ff */
[----:B------:R-:W2:Y:S04]  /*38170*/  LDL.LU R14, [R1+0x1530] ;  /* 0x00153000010e7983 */ /* 0x000ea80000300800 */
[----:B------:R1:W-:Y:S04]  /*38180*/  STL.64 [R1+0x1b10], R62 ;  /* 0x001b103e01007387 */ /* 0x0003e80000100a00 */
[----:B------:R1:W-:Y:S01]  /*38190*/  STL.64 [R1+0x148], R58 ;  /* 0x0001483a01007387 */ /* 0x0003e20000100a00 */
[----:B------:R-:W-:Y:S01]  /*381a0*/  IMAD.MOV.U32 R53, RZ, RZ, R27 ;  /* 0x000000ffff357224 */ /* 0x000fe200078e001b */
[----:B------:R-:W-:-:S02]  /*381b0*/  MOV R57, R56 ;  /* 0x0000003800397202 */ /* 0x000fc40000000f00 */
[CC--:B-1----:R-:W-:Y:S02]  /*381c0*/  LEA R62, P1, R55.reuse, R0.reuse, 0x2 ;  /* 0x00000000373e7211 */ /* 0x0c2fe400078210ff */
[C---:B------:R-:W-:Y:S02]  /*381d0*/  LEA R58, P6, R16.reuse, R0, 0x2 ;  /* 0x00000000103a7211 */ /* 0x040fe400078c10ff */
[-C--:B------:R-:W-:Y:S01]  /*381e0*/  LEA.HI.X.SX32 R63, R55, R252.reuse, 0x2, P1 ;  /* 0x000000fc373f7211 */ /* 0x080fe200008f16ff */
[----:B------:R-:W-:Y:S01]  /*381f0*/  IMAD.MOV.U32 R27, RZ, RZ, R19 ;  /* 0x000000ffff1b7224 */ /* 0x000fe200078e0013 */
[----:B------:R-:W-:Y:S01]  /*38200*/  LEA.HI.X.SX32 R59, R16, R252, 0x2, P6 ;  /* 0x000000fc103b7211 */ /* 0x000fe200030f16ff */
[----:B------:R-:W-:Y:S01]  /*38210*/  IMAD.MOV.U32 R56, RZ, RZ, R54 ;  /* 0x000000ffff387224 */ /* 0x000fe200078e0036 */
[----:B------:R-:W-:Y:S02]  /*38220*/  MOV R19, R15 ;  /* 0x0000000f00137202 */ /* 0x000fe40000000f00 */
[----:B------:R-:W2:Y:S01]  /*38230*/  LDL.LU R15, [R1+0x1534] ;  /* 0x00153400010f7983 */ /* 0x000ea20000300800 */
[----:B------:R-:W-:-:S03]  /*38240*/  LEA R54, P1, R49, R0, 0x2 ;  /* 0x0000000031367211 */ /* 0x000fc600078210ff */
[----:B------:R-:W-:Y:S01]  /*38250*/  STL.64 [R1+0x140], R62 ;  /* 0x0001403e01007387 */ /* 0x000fe20000100a00 */
[----:B------:R-:W-:-:S03]  /*38260*/  LEA.HI.X.SX32 R55, R49, R252, 0x2, P1 ;  /* 0x000000fc31377211 */ /* 0x000fc600008f16ff */
[----:B------:R-:W2:Y:S04]  /*38270*/  LDL.LU R16, [R1+0x1538] ;  /* 0x0015380001107983 */ /* 0x000ea80000300800 */
[----:B------:R1:W-:Y:S01]  /*38280*/  STL.64 [R1+0x138], R58 ;  /* 0x0001383a01007387 */ /* 0x0003e20000100a00 */
[----:B------:R-:W-:-:S03]  /*38290*/  IMAD.MOV.U32 R49, RZ, RZ, R17 ;  /* 0x000000ffff317224 */ /* 0x000fc600078e0011 */
[----:B------:R1:W-:Y:S04]  /*382a0*/  STL.64 [R1+0x1518], R54 ;  /* 0x0015183601007387 */ /* 0x0003e80000100a00 */
[----:B------:R-:W2:Y:S01]  /*382b0*/  LDL.LU R17, [R1+0x153c] ;  /* 0x00153c0001117983 */ /* 0x000ea20000300800 */
[----:B-1----:R-:W-:-:S04]  /*382c0*/  LEA R58, P6, R60, R0, 0x2 ;  /* 0x000000003c3a7211 */ /* 0x002fc800078c10ff */
[----:B------:R-:W-:Y:S02]  /*382d0*/  LEA.HI.X.SX32 R59, R60, R252, 0x2, P6 ;  /* 0x000000fc3c3b7211 */ /* 0x000fe400030f16ff */
[----:B------:R-:W-:-:S03]  /*382e0*/  LEA R54, P1, R57, R0, 0x2 ;  /* 0x0000000039367211 */ /* 0x000fc600078210ff */
[----:B------:R1:W-:Y:S01]  /*382f0*/  STL.64 [R1+0x1718], R58 ;  /* 0x0017183a01007387 */ /* 0x0003e20000100a00 */
[----:B------:R-:W-:Y:S02]  /*38300*/  LEA.HI.X.SX32 R55, R57, R252, 0x2, P1 ;  /* 0x000000fc39377211 */ /* 0x000fe400008f16ff */
[C---:B------:R-:W-:Y:S02]  /*38310*/  LEA R60, P6, R25.reuse, R0, 0x2 ;  /* 0x00000000193c7211 */ /* 0x040fe400078c10ff */
[----:B-1----:R-:W-:Y:S01]  /*38320*/  MOV R58, R51 ;  /* 0x00000033003a7202 */ /* 0x002fe20000000f00 */
[----:B------:R-:W-:Y:S02]  /*38330*/  IMAD.MOV.U32 R51, RZ, RZ, R50 ;  /* 0x000000ffff337224 */ /* 0x000fe400078e0032 */
[----:B------:R-:W-:Y:S01]  /*38340*/  IMAD.MOV.U32 R50, RZ, RZ, R31 ;  /* 0x000000ffff327224 */ /* 0x000fe200078e001f */
[----:B------:R-:W-:Y:S02]  /*38350*/  MOV R31, R18 ;  /* 0x00000012001f7202 */ /* 0x000fe40000000f00 */
[----:B------:R-:W2:Y:S01]  /*38360*/  LDL.LU R18, [R1+0x1540] ;  /* 0x0015400001127983 */ /* 0x000ea20000300800 */
[----:B------:R-:W-:-:S03]  /*38370*/  LEA.HI.X.SX32 R61, R25, R252, 0x2, P6 ;  /* 0x000000fc193d7211 */ /* 0x000fc600030f16ff */
[----:B------:R1:W-:Y:S01]  /*38380*/  STL.64 [R1+0x1918], R54 ;  /* 0x0019183601007387 */ /* 0x0003e20000100a00 */
[----:B------:R-:W-:-:S03]  /*38390*/  IMAD.MOV.U32 R25, RZ, RZ, R19 ;  /* 0x000000ffff197224 */ /* 0x000fc600078e0013 */
[----:B------:R-:W2:Y:S01]  /*383a0*/  LDL.LU R19, [R1+0x1544] ;  /* 0x0015440001137983 */ /* 0x000ea20000300800 */
[----:B-1----:R-:W-:-:S03]  /*383b0*/  LEA R54, P1, R56, R0, 0x2 ;  /* 0x0000000038367211 */ /* 0x002fc600078210ff */
[----:B------:R1:W-:Y:S01]  /*383c0*/  STL.64 [R1+0x1b18], R60 ;  /* 0x001b183c01007387 */ /* 0x0003e20000100a00 */
[----:B------:R-:W-:Y:S02]  /*383d0*/  LEA.HI.X.SX32 R55, R56, R252, 0x2, P1 ;  /* 0x000000fc38377211 */ /* 0x000fe400008f16ff */
[----:B------:R-:W-:-:S03]  /*383e0*/  LEA R56, P1, R33, R0, 0x2 ;  /* 0x0000000021387211 */ /* 0x000fc600078210ff */
[----:B------:R1:W-:Y:S02]  /*383f0*/  STL.64 [R1+0x130], R54 ;  /* 0x0001303601007387 */ /* 0x0003e40000100a00 */
[----:B-1----:R-:W-:-:S04]  /*38400*/  LEA R60, P6, R52, R0, 0x2 ;  /* 0x00000000343c7211 */ /* 0x002fc800078c10ff */
[----:B------:R-:W-:Y:S02]  /*38410*/  LEA.HI.X.SX32 R61, R52, R252, 0x2, P6 ;  /* 0x000000fc343d7211 */ /* 0x000fe400030f16ff */
[----:B------:R-:W-:Y:S01]  /*38420*/  MOV R54, R50 ;  /* 0x0000003200367202 */ /* 0x000fe20000000f00 */
[----:B------:R-:W-:Y:S01]  /*38430*/  IMAD.MOV.U32 R55, RZ, RZ, R30 ;  /* 0x000000ffff377224 */ /* 0x000fe200078e001e */
[----:B------:R-:W-:Y:S01]  /*38440*/  LEA R50, P6, R49, R0, 0x2 ;  /* 0x0000000031327211 */ /* 0x000fe200078c10ff */
[----:B------:R-:W-:Y:S01]  /*38450*/  IMAD.MOV.U32 R52, RZ, RZ, R51 ;  /* 0x000000ffff347224 */ /* 0x000fe200078e0033 */
[----:B------:R-:W-:Y:S01]  /*38460*/  MOV R30, R29 ;  /* 0x0000001d001e7202 */ /* 0x000fe20000000f00 */
[----:B------:R-:W-:Y:S01]  /*38470*/  IMAD.MOV.U32 R29, RZ, RZ, R20 ;  /* 0x000000ffff1d7224 */ /* 0x000fe200078e0014 */
[-C--:B------:R-:W-:Y:S01]  /*38480*/  LEA.HI.X.SX32 R57, R33, R252.reuse, 0x2, P1 ;  /* 0x000000fc21397211 */ /* 0x080fe200008f16ff */
[----:B------:R-:W2:Y:S01]  /*38490*/  LDL.LU R20, [R1+0x1548] ;  /* 0x0015480001147983 */ /* 0x000ea20000300800 */
[----:B------:R-:W-:Y:S01]  /*384a0*/  LEA.HI.X.SX32 R51, R49, R252, 0x2, P6 ;  /* 0x000000fc31337211 */ /* 0x000fe200030f16ff */
[----:B------:R-:W-:-:S02]  /*384b0*/  IMAD.MOV.U32 R33, RZ, RZ, R21 ;  /* 0x000000ffff217224 */ /* 0x000fc400078e0015 */
[----:B------:R-:W-:Y:S04]  /*384c0*/  STL.64 [R1+0x128], R60 ;  /* 0x0001283c01007387 */ /* 0x000fe80000100a00 */
[----:B------:R-:W2:Y:S04]  /*384d0*/  LDL.LU R21, [R1+0x154c] ;  /* 0x00154c0001157983 */ /* 0x000ea80000300800 */
[----:B------:R1:W-:Y:S04]  /*384e0*/  STL.64 [R1+0x120], R56 ;  /* 0x0001203801007387 */ /* 0x0003e80000100a00 */
[----:B------:R3:W-:Y:S01]  /*384f0*/  STL.64 [R1+0x1520], R50 ;  /* 0x0015203201007387 */ /* 0x0007e20000100a00 */
[----:B------:R-:W-:Y:S01]  /*38500*/  IMAD.MOV.U32 R49, RZ, RZ, R27 ;  /* 0x000000ffff317224 */ /* 0x000fe200078e001b */
[----:B-1----:R-:W-:-:S02]  /*38510*/  LEA R56, P1, R58, R0, 0x2 ;  /* 0x000000003a387211 */ /* 0x002fc400078210ff */
[C---:B---3--:R-:W-:Y:S02]  /*38520*/  LEA R50, P6, R23.reuse, R0, 0x2 ;  /* 0x0000000017327211 */ /* 0x048fe400078c10ff */
[-C--:B------:R-:W-:Y:S02]  /*38530*/  LEA.HI.X.SX32 R57, R58, R252.reuse, 0x2, P1 ;  /* 0x000000fc3a397211 */ /* 0x080fe400008f16ff */
[----:B------:R-:W-:Y:S02]  /*38540*/  LEA.HI.X.SX32 R51, R23, R252, 0x2, P6 ;  /* 0x000000fc17337211 */ /* 0x000fe400030f16ff */
[----:B------:R-:W-:Y:S02]  /*38550*/  MOV R27, R22 ;  /* 0x00000016001b7202 */ /* 0x000fe40000000f00 */
[----:B------:R-:W3:Y:S04]  /*38560*/  LDL.LU R22, [R1+0x1550] ;  /* 0x0015500001167983 */ /* 0x000ee80000300800 */
[----:B------:R1:W-:Y:S04]  /*38570*/  STL.64 [R1+0x1720], R56 ;  /* 0x0017203801007387 */ /* 0x0003e80000100a00 */
[----:B------:R-:W2:Y:S04]  /*38580*/  LDL.LU R23, [R1+0x1554] ;  /* 0x0015540001177983 */ /* 0x000ea80000300800 */
[----:B------:R1:W-:Y:S02]  /*38590*/  STL.64 [R1+0x1920], R50 ;  /* 0x0019203201007387 */ /* 0x0003e40000100a00 */
[----:B-1----:R-:W-:-:S04]  /*385a0*/  LEA R56, P1, R24, R0, 0x2 ;  /* 0x0000000018387211 */ /* 0x002fc800078210ff */
[----:B------:R-:W-:Y:S02]  /*385b0*/  LEA.HI.X.SX32 R57, R24, R252, 0x2, P1 ;  /* 0x000000fc18397211 */ /* 0x000fe400008f16ff */
[----:B------:R-:W2:Y:S01]  /*385c0*/  LDL.LU R24, [R1+0x1558] ;  /* 0x0015580001187983 */ /* 0x000ea20000300800 */
[----:B------:R-:W-:-:S04]  /*385d0*/  LEA R50, P6, R25, R0, 0x2 ;  /* 0x0000000019327211 */ /* 0x000fc800078c10ff */
[----:B------:R-:W-:Y:S01]  /*385e0*/  LEA.HI.X.SX32 R51, R25, R252, 0x2, P6 ;  /* 0x000000fc19337211 */ /* 0x000fe200030f16ff */
[----:B------:R1:W-:Y:S04]  /*385f0*/  STL.64 [R1+0x1b20], R56 ;  /* 0x001b203801007387 */ /* 0x0003e80000100a00 */
[----:B------:R-:W2:Y:S04]  /*38600*/  LDL.LU R25, [R1+0x155c] ;  /* 0x00155c0001197983 */ /* 0x000ea80000300800 */
[----:B------:R1:W-:Y:S02]  /*38610*/  STL.64 [R1+0x118], R50 ;  /* 0x0001183201007387 */ /* 0x0003e40000100a00 */
[----:B-1----:R-:W-:-:S04]  /*38620*/  LEA R56, P1, R55, R0, 0x2 ;  /* 0x0000000037387211 */ /* 0x002fc800078210ff */
[----:B------:R-:W-:Y:S02]  /*38630*/  LEA.HI.X.SX32 R57, R55, R252, 0x2, P1 ;  /* 0x000000fc37397211 */ /* 0x000fe400008f16ff */
[----:B------:R-:W-:-:S03]  /*38640*/  LEA R50, P6, R52, R0, 0x2 ;  /* 0x0000000034327211 */ /* 0x000fc600078c10ff */
[----:B------:R1:W-:Y:S01]  /*38650*/  STL.64 [R1+0x110], R56 ;  /* 0x0001103801007387 */ /* 0x0003e20000100a00 */
[----:B------:R-:W-:Y:S01]  /*38660*/  LEA.HI.X.SX32 R51, R52, R252, 0x2, P6 ;  /* 0x000000fc34337211 */ /* 0x000fe200030f16ff */
[----:B------:R-:W-:Y:S02]  /*38670*/  IMAD.MOV.U32 R52, RZ, RZ, R26 ;  /* 0x000000ffff347224 */ /* 0x000fe400078e001a */
[----:B------:R-:W2:Y:S04]  /*38680*/  LDL.LU R26, [R1+0x1560] ;  /* 0x00156000011a7983 */ /* 0x000ea80000300800 */
[----:B------:R4:W-:Y:S01]  /*38690*/  STL.64 [R1+0x108], R50 ;  /* 0x0001083201007387 */ /* 0x0009e20000100a00 */
[----:B-1----:R-:W-:-:S04]  /*386a0*/  LEA R56, P1, R33, R0, 0x2 ;  /* 0x0000000021387211 */ /* 0x002fc800078210ff */
[----:B------:R-:W-:Y:S02]  /*386b0*/  LEA.HI.X.SX32 R57, R33, R252, 0x2, P1 ;  /* 0x000000fc21397211 */ /* 0x000fe400008f16ff */
[----:B----4-:R-:W-:-:S03]  /*386c0*/  LEA R50, P6, R27, R0, 0x2 ;  /* 0x000000001b327211 */ /* 0x010fc600078c10ff */
[----:B------:R1:W-:Y:S01]  /*386d0*/  STL.64 [R1+0x100], R56 ;  /* 0x0001003801007387 */ /* 0x0003e20000100a00 */
[----:B------:R-:W-:-:S03]  /*386e0*/  LEA.HI.X.SX32 R51, R27, R252, 0x2, P6 ;  /* 0x000000fc1b337211 */ /* 0x000fc600030f16ff */
[----:B------:R-:W4:Y:S04]  /*386f0*/  LDL.LU R27, [R1+0x1564] ;  /* 0x00156400011b7983 */ /* 0x000f280000300800 */
[----:B------:R5:W-:Y:S01]  /*38700*/  STL.64 [R1+0x1528], R50 ;  /* 0x0015283201007387 */ /* 0x000be20000100a00 */
[----:B-1----:R-:W-:-:S04]  /*38710*/  LEA R56, P1, R49, R0, 0x2 ;  /* 0x0000000031387211 */ /* 0x002fc800078210ff */
[----:B------:R-:W-:Y:S01]  /*38720*/  LEA.HI.X.SX32 R57, R49, R252, 0x2, P1 ;  /* 0x000000fc31397211 */ /* 0x000fe200008f16ff */
[----:B-----5:R-:W-:Y:S01]  /*38730*/  IMAD.MOV.U32 R51, RZ, RZ, R32 ;  /* 0x000000ffff337224 */ /* 0x020fe200078e0020 */
[C---:B------:R-:W-:Y:S02]  /*38740*/  LEA R32, P6, R47.reuse, R0, 0x2 ;  /* 0x000000002f207211 */ /* 0x040fe400078c10ff */
[----:B------:R-:W-:Y:S02]  /*38750*/  MOV R50, R28 ;  /* 0x0000001c00327202 */ /* 0x000fe40000000f00 */
[----:B------:R-:W-:Y:S01]  /*38760*/  LEA.HI.X.SX32 R33, R47, R252, 0x2, P6 ;  /* 0x000000fc2f217211 */ /* 0x000fe200030f16ff */
[----:B------:R-:W5:Y:S04]  /*38770*/  LDL.LU R28, [R1+0x1568] ;  /* 0x00156800011c7983 */ /* 0x000f680000300800 */
[----:B------:R1:W-:Y:S04]  /*38780*/  STL.64 [R1+0x1728], R56 ;  /* 0x0017283801007387 */ /* 0x0003e80000100a00 */
[----:B------:R1:W-:Y:S01]  /*38790*/  STL.64 [R1+0x1928], R32 ;  /* 0x0019282001007387 */ /* 0x0003e20000100a00 */
[----:B------:R-:W-:Y:S01]  /*387a0*/  IMAD.MOV.U32 R49, RZ, RZ, R46 ;  /* 0x000000ffff317224 */ /* 0x000fe200078e002e */
[----:B-1----:R-:W-:-:S02]  /*387b0*/  LEA R56, P1, R29, R0, 0x2 ;  /* 0x000000001d387211 */ /* 0x002fc400078210ff */
[C---:B------:R-:W-:Y:S02]  /*387c0*/  LEA R32, P6, R30.reuse, R0, 0x2 ;  /* 0x000000001e207211 */ /* 0x040fe400078c10ff */
[-C--:B------:R-:W-:Y:S02]  /*387d0*/  LEA.HI.X.SX32 R57, R29, R252.reuse, 0x2, P1 ;  /* 0x000000fc1d397211 */ /* 0x080fe400008f16ff */
[----:B------:R-:W-:Y:S01]  /*387e0*/  LEA.HI.X.SX32 R33, R30, R252, 0x2, P6 ;  /* 0x000000fc1e217211 */ /* 0x000fe200030f16ff */
[----:B------:R-:W2:Y:S01]  /*387f0*/  LDL.LU R29, [R1+0x156c] ;  /* 0x00156c00011d7983 */ /* 0x000ea20000300800 */
[----:B------:R-:W-:-:S03]  /*38800*/  LEA R46, P1, R54, R0, 0x2 ;  /* 0x00000000362e7211 */ /* 0x000fc600078210ff */
[----:B------:R-:W-:Y:S01]  /*38810*/  STL.64 [R1+0x1b28], R56 ;  /* 0x001b283801007387 */ /* 0x000fe20000100a00 */
[----:B------:R-:W-:-:S03]  /*38820*/  LEA.HI.X.SX32 R47, R54, R252, 0x2, P1 ;  /* 0x000000fc362f7211 */ /* 0x000fc600008f16ff */
[----:B------:R1:W-:Y:S01]  /*38830*/  STL.64 [R1+0xf8], R32 ;  /* 0x0000f82001007387 */ /* 0x0003e20000100a00 */
[----:B------:R-:W-:-:S03]  /*38840*/  IMAD R251, R251, c[0x0][0x190], RZ ;  /* 0x00006400fbfb7a24 */ /* 0x000fc600078e02ff */
[----:B------:R-:W2:Y:S04]  /*38850*/  LDL.LU R30, [R1+0x1570] ;  /* 0x00157000011e7983 */ /* 0x000ea80000300800 */
[----:B------:R1:W-:Y:S02]  /*38860*/  STL.64 [R1+0xf0], R46 ;  /* 0x0000f02e01007387 */ /* 0x0003e40000100a00 */
[----:B-1----:R-:W-:-:S04]  /*38870*/  LEA R32, P6, R31, R0, 0x2 ;  /* 0x000000001f207211 */ /* 0x002fc800078c10ff */
[----:B------:R-:W-:Y:S02]  /*38880*/  LEA.HI.X.SX32 R33, R31, R252, 0x2, P6 ;  /* 0x000000fc1f217211 */ /* 0x000fe400030f16ff */
[----:B------:R-:W2:Y:S01]  /*38890*/  LDL.LU R31, [R1+0x1574] ;  /* 0x00157400011f7983 */ /* 0x000ea20000300800 */
[----:B------:R-:W-:-:S03]  /*388a0*/  LEA R46, P1, R53, R0, 0x2 ;  /* 0x00000000352e7211 */ /* 0x000fc600078210ff */
[----:B------:R1:W-:Y:S01]  /*388b0*/  STL.64 [R1+0xe8], R32 ;  /* 0x0000e82001007387 */ /* 0x0003e20000100a00 */
[----:B------:R-:W-:-:S05]  /*388c0*/  LEA.HI.X.SX32 R47, R53, R252, 0x2, P1 ;  /* 0x000000fc352f7211 */ /* 0x000fca00008f16ff */
        /* <DEDUP_REMOVED lines=10> */
[C---:B------:R-:W-:Y:S01]  /*38970*/  LEA R46, P1, R51.reuse, R0, 0x2 ;  /* 0x00000000332e7211 */ /* 0x040fe200078210ff */
[----:B------:R-:W3:Y:S03]  /*38980*/  LDL.LU R249, [R1+0x157c] ;  /* 0x00157c0001f97983 */ /* 0x000ee60000300800 */
[----:B------:R-:W-:Y:S01]  /*38990*/  LEA.HI.X.SX32 R47, R51, R252, 0x2, P1 ;  /* 0x000000fc332f7211 */ /* 0x000fe200008f16ff */
[----:B------:R1:W-:Y:S04]  /*389a0*/  STL.64 [R1+0x1b30], R32 ;  /* 0x001b302001007387 */ /* 0x0003e80000100a00 */
[----:B------:R1:W-:Y:S02]  /*389b0*/  STL.64 [R1+0xe0], R46 ;  /* 0x0000e02e01007387 */ /* 0x0003e40000100a00 */
[----:B-1----:R-:W-:-:S04]  /*389c0*/  LEA R32, P6, R246, R0, 0x2 ;  /* 0x00000000f6207211 */ /* 0x002fc800078c10ff */
[----:B------:R-:W-:Y:S02]  /*389d0*/  LEA.HI.X.SX32 R33, R246, R252, 0x2, P6 ;  /* 0x000000fcf6217211 */ /* 0x000fe400030f16ff */
[C---:B------:R-:W-:Y:S01]  /*389e0*/  LEA R46, P1, R50.reuse, R0, 0x2 ;  /* 0x00000000322e7211 */ /* 0x040fe200078210ff */
[----:B------:R-:W4:Y:S03]  /*389f0*/  LDL.LU R246, [R1+0x1580] ;  /* 0x0015800001f67983 */ /* 0x000f260000300800 */
[----:B------:R-:W-:Y:S01]  /*38a00*/  LEA.HI.X.SX32 R47, R50, R252, 0x2, P1 ;  /* 0x000000fc322f7211 */ /* 0x000fe200008f16ff */
[----:B------:R1:W-:Y:S01]  /*38a10*/  STL.64 [R1+0xd8], R32 ;  /* 0x0000d82001007387 */ /* 0x0003e20000100a00 */
[----:B------:R-:W-:-:S03]  /*38a20*/  IMAD R247, R247, c[0x0][0x190], RZ ;  /* 0x00006400f7f77a24 */ /* 0x000fc600078e02ff */
[----:B------:R1:W-:Y:S02]  /*38a30*/  STL.64 [R1+0xd0], R46 ;  /* 0x0000d02e01007387 */ /* 0x0003e40000100a00 */
[----:B-1----:R-:W-:-:S04]  /*38a40*/  LEA R32, P6, R248, R0, 0x2 ;  /* 0x00000000f8207211 */ /* 0x002fc800078c10ff */
[----:B------:R-:W-:Y:S02]  /*38a50*/  LEA.HI.X.SX32 R33, R248, R252, 0x2, P6 ;  /* 0x000000fcf8217211 */ /* 0x000fe400030f16ff */
[C---:B------:R-:W-:Y:S01]  /*38a60*/  LEA R46, P1, R49.reuse, R0, 0x2 ;  /* 0x00000000312e7211 */ /* 0x040fe200078210ff */
[----:B------:R-:W5:Y:S03]  /*38a70*/  LDL.LU R248, [R1+0x1584] ;  /* 0x0015840001f87983 */ /* 0x000f660000300800 */
[----:B------:R-:W-:Y:S01]  /*38a80*/  LEA.HI.X.SX32 R47, R49, R252, 0x2, P1 ;  /* 0x000000fc312f7211 */ /* 0x000fe200008f16ff */
[----:B------:R1:W-:Y:S04]  /*38a90*/  STL.64 [R1+0x1538], R32 ;  /* 0x0015382001007387 */ /* 0x0003e80000100a00 */
[----:B------:R1:W-:Y:S02]  /*38aa0*/  STL.64 [R1+0x1738], R46 ;  /* 0x0017382e01007387 */ /* 0x0003e40000100a00 */
[----:B-1----:R-:W-:-:S04]  /*38ab0*/  LEA R32, P6, R247, R0, 0x2 ;  /* 0x00000000f7207211 */ /* 0x002fc800078c10ff */
[----:B------:R-:W-:Y:S02]  /*38ac0*/  LEA.HI.X.SX32 R33, R247, R252, 0x2, P6 ;  /* 0x000000fcf7217211 */ /* 0x000fe400030f16ff */
[----:B------:R-:W5:Y:S01]  /*38ad0*/  LDL.LU R247, [R1+0x1588] ;  /* 0x0015880001f77983 */ /* 0x000f620000300800 */
[----:B------:R-:W-:Y:S01]  /*38ae0*/  IMAD R250, R250, c[0x0][0x190], RZ ;  /* 0x00006400fafa7a24 */ /* 0x000fe200078e02ff */
[C---:B------:R-:W-:Y:S01]  /*38af0*/  LEA R46, P1, R48.reuse, R0, 0x2 ;  /* 0x00000000302e7211 */ /* 0x040fe200078210ff */
[----:B------:R-:W-:Y:S01]  /*38b00*/  IMAD R245, R245, c[0x0][0x190], RZ ;  /* 0x00006400f5f57a24 */ /* 0x000fe200078e02ff */
[----:B------:R1:W-:Y:S02]  /*38b10*/  STL.64 [R1+0x1938], R32 ;  /* 0x0019382001007387 */ /* 0x0003e40000100a00 */
[----:B------:R-:W-:Y:S02]  /*38b20*/  LEA.HI.X.SX32 R47, R48, R252, 0x2, P1 ;  /* 0x000000fc302f7211 */ /* 0x000fe400008f16ff */
[----:B------:R-:W-:-:S02]  /*38b30*/  LEA R48, P1, R245, R0, 0x2 ;  /* 0x00000000f5307211 */ /* 0x000fc400078210ff */
[C---:B-1----:R-:W-:Y:S02]  /*38b40*/  LEA R32, P6, R250.reuse, R0, 0x2 ;  /* 0x00000000fa207211 */ /* 0x042fe400078c10ff */
[-C--:B------:R-:W-:Y:S02]  /*38b50*/  LEA.HI.X.SX32 R49, R245, R252.reuse, 0x2, P1 ;  /* 0x000000fcf5317211 */ /* 0x080fe400008f16ff */
[----:B------:R-:W-:Y:S02]  /*38b60*/  LEA.HI.X.SX32 R33, R250, R252, 0x2, P6 ;  /* 0x000000fcfa217211 */ /* 0x000fe400030f16ff */
[----:B------:R-:W5:Y:S04]  /*38b70*/  LDL.LU R250, [R1+0x158c] ;  /* 0x00158c0001fa7983 */ /* 0x000f680000300800 */
[----:B------:R-:W-:Y:S04]  /*38b80*/  STL.64 [R1+0x1b38], R46 ;  /* 0x001b382e01007387 */ /* 0x000fe80000100a00 */
[----:B------:R2:W-:Y:S04]  /*38b90*/  STL.64 [R1+0xc8], R32 ;  /* 0x0000c82001007387 */ /* 0x0005e80000100a00 */
[----:B------:R1:W-:Y:S01]  /*38ba0*/  STL.64 [R1+0xc0], R48 ;  /* 0x0000c03001007387 */ /* 0x0003e20000100a00 */
[----:B--2---:R-:W-:-:S03]  /*38bb0*/  IMAD R32, R251, c[0x0][0x190], RZ ;  /* 0x00006400fb207a24 */ /* 0x004fc600078e02ff */
[----:B------:R-:W2:Y:S01]  /*38bc0*/  LDL.LU R251, [R1+0x1590] ;  /* 0x0015900001fb7983 */ /* 0x000ea20000300800 */
[----:B------:R-:W-:Y:S02]  /*38bd0*/  IMAD R243, R243, c[0x0][0x190], RZ ;  /* 0x00006400f3f37a24 */ /* 0x000fe400078e02ff */
[----:B------:R-:W-:-:S03]  /*38be0*/  IMAD R242, R242, c[0x0][0x190], RZ ;  /* 0x00006400f2f27a24 */ /* 0x000fc600078e02ff */
[CC--:B------:R-:W-:Y:S02]  /*38bf0*/  LEA R46, P6, R243.reuse, R0.reuse, 0x2 ;  /* 0x00000000f32e7211 */ /* 0x0c0fe400078c10ff */
[C---:B-1----:R-:W-:Y:S02]  /*38c00*/  LEA R48, P1, R242.reuse, R0, 0x2 ;  /* 0x00000000f2307211 */ /* 0x042fe400078210ff */
[-C--:B------:R-:W-:Y:S01]  /*38c10*/  LEA.HI.X.SX32 R47, R243, R252.reuse, 0x2, P6 ;  /* 0x000000fcf32f7211 */ /* 0x080fe200030f16ff */
[----:B------:R-:W-:Y:S01]  /*38c20*/  IMAD R241, R241, c[0x0][0x190], RZ ;  /* 0x00006400f1f17a24 */ /* 0x000fe200078e02ff */
[----:B------:R-:W-:-:S03]  /*38c30*/  LEA.HI.X.SX32 R49, R242, R252, 0x2, P1 ;  /* 0x000000fcf2317211 */ /* 0x000fc600008f16ff */
[----:B------:R1:W-:Y:S04]  /*38c40*/  STL.64 [R1+0xb8], R46 ;  /* 0x0000b82e01007387 */ /* 0x0003e80000100a00 */
[----:B------:R3:W-:Y:S01]  /*38c50*/  STL.64 [R1+0xb0], R48 ;  /* 0x0000b03001007387 */ /* 0x0007e20000100a00 */
[----:B------:R-:W-:Y:S01]  /*38c60*/  IMAD R35, R35, c[0x0][0x190], RZ ;  /* 0x0000640023237a24 */ /* 0x000fe200078e02ff */
[CC--:B-1----:R-:W-:Y:S02]  /*38c70*/  LEA R46, P6, R34.reuse, R0.reuse, 0x2 ;  /* 0x00000000222e7211 */ /* 0x0c2fe400078c10ff */
[C---:B---3--:R-:W-:Y:S02]  /*38c80*/  LEA R48, P1, R241.reuse, R0, 0x2 ;  /* 0x00000000f1307211 */ /* 0x048fe400078210ff */
[-C--:B------:R-:W-:Y:S01]  /*38c90*/  LEA.HI.X.SX32 R47, R34, R252.reuse, 0x2, P6 ;  /* 0x000000fc222f7211 */ /* 0x080fe200030f16ff */
[----:B------:R-:W-:Y:S01]  /*38ca0*/  IMAD R240, R240, c[0x0][0x190], RZ ;  /* 0x00006400f0f07a24 */ /* 0x000fe200078e02ff */
[----:B------:R-:W-:Y:S01]  /*38cb0*/  LEA.HI.X.SX32 R49, R241, R252, 0x2, P1 ;  /* 0x000000fcf1317211 */ /* 0x000fe200008f16ff */
[----:B------:R-:W-:-:S02]  /*38cc0*/  IMAD R33, R249, c[0x0][0x190], RZ ;  /* 0x00006400f9217a24 */ /* 0x000fc400078e02ff */
[----:B------:R-:W3:Y:S04]  /*38cd0*/  LDL.LU R249, [R1+0x1594] ;  /* 0x0015940001f97983 */ /* 0x000ee80000300800 */
[----:B------:R1:W-:Y:S04]  /*38ce0*/  STL.64 [R1+0x1540], R46 ;  /* 0x0015402e01007387 */ /* 0x0003e80000100a00 */
[----:B------:R4:W-:Y:S01]  /*38cf0*/  STL.64 [R1+0x1740], R48 ;  /* 0x0017403001007387 */ /* 0x0009e20000100a00 */
[----:B------:R-:W-:Y:S01]  /*38d00*/  IMAD R36, R36, c[0x0][0x190], RZ ;  /* 0x0000640024247a24 */ /* 0x000fe200078e02ff */
[----:B-1----:R-:W-:-:S02]  /*38d10*/  LEA R46, P6, R35, R0, 0x2 ;  /* 0x00000000232e7211 */ /* 0x002fc400078c10ff */
[----:B----4-:R-:W-:Y:S02]  /*38d20*/  LEA R48, P1, R240, R0, 0x2 ;  /* 0x00000000f0307211 */ /* 0x010fe400078210ff */
[-C--:B------:R-:W-:Y:S01]  /*38d30*/  LEA.HI.X.SX32 R47, R35, R252.reuse, 0x2, P6 ;  /* 0x000000fc232f7211 */ /* 0x080fe200030f16ff */
[----:B------:R-:W-:Y:S01]  /*38d40*/  IMAD R34, R246, c[0x0][0x190], RZ ;  /* 0x00006400f6227a24 */ /* 0x000fe200078e02ff */
[----:B------:R-:W-:Y:S01]  /*38d50*/  LEA.HI.X.SX32 R49, R240, R252, 0x2, P1 ;  /* 0x000000fcf0317211 */ /* 0x000fe200008f16ff */
[----:B------:R-:W4:Y:S04]  /*38d60*/  LDL.LU R246, [R1+0x1598] ;  /* 0x0015980001f67983 */ /* 0x000f280000300800 */
[----:B------:R1:W-:Y:S01]  /*38d70*/  STL.64 [R1+0x1940], R46 ;  /* 0x0019402e01007387 */ /* 0x0003e20000100a00 */
[----:B-----5:R-:W-:-:S03]  /*38d80*/  IMAD R35, R248, c[0x0][0x190], RZ ;  /* 0x00006400f8237a24 */ /* 0x020fc600078e02ff */
[----:B------:R5:W-:Y:S04]  /*38d90*/  STL.64 [R1+0x1b40], R48 ;  /* 0x001b403001007387 */ /* 0x000be80000100a00 */
[----:B------:R-:W4:Y:S01]  /*38da0*/  LDL.LU R248, [R1+0x159c] ;  /* 0x00159c0001f87983 */ /* 0x000f220000300800 */
[CC--:B-1----:R-:W-:Y:S02]  /*38db0*/  LEA R46, P6, R36.reuse, R0.reuse, 0x2 ;  /* 0x00000000242e7211 */ /* 0x0c2fe400078c10ff */
[----:B-----5:R-:W-:Y:S02]  /*38dc0*/  LEA R48, P1, R45, R0, 0x2 ;  /* 0x000000002d307211 */ /* 0x020fe400078210ff */
[-C--:B------:R-:W-:Y:S01]  /*38dd0*/  LEA.HI.X.SX32 R47, R36, R252.reuse, 0x2, P6 ;  /* 0x000000fc242f7211 */ /* 0x080fe200030f16ff */
[----:B------:R-:W-:Y:S01]  /*38de0*/  IMAD R37, R37, c[0x0][0x190], RZ ;  /* 0x0000640025257a24 */ /* 0x000fe200078e02ff */
[----:B------:R-:W-:Y:S01]  /*38df0*/  LEA.HI.X.SX32 R49, R45, R252, 0x2, P1 ;  /* 0x000000fc2d317211 */ /* 0x000fe200008f16ff */
[----:B------:R-:W-:-:S02]  /*38e00*/  IMAD R36, R247, c[0x0][0x190], RZ ;  /* 0x00006400f7247a24 */ /* 0x000fc400078e02ff */
[----:B------:R1:W-:Y:S04]  /*38e10*/  STL.64 [R1+0xa8], R46 ;  /* 0x0000a82e01007387 */ /* 0x0003e80000100a00 */
[----:B------:R5:W-:Y:S04]  /*38e20*/  STL.64 [R1+0xa0], R48 ;  /* 0x0000a03001007387 */ /* 0x000be80000100a00 */
[----:B------:R-:W4:Y:S01]  /*38e30*/  LDL.LU R247, [R1+0x15a0] ;  /* 0x0015a00001f77983 */ /* 0x000f220000300800 */
[----:B-1----:R-:W-:Y:S01]  /*38e40*/  LEA R46, P6, R37, R0, 0x2 ;  /* 0x00000000252e7211 */ /* 0x002fe200078c10ff */
[----:B------:R-:W-:-:S03]  /*38e50*/  IMAD R38, R38, c[0x0][0x190], RZ ;  /* 0x0000640026267a24 */ /* 0x000fc600078e02ff */
[----:B------:R-:W-:Y:S02]  /*38e60*/  LEA.HI.X.SX32 R47, R37, R252, 0x2, P6 ;  /* 0x000000fc252f7211 */ /* 0x000fe400030f16ff */
[----:B-----5:R-:W-:-:S03]  /*38e70*/  LEA R48, P1, R44, R0, 0x2 ;  /* 0x000000002c307211 */ /* 0x020fc600078210ff */
[----:B------:R1:W-:Y:S01]  /*38e80*/  STL.64 [R1+0x98], R46 ;  /* 0x0000982e01007387 */ /* 0x0003e20000100a00 */
[----:B------:R-:W-:Y:S01]  /*38e90*/  LEA.HI.X.SX32 R49, R44, R252, 0x2, P1 ;  /* 0x000000fc2c317211 */ /* 0x000fe200008f16ff */
[----:B------:R-:W-:-:S04]  /*38ea0*/  IMAD R37, R250, c[0x0][0x190], RZ ;  /* 0x00006400fa257a24 */ /* 0x000fc800078e02ff */
[----:B------:R5:W-:Y:S04]  /*38eb0*/  STL.64 [R1+0x90], R48 ;  /* 0x0000903001007387 */ /* 0x000be80000100a00 */
[----:B------:R-:W4:Y:S01]  /*38ec0*/  LDL.LU R250, [R1+0x15a4] ;  /* 0x0015a40001fa7983 */ /* 0x000f220000300800 */
[----:B-1----:R-:W-:-:S04]  /*38ed0*/  LEA R46, P6, R38, R0, 0x2 ;  /* 0x00000000262e7211 */ /* 0x002fc800078c10ff */
[----:B------:R-:W-:-:S05]  /*38ee0*/  LEA.HI.X.SX32 R47, R38, R252, 0x2, P6 ;  /* 0x000000fc262f7211 */ /* 0x000fca00030f16ff */
[----:B------:R1:W-:Y:S01]  /*38ef0*/  STL.64 [R1+0x1548], R46 ;  /* 0x0015482e01007387 */ /* 0x0003e20000100a00 */
[----:B--2---:R-:W-:-:S03]  /*38f00*/  IMAD R38, R251, c[0x0][0x190], RZ ;  /* 0x00006400fb267a24 */ /* 0x004fc600078e02ff */
[----:B------:R-:W2:Y:S01]  /*38f10*/  LDL.LU R251, [R1+0x15a8] ;  /* 0x0015a80001fb7983 */ /* 0x000ea20000300800 */
[----:B------:R-:W-:Y:S01]  /*38f20*/  IMAD R42, R42, c[0x0][0x190], RZ ;  /* 0x000064002a2a7a24 */ /* 0x000fe200078e02ff */
[----:B-----5:R-:W-:Y:S01]  /*38f30*/  LEA R48, P1, R43, R0, 0x2 ;  /* 0x000000002b307211 */ /* 0x020fe200078210ff */
[----:B------:R-:W-:-:S03]  /*38f40*/  IMAD R41, R41, c[0x0][0x190], RZ ;  /* 0x0000640029297a24 */ /* 0x000fc600078e02ff */
[----:B-1----:R-:W-:Y:S02]  /*38f50*/  LEA R46, P6, R42, R0, 0x2 ;  /* 0x000000002a2e7211 */ /* 0x002fe400078c10ff */
[----:B------:R-:W-:Y:S02]  /*38f60*/  LEA.HI.X.SX32 R49, R43, R252, 0x2, P1 ;  /* 0x000000fc2b317211 */ /* 0x000fe400008f16ff */
[----:B------:R-:W-:Y:S01]  /*38f70*/  LEA R44, P1, R41, R0, 0x2 ;  /* 0x00000000292c7211 */ /* 0x000fe200078210ff */
[----:B------:R-:W-:Y:S01]  /*38f80*/  IMAD R40, R40, c[0x0][0x190], RZ ;  /* 0x0000640028287a24 */ /* 0x000fe200078e02ff */
[-C--:B------:R-:W-:Y:S01]  /*38f90*/  LEA.HI.X.SX32 R47, R42, R252.reuse, 0x2, P6 ;  /* 0x000000fc2a2f7211 */ /* 0x080fe200030f16ff */
[----:B------:R-:W-:Y:S01]  /*38fa0*/  IMAD R39, R39, c[0x0][0x190], RZ ;  /* 0x0000640027277a24 */ /* 0x000fe200078e02ff */
[----:B------:R-:W-:Y:S01]  /*38fb0*/  LEA.HI.X.SX32 R45, R41, R252, 0x2, P1 ;  /* 0x000000fc292d7211 */ /* 0x000fe200008f16ff */
[----:B------:R-:W-:Y:S01]  /*38fc0*/  STL.64 [R1+0x1748], R48 ;  /* 0x0017483001007387 */ /* 0x000fe20000100a00 */
[----:B------:R-:W-:-:S03]  /*38fd0*/  IMAD R173, R173, c[0x0][0x190], RZ ;  /* 0x00006400adad7a24 */ /* 0x000fc600078e02ff */
[----:B------:R1:W-:Y:S01]  /*38fe0*/  STL.64 [R1+0x1948], R46 ;  /* 0x0019482e01007387 */ /* 0x0003e20000100a00 */
[----:B------:R-:W-:-:S03]  /*38ff0*/  IMAD R172, R172, c[0x0][0x190], RZ ;  /* 0x00006400acac7a24 */ /* 0x000fc600078e02ff */
[----:B------:R5:W-:Y:S01]  /*39000*/  STL.64 [R1+0x1b48], R44 ;  /* 0x001b482c01007387 */ /* 0x000be20000100a00 */
[CC--:B-1----:R-:W-:Y:S02]  /*39010*/  LEA R46, P6, R40.reuse, R0.reuse, 0x2 ;  /* 0x00000000282e7211 */ /* 0x0c2fe400078c10ff */
[----:B-----5:R-:W-:Y:S01]  /*39020*/  LEA R44, P1, R39, R0, 0x2 ;  /* 0x00000000272c7211 */ /* 0x020fe200078210ff */
[----:B---3--:R-:W-:Y:S01]  /*39030*/  IMAD R56, R249, c[0x0][0x190], RZ ;  /* 0x00006400f9387a24 */ /* 0x008fe200078e02ff */
[----:B------:R-:W-:Y:S01]  /*39040*/  LEA.HI.X.SX32 R47, R40, R252, 0x2, P6 ;  /* 0x000000fc282f7211 */ /* 0x000fe200030f16ff */
[----:B------:R-:W3:Y:S01]  /*39050*/  LDL.LU R249, [R1+0x15ac] ;  /* 0x0015ac0001f97983 */ /* 0x000ee20000300800 */
[----:B------:R-:W-:Y:S02]  /*39060*/  LEA R42, P6, R173, R0, 0x2 ;  /* 0x00000000ad2a7211 */ /* 0x000fe400078c10ff */
[----:B------:R-:W-:Y:S02]  /*39070*/  LEA.HI.X.SX32 R45, R39, R252, 0x2, P1 ;  /* 0x000000fc272d7211 */ /* 0x000fe400008f16ff */
[----:B------:R-:W-:Y:S01]  /*39080*/  LEA R40, P1, R172, R0, 0x2 ;  /* 0x00000000ac287211 */ /* 0x000fe200078210ff */
[----:B------:R-:W-:Y:S01]  /*39090*/  IMAD R171, R171, c[0x0][0x190], RZ ;  /* 0x00006400abab7a24 */ /* 0x000fe200078e02ff */
[-C--:B------:R-:W-:Y:S01]  /*390a0*/  LEA.HI.X.SX32 R43, R173, R252.reuse, 0x2, P6 ;  /* 0x000000fcad2b7211 */ /* 0x080fe200030f16ff */
[----:B------:R-:W-:Y:S01]  /*390b0*/  IMAD R170, R170, c[0x0][0x190], RZ ;  /* 0x00006400aaaa7a24 */ /* 0x000fe200078e02ff */
[----:B------:R-:W-:Y:S01]  /*390c0*/  LEA.HI.X.SX32 R41, R172, R252, 0x2, P1 ;  /* 0x000000fcac297211 */ /* 0x000fe200008f16ff */
[----:B------:R-:W-:Y:S01]  /*390d0*/  STL.64 [R1+0x88], R46 ;  /* 0x0000882e01007387 */ /* 0x000fe20000100a00 */
[----:B------:R-:W-:-:S02]  /*390e0*/  IMAD R169, R169, c[0x0][0x190], RZ ;  /* 0x00006400a9a97a24 */ /* 0x000fc400078e02ff */
[----:B------:R-:W-:Y:S02]  /*390f0*/  IMAD R168, R168, c[0x0][0x190], RZ ;  /* 0x00006400a8a87a24 */ /* 0x000fe400078e02ff */
[----:B----4-:R-:W-:Y:S02]  /*39100*/  IMAD R57, R246, c[0x0][0x190], RZ ;  /* 0x00006400f6397a24 */ /* 0x010fe400078e02ff */
[----:B------:R-:W4:Y:S04]  /*39110*/  LDL.LU R246, [R1+0x15b0] ;  /* 0x0015b00001f67983 */ /* 0x000f280000300800 */
[----:B------:R-:W-:Y:S04]  /*39120*/  STL.64 [R1+0x80], R44 ;  /* 0x0000802c01007387 */ /* 0x000fe80000100a00 */
[----:B------:R1:W-:Y:S01]  /*39130*/  STL.64 [R1+0x78], R42 ;  /* 0x0000782a01007387 */ /* 0x0003e20000100a00 */
[----:B------:R-:W-:-:S03]  /*39140*/  IMAD R61, R248, c[0x0][0x190], RZ ;  /* 0x00006400f83d7a24 */ /* 0x000fc600078e02ff */
[----:B------:R5:W-:Y:S04]  /*39150*/  STL.64 [R1+0x70], R40 ;  /* 0x0000702801007387 */ /* 0x000be80000100a00 */
[----:B------:R-:W4:Y:S01]  /*39160*/  LDL.LU R248, [R1+0x15b4] ;  /* 0x0015b40001f87983 */ /* 0x000f220000300800 */
[CC--:B-1----:R-:W-:Y:S02]  /*39170*/  LEA R42, P6, R171.reuse, R0.reuse, 0x2 ;  /* 0x00000000ab2a7211 */ /* 0x0c2fe400078c10ff */
[C---:B-----5:R-:W-:Y:S02]  /*39180*/  LEA R40, P1, R170.reuse, R0, 0x2 ;  /* 0x00000000aa287211 */ /* 0x060fe400078210ff */
[-C--:B------:R-:W-:Y:S02]  /*39190*/  LEA.HI.X.SX32 R43, R171, R252.reuse, 0x2, P6 ;  /* 0x000000fcab2b7211 */ /* 0x080fe400030f16ff */
[----:B------:R-:W-:-:S03]  /*391a0*/  LEA.HI.X.SX32 R41, R170, R252, 0x2, P1 ;  /* 0x000000fcaa297211 */ /* 0x000fc600008f16ff */
[----:B------:R1:W-:Y:S01]  /*391b0*/  STL.64 [R1+0x1550], R42 ;  /* 0x0015502a01007387 */ /* 0x0003e20000100a00 */
[----:B------:R-:W-:-:S03]  /*391c0*/  IMAD R62, R247, c[0x0][0x190], RZ ;  /* 0x00006400f73e7a24 */ /* 0x000fc600078e02ff */
[----:B------:R5:W-:Y:S04]  /*391d0*/  STL.64 [R1+0x1750], R40 ;  /* 0x0017502801007387 */ /* 0x000be80000100a00 */
[----:B------:R-:W4:Y:S01]  /*391e0*/  LDL.LU R247, [R1+0x15b8] ;  /* 0x0015b80001f77983 */ /* 0x000f220000300800 */
[-C--:B-1----:R-:W-:Y:S02]  /*391f0*/  LEA R42, P6, R169, R0.reuse, 0x2 ;  /* 0x00000000a92a7211 */ /* 0x082fe400078c10ff */
[----:B-----5:R-:W-:Y:S01]  /*39200*/  LEA R40, P1, R168, R0, 0x2 ;  /* 0x00000000a8287211 */ /* 0x020fe200078210ff */
[----:B------:R-:W-:Y:S01]  /*39210*/  IMAD R167, R167, c[0x0][0x190], RZ ;  /* 0x00006400a7a77a24 */ /* 0x000fe200078e02ff */
[-C--:B------:R-:W-:Y:S01]  /*39220*/  LEA.HI.X.SX32 R43, R169, R252.reuse, 0x2, P6 ;  /* 0x000000fca92b7211 */ /* 0x080fe200030f16ff */
[----:B------:R-:W-:Y:S01]  /*39230*/  IMAD R166, R166, c[0x0][0x190], RZ ;  /* 0x00006400a6a67a24 */ /* 0x000fe200078e02ff */
[----:B------:R-:W-:-:S03]  /*39240*/  LEA.HI.X.SX32 R41, R168, R252, 0x2, P1 ;  /* 0x000000fca8297211 */ /* 0x000fc600008f16ff */
[----:B------:R1:W-:Y:S04]  /*39250*/  STL.64 [R1+0x1950], R42 ;  /* 0x0019502a01007387 */ /* 0x0003e80000100a00 */
[----:B------:R5:W-:Y:S01]  /*39260*/  STL.64 [R1+0x1b50], R40 ;  /* 0x001b502801007387 */ /* 0x000be20000100a00 */
[----:B------:R-:W-:-:S03]  /*39270*/  IMAD R65, R250, c[0x0][0x190], RZ ;  /* 0x00006400fa417a24 */ /* 0x000fc600078e02ff */
[----:B------:R-:W4:Y:S01]  /*39280*/  LDL.LU R250, [R1+0x15bc] ;  /* 0x0015bc0001fa7983 */ /* 0x000f220000300800 */
[CC--:B-1----:R-:W-:Y:S02]  /*39290*/  LEA R42, P6, R167.reuse, R0.reuse, 0x2 ;  /* 0x00000000a72a7211 */ /* 0x0c2fe400078c10ff */
[C---:B-----5:R-:W-:Y:S02]  /*392a0*/  LEA R40, P1, R166.reuse, R0, 0x2 ;  /* 0x00000000a6287211 */ /* 0x060fe400078210ff */
[-C--:B------:R-:W-:Y:S02]  /*392b0*/  LEA.HI.X.SX32 R43, R167, R252.reuse, 0x2, P6 ;  /* 0x000000fca72b7211 */ /* 0x080fe400030f16ff */
[----:B------:R-:W-:-:S03]  /*392c0*/  LEA.HI.X.SX32 R41, R166, R252, 0x2, P1 ;  /* 0x000000fca6297211 */ /* 0x000fc600008f16ff */
[----:B------:R1:W-:Y:S04]  /*392d0*/  STL.64 [R1+0x68], R42 ;  /* 0x0000682a01007387 */ /* 0x0003e80000100a00 */
[----:B------:R5:W-:Y:S01]  /*392e0*/  STL.64 [R1+0x60], R40 ;  /* 0x0000602801007387 */ /* 0x000be20000100a00 */
[----:B--2---:R-:W-:-:S03]  /*392f0*/  IMAD R69, R251, c[0x0][0x190], RZ ;  /* 0x00006400fb457a24 */ /* 0x004fc600078e02ff */
[----:B------:R-:W2:Y:S01]  /*39300*/  LDL.LU R251, [R1+0x15c0] ;  /* 0x0015c00001fb7983 */ /* 0x000ea20000300800 */
[----:B------:R-:W-:Y:S02]  /*39310*/  IMAD R165, R165, c[0x0][0x190], RZ ;  /* 0x00006400a5a57a24 */ /* 0x000fe400078e02ff */
[----:B------:R-:W-:-:S03]  /*39320*/  IMAD R164, R164, c[0x0][0x190], RZ ;  /* 0x00006400a4a47a24 */ /* 0x000fc600078e02ff */
        /* <DEDUP_REMOVED lines=8> */
[----:B------:R-:W-:Y:S01]  /*393b0*/  IMAD R161, R161, c[0x0][0x190], RZ ;  /* 0x00006400a1a17a24 */ /* 0x000fe200078e02ff */
[CC--:B-1----:R-:W-:Y:S02]  /*393c0*/  LEA R42, P6, R163.reuse, R0.reuse, 0x2 ;  /* 0x00000000a32a7211 */ /* 0x0c2fe400078c10ff */
[----:B-----5:R-:W-:Y:S02]  /*393d0*/  LEA R40, P1, R162, R0, 0x2 ;  /* 0x00000000a2287211 */ /* 0x020fe400078210ff */
[-C--:B------:R-:W-:Y:S01]  /*393e0*/  LEA.HI.X.SX32 R43, R163, R252.reuse, 0x2, P6 ;  /* 0x000000fca32b7211 */ /* 0x080fe200030f16ff */
[----:B------:R-:W-:Y:S01]  /*393f0*/  IMAD R160, R160, c[0x0][0x190], RZ ;  /* 0x00006400a0a07a24 */ /* 0x000fe200078e02ff */
[----:B------:R-:W-:Y:S01]  /*39400*/  LEA.HI.X.SX32 R41, R162, R252, 0x2, P1 ;  /* 0x000000fca2297211 */ /* 0x000fe200008f16ff */
[----:B---3--:R-:W-:-:S02]  /*39410*/  IMAD R79, R249, c[0x0][0x190], RZ ;  /* 0x00006400f94f7a24 */ /* 0x008fc400078e02ff */
[----:B------:R-:W3:Y:S04]  /*39420*/  LDL.LU R249, [R1+0x15c4] ;  /* 0x0015c40001f97983 */ /* 0x000ee80000300800 */
[----:B------:R1:W-:Y:S04]  /*39430*/  STL.64 [R1+0x1558], R42 ;  /* 0x0015582a01007387 */ /* 0x0003e80000100a00 */
[----:B------:R5:W-:Y:S01]  /*39440*/  STL.64 [R1+0x1758], R40 ;  /* 0x0017582801007387 */ /* 0x000be20000100a00 */
[----:B------:R-:W-:Y:S01]  /*39450*/  IMAD R159, R159, c[0x0][0x190], RZ ;  /* 0x000064009f9f7a24 */ /* 0x000fe200078e02ff */
[----:B-1----:R-:W-:-:S02]  /*39460*/  LEA R42, P6, R161, R0, 0x2 ;  /* 0x00000000a12a7211 */ /* 0x002fc400078c10ff */
[----:B-----5:R-:W-:Y:S02]  /*39470*/  LEA R40, P1, R160, R0, 0x2 ;  /* 0x00000000a0287211 */ /* 0x020fe400078210ff */
[-C--:B------:R-:W-:Y:S01]  /*39480*/  LEA.HI.X.SX32 R43, R161, R252.reuse, 0x2, P6 ;  /* 0x000000fca12b7211 */ /* 0x080fe200030f16ff */
[----:B------:R-:W-:Y:S01]  /*39490*/  IMAD R158, R158, c[0x0][0x190], RZ ;  /* 0x000064009e9e7a24 */ /* 0x000fe200078e02ff */
[----:B------:R-:W-:Y:S01]  /*394a0*/  LEA.HI.X.SX32 R41, R160, R252, 0x2, P1 ;  /* 0x000000fca0297211 */ /* 0x000fe200008f16ff */
[----:B----4-:R-:W-:Y:S02]  /*394b0*/  IMAD R78, R246, c[0x0][0x190], RZ ;  /* 0x00006400f64e7a24 */ /* 0x010fe400078e02ff */
[----:B------:R-:W4:Y:S04]  /*394c0*/  LDL.LU R246, [R1+0x15c8] ;  /* 0x0015c80001f67983 */ /* 0x000f280000300800 */
[----:B------:R1:W-:Y:S04]  /*394d0*/  STL.64 [R1+0x1958], R42 ;  /* 0x0019582a01007387 */ /* 0x0003e80000100a00 */
[----:B------:R5:W-:Y:S01]  /*394e0*/  STL.64 [R1+0x1b58], R40 ;  /* 0x001b582801007387 */ /* 0x000be20000100a00 */
[----:B------:R-:W-:-:S03]  /*394f0*/  IMAD R77, R248, c[0x0][0x190], RZ ;  /* 0x00006400f84d7a24 */ /* 0x000fc600078e02ff */
        /* <DEDUP_REMOVED lines=19> */
[CC--:B-1----:R-:W-:Y:S02]  /*39630*/  LEA R42, P6, R155.reuse, R0.reuse, 0x2 ;  /* 0x000000009b2a7211 */ /* 0x0c2fe400078c10ff */
[----:B-----5:R-:W-:Y:S02]  /*39640*/  LEA R40, P1, R154, R0, 0x2 ;  /* 0x000000009a287211 */ /* 0x020fe400078210ff */
[-C--:B------:R-:W-:Y:S01]  /*39650*/  LEA.HI.X.SX32 R43, R155, R252.reuse, 0x2, P6 ;  /* 0x000000fc9b2b7211 */ /* 0x080fe200030f16ff */
[----:B------:R-:W-:Y:S01]  /*39660*/  IMAD R75, R250, c[0x0][0x190], RZ ;  /* 0x00006400fa4b7a24 */ /* 0x000fe200078e02ff */
[----:B------:R-:W-:Y:S01]  /*39670*/  LEA.HI.X.SX32 R41, R154, R252, 0x2, P1 ;  /* 0x000000fc9a297211 */ /* 0x000fe200008f16ff */
[----:B------:R-:W5:Y:S04]  /*39680*/  LDL.LU R250, [R1+0x15d4] ;  /* 0x0015d40001fa7983 */ /* 0x000f680000300800 */
[----:B------:R1:W-:Y:S04]  /*39690*/  STL.64 [R1+0x1560], R42 ;  /* 0x0015602a01007387 */ /* 0x0003e80000100a00 */
[----:B------:R1:W-:Y:S01]  /*396a0*/  STL.64 [R1+0x1760], R40 ;  /* 0x0017602801007387 */ /* 0x0003e20000100a00 */
[----:B--2---:R-:W-:-:S03]  /*396b0*/  IMAD R74, R251, c[0x0][0x190], RZ ;  /* 0x00006400fb4a7a24 */ /* 0x004fc600078e02ff */
[----:B------:R-:W2:Y:S01]  /*396c0*/  LDL.LU R251, [R1+0x15d8] ;  /* 0x0015d80001fb7983 */ /* 0x000ea20000300800 */
[----:B------:R-:W-:Y:S02]  /*396d0*/  IMAD R153, R153, c[0x0][0x190], RZ ;  /* 0x0000640099997a24 */ /* 0x000fe400078e02ff */
[----:B------:R-:W-:-:S03]  /*396e0*/  IMAD R152, R152, c[0x0][0x190], RZ ;  /* 0x0000640098987a24 */ /* 0x000fc600078e02ff */
[-C--:B-1----:R-:W-:Y:S02]  /*396f0*/  LEA R42, P6, R153, R0.reuse, 0x2 ;  /* 0x00000000992a7211 */ /* 0x082fe400078c10ff */
[----:B------:R-:W-:Y:S01]  /*39700*/  LEA R40, P1, R152, R0, 0x2 ;  /* 0x0000000098287211 */ /* 0x000fe200078210ff */
        /* <DEDUP_REMOVED lines=8> */
[----:B------:R-:W-:Y:S02]  /*39790*/  LEA R40, P1, R150, R0, 0x2 ;  /* 0x0000000096287211 */ /* 0x000fe400078210ff */
        /* <DEDUP_REMOVED lines=9> */
[----:B------:R-:W-:Y:S02]  /*39830*/  LEA R40, P1, R148, R0, 0x2 ;  /* 0x0000000094287211 */ /* 0x000fe400078210ff */
        /* <DEDUP_REMOVED lines=9> */
[CC--:B-1----:R-:W-:Y:S02]  /*398d0*/  LEA R42, P6, R147.reuse, R0.reuse, 0x2 ;  /* 0x00000000932a7211 */ /* 0x0c2fe400078c10ff */
[C---:B------:R-:W-:Y:S02]  /*398e0*/  LEA R40, P1, R146.reuse, R0, 0x2 ;  /* 0x0000000092287211 */ /* 0x040fe400078210ff */
[-C--:B------:R-:W-:Y:S01]  /*398f0*/  LEA.HI.X.SX32 R43, R147, R252.reuse, 0x2, P6 ;  /* 0x000000fc932b7211 */ /* 0x080fe200030f16ff */
[----:B------:R-:W-:Y:S01]  /*39900*/  IMAD R145, R145, c[0x0][0x190], RZ ;  /* 0x0000640091917a24 */ /* 0x000fe200078e02ff */
[----:B------:R-:W-:-:S03]  /*39910*/  LEA.HI.X.SX32 R41, R146, R252, 0x2, P1 ;  /* 0x000000fc92297211 */ /* 0x000fc600008f16ff */
[----:B------:R1:W-:Y:S01]  /*39920*/  STL.64 [R1+0x1568], R42 ;  /* 0x0015682a01007387 */ /* 0x0003e20000100a00 */
[----:B------:R-:W-:-:S03]  /*39930*/  IMAD R144, R144, c[0x0][0x190], RZ ;  /* 0x0000640090907a24 */ /* 0x000fc600078e02ff */
[----:B------:R1:W-:Y:S01]  /*39940*/  STL.64 [R1+0x1768], R40 ;  /* 0x0017682801007387 */ /* 0x0003e20000100a00 */
[----:B------:R-:W-:-:S03]  /*39950*/  IMAD R70, R247, c[0x0][0x190], RZ ;  /* 0x00006400f7467a24 */ /* 0x000fc600078e02ff */
[----:B------:R-:W4:Y:S01]  /*39960*/  LDL.LU R247, [R1+0x15e8] ;  /* 0x0015e80001f77983 */ /* 0x000f220000300800 */
[----:B-1----:R-:W-:Y:S01]  /*39970*/  LEA R42, P6, R145, R0, 0x2 ;  /* 0x00000000912a7211 */ /* 0x002fe200078c10ff */
[----:B------:R-:W-:-:S03]  /*39980*/  IMAD R143, R143, c[0x0][0x190], RZ ;  /* 0x000064008f8f7a24 */ /* 0x000fc600078e02ff */
[----:B------:R-:W-:Y:S02]  /*39990*/  LEA.HI.X.SX32 R43, R145, R252, 0x2, P6 ;  /* 0x000000fc912b7211 */ /* 0x000fe400030f16ff */
[----:B------:R-:W-:-:S03]  /*399a0*/  LEA R40, P1, R144, R0, 0x2 ;  /* 0x0000000090287211 */ /* 0x000fc600078210ff */
[----:B------:R1:W-:Y:S01]  /*399b0*/  STL.64 [R1+0x1968], R42 ;  /* 0x0019682a01007387 */ /* 0x0003e20000100a00 */
[----:B------:R-:W-:-:S05]  /*399c0*/  LEA.HI.X.SX32 R41, R144, R252, 0x2, P1 ;  /* 0x000000fc90297211 */ /* 0x000fca00008f16ff */
[----:B------:R2:W-:Y:S01]  /*399d0*/  STL.64 [R1+0x1b68], R40 ;  /* 0x001b682801007387 */ /* 0x0005e20000100a00 */
[----:B-1----:R-:W-:-:S04]  /*399e0*/  LEA R42, P6, R143, R0, 0x2 ;  /* 0x000000008f2a7211 */ /* 0x002fc800078c10ff */
[----:B------:R-:W-:Y:S01]  /*399f0*/  LEA.HI.X.SX32 R43, R143, R252, 0x2, P6 ;  /* 0x000000fc8f2b7211 */ /* 0x000fe200030f16ff */
[----:B-----5:R-:W-:Y:S02]  /*39a00*/  IMAD R68, R250, c[0x0][0x190], RZ ;  /* 0x00006400fa447a24 */ /* 0x020fe400078e02ff */
[----:B------:R-:W5:Y:S04]  /*39a10*/  LDL.LU R250, [R1+0x15ec] ;  /* 0x0015ec0001fa7983 */ /* 0x000f680000300800 */
[----:B------:R1:W-:Y:S01]  /*39a20*/  STL.64 [R1+0x8], R42 ;  /* 0x0000082a01007387 */ /* 0x0003e20000100a00 */
[----:B--2---:R-:W-:-:S03]  /*39a30*/  IMAD R67, R251, c[0x0][0x190], RZ ;  /* 0x00006400fb437a24 */ /* 0x004fc600078e02ff */
[----:B------:R-:W2:Y:S01]  /*39a40*/  LDL.LU R251, [R1+0x15f0] ;  /* 0x0015f00001fb7983 */ /* 0x000ea20000300800 */
[----:B------:R-:W-:Y:S02]  /*39a50*/  IMAD R141, R141, c[0x0][0x190], RZ ;  /* 0x000064008d8d7a24 */ /* 0x000fe400078e02ff */
[----:B------:R-:W-:Y:S02]  /*39a60*/  IMAD R142, R142, c[0x0][0x190], RZ ;  /* 0x000064008e8e7a24 */ /* 0x000fe400078e02ff */
[----:B------:R-:W-:Y:S01]  /*39a70*/  IMAD R139, R139, c[0x0][0x190], RZ ;  /* 0x000064008b8b7a24 */ /* 0x000fe200078e02ff */
[CC--:B------:R-:W-:Y:S01]  /*39a80*/  LEA R172, P6, R141.reuse, R0.reuse, 0x2 ;  /* 0x000000008dac7211 */ /* 0x0c0fe200078c10ff */
[----:B------:R-:W-:Y:S01]  /*39a90*/  IMAD R140, R140, c[0x0][0x190], RZ ;  /* 0x000064008c8c7a24 */ /* 0x000fe200078e02ff */
[----:B------:R-:W-:Y:S02]  /*39aa0*/  LEA R40, P1, R142, R0, 0x2 ;  /* 0x000000008e287211 */ /* 0x000fe400078210ff */
[----:B------:R-:W-:-:S02]  /*39ab0*/  LEA.HI.X.SX32 R173, R141, R252, 0x2, P6 ;  /* 0x000000fc8dad7211 */ /* 0x000fc400030f16ff */
[----:B-1----:R-:W-:Y:S01]  /*39ac0*/  LEA R42, P6, R139, R0, 0x2 ;  /* 0x000000008b2a7211 */ /* 0x002fe200078c10ff */
[----:B------:R-:W-:Y:S01]  /*39ad0*/  IMAD R138, R138, c[0x0][0x190], RZ ;  /* 0x000064008a8a7a24 */ /* 0x000fe200078e02ff */
[----:B------:R-:W-:Y:S02]  /*39ae0*/  LEA.HI.X.SX32 R41, R142, R252, 0x2, P1 ;  /* 0x000000fc8e297211 */ /* 0x000fe400008f16ff */
[C---:B------:R-:W-:Y:S01]  /*39af0*/  LEA R170, P1, R140.reuse, R0, 0x2 ;  /* 0x000000008caa7211 */ /* 0x040fe200078210ff */
[----:B------:R-:W-:Y:S01]  /*39b00*/  IMAD R137, R137, c[0x0][0x190], RZ ;  /* 0x0000640089897a24 */ /* 0x000fe200078e02ff */
[-C--:B------:R-:W-:Y:S01]  /*39b10*/  LEA.HI.X.SX32 R43, R139, R252.reuse, 0x2, P6 ;  /* 0x000000fc8b2b7211 */ /* 0x080fe200030f16ff */
[----:B------:R1:W-:Y:S01]  /*39b20*/  STL.64 [R1], R40 ;  /* 0x0000002801007387 */ /* 0x0003e20000100a00 */
[----:B------:R-:W-:Y:S01]  /*39b30*/  LEA.HI.X.SX32 R171, R140, R252, 0x2, P1 ;  /* 0x000000fc8cab7211 */ /* 0x000fe200008f16ff */
[----:B------:R-:W-:Y:S01]  /*39b40*/  IMAD R136, R136, c[0x0][0x190], RZ ;  /* 0x0000640088887a24 */ /* 0x000fe200078e02ff */
[----:B-1----:R-:W-:Y:S01]  /*39b50*/  LEA R40, P1, R138, R0, 0x2 ;  /* 0x000000008a287211 */ /* 0x002fe200078210ff */
[----:B---3--:R-:W-:-:S02]  /*39b60*/  IMAD R66, R249, c[0x0][0x190], RZ ;  /* 0x00006400f9427a24 */ /* 0x008fc400078e02ff */
[----:B------:R-:W3:Y:S01]  /*39b70*/  LDL.LU R249, [R1+0x15f4] ;  /* 0x0015f40001f97983 */ /* 0x000ee20000300800 */
[----:B------:R-:W-:-:S03]  /*39b80*/  LEA.HI.X.SX32 R41, R138, R252, 0x2, P1 ;  /* 0x000000fc8a297211 */ /* 0x000fc600008f16ff */
[----:B------:R1:W-:Y:S04]  /*39b90*/  STL.64 [R1+0x1570], R42 ;  /* 0x0015702a01007387 */ /* 0x0003e80000100a00 */
[----:B------:R4:W-:Y:S01]  /*39ba0*/  STL.64 [R1+0x1770], R40 ;  /* 0x0017702801007387 */ /* 0x0009e20000100a00 */
[----:B-1----:R-:W-:-:S04]  /*39bb0*/  LEA R42, P6, R137, R0, 0x2 ;  /* 0x00000000892a7211 */ /* 0x002fc800078c10ff */
[----:B------:R-:W-:Y:S02]  /*39bc0*/  LEA.HI.X.SX32 R43, R137, R252, 0x2, P6 ;  /* 0x000000fc892b7211 */ /* 0x000fe400030f16ff */
[----:B----4-:R-:W-:Y:S01]  /*39bd0*/  LEA R40, P1, R136, R0, 0x2 ;  /* 0x0000000088287211 */ /* 0x010fe200078210ff */
[----:B------:R-:W-:Y:S02]  /*39be0*/  IMAD R64, R246, c[0x0][0x190], RZ ;  /* 0x00006400f6407a24 */ /* 0x000fe400078e02ff */
[----:B------:R-:W4:Y:S04]  /*39bf0*/  LDL.LU R246, [R1+0x15f8] ;  /* 0x0015f80001f67983 */ /* 0x000f280000300800 */
[----:B------:R1:W-:Y:S01]  /*39c00*/  STL.64 [R1+0x1970], R42 ;  /* 0x0019702a01007387 */ /* 0x0003e20000100a00 */
[----:B------:R-:W-:Y:S01]  /*39c10*/  IMAD R135, R135, c[0x0][0x190], RZ ;  /* 0x0000640087877a24 */ /* 0x000fe200078e02ff */
[----:B------:R-:W-:Y:S01]  /*39c20*/  LEA.HI.X.SX32 R41, R136, R252, 0x2, P1 ;  /* 0x000000fc88297211 */ /* 0x000fe200008f16ff */
[----:B------:R-:W-:-:S02]  /*39c30*/  IMAD R134, R134, c[0x0][0x190], RZ ;  /* 0x0000640086867a24 */ /* 0x000fc400078e02ff */
[----:B------:R-:W-:Y:S02]  /*39c40*/  IMAD R63, R248, c[0x0][0x190], RZ ;  /* 0x00006400f83f7a24 */ /* 0x000fe400078e02ff */
[----:B------:R-:W4:Y:S01]  /*39c50*/  LDL.LU R248, [R1+0x15fc] ;  /* 0x0015fc0001f87983 */ /* 0x000f220000300800 */
[----:B------:R-:W-:Y:S01]  /*39c60*/  IMAD R133, R133, c[0x0][0x190], RZ ;  /* 0x0000640085857a24 */ /* 0x000fe200078e02ff */
[-C--:B------:R-:W-:Y:S01]  /*39c70*/  LEA R168, P6, R135, R0.reuse, 0x2 ;  /* 0x0000000087a87211 */ /* 0x080fe200078c10ff */
[----:B------:R-:W-:Y:S01]  /*39c80*/  IMAD R132, R132, c[0x0][0x190], RZ ;  /* 0x0000640084847a24 */ /* 0x000fe200078e02ff */
[----:B------:R1:W-:Y:S01]  /*39c90*/  STL.64 [R1+0x1b70], R40 ;  /* 0x001b702801007387 */ /* 0x0003e20000100a00 */
[----:B------:R-:W-:Y:S01]  /*39ca0*/  LEA R166, P1, R134, R0, 0x2 ;  /* 0x0000000086a67211 */ /* 0x000fe200078210ff */
[----:B------:R-:W-:Y:S01]  /*39cb0*/  IMAD R131, R131, c[0x0][0x190], RZ ;  /* 0x0000640083837a24 */ /* 0x000fe200078e02ff */
[----:B------:R-:W-:Y:S01]  /*39cc0*/  LEA.HI.X.SX32 R169, R135, R252, 0x2, P6 ;  /* 0x000000fc87a97211 */ /* 0x000fe200030f16ff */
[----:B------:R-:W-:Y:S01]  /*39cd0*/  IMAD R130, R130, c[0x0][0x190], RZ ;  /* 0x0000640082827a24 */ /* 0x000fe200078e02ff */
[----:B------:R-:W-:-:S02]  /*39ce0*/  LEA R164, P6, R133, R0, 0x2 ;  /* 0x0000000085a47211 */ /* 0x000fc400078c10ff */
[----:B------:R-:W-:Y:S02]  /*39cf0*/  LEA.HI.X.SX32 R167, R134, R252, 0x2, P1 ;  /* 0x000000fc86a77211 */ /* 0x000fe400008f16ff */
[C---:B------:R-:W-:Y:S01]  /*39d00*/  LEA R162, P1, R132.reuse, R0, 0x2 ;  /* 0x0000000084a27211 */ /* 0x040fe200078210ff */
[----:B------:R-:W-:Y:S02]  /*39d10*/  IMAD R60, R247, c[0x0][0x190], RZ ;  /* 0x00006400f73c7a24 */ /* 0x000fe400078e02ff */
[----:B------:R-:W4:Y:S01]  /*39d20*/  LDL.LU R247, [R1+0x1600] ;  /* 0x0016000001f77983 */ /* 0x000f220000300800 */
[----:B------:R-:W-:Y:S02]  /*39d30*/  LEA.HI.X.SX32 R165, R133, R252, 0x2, P6 ;  /* 0x000000fc85a57211 */ /* 0x000fe400030f16ff */
[----:B-1----:R-:W-:Y:S02]  /*39d40*/  LEA R42, P6, R131, R0, 0x2 ;  /* 0x00000000832a7211 */ /* 0x002fe400078c10ff */
[----:B------:R-:W-:-:S02]  /*39d50*/  LEA.HI.X.SX32 R163, R132, R252, 0x2, P1 ;  /* 0x000000fc84a37211 */ /* 0x000fc400008f16ff */
[C---:B------:R-:W-:Y:S02]  /*39d60*/  LEA R40, P1, R130.reuse, R0, 0x2 ;  /* 0x0000000082287211 */ /* 0x040fe400078210ff */
[-C--:B------:R-:W-:Y:S02]  /*39d70*/  LEA.HI.X.SX32 R43, R131, R252.reuse, 0x2, P6 ;  /* 0x000000fc832b7211 */ /* 0x080fe400030f16ff */
[----:B------:R-:W-:Y:S01]  /*39d80*/  LEA.HI.X.SX32 R41, R130, R252, 0x2, P1 ;  /* 0x000000fc82297211 */ /* 0x000fe200008f16ff */
[----:B-----5:R-:W-:Y:S02]  /*39d90*/  IMAD R59, R250, c[0x0][0x190], RZ ;  /* 0x00006400fa3b7a24 */ /* 0x020fe400078e02ff */
[----:B------:R-:W5:Y:S04]  /*39da0*/  LDL.LU R250, [R1+0x1604] ;  /* 0x0016040001fa7983 */ /* 0x000f680000300800 */
[----:B------:R1:W-:Y:S04]  /*39db0*/  STL.64 [R1+0x1578], R42 ;  /* 0x0015782a01007387 */ /* 0x0003e80000100a00 */
[----:B------:R1:W-:Y:S01]  /*39dc0*/  STL.64 [R1+0x1778], R40 ;  /* 0x0017782801007387 */ /* 0x0003e20000100a00 */
[----:B--2---:R-:W-:-:S03]  /*39dd0*/  IMAD R58, R251, c[0x0][0x190], RZ ;  /* 0x00006400fb3a7a24 */ /* 0x004fc600078e02ff */
[----:B------:R-:W2:Y:S01]  /*39de0*/  LDL.LU R251, [R1+0x1608] ;  /* 0x0016080001fb7983 */ /* 0x000ea20000300800 */
[----:B------:R-:W-:Y:S02]  /*39df0*/  IMAD R129, R129, c[0x0][0x190], RZ ;  /* 0x0000640081817a24 */ /* 0x000fe400078e02ff */
[----:B------:R-:W-:-:S03]  /*39e00*/  IMAD R128, R128, c[0x0][0x190], RZ ;  /* 0x0000640080807a24 */ /* 0x000fc600078e02ff */
[-C--:B-1----:R-:W-:Y:S01]  /*39e10*/  LEA R42, P6, R129, R0.reuse, 0x2 ;  /* 0x00000000812a7211 */ /* 0x082fe200078c10ff */
[----:B------:R-:W-:Y:S01]  /*39e20*/  IMAD R127, R127, c[0x0][0x190], RZ ;  /* 0x000064007f7f7a24 */ /* 0x000fe200078e02ff */
[----:B------:R-:W-:Y:S02]  /*39e30*/  LEA R40, P1, R128, R0, 0x2 ;  /* 0x0000000080287211 */ /* 0x000fe400078210ff */
[----:B------:R-:W-:Y:S01]  /*39e40*/  LEA.HI.X.SX32 R43, R129, R252, 0x2, P6 ;  /* 0x000000fc812b7211 */ /* 0x000fe200030f16ff */
[----:B------:R-:W-:Y:S01]  /*39e50*/  IMAD R126, R126, c[0x0][0x190], RZ ;  /* 0x000064007e7e7a24 */ /* 0x000fe200078e02ff */
[----:B------:R-:W-:Y:S01]  /*39e60*/  LEA R160, P6, R127, R0, 0x2 ;  /* 0x000000007fa07211 */ /* 0x000fe200078c10ff */
[----:B------:R-:W-:Y:S01]  /*39e70*/  IMAD R125, R125, c[0x0][0x190], RZ ;  /* 0x000064007d7d7a24 */ /* 0x000fe200078e02ff */
[----:B------:R-:W-:Y:S01]  /*39e80*/  LEA.HI.X.SX32 R41, R128, R252, 0x2, P1 ;  /* 0x000000fc80297211 */ /* 0x000fe200008f16ff */
[----:B------:R1:W-:Y:S01]  /*39e90*/  STL.64 [R1+0x1978], R42 ;  /* 0x0019782a01007387 */ /* 0x0003e20000100a00 */
[----:B------:R-:W-:Y:S01]  /*39ea0*/  IMAD R124, R124, c[0x0][0x190], RZ ;  /* 0x000064007c7c7a24 */ /* 0x000fe200078e02ff */
[----:B------:R-:W-:Y:S01]  /*39eb0*/  LEA R158, P1, R126, R0, 0x2 ;  /* 0x000000007e9e7211 */ /* 0x000fe200078210ff */
[----:B------:R-:W-:Y:S01]  /*39ec0*/  IMAD R123, R123, c[0x0][0x190], RZ ;  /* 0x000064007b7b7a24 */ /* 0x000fe200078e02ff */
[----:B------:R-:W-:Y:S01]  /*39ed0*/  LEA.HI.X.SX32 R161, R127, R252, 0x2, P6 ;  /* 0x000000fc7fa17211 */ /* 0x000fe200030f16ff */
[----:B------:R-:W-:Y:S01]  /*39ee0*/  IMAD R122, R122, c[0x0][0x190], RZ ;  /* 0x000064007a7a7a24 */ /* 0x000fe200078e02ff */
[----:B------:R-:W-:-:S02]  /*39ef0*/  LEA R156, P6, R125, R0, 0x2 ;  /* 0x000000007d9c7211 */ /* 0x000fc400078c10ff */
[----:B------:R-:W-:Y:S02]  /*39f00*/  LEA.HI.X.SX32 R159, R126, R252, 0x2, P1 ;  /* 0x000000fc7e9f7211 */ /* 0x000fe400008f16ff */
[C---:B------:R-:W-:Y:S01]  /*39f10*/  LEA R154, P1, R124.reuse, R0, 0x2 ;  /* 0x000000007c9a7211 */ /* 0x040fe200078210ff */
[----:B---3--:R-:W-:Y:S02]  /*39f20*/  IMAD R55, R249, c[0x0][0x190], RZ ;  /* 0x00006400f9377a24 */ /* 0x008fe400078e02ff */
[----:B------:R-:W3:Y:S01]  /*39f30*/  LDL.LU R249, [R1+0x160c] ;  /* 0x00160c0001f97983 */ /* 0x000ee20000300800 */
[----:B------:R-:W-:Y:S02]  /*39f40*/  LEA.HI.X.SX32 R157, R125, R252, 0x2, P6 ;  /* 0x000000fc7d9d7211 */ /* 0x000fe400030f16ff */
[----:B-1----:R-:W-:Y:S01]  /*39f50*/  LEA R42, P6, R123, R0, 0x2 ;  /* 0x000000007b2a7211 */ /* 0x002fe200078c10ff */
[----:B------:R1:W-:Y:S01]  /*39f60*/  STL.64 [R1+0x1b78], R40 ;  /* 0x001b782801007387 */ /* 0x0003e20000100a00 */
[----:B------:R-:W-:-:S02]  /*39f70*/  LEA.HI.X.SX32 R155, R124, R252, 0x2, P1 ;  /* 0x000000fc7c9b7211 */ /* 0x000fc400008f16ff */
[----:B------:R-:W-:Y:S02]  /*39f80*/  LEA.HI.X.SX32 R43, R123, R252, 0x2, P6 ;  /* 0x000000fc7b2b7211 */ /* 0x000fe400030f16ff */
[----:B-1----:R-:W-:Y:S01]  /*39f90*/  LEA R40, P1, R122, R0, 0x2 ;  /* 0x000000007a287211 */ /* 0x002fe200078210ff */
[----:B----4-:R-:W-:Y:S02]  /*39fa0*/  IMAD R54, R246, c[0x0][0x190], RZ ;  /* 0x00006400f6367a24 */ /* 0x010fe400078e02ff */
[----:B------:R-:W4:Y:S01]  /*39fb0*/  LDL.LU R246, [R1+0x1610] ;  /* 0x0016100001f67983 */ /* 0x000f220000300800 */
[----:B------:R-:W-:Y:S01]  /*39fc0*/  LEA.HI.X.SX32 R41, R122, R252, 0x2, P1 ;  /* 0x000000fc7a297211 */ /* 0x000fe200008f16ff */
[----:B------:R-:W-:Y:S02]  /*39fd0*/  IMAD R53, R248, c[0x0][0x190], RZ ;  /* 0x00006400f8357a24 */ /* 0x000fe400078e02ff */
[----:B------:R-:W4:Y:S01]  /*39fe0*/  LDL.LU R248, [R1+0x1614] ;  /* 0x0016140001f87983 */ /* 0x000f220000300800 */
[----:B------:R-:W-:-:S03]  /*39ff0*/  IMAD R121, R121, c[0x0][0x190], RZ ;  /* 0x0000640079797a24 */ /* 0x000fc600078e02ff */
[----:B------:R1:W-:Y:S04]  /*3a000*/  STL.64 [R1+0x1580], R42 ;  /* 0x0015802a01007387 */ /* 0x0003e80000100a00 */
[----:B------:R1:W-:Y:S01]  /*3a010*/  STL.64 [R1+0x1780], R40 ;  /* 0x0017802801007387 */ /* 0x0003e20000100a00 */
[----:B------:R-:W-:Y:S02]  /*3a020*/  IMAD R120, R120, c[0x0][0x190], RZ ;  /* 0x0000640078787a24 */ /* 0x000fe400078e02ff */
[----:B------:R-:W-:Y:S02]  /*3a030*/  IMAD R52, R247, c[0x0][0x190], RZ ;  /* 0x00006400f7347a24 */ /* 0x000fe400078e02ff */
[----:B------:R-:W4:Y:S01]  /*3a040*/  LDL.LU R247, [R1+0x1618] ;  /* 0x0016180001f77983 */ /* 0x000f220000300800 */
[----:B-1----:R-:W-:-:S02]  /*3a050*/  LEA R42, P6, R121, R0, 0x2 ;  /* 0x00000000792a7211 */ /* 0x002fc400078c10ff */
[C---:B------:R-:W-:Y:S02]  /*3a060*/  LEA R40, P1, R120.reuse, R0, 0x2 ;  /* 0x0000000078287211 */ /* 0x040fe400078210ff */
[-C--:B------:R-:W-:Y:S02]  /*3a070*/  LEA.HI.X.SX32 R43, R121, R252.reuse, 0x2, P6 ;  /* 0x000000fc792b7211 */ /* 0x080fe400030f16ff */
[----:B------:R-:W-:-:S03]  /*3a080*/  LEA.HI.X.SX32 R41, R120, R252, 0x2, P1 ;  /* 0x000000fc78297211 */ /* 0x000fc600008f16ff */
[----:B------:R1:W-:Y:S01]  /*3a090*/  STL.64 [R1+0x1980], R42 ;  /* 0x0019802a01007387 */ /* 0x0003e20000100a00 */
[----:B-----5:R-:W-:-:S03]  /*3a0a0*/  IMAD R51, R250, c[0x0][0x190], RZ ;  /* 0x00006400fa337a24 */ /* 0x020fc600078e02ff */
[----:B------:R-:W5:Y:S04]  /*3a0b0*/  LDL.LU R250, [R1+0x161c] ;  /* 0x00161c0001fa7983 */ /* 0x000f680000300800 */
[----:B------:R1:W-:Y:S01]  /*3a0c0*/  STL.64 [R1+0x1b80], R40 ;  /* 0x001b802801007387 */ /* 0x0003e20000100a00 */
[----:B--2---:R-:W-:-:S03]  /*3a0d0*/  IMAD R50, R251, c[0x0][0x190], RZ ;  /* 0x00006400fb327a24 */ /* 0x004fc600078e02ff */
[----:B------:R-:W2:Y:S01]  /*3a0e0*/  LDL.LU R251, [R1+0x1794] ;  /* 0x0017940001fb7983 */ /* 0x000ea20000300800 */
[----:B------:R-:W-:Y:S02]  /*3a0f0*/  IMAD R119, R119, c[0x0][0x190], RZ ;  /* 0x0000640077777a24 */ /* 0x000fe400078e02ff */
[----:B------:R-:W-:-:S03]  /*3a100*/  IMAD R117, R117, c[0x0][0x190], RZ ;  /* 0x0000640075757a24 */ /* 0x000fc600078e02ff */
[----:B------:R-:W-:Y:S01]  /*3a110*/  LEA R152, P6, R119, R0, 0x2 ;  /* 0x0000000077987211 */ /* 0x000fe200078c10ff */
[----:B------:R-:W-:Y:S02]  /*3a120*/  IMAD R118, R118, c[0x0][0x190], RZ ;  /* 0x0000640076767a24 */ /* 0x000fe400078e02ff */
[----:B------:R-:W-:Y:S01]  /*3a130*/  IMAD R115, R115, c[0x0][0x190], RZ ;  /* 0x0000640073737a24 */ /* 0x000fe200078e02ff */
[----:B------:R-:W-:Y:S02]  /*3a140*/  LEA.HI.X.SX32 R153, R119, R252, 0x2, P6 ;  /* 0x000000fc77997211 */ /* 0x000fe400030f16ff */
        /* <DEDUP_REMOVED lines=9> */
[-C--:B------:R-:W-:Y:S02]  /*3a1e0*/  LEA.HI.X.SX32 R43, R115, R252.reuse, 0x2, P6 ;  /* 0x000000fc732b7211 */ /* 0x080fe400030f16ff */
[----:B------:R-:W-:Y:S02]  /*3a1f0*/  LEA.HI.X.SX32 R147, R116, R252, 0x2, P1 ;  /* 0x000000fc74937211 */ /* 0x000fe400008f16ff */
[----:B------:R-:W-:Y:S01]  /*3a200*/  LEA R40, P1, R114, R0, 0x2 ;  /* 0x0000000072287211 */ /* 0x000fe200078210ff */
[----:B------:R-:W-:-:S02]  /*3a210*/  IMAD R112, R112, c[0x0][0x190], RZ ;  /* 0x0000640070707a24 */ /* 0x000fc400078e02ff */
[----:B---3--:R-:W-:Y:S02]  /*3a220*/  IMAD R49, R249, c[0x0][0x190], RZ ;  /* 0x00006400f9317a24 */ /* 0x008fe400078e02ff */
        /* <DEDUP_REMOVED lines=16> */
[CC--:B------:R-:W-:Y:S01]  /*3a330*/  LEA R144, P6, R111.reuse, R0.reuse, 0x2 ;  /* 0x000000006f907211 */ /* 0x0c0fe200078c10ff */
        /* <DEDUP_REMOVED lines=8> */
[----:B------:R-:W-:Y:S01]  /*3a3c0*/  LEA R138, P1, R108, R0, 0x2 ;  /* 0x000000006c8a7211 */ /* 0x000fe200078210ff */
        /* <DEDUP_REMOVED lines=16> */
[----:B-1----:R-:W-:Y:S01]  /*3a4d0*/  LEA R42, P6, R4, R0, 0x2 ;  /* 0x00000000042a7211 */ /* 0x002fe200078c10ff */
[----:B------:R-:W-:-:S03]  /*3a4e0*/  IMAD R6, R6, c[0x0][0x190], RZ ;  /* 0x0000640006067a24 */ /* 0x000fc600078e02ff */
[----:B------:R-:W-:Y:S01]  /*3a4f0*/  LEA.HI.X.SX32 R43, R4, R252, 0x2, P6 ;  /* 0x000000fc042b7211 */ /* 0x000fe200030f16ff */
[----:B------:R-:W-:Y:S01]  /*3a500*/  IMAD R7, R7, c[0x0][0x190], RZ ;  /* 0x0000640007077a24 */ /* 0x000fe200078e02ff */
[-C--:B------:R-:W-:Y:S01]  /*3a510*/  LEA R40, P1, R5, R0.reuse, 0x2 ;  /* 0x0000000005287211 */ /* 0x080fe200078210ff */
[----:B------:R-:W-:Y:S02]  /*3a520*/  IMAD R8, R8, c[0x0][0x190], RZ ;  /* 0x0000640008087a24 */ /* 0x000fe400078e02ff */
[----:B------:R3:W-:Y:S01]  /*3a530*/  STL.64 [R1+0x1990], R42 ;  /* 0x0019902a01007387 */ /* 0x0007e20000100a00 */
[----:B------:R-:W-:Y:S01]  /*3a540*/  LEA R136, P6, R6, R0, 0x2 ;  /* 0x0000000006887211 */ /* 0x000fe200078c10ff */
[----:B------:R-:W-:Y:S01]  /*3a550*/  IMAD R9, R9, c[0x0][0x190], RZ ;  /* 0x0000640009097a24 */ /* 0x000fe200078e02ff */
[----:B------:R-:W-:Y:S02]  /*3a560*/  LEA.HI.X.SX32 R41, R5, R252, 0x2, P1 ;  /* 0x000000fc05297211 */ /* 0x000fe400008f16ff */
[----:B------:R-:W-:Y:S01]  /*3a570*/  LEA R134, P1, R7, R0, 0x2 ;  /* 0x0000000007867211 */ /* 0x000fe200078210ff */
[----:B------:R-:W-:Y:S01]  /*3a580*/  IMAD R10, R10, c[0x0][0x190], RZ ;  /* 0x000064000a0a7a24 */ /* 0x000fe200078e02ff */
[----:B------:R-:W-:Y:S01]  /*3a590*/  LEA.HI.X.SX32 R137, R6, R252, 0x2, P6 ;  /* 0x000000fc06897211 */ /* 0x000fe200030f16ff */
[----:B------:R-:W-:Y:S01]  /*3a5a0*/  IMAD R11, R11, c[0x0][0x190], RZ ;  /* 0x000064000b0b7a24 */ /* 0x000fe200078e02ff */
[----:B------:R-:W-:-:S02]  /*3a5b0*/  LEA R132, P6, R8, R0, 0x2 ;  /* 0x0000000008847211 */ /* 0x000fc400078c10ff */
[----:B------:R-:W-:Y:S02]  /*3a5c0*/  LEA.HI.X.SX32 R135, R7, R252, 0x2, P1 ;  /* 0x000000fc07877211 */ /* 0x000fe400008f16ff */
[----:B------:R-:W-:Y:S01]  /*3a5d0*/  LEA R130, P1, R9, R0, 0x2 ;  /* 0x0000000009827211 */ /* 0x000fe200078210ff */
[----:B---3--:R-:W-:Y:S02]  /*3a5e0*/  IMAD R43, R249, c[0x0][0x190], RZ ;  /* 0x00006400f92b7a24 */ /* 0x008fe400078e02ff */
[----:B------:R-:W3:Y:S01]  /*3a5f0*/  LDL.LU R249, [R1+0x17b0] ;  /* 0x0017b00001f97983 */ /* 0x000ee20000300800 */
[----:B------:R-:W-:Y:S02]  /*3a600*/  LEA.HI.X.SX32 R133, R8, R252, 0x2, P6 ;  /* 0x000000fc08857211 */ /* 0x000fe400030f16ff */
[----:B------:R-:W-:Y:S01]  /*3a610*/  LEA R4, P6, R10, R0, 0x2 ;  /* 0x000000000a047211 */ /* 0x000fe200078c10ff */
[----:B------:R1:W-:Y:S01]  /*3a620*/  STL.64 [R1+0x1b90], R40 ;  /* 0x001b902801007387 */ /* 0x0003e20000100a00 */
[----:B------:R-:W-:-:S02]  /*3a630*/  LEA.HI.X.SX32 R131, R9, R252, 0x2, P1 ;  /* 0x000000fc09837211 */ /* 0x000fc400008f16ff */
[C---:B------:R-:W-:Y:S02]  /*3a640*/  LEA R2, P1, R11.reuse, R0, 0x2 ;  /* 0x000000000b027211 */ /* 0x040fe400078210ff */
[-C--:B------:R-:W-:Y:S02]  /*3a650*/  LEA.HI.X.SX32 R5, R10, R252.reuse, 0x2, P6 ;  /* 0x000000fc0a057211 */ /* 0x080fe400030f16ff */
[----:B------:R-:W-:Y:S01]  /*3a660*/  LEA.HI.X.SX32 R3, R11, R252, 0x2, P1 ;  /* 0x000000fc0b037211 */ /* 0x000fe200008f16ff */
[----:B------:R-:W-:Y:S02]  /*3a670*/  IMAD R12, R12, c[0x0][0x190], RZ ;  /* 0x000064000c0c7a24 */ /* 0x000fe400078e02ff */
[----:B----4-:R-:W-:Y:S02]  /*3a680*/  IMAD R42, R246, c[0x0][0x190], RZ ;  /* 0x00006400f62a7a24 */ /* 0x010fe400078e02ff */
[----:B------:R-:W4:Y:S01]  /*3a690*/  LDL.LU R246, [R1+0x17b4] ;  /* 0x0017b40001f67983 */ /* 0x000f220000300800 */
[----:B-1----:R-:W-:-:S03]  /*3a6a0*/  IMAD R41, R248, c[0x0][0x190], RZ ;  /* 0x00006400f8297a24 */ /* 0x002fc600078e02ff */
[----:B------:R-:W4:Y:S04]  /*3a6b0*/  LDL.LU R248, [R1+0x17b8] ;  /* 0x0017b80001f87983 */ /* 0x000f280000300800 */
[----:B------:R1:W-:Y:S04]  /*3a6c0*/  STL.64 [R1+0x1598], R4 ;  /* 0x0015980401007387 */ /* 0x0003e80000100a00 */
[----:B------:R1:W-:Y:S01]  /*3a6d0*/  STL.64 [R1+0x1798], R2 ;  /* 0x0017980201007387 */ /* 0x0003e20000100a00 */
[----:B------:R-:W-:Y:S02]  /*3a6e0*/  IMAD R13, R13, c[0x0][0x190], RZ ;  /* 0x000064000d0d7a24 */ /* 0x000fe400078e02ff */
[----:B------:R-:W-:-:S02]  /*3a6f0*/  IMAD R14, R14, c[0x0][0x190], RZ ;  /* 0x000064000e0e7a24 */ /* 0x000fc400078e02ff */
[----:B------:R-:W-:Y:S02]  /*3a700*/  IMAD R40, R247, c[0x0][0x190], RZ ;  /* 0x00006400f7287a24 */ /* 0x000fe400078e02ff */
[----:B------:R-:W4:Y:S01]  /*3a710*/  LDL.LU R247, [R1+0x17bc] ;  /* 0x0017bc0001f77983 */ /* 0x000f220000300800 */
[CC--:B-1----:R-:W-:Y:S02]  /*3a720*/  LEA R4, P6, R12.reuse, R0.reuse, 0x2 ;  /* 0x000000000c047211 */ /* 0x0c2fe400078c10ff */
[C---:B------:R-:W-:Y:S02]  /*3a730*/  LEA R2, P1, R13.reuse, R0, 0x2 ;  /* 0x000000000d027211 */ /* 0x040fe400078210ff */
[----:B------:R-:W-:Y:S02]  /*3a740*/  LEA.HI.X.SX32 R5, R12, R252, 0x2, P6 ;  /* 0x000000fc0c057211 */ /* 0x000fe400030f16ff */
[C---:B------:R-:W-:Y:S02]  /*3a750*/  LEA R128, P6, R14.reuse, R0, 0x2 ;  /* 0x000000000e807211 */ /* 0x040fe400078c10ff */
[-C--:B------:R-:W-:Y:S01]  /*3a760*/  LEA.HI.X.SX32 R3, R13, R252.reuse, 0x2, P1 ;  /* 0x000000fc0d037211 */ /* 0x080fe200008f16ff */
[----:B------:R1:W-:Y:S01]  /*3a770*/  STL.64 [R1+0x1998], R4 ;  /* 0x0019980401007387 */ /* 0x0003e20000100a00 */
[----:B------:R-:W-:Y:S01]  /*3a780*/  LEA.HI.X.SX32 R129, R14, R252, 0x2, P6 ;  /* 0x000000fc0e817211 */ /* 0x000fe200030f16ff */
[----:B-----5:R-:W-:-:S02]  /*3a790*/  IMAD R39, R250, c[0x0][0x190], RZ ;  /* 0x00006400fa277a24 */ /* 0x020fc400078e02ff */
        /* <DEDUP_REMOVED lines=19> */
[----:B------:R-:W-:-:S03]  /*3a8d0*/  IMAD R21, R21, c[0x0][0x190], RZ ;  /* 0x0000640015157a24 */ /* 0x000fc600078e02ff */
[----:B------:R-:W-:Y:S01]  /*3a8e0*/  LEA.HI.X.SX32 R3, R19, R252, 0x2, P1 ;  /* 0x000000fc13037211 */ /* 0x000fe200008f16ff */
[----:B---3--:R-:W-:Y:S02]  /*3a8f0*/  IMAD R13, R249, c[0x0][0x190], RZ ;  /* 0x00006400f90d7a24 */ /* 0x008fe400078e02ff */
[----:B------:R-:W3:Y:S04]  /*3a900*/  LDL.LU R249, [R1+0x17c8] ;  /* 0x0017c80001f97983 */ /* 0x000ee80000300800 */
[----:B------:R1:W-:Y:S04]  /*3a910*/  STL.64 [R1+0x15a0], R4 ;  /* 0x0015a00401007387 */ /* 0x0003e80000100a00 */
[----:B------:R4:W-:Y:S01]  /*3a920*/  STL.64 [R1+0x17a0], R2 ;  /* 0x0017a00201007387 */ /* 0x0009e20000100a00 */
[----:B-1----:R-:W-:-:S04]  /*3a930*/  LEA R4, P6, R20, R0, 0x2 ;  /* 0x0000000014047211 */ /* 0x002fc800078c10ff */
[----:B------:R-:W-:Y:S02]  /*3a940*/  LEA.HI.X.SX32 R5, R20, R252, 0x2, P6 ;  /* 0x000000fc14057211 */ /* 0x000fe400030f16ff */
[C---:B----4-:R-:W-:Y:S01]  /*3a950*/  LEA R2, P1, R21.reuse, R0, 0x2 ;  /* 0x0000000015027211 */ /* 0x050fe200078210ff */
        /* <DEDUP_REMOVED lines=40> */
[----:B------:R-:W-:Y:S02]  /*3abe0*/  LEA R112, P6, R30, R0, 0x2 ;  /* 0x000000001e707211 */ /* 0x000fe400078c10ff */
[----:B------:R-:W-:Y:S01]  /*3abf0*/  LEA.HI.X.SX32 R3, R29, R252, 0x2, P1 ;  /* 0x000000fc1d037211 */ /* 0x000fe200008f16ff */
[----:B------:R-:W-:Y:S01]  /*3ac00*/  STL.64 [R1+0x19a8], R4 ;  /* 0x0019a80401007387 */ /* 0x000fe20000100a00 */
[----:B------:R-:W-:-:S02]  /*3ac10*/  LEA R110, P1, R31, R0, 0x2 ;  /* 0x000000001f6e7211 */ /* 0x000fc400078210ff */
[----:B------:R-:W-:Y:S02]  /*3ac20*/  LEA.HI.X.SX32 R113, R30, R252, 0x2, P6 ;  /* 0x000000fc1e717211 */ /* 0x000fe400030f16ff */
[C---:B------:R-:W-:Y:S02]  /*3ac30*/  LEA R108, P6, R32.reuse, R0, 0x2 ;  /* 0x00000000206c7211 */ /* 0x040fe400078c10ff */
[----:B------:R-:W-:Y:S02]  /*3ac40*/  LEA.HI.X.SX32 R111, R31, R252, 0x2, P1 ;  /* 0x000000fc1f6f7211 */ /* 0x000fe400008f16ff */
[----:B------:R-:W-:Y:S02]  /*3ac50*/  LEA R106, P1, R33, R0, 0x2 ;  /* 0x00000000216a7211 */ /* 0x000fe400078210ff */
[-C--:B------:R-:W-:Y:S01]  /*3ac60*/  LEA.HI.X.SX32 R109, R32, R252.reuse, 0x2, P6 ;  /* 0x000000fc206d7211 */ /* 0x080fe200030f16ff */
[----:B---3--:R-:W-:Y:S02]  /*3ac70*/  IMAD R7, R249, c[0x0][0x190], RZ ;  /* 0x00006400f9077a24 */ /* 0x008fe400078e02ff */
[----:B------:R-:W3:Y:S01]  /*3ac80*/  LDL.LU R249, [R1+0x17e0] ;  /* 0x0017e00001f97983 */ /* 0x000ee20000300800 */
[----:B------:R-:W-:-:S03]  /*3ac90*/  LEA.HI.X.SX32 R107, R33, R252, 0x2, P1 ;  /* 0x000000fc216b7211 */ /* 0x000fc600008f16ff */
[----:B------:R1:W-:Y:S01]  /*3aca0*/  STL.64 [R1+0x1ba8], R2 ;  /* 0x001ba80201007387 */ /* 0x0003e20000100a00 */
[----:B------:R-:W-:-:S04]  /*3acb0*/  LEA R16, P1, R35, R0, 0x2 ;  /* 0x0000000023107211 */ /* 0x000fc800078210ff */
[----:B------:R-:W-:Y:S02]  /*3acc0*/  LEA.HI.X.SX32 R17, R35, R252, 0x2, P1 ;  /* 0x000000fc23117211 */ /* 0x000fe400008f16ff */
[----:B-1----:R-:W-:-:S04]  /*3acd0*/  LEA R2, P6, R34, R0, 0x2 ;  /* 0x0000000022027211 */ /* 0x002fc800078c10ff */
[----:B------:R-:W-:Y:S01]  /*3ace0*/  LEA.HI.X.SX32 R3, R34, R252, 0x2, P6 ;  /* 0x000000fc22037211 */ /* 0x000fe200030f16ff */
[----:B----4-:R-:W-:Y:S02]  /*3acf0*/  IMAD R6, R246, c[0x0][0x190], RZ ;  /* 0x00006400f6067a24 */ /* 0x010fe400078e02ff */
[----:B------:R-:W4:Y:S01]  /*3ad00*/  LDL.LU R246, [R1+0x17e4] ;  /* 0x0017e40001f67983 */ /* 0x000f220000300800 */
[----:B------:R-:W-:-:S03]  /*3ad10*/  IMAD R5, R248, c[0x0][0x190], RZ ;  /* 0x00006400f8057a24 */ /* 0x000fc600078e02ff */
[----:B------:R-:W4:Y:S04]  /*3ad20*/  LDL.LU R248, [R1+0x17e8] ;  /* 0x0017e80001f87983 */ /* 0x000f280000300800 */
[----:B------:R1:W-:Y:S04]  /*3ad30*/  STL.64 [R1+0x15b0], R2 ;  /* 0x0015b00201007387 */ /* 0x0003e80000100a00 */
[----:B------:R1:W-:Y:S01]  /*3ad40*/  STL.64 [R1+0x17b0], R16 ;  /* 0x0017b01001007387 */ /* 0x0003e20000100a00 */
[----:B------:R-:W-:-:S03]  /*3ad50*/  IMAD R4, R247, c[0x0][0x190], RZ ;  /* 0x00006400f7047a24 */ /* 0x000fc600078e02ff */
[----:B------:R-:W4:Y:S01]  /*3ad60*/  LDL.LU R247, [R1+0x17ec] ;  /* 0x0017ec0001f77983 */ /* 0x000f220000300800 */
[CC--:B-1----:R-:W-:Y:S02]  /*3ad70*/  LEA R2, P6, R36.reuse, R0.reuse, 0x2 ;  /* 0x0000000024027211 */ /* 0x0c2fe400078c10ff */
[C---:B------:R-:W-:Y:S02]  /*3ad80*/  LEA R16, P1, R37.reuse, R0, 0x2 ;  /* 0x0000000025107211 */ /* 0x040fe400078210ff */
[-C--:B------:R-:W-:Y:S02]  /*3ad90*/  LEA.HI.X.SX32 R3, R36, R252.reuse, 0x2, P6 ;  /* 0x000000fc24037211 */ /* 0x080fe400030f16ff */
[----:B------:R-:W-:-:S03]  /*3ada0*/  LEA.HI.X.SX32 R17, R37, R252, 0x2, P1 ;  /* 0x000000fc25117211 */ /* 0x000fc600008f16ff */
[----:B------:R5:W-:Y:S02]  /*3adb0*/  STL.64 [R1+0x19b0], R2 ;  /* 0x0019b00201007387 */ /* 0x000be40000100a00 */
[----:B-----5:R-:W-:Y:S02]  /*3adc0*/  IMAD R3, R250, c[0x0][0x190], RZ ;  /* 0x00006400fa037a24 */ /* 0x020fe400078e02ff */
[----:B------:R-:W5:Y:S04]  /*3add0*/  LDL.LU R250, [R1+0x17f0] ;  /* 0x0017f00001fa7983 */ /* 0x000f680000300800 */
[----:B------:R1:W-:Y:S01]  /*3ade0*/  STL.64 [R1+0x1bb0], R16 ;  /* 0x001bb01001007387 */ /* 0x0003e20000100a00 */
[----:B--2---:R-:W-:-:S03]  /*3adf0*/  IMAD R2, R251, c[0x0][0x190], RZ ;  /* 0x00006400fb027a24 */ /* 0x004fc600078e02ff */
[----:B------:R-:W2:Y:S01]  /*3ae00*/  LDL.LU R251, [R1+0x17f4] ;  /* 0x0017f40001fb7983 */ /* 0x000ea20000300800 */
[-C--:B------:R-:W-:Y:S02]  /*3ae10*/  LEA R104, P6, R38, R0.reuse, 0x2 ;  /* 0x0000000026687211 */ /* 0x080fe400078c10ff */
[----:B------:R-:W-:Y:S02]  /*3ae20*/  LEA R102, P1, R56, R0, 0x2 ;  /* 0x0000000038667211 */ /* 0x000fe400078210ff */
[----:B------:R-:W-:Y:S02]  /*3ae30*/  LEA.HI.X.SX32 R105, R38, R252, 0x2, P6 ;  /* 0x000000fc26697211 */ /* 0x000fe400030f16ff */
[----:B------:R-:W-:Y:S02]  /*3ae40*/  LEA R100, P6, R57, R0, 0x2 ;  /* 0x0000000039647211 */ /* 0x000fe400078c10ff */
[----:B------:R-:W-:Y:S02]  /*3ae50*/  LEA.HI.X.SX32 R103, R56, R252, 0x2, P1 ;  /* 0x000000fc38677211 */ /* 0x000fe400008f16ff */
[----:B------:R-:W-:-:S02]  /*3ae60*/  LEA R98, P1, R61, R0, 0x2 ;  /* 0x000000003d627211 */ /* 0x000fc400078210ff */
[----:B------:R-:W-:Y:S02]  /*3ae70*/  LEA.HI.X.SX32 R101, R57, R252, 0x2, P6 ;  /* 0x000000fc39657211 */ /* 0x000fe400030f16ff */
[C---:B-1----:R-:W-:Y:S02]  /*3ae80*/  LEA R16, P6, R62.reuse, R0, 0x2 ;  /* 0x000000003e107211 */ /* 0x042fe400078c10ff */
[----:B------:R-:W-:Y:S02]  /*3ae90*/  LEA.HI.X.SX32 R99, R61, R252, 0x2, P1 ;  /* 0x000000fc3d637211 */ /* 0x000fe400008f16ff */
[----:B------:R-:W-:Y:S02]  /*3aea0*/  LEA R18, P1, R65, R0, 0x2 ;  /* 0x0000000041127211 */ /* 0x000fe400078210ff */
[----:B------:R-:W-:Y:S02]  /*3aeb0*/  LEA.HI.X.SX32 R17, R62, R252, 0x2, P6 ;  /* 0x000000fc3e117211 */ /* 0x000fe400030f16ff */
[----:B------:R-:W-:-:S02]  /*3aec0*/  LEA R20, P6, R69, R0, 0x2 ;  /* 0x0000000045147211 */ /* 0x000fc400078c10ff */
[-C--:B------:R-:W-:Y:S02]  /*3aed0*/  LEA.HI.X.SX32 R19, R65, R252.reuse, 0x2, P1 ;  /* 0x000000fc41137211 */ /* 0x080fe400008f16ff */
[----:B------:R-:W-:Y:S01]  /*3aee0*/  LEA.HI.X.SX32 R21, R69, R252, 0x2, P6 ;  /* 0x000000fc45157211 */ /* 0x000fe200030f16ff */
[----:B---3--:R-:W-:Y:S02]  /*3aef0*/  IMAD R15, R249, c[0x0][0x190], RZ ;  /* 0x00006400f90f7a24 */ /* 0x008fe400078e02ff */
[----:B------:R-:W3:Y:S04]  /*3af00*/  LDL.LU R249, [R1+0x17f8] ;  /* 0x0017f80001f97983 */ /* 0x000ee80000300800 */
[----:B------:R-:W-:Y:S04]  /*3af10*/  STL.64 [R1+0x15b8], R16 ;  /* 0x0015b81001007387 */ /* 0x000fe80000100a00 */
[----:B------:R1:W-:Y:S01]  /*3af20*/  STL.64 [R1+0x17b8], R18 ;  /* 0x0017b81201007387 */ /* 0x0003e20000100a00 */
[----:B------:R-:W-:-:S02]  /*3af30*/  LEA R96, P6, R78, R0, 0x2 ;  /* 0x000000004e607211 */ /* 0x000fc400078c10ff */
[C---:B-1----:R-:W-:Y:S01]  /*3af40*/  LEA R18, P1, R79.reuse, R0, 0x2 ;  /* 0x000000004f127211 */ /* 0x042fe200078210ff */
[----:B----4-:R-:W-:Y:S02]  /*3af50*/  IMAD R16, R246, c[0x0][0x190], RZ ;  /* 0x00006400f6107a24 */ /* 0x010fe400078e02ff */
[----:B------:R-:W4:Y:S01]  /*3af60*/  LDL.LU R246, [R1+0x17fc] ;  /* 0x0017fc0001f67983 */ /* 0x000f220000300800 */
[----:B------:R-:W-:-:S03]  /*3af70*/  LEA.HI.X.SX32 R19, R79, R252, 0x2, P1 ;  /* 0x000000fc4f137211 */ /* 0x000fc600008f16ff */
[----:B------:R-:W-:Y:S01]  /*3af80*/  STL.64 [R1+0x19b8], R20 ;  /* 0x0019b81401007387 */ /* 0x000fe20000100a00 */
[----:B------:R-:W-:-:S03]  /*3af90*/  IMAD R17, R248, c[0x0][0x190], RZ ;  /* 0x00006400f8117a24 */ /* 0x000fc600078e02ff */
[----:B------:R-:W4:Y:S01]  /*3afa0*/  LDL.LU R248, [R1+0x1800] ;  /* 0x0018000001f87983 */ /* 0x000f220000300800 */
[----:B------:R-:W-:-:S03]  /*3afb0*/  LEA R94, P1, R77, R0, 0x2 ;  /* 0x000000004d5e7211 */ /* 0x000fc600078210ff */
[----:B------:R1:W-:Y:S01]  /*3afc0*/  STL.64 [R1+0x1bb8], R18 ;  /* 0x001bb81201007387 */ /* 0x0003e20000100a00 */
[----:B------:R-:W-:Y:S02]  /*3afd0*/  LEA.HI.X.SX32 R97, R78, R252, 0x2, P6 ;  /* 0x000000fc4e617211 */ /* 0x000fe400030f16ff */
[C---:B------:R-:W-:Y:S02]  /*3afe0*/  LEA R92, P6, R76.reuse, R0, 0x2 ;  /* 0x000000004c5c7211 */ /* 0x040fe400078c10ff */
[----:B------:R-:W-:Y:S02]  /*3aff0*/  LEA.HI.X.SX32 R95, R77, R252, 0x2, P1 ;  /* 0x000000fc4d5f7211 */ /* 0x000fe400008f16ff */
[----:B------:R-:W-:Y:S01]  /*3b000*/  LEA R90, P1, R75, R0, 0x2 ;  /* 0x000000004b5a7211 */ /* 0x000fe200078210ff */
[----:B-1----:R-:W-:Y:S02]  /*3b010*/  IMAD R18, R247, c[0x0][0x190], RZ ;  /* 0x00006400f7127a24 */ /* 0x002fe400078e02ff */
[----:B------:R-:W4:Y:S01]  /*3b020*/  LDL.LU R247, [R1+0x1804] ;  /* 0x0018040001f77983 */ /* 0x000f220000300800 */
[----:B------:R-:W-:-:S02]  /*3b030*/  LEA.HI.X.SX32 R93, R76, R252, 0x2, P6 ;  /* 0x000000fc4c5d7211 */ /* 0x000fc400030f16ff */
[C---:B------:R-:W-:Y:S02]  /*3b040*/  LEA R20, P6, R74.reuse, R0, 0x2 ;  /* 0x000000004a147211 */ /* 0x040fe400078c10ff */
[----:B------:R-:W-:Y:S02]  /*3b050*/  LEA.HI.X.SX32 R91, R75, R252, 0x2, P1 ;  /* 0x000000fc4b5b7211 */ /* 0x000fe400008f16ff */
        /* <DEDUP_REMOVED lines=9> */
[CC--:B------:R-:W-:Y:S02]  /*3b0f0*/  LEA R24, P6, R72.reuse, R0.reuse, 0x2 ;  /* 0x0000000048187211 */ /* 0x0c0fe400078c10ff */
[C---:B-1----:R-:W-:Y:S02]  /*3b100*/  LEA R22, P1, R71.reuse, R0, 0x2 ;  /* 0x0000000047167211 */ /* 0x042fe400078210ff */
[----:B------:R-:W-:Y:S02]  /*3b110*/  LEA.HI.X.SX32 R25, R72, R252, 0x2, P6 ;  /* 0x000000fc48197211 */ /* 0x000fe400030f16ff */
[----:B------:R-:W-:Y:S02]  /*3b120*/  LEA R88, P6, R70, R0, 0x2 ;  /* 0x0000000046587211 */ /* 0x000fe400078c10ff */
[----:B------:R-:W-:Y:S01]  /*3b130*/  LEA.HI.X.SX32 R23, R71, R252, 0x2, P1 ;  /* 0x000000fc47177211 */ /* 0x000fe200008f16ff */
[----:B------:R1:W-:Y:S01]  /*3b140*/  STL.64 [R1+0x19c0], R24 ;  /* 0x0019c01801007387 */ /* 0x0003e20000100a00 */
[----:B------:R-:W-:-:S02]  /*3b150*/  LEA R86, P1, R68, R0, 0x2 ;  /* 0x0000000044567211 */ /* 0x000fc400078210ff */
[----:B------:R-:W-:Y:S02]  /*3b160*/  LEA.HI.X.SX32 R89, R70, R252, 0x2, P6 ;  /* 0x000000fc46597211 */ /* 0x000fe400030f16ff */
[C---:B------:R-:W-:Y:S02]  /*3b170*/  LEA R84, P6, R67.reuse, R0, 0x2 ;  /* 0x0000000043547211 */ /* 0x040fe400078c10ff */
[----:B------:R-:W-:Y:S02]  /*3b180*/  LEA.HI.X.SX32 R87, R68, R252, 0x2, P1 ;  /* 0x000000fc44577211 */ /* 0x000fe400008f16ff */
[----:B------:R-:W-:Y:S02]  /*3b190*/  LEA R82, P1, R66, R0, 0x2 ;  /* 0x0000000042527211 */ /* 0x000fe400078210ff */
[----:B------:R-:W-:Y:S02]  /*3b1a0*/  LEA.HI.X.SX32 R85, R67, R252, 0x2, P6 ;  /* 0x000000fc43557211 */ /* 0x000fe400030f16ff */
[----:B-1----:R-:W-:-:S02]  /*3b1b0*/  LEA R24, P6, R64, R0, 0x2 ;  /* 0x0000000040187211 */ /* 0x002fc400078c10ff */
[-C--:B------:R-:W-:Y:S01]  /*3b1c0*/  LEA.HI.X.SX32 R83, R66, R252.reuse, 0x2, P1 ;  /* 0x000000fc42537211 */ /* 0x080fe200008f16ff */
[----:B---3--:R-:W-:Y:S02]  /*3b1d0*/  IMAD R34, R249, c[0x0][0x190], RZ ;  /* 0x00006400f9227a24 */ /* 0x008fe400078e02ff */
[----:B------:R-:W3:Y:S04]  /*3b1e0*/  LDL.LU R249, [R1+0x1810] ;  /* 0x0018100001f97983 */ /* 0x000ee80000300800 */
[----:B------:R1:W-:Y:S01]  /*3b1f0*/  STL.64 [R1+0x1bc0], R22 ;  /* 0x001bc01601007387 */ /* 0x0003e20000100a00 */
[----:B------:R-:W-:Y:S02]  /*3b200*/  LEA.HI.X.SX32 R25, R64, R252, 0x2, P6 ;  /* 0x000000fc40197211 */ /* 0x000fe400030f16ff */
[----:B-1----:R-:W-:Y:S01]  /*3b210*/  LEA R22, P1, R63, R0, 0x2 ;  /* 0x000000003f167211 */ /* 0x002fe200078210ff */
[----:B----4-:R-:W-:-:S02]  /*3b220*/  IMAD R33, R246, c[0x0][0x190], RZ ;  /* 0x00006400f6217a24 */ /* 0x010fc400078e02ff */
[----:B------:R-:W4:Y:S01]  /*3b230*/  LDL.LU R246, [R1+0x1814] ;  /* 0x0018140001f67983 */ /* 0x000f220000300800 */
[----:B------:R-:W-:Y:S01]  /*3b240*/  LEA.HI.X.SX32 R23, R63, R252, 0x2, P1 ;  /* 0x000000fc3f177211 */ /* 0x000fe200008f16ff */
[----:B------:R-:W-:Y:S02]  /*3b250*/  IMAD R32, R248, c[0x0][0x190], RZ ;  /* 0x00006400f8207a24 */ /* 0x000fe400078e02ff */
        /* <DEDUP_REMOVED lines=15> */
[----:B------:R-:W-:-:S04]  /*3b350*/  LEA R80, P6, R58, R0, 0x2 ;  /* 0x000000003a507211 */ /* 0x000fc800078c10ff */
[----:B------:R-:W-:Y:S02]  /*3b360*/  LEA.HI.X.SX32 R81, R58, R252, 0x2, P6 ;  /* 0x000000fc3a517211 */ /* 0x000fe400030f16ff */
[CC--:B------:R-:W-:Y:S02]  /*3b370*/  LEA R76, P6, R54.reuse, R0.reuse, 0x2 ;  /* 0x00000000364c7211 */ /* 0x0c0fe400078c10ff */
[C---:B------:R-:W-:Y:S02]  /*3b380*/  LEA R78, P1, R55.reuse, R0, 0x2 ;  /* 0x00000000374e7211 */ /* 0x040fe400078210ff */
[----:B------:R-:W-:Y:S02]  /*3b390*/  LEA.HI.X.SX32 R77, R54, R252, 0x2, P6 ;  /* 0x000000fc364d7211 */ /* 0x000fe400030f16ff */
[----:B-1----:R-:W-:Y:S02]  /*3b3a0*/  LEA R24, P6, R52, R0, 0x2 ;  /* 0x0000000034187211 */ /* 0x002fe400078c10ff */
[----:B------:R-:W-:-:S02]  /*3b3b0*/  LEA.HI.X.SX32 R79, R55, R252, 0x2, P1 ;  /* 0x000000fc374f7211 */ /* 0x000fc400008f16ff */
[C---:B------:R-:W-:Y:S02]  /*3b3c0*/  LEA R74, P1, R53.reuse, R0, 0x2 ;  /* 0x00000000354a7211 */ /* 0x040fe400078210ff */
[-C--:B------:R-:W-:Y:S02]  /*3b3d0*/  LEA.HI.X.SX32 R25, R52, R252.reuse, 0x2, P6 ;  /* 0x000000fc34197211 */ /* 0x080fe400030f16ff */
[----:B------:R-:W-:Y:S02]  /*3b3e0*/  LEA.HI.X.SX32 R75, R53, R252, 0x2, P1 ;  /* 0x000000fc354b7211 */ /* 0x000fe400008f16ff */
[----:B------:R-:W-:-:S04]  /*3b3f0*/  LEA R22, P1, R51, R0, 0x2 ;  /* 0x0000000033167211 */ /* 0x000fc800078210ff */
        /* <DEDUP_REMOVED lines=11> */
[----:B------:R-:W-:Y:S01]  /*3b4b0*/  LEA.HI.X.SX32 R23, R49, R252, 0x2, P1 ;  /* 0x000000fc31177211 */ /* 0x000fe200008f16ff */
[----:B------:R-:W-:-:S02]  /*3b4c0*/  IMAD R26, R248, c[0x0][0x190], RZ ;  /* 0x00006400f81a7a24 */ /* 0x000fc400078e02ff */
[----:B------:R-:W4:Y:S01]  /*3b4d0*/  LDL.LU R248, [R1+0x19e8] ;  /* 0x0019e80001f87983 */ /* 0x000f220000300800 */
[CC--:B------:R-:W-:Y:S02]  /*3b4e0*/  LEA R72, P6, R48.reuse, R0.reuse, 0x2 ;  /* 0x0000000030487211 */ /* 0x0c0fe400078c10ff */
[C---:B------:R-:W-:Y:S01]  /*3b4f0*/  LEA R70, P1, R47.reuse, R0, 0x2 ;  /* 0x000000002f467211 */ /* 0x040fe200078210ff */
[----:B------:R1:W-:Y:S01]  /*3b500*/  STL.64 [R1+0x1bd0], R22 ;  /* 0x001bd01601007387 */ /* 0x0003e20000100a00 */
[----:B------:R-:W-:Y:S02]  /*3b510*/  LEA.HI.X.SX32 R73, R48, R252, 0x2, P6 ;  /* 0x000000fc30497211 */ /* 0x000fe400030f16ff */
[----:B------:R-:W-:Y:S02]  /*3b520*/  LEA R68, P6, R46, R0, 0x2 ;  /* 0x000000002e447211 */ /* 0x000fe400078c10ff */
[----:B------:R-:W-:Y:S02]  /*3b530*/  LEA.HI.X.SX32 R71, R47, R252, 0x2, P1 ;  /* 0x000000fc2f477211 */ /* 0x000fe400008f16ff */
[----:B------:R-:W-:Y:S01]  /*3b540*/  LEA R66, P1, R45, R0, 0x2 ;  /* 0x000000002d427211 */ /* 0x000fe200078210ff */
[----:B-1----:R-:W-:-:S02]  /*3b550*/  IMAD R25, R247, c[0x0][0x190], RZ ;  /* 0x00006400f7197a24 */ /* 0x002fc400078e02ff */
[----:B------:R-:W4:Y:S01]  /*3b560*/  LDL.LU R247, [R1+0x19ec] ;  /* 0x0019ec0001f77983 */ /* 0x000f220000300800 */
[----:B------:R-:W-:Y:S02]  /*3b570*/  LEA.HI.X.SX32 R69, R46, R252, 0x2, P6 ;  /* 0x000000fc2e457211 */ /* 0x000fe400030f16ff */
[C---:B------:R-:W-:Y:S02]  /*3b580*/  LEA R22, P6, R44.reuse, R0, 0x2 ;  /* 0x000000002c167211 */ /* 0x040fe400078c10ff */
[----:B------:R-:W-:Y:S02]  /*3b590*/  LEA.HI.X.SX32 R67, R45, R252, 0x2, P1 ;  /* 0x000000fc2d437211 */ /* 0x000fe400008f16ff */
[C---:B------:R-:W-:Y:S02]  /*3b5a0*/  LEA R36, P1, R43.reuse, R0, 0x2 ;  /* 0x000000002b247211 */ /* 0x040fe400078210ff */
[-C--:B------:R-:W-:Y:S02]  /*3b5b0*/  LEA.HI.X.SX32 R23, R44, R252.reuse, 0x2, P6 ;  /* 0x000000fc2c177211 */ /* 0x080fe400030f16ff */
[----:B------:R-:W-:Y:S01]  /*3b5c0*/  LEA.HI.X.SX32 R37, R43, R252, 0x2, P1 ;  /* 0x000000fc2b257211 */ /* 0x000fe200008f16ff */
[----:B-----5:R-:W-:-:S02]  /*3b5d0*/  IMAD R24, R250, c[0x0][0x190], RZ ;  /* 0x00006400fa187a24 */ /* 0x020fc400078e02ff */
        /* <DEDUP_REMOVED lines=16> */
[----:B------:R-:W-:Y:S02]  /*3b6e0*/  LEA.HI.X.SX32 R61, R14, R252, 0x2, P6 ;  /* 0x000000fc0e3d7211 */ /* 0x000fe400030f16ff */
[----:B------:R-:W-:-:S02]  /*3b6f0*/  LEA R40, P6, R12, R0, 0x2 ;  /* 0x000000000c287211 */ /* 0x000fc400078c10ff */
        /* <DEDUP_REMOVED lines=11> */
[----:B------:R-:W-:Y:S04]  /*3b7b0*/  STL.64 [R1+0x15e0], R40 ;  /* 0x0015e02801007387 */ /* 0x000fe80000100a00 */
[----:B------:R1:W-:Y:S01]  /*3b7c0*/  STL.64 [R1+0x17e0], R36 ;  /* 0x0017e02401007387 */ /* 0x0003e20000100a00 */
[----:B------:R-:W-:Y:S01]  /*3b7d0*/  LEA R38, P6, R10, R0, 0x2 ;  /* 0x000000000a267211 */ /* 0x000fe200078c10ff */
[----:B------:R-:W-:-:S02]  /*3b7e0*/  IMAD R12, R247, c[0x0][0x190], RZ ;  /* 0x00006400f70c7a24 */ /* 0x000fc400078e02ff */
[----:B------:R-:W4:Y:S01]  /*3b7f0*/  LDL.LU R247, [R1+0x1a04] ;  /* 0x001a040001f77983 */ /* 0x000f220000300800 */
[C---:B-1----:R-:W-:Y:S02]  /*3b800*/  LEA R36, P1, R9.reuse, R0, 0x2 ;  /* 0x0000000009247211 */ /* 0x042fe400078210ff */
        /* <DEDUP_REMOVED lines=10> */
[CC--:B------:R-:W-:Y:S02]  /*3b8b0*/  LEA R52, P6, R6.reuse, R0.reuse, 0x2 ;  /* 0x0000000006347211 */ /* 0x0c0fe400078c10ff */
[C---:B------:R-:W-:Y:S02]  /*3b8c0*/  LEA R54, P1, R7.reuse, R0, 0x2 ;  /* 0x0000000007367211 */ /* 0x040fe400078210ff */
[----:B------:R-:W-:Y:S02]  /*3b8d0*/  LEA.HI.X.SX32 R53, R6, R252, 0x2, P6 ;  /* 0x000000fc06357211 */ /* 0x000fe400030f16ff */
[----:B-1----:R-:W-:Y:S02]  /*3b8e0*/  LEA R38, P6, R4, R0, 0x2 ;  /* 0x0000000004267211 */ /* 0x002fe400078c10ff */
[----:B------:R-:W-:Y:S02]  /*3b8f0*/  LEA.HI.X.SX32 R55, R7, R252, 0x2, P1 ;  /* 0x000000fc07377211 */ /* 0x000fe400008f16ff */
[----:B------:R-:W-:-:S02]  /*3b900*/  LEA R50, P1, R5, R0, 0x2 ;  /* 0x0000000005327211 */ /* 0x000fc400078210ff */
        /* <DEDUP_REMOVED lines=13> */
[----:B------:R-:W-:Y:S01]  /*3b9e0*/  STL.64 [R1+0x19e8], R38 ;  /* 0x0019e82601007387 */ /* 0x000fe20000100a00 */
        /* <DEDUP_REMOVED lines=10> */
[----:B------:R-:W-:-:S02]  /*3ba90*/  IMAD R4, R247, c[0x0][0x190], RZ ;  /* 0x00006400f7047a24 */ /* 0x000fc400078e02ff */
[----:B------:R-:W4:Y:S01]  /*3baa0*/  LDL.LU R247, [R1+0x1a1c] ;  /* 0x001a1c0001f77983 */ /* 0x000f220000300800 */
[----:B------:R-:W-:Y:S02]  /*3bab0*/  LEA.HI.X.SX32 R45, R18, R252, 0x2, P6 ;  /* 0x000000fc122d7211 */ /* 0x000fe400030f16ff */
[----:B-1----:R-:W-:Y:S02]  /*3bac0*/  LEA R36, P6, R20, R0, 0x2 ;  /* 0x0000000014247211 */ /* 0x002fe400078c10ff */
[----:B------:R-:W-:Y:S02]  /*3bad0*/  LEA.HI.X.SX32 R43, R19, R252, 0x2, P1 ;  /* 0x000000fc132b7211 */ /* 0x000fe400008f16ff */
[----:B------:R-:W-:Y:S02]  /*3bae0*/  LEA R16, P1, R34, R0, 0x2 ;  /* 0x0000000022107211 */ /* 0x000fe400078210ff */
[-C--:B------:R-:W-:Y:S02]  /*3baf0*/  LEA.HI.X.SX32 R37, R20, R252.reuse, 0x2, P6 ;  /* 0x000000fc14257211 */ /* 0x080fe400030f16ff */
[----:B------:R-:W-:Y:S01]  /*3bb00*/  LEA.HI.X.SX32 R17, R34, R252, 0x2, P1 ;  /* 0x000000fc22117211 */ /* 0x000fe200008f16ff */
[----:B-----5:R-:W-:-:S02]  /*3bb10*/  IMAD R3, R250, c[0x0][0x190], RZ ;  /* 0x00006400fa037a24 */ /* 0x020fc400078e02ff */
[----:B------:R-:W5:Y:S04]  /*3bb20*/  LDL.LU R250, [R1+0x1bfc] ;  /* 0x001bfc0001fa7983 */ /* 0x000f680000300800 */
[----:B------:R-:W-:Y:S04]  /*3bb30*/  STL.64 [R1+0x15f0], R36 ;  /* 0x0015f02401007387 */ /* 0x000fe80000100a00 */
[----:B------:R1:W-:Y:S01]  /*3bb40*/  STL.64 [R1+0x17f0], R16 ;  /* 0x0017f01001007387 */ /* 0x0003e20000100a00 */
[----:B--2---:R-:W-:-:S03]  /*3bb50*/  IMAD R2, R251, c[0x0][0x190], RZ ;  /* 0x00006400fb027a24 */ /* 0x004fc600078e02ff */
[----:B------:R-:W2:Y:S01]  /*3bb60*/  LDL.LU R251, [R1+0x1c00] ;  /* 0x001c000001fb7983 */ /* 0x000ea20000300800 */
[CC--:B------:R-:W-:Y:S02]  /*3bb70*/  LEA R18, P6, R33.reuse, R0.reuse, 0x2 ;  /* 0x0000000021127211 */ /* 0x0c0fe400078c10ff */
[C---:B-1----:R-:W-:Y:S02]  /*3bb80*/  LEA R16, P1, R32.reuse, R0, 0x2 ;  /* 0x0000000020107211 */ /* 0x042fe400078210ff */
[-C--:B------:R-:W-:Y:S02]  /*3bb90*/  LEA.HI.X.SX32 R19, R33, R252.reuse, 0x2, P6 ;  /* 0x000000fc21137211 */ /* 0x080fe400030f16ff */
[----:B------:R-:W-:-:S03]  /*3bba0*/  LEA.HI.X.SX32 R17, R32, R252, 0x2, P1 ;  /* 0x000000fc20117211 */ /* 0x000fc600008f16ff */
[----:B------:R1:W-:Y:S01]  /*3bbb0*/  STL.64 [R1+0x19f0], R18 ;  /* 0x0019f01201007387 */ /* 0x0003e20000100a00 */
[CC--:B------:R-:W-:Y:S02]  /*3bbc0*/  LEA R40, P6, R31.reuse, R0.reuse, 0x2 ;  /* 0x000000001f287211 */ /* 0x0c0fe400078c10ff */
[C---:B------:R-:W-:Y:S02]  /*3bbd0*/  LEA R38, P1, R30.reuse, R0, 0x2 ;  /* 0x000000001e267211 */ /* 0x040fe400078210ff */
[----:B------:R-:W-:Y:S02]  /*3bbe0*/  LEA.HI.X.SX32 R41, R31, R252, 0x2, P6 ;  /* 0x000000fc1f297211 */ /* 0x000fe400030f16ff */
[----:B------:R-:W-:Y:S02]  /*3bbf0*/  LEA R36, P6, R29, R0, 0x2 ;  /* 0x000000001d247211 */ /* 0x000fe400078c10ff */
[----:B------:R-:W-:Y:S02]  /*3bc00*/  LEA.HI.X.SX32 R39, R30, R252, 0x2, P1 ;  /* 0x000000fc1e277211 */ /* 0x000fe400008f16ff */
[----:B------:R-:W-:-:S02]  /*3bc10*/  LEA R34, P1, R28, R0, 0x2 ;  /* 0x000000001c227211 */ /* 0x000fc400078210ff */
[----:B------:R-:W-:Y:S01]  /*3bc20*/  LEA.HI.X.SX32 R37, R29, R252, 0x2, P6 ;  /* 0x000000fc1d257211 */ /* 0x000fe200030f16ff */
[----:B---3--:R-:W-:Y:S02]  /*3bc30*/  IMAD R9, R249, c[0x0][0x190], RZ ;  /* 0x00006400f9097a24 */ /* 0x008fe400078e02ff */
[----:B------:R-:W3:Y:S04]  /*3bc40*/  LDL.LU R249, [R1+0x1c04] ;  /* 0x001c040001f97983 */ /* 0x000ee80000300800 */
[----:B------:R4:W-:Y:S01]  /*3bc50*/  STL.64 [R1+0x1bf0], R16 ;  /* 0x001bf01001007387 */ /* 0x0009e20000100a00 */
[----:B------:R-:W-:Y:S02]  /*3bc60*/  LEA R32, P6, R27, R0, 0x2 ;  /* 0x000000001b207211 */ /* 0x000fe400078c10ff */
[----:B------:R-:W-:-:S02]  /*3bc70*/  LEA.HI.X.SX32 R35, R28, R252, 0x2, P1 ;  /* 0x000000fc1c237211 */ /* 0x000fc400008f16ff */
[----:B-1----:R-:W-:Y:S02]  /*3bc80*/  LEA R18, P1, R26, R0, 0x2 ;  /* 0x000000001a127211 */ /* 0x002fe400078210ff */
[-C--:B------:R-:W-:Y:S01]  /*3bc90*/  LEA.HI.X.SX32 R33, R27, R252.reuse, 0x2, P6 ;  /* 0x000000fc1b217211 */ /* 0x080fe200030f16ff */
[----:B----4-:R-:W-:Y:S02]  /*3bca0*/  IMAD R16, R246, c[0x0][0x190], RZ ;  /* 0x00006400f6107a24 */ /* 0x010fe400078e02ff */
[----:B------:R-:W-:Y:S02]  /*3bcb0*/  IMAD R246, R248, c[0x0][0x190], RZ ;  /* 0x00006400f8f67a24 */ /* 0x000fe400078e02ff */
[----:B------:R-:W4:Y:S01]  /*3bcc0*/  LDL.LU R248, [R1+0x1c08] ;  /* 0x001c080001f87983 */ /* 0x000f220000300800 */
[----:B------:R-:W-:Y:S02]  /*3bcd0*/  LEA.HI.X.SX32 R19, R26, R252, 0x2, P1 ;  /* 0x000000fc1a137211 */ /* 0x000fe400008f16ff */
[----:B------:R-:W-:-:S04]  /*3bce0*/  LEA R28, P6, R25, R0, 0x2 ;  /* 0x00000000191c7211 */ /* 0x000fc800078c10ff */
[----:B------:R-:W-:Y:S01]  /*3bcf0*/  LEA.HI.X.SX32 R29, R25, R252, 0x2, P6 ;  /* 0x000000fc191d7211 */ /* 0x000fe200030f16ff */
[----:B------:R-:W-:Y:S02]  /*3bd00*/  IMAD R17, R247, c[0x0][0x190], RZ ;  /* 0x00006400f7117a24 */ /* 0x000fe400078e02ff */
[----:B------:R-:W4:Y:S04]  /*3bd10*/  LDL.LU R247, [R1+0x1c0c] ;  /* 0x001c0c0001f77983 */ /* 0x000f280000300800 */
[----:B------:R-:W-:Y:S04]  /*3bd20*/  STL.64 [R1+0x15f8], R32 ;  /* 0x0015f82001007387 */ /* 0x000fe80000100a00 */
[----:B------:R1:W-:Y:S02]  /*3bd30*/  STL.64 [R1+0x17f8], R18 ;  /* 0x0017f81201007387 */ /* 0x0003e40000100a00 */
[----:B-1----:R-:W-:-:S04]  /*3bd40*/  LEA R18, P1, R24, R0, 0x2 ;  /* 0x0000000018127211 */ /* 0x002fc800078210ff */
        /* <DEDUP_REMOVED lines=13> */
[----:B------:R-:W-:Y:S02]  /*3be20*/  LEA.HI.X.SX32 R29, R21, R252, 0x2, P6 ;  /* 0x000000fc151d7211 */ /* 0x000fe400030f16ff */
[----:B------:R-:W-:Y:S02]  /*3be30*/  LEA R24, P6, R12, R0, 0x2 ;  /* 0x000000000c187211 */ /* 0x000fe400078c10ff */
[----:B------:R-:W-:Y:S02]  /*3be40*/  LEA.HI.X.SX32 R27, R14, R252, 0x2, P1 ;  /* 0x000000fc0e1b7211 */ /* 0x000fe400008f16ff */
[----:B------:R-:W-:Y:S02]  /*3be50*/  LEA R18, P1, R10, R0, 0x2 ;  /* 0x000000000a127211 */ /* 0x000fe400078210ff */
[-C--:B------:R-:W-:Y:S02]  /*3be60*/  LEA.HI.X.SX32 R25, R12, R252.reuse, 0x2, P6 ;  /* 0x000000fc0c197211 */ /* 0x080fe400030f16ff */
[----:B------:R-:W-:Y:S01]  /*3be70*/  LEA.HI.X.SX32 R19, R10, R252, 0x2, P1 ;  /* 0x000000fc0a137211 */ /* 0x000fe200008f16ff */
[----:B------:R-:W2:Y:S01]  /*3be80*/  LDL.LU R12, [R1+0x1c20] ;  /* 0x001c2000010c7983 */ /* 0x000ea20000300800 */
[----:B------:R-:W-:Y:S01]  /*3be90*/  IMAD.MOV.U32 R14, RZ, RZ, R9 ;  /* 0x000000ffff0e7224 */ /* 0x000fe200078e0009 */
[----:B------:R-:W-:Y:S01]  /*3bea0*/  LEA R20, P6, R8, R0, 0x2 ;  /* 0x0000000008147211 */ /* 0x000fe200078c10ff */
[----:B---3--:R-:W-:-:S02]  /*3beb0*/  IMAD R11, R249, c[0x0][0x190], RZ ;  /* 0x00006400f90b7a24 */ /* 0x008fc400078e02ff */
[----:B------:R-:W3:Y:S04]  /*3bec0*/  LDL.LU R249, [R1+0x1c24] ;  /* 0x001c240001f97983 */ /* 0x000ee80000300800 */
[----:B------:R-:W-:Y:S04]  /*3bed0*/  STL.64 [R1+0x1600], R24 ;  /* 0x0016001801007387 */ /* 0x000fe80000100a00 */
[----:B------:R1:W-:Y:S01]  /*3bee0*/  STL.64 [R1+0x1800], R18 ;  /* 0x0018001201007387 */ /* 0x0003e20000100a00 */
[----:B------:R-:W-:Y:S02]  /*3bef0*/  LEA.HI.X.SX32 R21, R8, R252, 0x2, P6 ;  /* 0x000000fc08157211 */ /* 0x000fe400030f16ff */
[----:B-1----:R-:W-:Y:S01]  /*3bf00*/  LEA R18, P1, R7, R0, 0x2 ;  /* 0x0000000007127211 */ /* 0x002fe200078210ff */
[----:B----4-:R-:W-:-:S02]  /*3bf10*/  IMAD R9, R248, c[0x0][0x190], RZ ;  /* 0x00006400f8097a24 */ /* 0x010fc400078e02ff */
[----:B------:R-:W4:Y:S04]  /*3bf20*/  LDL.LU R248, [R1+0x1c28] ;  /* 0x001c280001f87983 */ /* 0x000f280000300800 */
[----:B------:R1:W-:Y:S01]  /*3bf30*/  STL.64 [R1+0x1a00], R20 ;  /* 0x001a001401007387 */ /* 0x0003e20000100a00 */
[----:B------:R-:W-:Y:S02]  /*3bf40*/  LEA.HI.X.SX32 R19, R7, R252, 0x2, P1 ;  /* 0x000000fc07137211 */ /* 0x000fe400008f16ff */
[C---:B------:R-:W-:Y:S01]  /*3bf50*/  LEA R24, P6, R6.reuse, R0, 0x2 ;  /* 0x0000000006187211 */ /* 0x040fe200078c10ff */
[----:B------:R-:W-:Y:S02]  /*3bf60*/  IMAD R8, R247, c[0x0][0x190], RZ ;  /* 0x00006400f7087a24 */ /* 0x000fe400078e02ff */
[----:B------:R-:W4:Y:S01]  /*3bf70*/  LDL.LU R247, [R1+0x1c2c] ;  /* 0x001c2c0001f77983 */ /* 0x000f220000300800 */
[----:B------:R-:W-:-:S03]  /*3bf80*/  LEA.HI.X.SX32 R25, R6, R252, 0x2, P6 ;  /* 0x000000fc06197211 */ /* 0x000fc600030f16ff */
[----:B------:R2:W-:Y:S01]  /*3bf90*/  STL.64 [R1+0x1c00], R18 ;  /* 0x001c001201007387 */ /* 0x0005e20000100a00 */
[----:B-1----:R-:W-:-:S03]  /*3bfa0*/  LEA R20, P6, R4, R0, 0x2 ;  /* 0x0000000004147211 */ /* 0x002fc600078c10ff */
[----:B------:R-:W4:Y:S01]  /*3bfb0*/  LDL.LU R245, [R1+0x1c30] ;  /* 0x001c300001f57983 */ /* 0x000f220000300800 */
[----:B------:R-:W-:Y:S01]  /*3bfc0*/  LEA.HI.X.SX32 R21, R4, R252, 0x2, P6 ;  /* 0x000000fc04157211 */ /* 0x000fe200030f16ff */
[----:B-----5:R-:W-:Y:S02]  /*3bfd0*/  IMAD R6, R250, c[0x0][0x190], RZ ;  /* 0x00006400fa067a24 */ /* 0x020fe400078e02ff */
[----:B------:R-:W5:Y:S01]  /*3bfe0*/  LDL.LU R250, [R1+0x1c34] ;  /* 0x001c340001fa7983 */ /* 0x000f620000300800 */
[----:B--2---:R-:W-:-:S03]  /*3bff0*/  IMAD R4, R251, c[0x0][0x190], RZ ;  /* 0x00006400fb047a24 */ /* 0x004fc600078e02ff */
[----:B------:R-:W2:Y:S01]  /*3c000*/  LDL.LU R251, [R1+0x1c38] ;  /* 0x001c380001fb7983 */ /* 0x000ea20000300800 */
[CC--:B------:R-:W-:Y:S02]  /*3c010*/  LEA R22, P1, R5.reuse, R0.reuse, 0x2 ;  /* 0x0000000005167211 */ /* 0x0c0fe400078210ff */
[C---:B------:R-:W-:Y:S02]  /*3c020*/  LEA R240, P6, R2.reuse, R0, 0x2 ;  /* 0x0000000002f07211 */ /* 0x040fe400078c10ff */
[----:B------:R-:W-:Y:S02]  /*3c030*/  LEA.HI.X.SX32 R23, R5, R252, 0x2, P1 ;  /* 0x000000fc05177211 */ /* 0x000fe400008f16ff */
[C---:B------:R-:W-:Y:S02]  /*3c040*/  LEA R18, P1, R3.reuse, R0, 0x2 ;  /* 0x0000000003127211 */ /* 0x040fe400078210ff */
[-C--:B------:R-:W-:Y:S02]  /*3c050*/  LEA.HI.X.SX32 R241, R2, R252.reuse, 0x2, P6 ;  /* 0x000000fc02f17211 */ /* 0x080fe400030f16ff */
[----:B------:R-:W-:-:S02]  /*3c060*/  LEA.HI.X.SX32 R19, R3, R252, 0x2, P1 ;  /* 0x000000fc03137211 */ /* 0x000fc400008f16ff */
[C---:B------:R-:W-:Y:S01]  /*3c070*/  LEA R242, P1, R14.reuse, R0, 0x2 ;  /* 0x000000000ef27211 */ /* 0x040fe200078210ff */
[----:B------:R1:W-:Y:S03]  /*3c080*/  STL.64 [R1+0x1608], R240 ;  /* 0x001608f001007387 */ /* 0x0003e60000100a00 */
[----:B------:R-:W-:-:S05]  /*3c090*/  LEA.HI.X.SX32 R243, R14, R252, 0x2, P1 ;  /* 0x000000fc0ef37211 */ /* 0x000fca00008f16ff */
[----:B------:R3:W-:Y:S01]  /*3c0a0*/  STL.64 [R1+0x1808], R242 ;  /* 0x001808f201007387 */ /* 0x0007e20000100a00 */
[----:B-1----:R-:W-:-:S04]  /*3c0b0*/  LEA R240, P6, R16, R0, 0x2 ;  /* 0x0000000010f07211 */ /* 0x002fc800078c10ff */
[----:B------:R-:W-:Y:S02]  /*3c0c0*/  LEA.HI.X.SX32 R241, R16, R252, 0x2, P6 ;  /* 0x000000fc10f17211 */ /* 0x000fe400030f16ff */
[CC--:B------:R-:W-:Y:S02]  /*3c0d0*/  LEA R16, P6, R17.reuse, R0.reuse, 0x2 ;  /* 0x0000000011107211 */ /* 0x0c0fe400078c10ff */
[----:B---3--:R-:W-:Y:S01]  /*3c0e0*/  LEA R242, P1, R246, R0, 0x2 ;  /* 0x00000000f6f27211 */ /* 0x008fe200078210ff */
[----:B------:R-:W-:Y:S01]  /*3c0f0*/  IMAD R2, R12, c[0x0][0x190], RZ ;  /* 0x000064000c027a24 */ /* 0x000fe200078e02ff */
[-C--:B------:R-:W-:Y:S02]  /*3c100*/  LEA.HI.X.SX32 R17, R17, R252.reuse, 0x2, P6 ;  /* 0x000000fc11117211 */ /* 0x080fe400030f16ff */
[----:B------:R-:W-:Y:S02]  /*3c110*/  LEA.HI.X.SX32 R243, R246, R252, 0x2, P1 ;  /* 0x000000fcf6f37211 */ /* 0x000fe400008f16ff */
[----:B------:R-:W-:-:S02]  /*3c120*/  LEA R14, P1, R15, R0, 0x2 ;  /* 0x000000000f0e7211 */ /* 0x000fc400078210ff */
[----:B------:R-:W-:Y:S02]  /*3c130*/  LEA R12, P6, R13, R0, 0x2 ;  /* 0x000000000d0c7211 */ /* 0x000fe400078c10ff */
[-C--:B------:R-:W-:Y:S02]  /*3c140*/  LEA.HI.X.SX32 R15, R15, R252.reuse, 0x2, P1 ;  /* 0x000000fc0f0f7211 */ /* 0x080fe400008f16ff */
[----:B------:R-:W-:Y:S02]  /*3c150*/  LEA.HI.X.SX32 R13, R13, R252, 0x2, P6 ;  /* 0x000000fc0d0d7211 */ /* 0x000fe400030f16ff */
[----:B------:R-:W-:Y:S01]  /*3c160*/  LEA R10, P1, R11, R0, 0x2 ;  /* 0x000000000b0a7211 */ /* 0x000fe200078210ff */
[----:B------:R-:W-:Y:S01]  /*3c170*/  IMAD R7, R249, c[0x0][0x190], RZ ;  /* 0x00006400f9077a24 */ /* 0x000fe200078e02ff */
[----:B------:R1:W-:Y:S02]  /*3c180*/  STL.64 [R1+0x1a08], R240 ;  /* 0x001a08f001007387 */ /* 0x0003e40000100a00 */
[----:B------:R-:W-:-:S02]  /*3c190*/  LEA.HI.X.SX32 R11, R11, R252, 0x2, P1 ;  /* 0x000000fc0b0b7211 */ /* 0x000fc400008f16ff */
[-C--:B------:R-:W-:Y:S01]  /*3c1a0*/  LEA R246, P1, R8, R0.reuse, 0x2 ;  /* 0x0000000008f67211 */ /* 0x080fe200078210ff */
[----:B-1----:R-:W3:Y:S04]  /*3c1b0*/  LDL.LU.64 R240, [R1+0x60c8] ;  /* 0x0060c80001f07983 */ /* 0x002ee80000300a00 */
[----:B------:R1:W-:Y:S01]  /*3c1c0*/  STL.64 [R1+0x1c08], R242 ;  /* 0x001c08f201007387 */ /* 0x0003e20000100a00 */
[----:B----4-:R-:W-:Y:S01]  /*3c1d0*/  IMAD R5, R248, c[0x0][0x190], RZ ;  /* 0x00006400f8057a24 */ /* 0x010fe200078e02ff */
[C---:B------:R-:W-:Y:S02]  /*3c1e0*/  LEA R248, P6, R9.reuse, R0, 0x2 ;  /* 0x0000000009f87211 */ /* 0x040fe400078c10ff */
[----:B-1----:R-:W4:Y:S02]  /*3c1f0*/  LDL.LU.64 R242, [R1+0x60c0] ;  /* 0x0060c00001f27983 */ /* 0x002f240000300a00 */
[----:B------:R-:W-:-:S05]  /*3c200*/  LEA.HI.X.SX32 R249, R9, R252, 0x2, P6 ;  /* 0x000000fc09f97211 */ /* 0x000fca00030f16ff */
[----:B------:R1:W-:Y:S01]  /*3c210*/  STL.64 [R1+0x1610], R248 ;  /* 0x001610f801007387 */ /* 0x0003e20000100a00 */
[----:B------:R-:W-:Y:S01]  /*3c220*/  IMAD R3, R247, c[0x0][0x190], RZ ;  /* 0x00006400f7037a24 */ /* 0x000fe200078e02ff */
[----:B------:R-:W-:Y:S02]  /*3c230*/  LEA.HI.X.SX32 R247, R8, R252, 0x2, P1 ;  /* 0x000000fc08f77211 */ /* 0x000fe400008f16ff */
[----:B-1----:R-:W-:-:S03]  /*3c240*/  LEA R248, P6, R6, R0, 0x2 ;  /* 0x0000000006f87211 */ /* 0x002fc600078c10ff */
[----:B------:R1:W-:Y:S01]  /*3c250*/  STL.64 [R1+0x1810], R246 ;  /* 0x001810f601007387 */ /* 0x0003e20000100a00 */
[----:B------:R-:W-:Y:S02]  /*3c260*/  LEA.HI.X.SX32 R249, R6, R252, 0x2, P6 ;  /* 0x000000fc06f97211 */ /* 0x000fe400030f16ff */
[----:B------:R-:W-:Y:S01]  /*3c270*/  LEA R8, P6, R2, R0, 0x2 ;  /* 0x0000000002087211 */ /* 0x000fe200078c10ff */
[----:B------:R-:W-:-:S03]  /*3c280*/  IMAD R245, R245, c[0x0][0x190], RZ ;  /* 0x00006400f5f57a24 */ /* 0x000fc600078e02ff */
[----:B------:R-:W-:Y:S02]  /*3c290*/  LEA.HI.X.SX32 R9, R2, R252, 0x2, P6 ;  /* 0x000000fc02097211 */ /* 0x000fe400030f16ff */
[----:B-1----:R-:W-:-:S04]  /*3c2a0*/  LEA R246, P1, R4, R0, 0x2 ;  /* 0x0000000004f67211 */ /* 0x002fc800078210ff */
[----:B------:R-:W-:Y:S02]  /*3c2b0*/  LEA.HI.X.SX32 R247, R4, R252, 0x2, P1 ;  /* 0x000000fc04f77211 */ /* 0x000fe400008f16ff */
[-C--:B------:R-:W-:Y:S01]  /*3c2c0*/  LEA R4, P6, R5, R0.reuse, 0x2 ;  /* 0x0000000005047211 */ /* 0x080fe200078c10ff */
[----:B------:R5:W-:Y:S01]  /*3c2d0*/  STL.64 [R1+0x1a18], R248 ;  /* 0x001a18f801007387 */ /* 0x000be20000100a00 */
[----:B------:R-:W-:Y:S02]  /*3c2e0*/  LEA R6, P1, R7, R0, 0x2 ;  /* 0x0000000007067211 */ /* 0x000fe400078210ff */
[-C--:B------:R-:W-:Y:S02]  /*3c2f0*/  LEA.HI.X.SX32 R5, R5, R252.reuse, 0x2, P6 ;  /* 0x000000fc05057211 */ /* 0x080fe400030f16ff */
[----:B------:R-:W-:Y:S02]  /*3c300*/  LEA.HI.X.SX32 R7, R7, R252, 0x2, P1 ;  /* 0x000000fc07077211 */ /* 0x000fe400008f16ff */
[-C--:B------:R-:W-:Y:S01]  /*3c310*/  LEA R2, P1, R3, R0.reuse, 0x2 ;  /* 0x0000000003027211 */ /* 0x080fe200078210ff */
[----:B-----5:R-:W-:Y:S01]  /*3c320*/  IMAD R248, R250, c[0x0][0x190], RZ ;  /* 0x00006400faf87a24 */ /* 0x020fe200078e02ff */
[----:B------:R-:W-:Y:S01]  /*3c330*/  LEA R250, P6, R245, R0, 0x2 ;  /* 0x00000000f5fa7211 */ /* 0x000fe200078c10ff */
[----:B------:R1:W-:Y:S01]  /*3c340*/  STL.64 [R1+0x1c10], R246 ;  /* 0x001c10f601007387 */ /* 0x0003e20000100a00 */
[----:B------:R-:W-:-:S02]  /*3c350*/  LEA.HI.X.SX32 R3, R3, R252, 0x2, P1 ;  /* 0x000000fc03037211 */ /* 0x000fc400008f16ff */
[----:B-1----:R-:W-:Y:S02]  /*3c360*/  MOV R247, c[0x0][0x180] ;  /* 0x0000600000f77a02 */ /* 0x002fe40000000f00 */
[----:B------:R-:W-:Y:S01]  /*3c370*/  LEA R246, P1, R248, R0, 0x2 ;  /* 0x00000000f8f67211 */ /* 0x000fe200078210ff */
[----:B--2---:R-:W-:Y:S01]  /*3c380*/  IMAD R249, R251, c[0x0][0x190], RZ ;  /* 0x00006400fbf97a24 */ /* 0x004fe200078e02ff */
[----:B------:R-:W-:Y:S02]  /*3c390*/  LEA.HI.X.SX32 R251, R245, R252, 0x2, P6 ;  /* 0x000000fcf5fb7211 */ /* 0x000fe400030f16ff */
[----:B------:R-:W2:Y:S04]  /*3c3a0*/  LDL.LU R245, [R1+0x60bc] ;  /* 0x0060bc0001f57983 */ /* 0x000ea80000300800 */
[----:B------:R1:W-:Y:S02]  /*3c3b0*/  STL.64 [R1+0x1618], R250 ;  /* 0x001618fa01007387 */ /* 0x0003e40000100a00 */
[----:B-1----:R-:W-:-:S02]  /*3c3c0*/  LEA R250, P6, R249, R0, 0x2 ;  /* 0x00000000f9fa7211 */ /* 0x002fc400078c10ff */
[C---:B------:R-:W-:Y:S02]  /*3c3d0*/  IADD3 R251, R247.reuse, -0x8d, RZ ;  /* 0xffffff73f7fb7810 */ /* 0x040fe40007ffe0ff */
[----:B------:R-:W-:Y:S02]  /*3c3e0*/  IADD3 R0, R247, -0x91, RZ ;  /* 0xffffff6ff7007810 */ /* 0x000fe40007ffe0ff */
[-C--:B------:R-:W-:Y:S02]  /*3c3f0*/  LEA.HI.X.SX32 R247, R248, R252.reuse, 0x2, P1 ;  /* 0x000000fcf8f77211 */ /* 0x080fe400008f16ff */
[----:B------:R-:W-:Y:S01]  /*3c400*/  ISETP.GE.U32.AND P1, PT, R251, 0x7ffffef4, PT ;  /* 0x7ffffef4fb00780c */ /* 0x000fe20003f26070 */
[----:B------:R-:W5:Y:S01]  /*3c410*/  LDL.LU R248, [R1+0x60b8] ;  /* 0x0060b80001f87983 */ /* 0x000f620000300800 */
[----:B------:R-:W-:-:S03]  /*3c420*/  LEA.HI.X.SX32 R251, R249, R252, 0x2, P6 ;  /* 0x000000fcf9fb7211 */ /* 0x000fc600030f16ff */
[----:B------:R1:W-:Y:S04]  /*3c430*/  STL.64 [R1+0x1818], R246 ;  /* 0x001818f601007387 */ /* 0x0003e80000100a00 */
[----:B-1----:R-:W2:Y:S04]  /*3c440*/  LDL.LU.64 R246, [R1+0x60b0] ;  /* 0x0060b00001f67983 */ /* 0x002ea80000300a00 */
[----:B------:R-:W5:Y:S04]  /*3c450*/  LDL.LU R249, [R1+0x60a8] ;  /* 0x0060a80001f97983 */ /* 0x000f680000300800 */
[----:B------:R1:W-:Y:S04]  /*3c460*/  STL.64 [R1+0x1a10], R250 ;  /* 0x001a10fa01007387 */ /* 0x0003e80000100a00 */
[----:B-1----:R-:W2:Y:S04]  /*3c470*/  LDL.LU.64 R250, [R1+0x60a0] ;  /* 0x0060a00001fa7983 */ /* 0x002ea80000300a00 */
[----:B------:R-:W1:Y:S04]  /*3c480*/  S2R R252, SR_TID.X ;  /* 0x0000000000fc7919 */ /* 0x000e680000002100 */
[----:B------:R3:W-:Y:S04]  /*3c490*/  STL.64 [R1+0x6130], R10 ;  /* 0x0061300a01007387 */ /* 0x0007e80000100a00 */
[----:B---3--:R-:W3:Y:S01]  /*3c4a0*/  S2R R11, SR_TID.X ;  /* 0x00000000000b7919 */ /* 0x008ee20000002100 */
[----:B-1----:R-:W-:-:S03]  /*3c4b0*/  LOP3.LUT R252, R252, 0x7f, RZ, 0xc0, !PT ;  /* 0x0000007ffcfc7812 */ /* 0x002fc600078ec0ff */
[----:B------:R-:W-:Y:S02]  /*3c4c0*/  STL.64 [R1+0x6128], R2 ;  /* 0x0061280201007387 */ /* 0x000fe40000100a00 */
[----:B------:R-:W-:Y:S02]  /*3c4d0*/  IMAD.SHL.U32 R252, R252, 0x4, RZ ;  /* 0x00000004fcfc7824 */ /* 0x000fe400078e00ff */
[----:B------:R-:W-:Y:S01]  /*3c4e0*/  STL [R1+0x60d0], R178 ;  /* 0x0060d0b201007387 */ /* 0x000fe20000100800 */
[----:B------:R-:W-:-:S03]  /*3c4f0*/  ISETP.GE.U32.AND P6, PT, R0, 0x7ffffef0, PT ;  /* 0x7ffffef00000780c */ /* 0x000fc60003fc6070 */
[----:B------:R-:W-:Y:S01]  /*3c500*/  STL.64 [R1+0x60b8], R174 ;  /* 0x0060b8ae01007387 */ /* 0x000fe20000100a00 */
[----:B------:R-:W-:-:S03]  /*3c510*/  IADD3 R0, R252, 0x100000, RZ ;  /* 0x00100000fc007810 */ /* 0x000fc60007ffe0ff */
[----:B------:R1:W-:Y:S01]  /*3c520*/  STL.64 [R1+0x60b0], R180 ;  /* 0x0060b0b401007387 */ /* 0x0003e20000100a00 */
[----:B---3--:R-:W-:-:S03]  /*3c530*/  LOP3.LUT R11, R11, 0x7f, RZ, 0xc0, !PT ;  /* 0x0000007f0b0b7812 */ /* 0x008fc600078ec0ff */
[----:B------:R3:W-:Y:S04]  /*3c540*/  STL.64 [R1+0x60a8], R176 ;  /* 0x0060a8b001007387 */ /* 0x0007e80000100a00 */
[----:B------:R4:W-:Y:S01]  /*3c550*/  STL [R1+0x60a0], R179 ;  /* 0x0060a0b301007387 */ /* 0x0009e20000100800 */
[----:B------:R-:W-:-:S03]  /*3c560*/  IADD3 R252, R252, 0x100000, RZ ;  /* 0x00100000fcfc7810 */ /* 0x000fc60007ffe0ff */
[----:B-1----:R-:W5:Y:S04]  /*3c570*/  LDL.64 R180, [R1+0x68] ;  /* 0x0000680001b47983 */ /* 0x002f680000100a00 */
[----:B---3--:R-:W3:Y:S01]  /*3c580*/  LDL.64 R176, [R1+0x88] ;  /* 0x0000880001b07983 */ /* 0x008ee20000100a00 */
[----:B----4-:R-:W-:-:S03]  /*3c590*/  IMAD.SHL.U32 R179, R11, 0x4, RZ ;  /* 0x000000040bb37824 */ /* 0x010fc600078e00ff */
[----:B------:R-:W2:Y:S04]  /*3c5a0*/  LDL.64 R174, [R1+0x48] ;  /* 0x0000480001ae7983 */ /* 0x000ea80000100a00 */
[----:B------:R-:W3:Y:S04]  /*3c5b0*/  LDL.64 R2, [R1+0x28] ;  /* 0x0000280001027983 */ /* 0x000ee80000100a00 */
[----:B------:R-:W3:Y:S04]  /*3c5c0*/  LDL.64 R10, [R1+0x8] ;  /* 0x00000800010a7983 */ /* 0x000ee80000100a00 */
[----:B--2---:R1:W-:Y:S04]  /*3c5d0*/  LDGSTS.E [R0+-0x40000], [R250.64], P2 ;  /* 0xc0000000fa007fae */ /* 0x0043e80009121844 */
[----:B------:R2:W-:Y:S04]  /*3c5e0*/  STL.64 [R1+0x60c0], R250 ;  /* 0x0060c0fa01007387 */ /* 0x0005e80000100a00 */
[----:B------:R2:W-:Y:S01]  /*3c5f0*/  LDGSTS.E [R252+-0x3f000], [R182.64], P2 ;  /* 0xc1000000b6fc7fae */ /* 0x0005e20009121844 */
[----:B-1----:R-:W-:-:S03]  /*3c600*/  IADD3 R0, R179, 0x100000, RZ ;  /* 0x00100000b3007810 */ /* 0x002fc60007ffe0ff */
[----:B--2---:R-:W2:Y:S04]  /*3c610*/  LDL.64 R250, [R1+0xa8] ;  /* 0x0000a80001fa7983 */ /* 0x004ea80000100a00 */
[----:B------:R1:W-:Y:S04]  /*3c620*/  STL.64 [R1+0x60c8], R182 ;  /* 0x0060c8b601007387 */ /* 0x0003e80000100a00 */
[----:B------:R1:W-:Y:S04]  /*3c630*/  LDGSTS.E [R0+-0x3e000], [R184.64], P2 ;  /* 0xc2000000b8007fae */ /* 0x0003e80009121844 */
[----:B-1----:R-:W2:Y:S04]  /*3c640*/  LDL.64 R182, [R1+0xc8] ;  /* 0x0000c80001b67983 */ /* 0x002ea80000100a00 */
[----:B------:R1:W-:Y:S04]  /*3c650*/  STL.64 [R1+0x60d8], R184 ;  /* 0x0060d8b801007387 */ /* 0x0003e80000100a00 */
[----:B-1----:R-:W2:Y:S01]  /*3c660*/  LDL.64 R184, [R1+0x118] ;  /* 0x0001180001b87983 */ /* 0x002ea20000100a00 */
[----:B------:R-:W-:-:S05]  /*3c670*/  IADD3 R252, R179, 0x100000, RZ ;  /* 0x00100000b3fc7810 */ /* 0x000fca0007ffe0ff */
[----:B------:R1:W-:Y:S04]  /*3c680*/  LDGSTS.E [R252+-0x3d000], [R186.64], P2 ;  /* 0xc3000000bafc7fae */ /* 0x0003e80009121844 */
        /* <DEDUP_REMOVED lines=26> */
[----:B------:R-:W-:Y:S04]  /*3c830*/  STL.64 [R1+0x60e0], R186 ;  /* 0x0060e0ba01007387 */ /* 0x000fe80000100a00 */
[----:B------:R1:W-:Y:S04]  /*3c840*/  LDGSTS.E [R0+-0x22000], [R240.64], P2 ;  /* 0xde000000f0007fae */ /* 0x0003e80009121844 */
[----:B------:R1:W-:Y:S04]  /*3c850*/  STL.64 [R1+0x60e8], R188 ;  /* 0x0060e8bc01007387 */ /* 0x0003e80000100a00 */
[----:B------:R1:W-:Y:S04]  /*3c860*/  LDGSTS.E [R252+-0x21000], [R242.64], P2 ;  /* 0xdf000000f2fc7fae */ /* 0x0003e80009121844 */
[----:B------:R-:W-:Y:S04]  /*3c870*/  STL.64 [R1+0x60f0], R190 ;  /* 0x0060f0be01007387 */ /* 0x000fe80000100a00 */
[----:B------:R1:W-:Y:S04]  /*3c880*/  LDGSTS.E [R0+-0x20000], [R244.64], P2 ;  /* 0xe0000000f4007fae */ /* 0x0003e80009121844 */
[----:B------:R1:W-:Y:S04]  /*3c890*/  STL.64 [R1+0x60f8], R192 ;  /* 0x0060f8c001007387 */ /* 0x0003e80000100a00 */
[----:B------:R-:W-:Y:S04]  /*3c8a0*/  STL.64 [R1+0x6100], R194 ;  /* 0x006100c201007387 */ /* 0x000fe80000100a00 */
[----:B------:R-:W-:Y:S04]  /*3c8b0*/  STL.64 [R1+0x6108], R196 ;  /* 0x006108c401007387 */ /* 0x000fe80000100a00 */
[----:B------:R-:W-:Y:S04]  /*3c8c0*/  STL.64 [R1+0x6110], R198 ;  /* 0x006110c601007387 */ /* 0x000fe80000100a00 */
[----:B------:R3:W-:Y:S04]  /*3c8d0*/  STL.64 [R1+0x6118], R200 ;  /* 0x006118c801007387 */ /* 0x0007e80000100a00 */
[----:B------:R3:W-:Y:S04]  /*3c8e0*/  STL.64 [R1+0x6120], R202 ;  /* 0x006120ca01007387 */ /* 0x0007e80000100a00 */
[----:B-1----:R-:W4:Y:S01]  /*3c8f0*/  LDL.64 R188, [R1+0x428] ;  /* 0x0004280001bc7983 */ /* 0x002f220000100a00 */
[----:B------:R-:W-:-:S03]  /*3c900*/  LOP3.LUT R178, R179, 0x10, RZ, 0x3c, !PT ;  /* 0x00000010b3b27812 */ /* 0x000fc600078e3cff */
[----:B------:R-:W4:Y:S04]  /*3c910*/  LDL.64 R186, [R1+0x3a0] ;  /* 0x0003a00001ba7983 */ /* 0x000f280000100a00 */
[----:B------:R-:W4:Y:S04]  /*3c920*/  LDL.64 R192, [R1+0x358] ;  /* 0x0003580001c07983 */ /* 0x000f280000100a00 */
[----:B------:R-:W4:Y:S04]  /*3c930*/  LDL.64 R190, [R1+0x310] ;  /* 0x0003100001be7983 */ /* 0x000f280000100a00 */
[----:B---3--:R-:W3:Y:S04]  /*3c940*/  LDL.64 R200, [R1+0x1a8] ;  /* 0x0001a80001c87983 */ /* 0x008ee80000100a00 */
[----:B------:R-:W3:Y:S04]  /*3c950*/  LDL.64 R198, [R1+0x190] ;  /* 0x0001900001c67983 */ /* 0x000ee80000100a00 */
[----:B------:R-:W3:Y:S04]  /*3c960*/  LDL.64 R196, [R1+0x178] ;  /* 0x0001780001c47983 */ /* 0x000ee80000100a00 */
[----:B------:R-:W3:Y:S04]  /*3c970*/  LDL.64 R194, [R1+0x160] ;  /* 0x0001600001c27983 */ /* 0x000ee80000100a00 */
[----:B------:R-:W3:Y:S04]  /*3c980*/  LDL.64 R202, [R1+0x1a0] ;  /* 0x0001a00001ca7983 */ /* 0x000ee80000100a00 */
[----:B--2---:R1:W-:Y:S04]  /*3c990*/  LDGSTS.E [R252+-0x1f000], [R184.64], P2 ;  /* 0xe1000000b8fc7fae */ /* 0x0043e80009121844 */
[----:B------:R2:W-:Y:S04]  /*3c9a0*/  LDGSTS.E [R0+-0x1e000], [R246.64], P2 ;  /* 0xe2000000f6007fae */ /* 0x0005e80009121844 */
[----:B-----5:R5:W-:Y:S04]  /*3c9b0*/  LDGSTS.E [R252+-0x1d000], [R248.64], P2 ;  /* 0xe3000000f8fc7fae */ /* 0x020be80009121844 */
[----:B------:R1:W-:Y:S04]  /*3c9c0*/  LDGSTS.E [R0+-0x1c000], [R182.64], P2 ;  /* 0xe4000000b6007fae */ /* 0x0003e80009121844 */
[----:B------:R5:W-:Y:S04]  /*3c9d0*/  LDGSTS.E [R252+-0x1b000], [R250.64], P2 ;  /* 0xe5000000fafc7fae */ /* 0x000be80009121844 */
[----:B------:R1:W-:Y:S04]  /*3c9e0*/  LDGSTS.E [R0+-0x1a000], [R176.64], P2 ;  /* 0xe6000000b0007fae */ /* 0x0003e80009121844 */
[----:B------:R2:W-:Y:S04]  /*3c9f0*/  LDGSTS.E [R252+-0x19000], [R180.64], P2 ;  /* 0xe7000000b4fc7fae */ /* 0x0005e80009121844 */
[----:B------:R5:W-:Y:S04]  /*3ca00*/  LDGSTS.E [R0+-0x18000], [R174.64], P2 ;  /* 0xe8000000ae007fae */ /* 0x000be80009121844 */
[----:B-1----:R-:W3:Y:S04]  /*3ca10*/  LDL.64 R176, [R1+0x448] ;  /* 0x0004480001b07983 */ /* 0x002ee80000100a00 */
[----:B--2---:R-:W2:Y:S04]  /*3ca20*/  LDL.64 R180, [R1+0x408] ;  /* 0x0004080001b47983 */ /* 0x004ea80000100a00 */
[----:B-----5:R-:W5:Y:S04]  /*3ca30*/  LDL.64 R174, [R1+0x3e8] ;  /* 0x0003e80001ae7983 */ /* 0x020f680000100a00 */
        /* <DEDUP_REMOVED lines=9> */
[----:B------:R1:W-:Y:S02]  /*3cad0*/  LDGSTS.E [R0+-0xe000], [R112.64], P2 ;  /* 0xf200000070007fae */ /* 0x0003e40009121844 */
[----:B-1----:R-:W-:-:S02]  /*3cae0*/  IADD3 R10, R179, 0x100000, RZ ;  /* 0x00100000b30a7810 */ /* 0x002fc40007ffe0ff */
[----:B------:R1:W-:Y:S04]  /*3caf0*/  LDGSTS.E [R252+-0xd000], [R104.64], P2 ;  /* 0xf300000068fc7fae */ /* 0x0003e80009121844 */
[----:B------:R1:W-:Y:S04]  /*3cb00*/  LDGSTS.E [R0+-0xc000], [R96.64], P2 ;  /* 0xf400000060007fae */ /* 0x0003e80009121844 */
[----:B------:R1:W-:Y:S04]  /*3cb10*/  LDGSTS.E [R252+-0xb000], [R88.64], P2 ;  /* 0xf500000058fc7fae */ /* 0x0003e80009121844 */
[----:B------:R1:W-:Y:S04]  /*3cb20*/  LDGSTS.E [R0+-0xa000], [R80.64], P2 ;  /* 0xf600000050007fae */ /* 0x0003e80009121844 */
[----:B------:R1:W-:Y:S04]  /*3cb30*/  LDGSTS.E [R252+-0x9000], [R72.64], P2 ;  /* 0xf700000048fc7fae */ /* 0x0003e80009121844 */
[----:B------:R1:W-:Y:S04]  /*3cb40*/  LDGSTS.E [R0+-0x8000], [R64.64], P2 ;  /* 0xf800000040007fae */ /* 0x0003e80009121844 */
[----:B------:R1:W-:Y:S04]  /*3cb50*/  LDGSTS.E [R252+-0x7000], [R56.64], P2 ;  /* 0xf900000038fc7fae */ /* 0x0003e80009121844 */
[----:B------:R-:W5:Y:S04]  /*3cb60*/  LDL.64 R2, [R1+0x3d0] ;  /* 0x0003d00001027983 */ /* 0x000f680000100a00 */
[----:B------:R1:W-:Y:S04]  /*3cb70*/  LDGSTS.E [R0+-0x6000], [R48.64], P2 ;  /* 0xfa00000030007fae */ /* 0x0003e80009121844 */
[----:B------:R1:W-:Y:S04]  /*3cb80*/  LDGSTS.E [R10+-0x5000], [R40.64], P2 ;  /* 0xfb000000280a7fae */ /* 0x0003e80009121844 */
[----:B------:R1:W-:Y:S04]  /*3cb90*/  LDGSTS.E [R252+-0x4000], [R32.64], P2 ;  /* 0xfc00000020fc7fae */ /* 0x0003e80009121844 */
[----:B------:R1:W-:Y:S04]  /*3cba0*/  LDGSTS.E [R0+-0x3000], [R24.64], P2 ;  /* 0xfd00000018007fae */ /* 0x0003e80009121844 */
[----:B-1----:R-:W5:Y:S04]  /*3cbb0*/  LDL.64 R10, [R1+0x3b8] ;  /* 0x0003b800010a7983 */ /* 0x002f680000100a00 */
[----:B------:R1:W-:Y:S04]  /*3cbc0*/  LDGSTS.E [R252+-0x2000], [R16.64], P2 ;  /* 0xfe00000010fc7fae */ /* 0x0003e80009121844 */
[----:B------:R1:W-:Y:S04]  /*3cbd0*/  LDGSTS.E [R0+-0x1000], [R8.64], P2 ;  /* 0xff00000008007fae */ /* 0x0003e80009121844 */
[----:B------:R-:W5:Y:S01]  /*3cbe0*/  LDL.64 R184, [R1+0x388] ;  /* 0x0003880001b87983 */ /* 0x000f620000100a00 */
[----:B-1----:R-:W-:-:S03]  /*3cbf0*/  IADD3 R252, R178, 0x100000, RZ ;  /* 0x00100000b2fc7810 */ /* 0x002fc60007ffe0ff */
[----:B------:R-:W5:Y:S01]  /*3cc00*/  LDL.64 R182, [R1+0x370] ;  /* 0x0003700001b67983 */ /* 0x000f620000100a00 */
[----:B------:R-:W-:-:S03]  /*3cc10*/  IADD3 R0, R178, 0x100000, RZ ;  /* 0x00100000b2007810 */ /* 0x000fc60007ffe0ff */
[----:B------:R-:W5:Y:S04]  /*3cc20*/  LDL.64 R250, [R1+0x340] ;  /* 0x0003400001fa7983 */ /* 0x000f680000100a00 */
[----:B---3--:R1:W-:Y:S04]  /*3cc30*/  LDGSTS.E [R252+-0x3fe00], [R176.64], P2 ;  /* 0xc0200000b0fc7fae */ /* 0x0083e80009121844 */
[----:B----4-:R3:W-:Y:S04]  /*3cc40*/  LDGSTS.E [R0+-0x3ee00], [R188.64], P2 ;  /* 0xc1200000bc007fae */ /* 0x0107e80009121844 */
[----:B--2---:R2:W-:Y:S04]  /*3cc50*/  LDGSTS.E [R252+-0x3de00], [R180.64], P2 ;  /* 0xc2200000b4fc7fae */ /* 0x0045e80009121844 */
[----:B-1----:R-:W4:Y:S04]  /*3cc60*/  LDL.64 R176, [R1+0x328] ;  /* 0x0003280001b07983 */ /* 0x002f280000100a00 */
[----:B-----5:R1:W-:Y:S04]  /*3cc70*/  LDGSTS.E [R0+-0x3ce00], [R174.64], P2 ;  /* 0xc3200000ae007fae */ /* 0x0203e80009121844 */
[----:B--2---:R-:W2:Y:S04]  /*3cc80*/  LDL.64 R180, [R1+0x2f8] ;  /* 0x0002f80001b47983 */ /* 0x004ea80000100a00 */
[----:B---3--:R-:W4:Y:S04]  /*3cc90*/  LDL.64 R188, [R1+0x2c8] ;  /* 0x0002c80001bc7983 */ /* 0x008f280000100a00 */
[----:B-1----:R-:W5:Y:S04]  /*3cca0*/  LDL.64 R174, [R1+0x2e0] ;  /* 0x0002e00001ae7983 */ /* 0x002f680000100a00 */
[----:B------:R1:W-:Y:S04]  /*3ccb0*/  LDGSTS.E [R252+-0x3be00], [R2.64], P2 ;  /* 0xc420000002fc7fae */ /* 0x0003e80009121844 */
[----:B-1----:R-:W4:Y:S04]  /*3ccc0*/  LDL.64 R2, [R1+0x2b0] ;  /* 0x0002b00001027983 */ /* 0x002f280000100a00 */
[----:B------:R1:W-:Y:S04]  /*3ccd0*/  LDGSTS.E [R0+-0x3ae00], [R10.64], P2 ;  /* 0xc52000000a007fae */ /* 0x0003e80009121844 */
[----:B------:R1:W-:Y:S04]  /*3cce0*/  LDGSTS.E [R252+-0x39e00], [R186.64], P2 ;  /* 0xc6200000bafc7fae */ /* 0x0003e80009121844 */
[----:B-1----:R-:W4:Y:S04]  /*3ccf0*/  LDL.64 R10, [R1+0x298] ;  /* 0x00029800010a7983 */ /* 0x002f280000100a00 */
[----:B------:R1:W-:Y:S04]  /*3cd00*/  LDGSTS.E [R0+-0x38e00], [R184.64], P2 ;  /* 0xc7200000b8007fae */ /* 0x0003e80009121844 */
[----:B------:R-:W4:Y:S04]  /*3cd10*/  LDL.64 R186, [R1+0x280] ;  /* 0x0002800001ba7983 */ /* 0x000f280000100a00 */
[----:B------:R1:W-:Y:S04]  /*3cd20*/  LDGSTS.E [R252+-0x37e00], [R182.64], P2 ;  /* 0xc8200000b6fc7fae */ /* 0x0003e80009121844 */
[----:B-1----:R-:W4:Y:S04]  /*3cd30*/  LDL.64 R184, [R1+0x268] ;  /* 0x0002680001b87983 */ /* 0x002f280000100a00 */
[----:B------:R1:W-:Y:S04]  /*3cd40*/  LDGSTS.E [R0+-0x36e00], [R192.64], P2 ;  /* 0xc9200000c0007fae */ /* 0x0003e80009121844 */
[----:B------:R-:W4:Y:S04]  /*3cd50*/  LDL.64 R182, [R1+0x250] ;  /* 0x0002500001b67983 */ /* 0x000f280000100a00 */
[----:B------:R1:W-:Y:S04]  /*3cd60*/  LDGSTS.E [R252+-0x35e00], [R250.64], P2 ;  /* 0xca200000fafc7fae */ /* 0x0003e80009121844 */
[----:B-1----:R-:W4:Y:S04]  /*3cd70*/  LDL.64 R192, [R1+0x148] ;  /* 0x0001480001c07983 */ /* 0x002f280000100a00 */
[----:B------:R-:W4:Y:S04]  /*3cd80*/  LDL.64 R250, [R1+0x238] ;  /* 0x0002380001fa7983 */ /* 0x000f280000100a00 */
[----:B----4-:R1:W-:Y:S04]  /*3cd90*/  LDGSTS.E [R0+-0x34e00], [R176.64], P2 ;  /* 0xcb200000b0007fae */ /* 0x0103e80009121844 */
[----:B------:R4:W-:Y:S04]  /*3cda0*/  LDGSTS.E [R252+-0x33e00], [R190.64], P2 ;  /* 0xcc200000befc7fae */ /* 0x0009e80009121844 */
[----:B--2---:R2:W-:Y:S04]  /*3cdb0*/  LDGSTS.E [R0+-0x32e00], [R180.64], P2 ;  /* 0xcd200000b4007fae */ /* 0x0045e80009121844 */
[----:B-1----:R-:W3:Y:S04]  /*3cdc0*/  LDL.64 R176, [R1+0x220] ;  /* 0x0002200001b07983 */ /* 0x002ee80000100a00 */
[----:B-----5:R1:W-:Y:S04]  /*3cdd0*/  LDGSTS.E [R252+-0x31e00], [R174.64], P2 ;  /* 0xce200000aefc7fae */ /* 0x0203e80009121844 */
[----:B--2---:R-:W2:Y:S04]  /*3cde0*/  LDL.64 R180, [R1+0x208] ;  /* 0x0002080001b47983 */ /* 0x004ea80000100a00 */
[----:B----4-:R4:W-:Y:S04]  /*3cdf0*/  LDGSTS.E [R0+-0x30e00], [R188.64], P2 ;  /* 0xcf200000bc007fae */ /* 0x0109e80009121844 */
[----:B-1----:R-:W5:Y:S04]  /*3ce00*/  LDL.64 R174, [R1+0x1f0] ;  /* 0x0001f00001ae7983 */ /* 0x002f680000100a00 */
[----:B------:R-:W5:Y:S04]  /*3ce10*/  LDL.64 R190, [R1+0x130] ;  /* 0x0001300001be7983 */ /* 0x000f680000100a00 */
[----:B----4-:R-:W4:Y:S04]  /*3ce20*/  LDL.64 R188, [R1+0x110] ;  /* 0x0001100001bc7983 */ /* 0x010f280000100a00 */
        /* <DEDUP_REMOVED lines=9> */
[----:B------:R-:W4:Y:S04]  /*3cec0*/  LDL.64 R182, [R1+0xc0] ;  /* 0x0000c00001b67983 */ /* 0x000f280000100a00 */
[----:B------:R1:W-:Y:S04]  /*3ced0*/  LDGSTS.E [R0+-0x2ae00], [R250.64], P2 ;  /* 0xd5200000fa007fae */ /* 0x0003e80009121844 */
[----:B-1----:R-:W4:Y:S04]  /*3cee0*/  LDL.64 R250, [R1+0xa0] ;  /* 0x0000a00001fa7983 */ /* 0x002f280000100a00 */
[----:B---3--:R1:W-:Y:S04]  /*3cef0*/  LDGSTS.E [R252+-0x29e00], [R176.64], P2 ;  /* 0xd6200000b0fc7fae */ /* 0x0083e80009121844 */
[----:B--2---:R2:W-:Y:S04]  /*3cf00*/  LDGSTS.E [R0+-0x28e00], [R180.64], P2 ;  /* 0xd7200000b4007fae */ /* 0x0045e80009121844 */
[----:B-1----:R-:W3:Y:S04]  /*3cf10*/  LDL.64 R176, [R1+0x80] ;  /* 0x0000800001b07983 */ /* 0x002ee80000100a00 */
[----:B-----5:R1:W-:Y:S04]  /*3cf20*/  LDGSTS.E [R252+-0x27e00], [R174.64], P2 ;  /* 0xd8200000aefc7fae */ /* 0x0203e80009121844 */
[----:B--2---:R-:W2:Y:S04]  /*3cf30*/  LDL.64 R180, [R1+0x60] ;  /* 0x0000600001b47983 */ /* 0x004ea80000100a00 */
[----:B-1----:R-:W5:Y:S04]  /*3cf40*/  LDL.64 R174, [R1+0x40] ;  /* 0x0000400001ae7983 */ /* 0x002f680000100a00 */
[----:B----4-:R1:W-:Y:S04]  /*3cf50*/  LDGSTS.E [R0+-0x26e00], [R2.64], P2 ;  /* 0xd920000002007fae */ /* 0x0103e80009121844 */
[----:B-1----:R-:W4:Y:S04]  /*3cf60*/  LDL.64 R2, [R1+0x20] ;  /* 0x0000200001027983 */ /* 0x002f280000100a00 */
[----:B------:R1:W-:Y:S04]  /*3cf70*/  LDGSTS.E [R252+-0x25e00], [R10.64], P2 ;  /* 0xda2000000afc7fae */ /* 0x0003e80009121844 */
[----:B------:R1:W-:Y:S04]  /*3cf80*/  LDGSTS.E [R0+-0x24e00], [R200.64], P2 ;  /* 0xdb200000c8007fae */ /* 0x0003e80009121844 */
[----:B------:R1:W-:Y:S04]  /*3cf90*/  LDGSTS.E [R252+-0x23e00], [R198.64], P2 ;  /* 0xdc200000c6fc7fae */ /* 0x0003e80009121844 */
[----:B-1----:R-:W4:Y:S04]  /*3cfa0*/  LDL.64 R10, [R1] ;  /* 0x00000000010a7983 */ /* 0x002f280000100a00 */
        /* <DEDUP_REMOVED lines=9> */
[----:B-1----:R-:W4:Y:S04]  /*3d040*/  LDL.64 R190, [R1+0x440] ;  /* 0x0004400001be7983 */ /* 0x002f280000100a00 */
[----:B------:R-:W4:Y:S04]  /*3d050*/  LDL.64 R188, [R1+0x3b0] ;  /* 0x0003b00001bc7983 */ /* 0x000f280000100a00 */
[----:B------:R-:W4:Y:S04]  /*3d060*/  LDL.64 R186, [R1+0x380] ;  /* 0x0003800001ba7983 */ /* 0x000f280000100a00 */
[----:B------:R-:W4:Y:S04]  /*3d070*/  LDL.64 R194, [R1+0x368] ;  /* 0x0003680001c27983 */ /* 0x000f280000100a00 */
[----:B------:R-:W4:Y:S04]  /*3d080*/  LDL.64 R184, [R1+0x350] ;  /* 0x0003500001b87983 */ /* 0x000f280000100a00 */
[----:B------:R-:W4:Y:S04]  /*3d090*/  LDL.64 R192, [R1+0x320] ;  /* 0x0003200001c07983 */ /* 0x000f280000100a00 */
[----:B------:R-:W4:Y:S04]  /*3d0a0*/  LDL.64 R200, [R1+0x188] ;  /* 0x0001880001c87983 */ /* 0x000f280000100a00 */
[----:B------:R-:W4:Y:S04]  /*3d0b0*/  LDL.64 R198, [R1+0x170] ;  /* 0x0001700001c67983 */ /* 0x000f280000100a00 */
[----:B------:R-:W4:Y:S04]  /*3d0c0*/  LDL.64 R196, [R1+0x158] ;  /* 0x0001580001c47983 */ /* 0x000f280000100a00 */
[----:B---3--:R1:W-:Y:S04]  /*3d0d0*/  LDGSTS.E [R252+-0x19e00], [R176.64], P2 ;  /* 0xe6200000b0fc7fae */ /* 0x0083e80009121844 */
[----:B--2---:R2:W-:Y:S04]  /*3d0e0*/  LDGSTS.E [R0+-0x18e00], [R180.64], P2 ;  /* 0xe7200000b4007fae */ /* 0x0045e80009121844 */
[----:B-1----:R-:W3:Y:S04]  /*3d0f0*/  LDL.64 R176, [R1+0x420] ;  /* 0x0004200001b07983 */ /* 0x002ee80000100a00 */
[----:B-----5:R1:W-:Y:S04]  /*3d100*/  LDGSTS.E [R252+-0x17e00], [R174.64], P2 ;  /* 0xe8200000aefc7fae */ /* 0x0203e80009121844 */
[----:B--2---:R-:W2:Y:S04]  /*3d110*/  LDL.64 R180, [R1+0x400] ;  /* 0x0004000001b47983 */ /* 0x004ea80000100a00 */
[----:B-1----:R-:W5:Y:S04]  /*3d120*/  LDL.64 R174, [R1+0x3e0] ;  /* 0x0003e00001ae7983 */ /* 0x002f680000100a00 */
[----:B------:R-:W1:Y:S02]  /*3d130*/  S2R R251, SR_TID.X ;  /* 0x0000000000fb7919 */ /* 0x000e640000002100 */
[----:B-1----:R-:W-:-:S04]  /*3d140*/  LOP3.LUT R251, R251, 0x7f, RZ, 0xc0, !PT ;  /* 0x0000007ffbfb7812 */ /* 0x002fc800078ec0ff */
[----:B------:R-:W-:Y:S01]  /*3d150*/  SHF.L.U32 R251, R251, 0x2, RZ ;  /* 0x00000002fbfb7819 */ /* 0x000fe200000006ff */
[----:B----4-:R1:W-:Y:S04]  /*3d160*/  LDGSTS.E [R0+-0x16e00], [R2.64], P2 ;  /* 0xe920000002007fae */ /* 0x0103e80009121844 */
[----:B-1----:R-:W4:Y:S04]  /*3d170*/  LDL.64 R2, [R1+0x3c8] ;  /* 0x0003c80001027983 */ /* 0x002f280000100a00 */
        /* <DEDUP_REMOVED lines=13> */
[----:B------:R1:W-:Y:S01]  /*3d250*/  LDGSTS.E [R0+-0x8e00], [R70.64], P2 ;  /* 0xf720000046007fae */ /* 0x0003e20009121844 */
[----:B------:R-:W-:-:S03]  /*3d260*/  LOP3.LUT R183, R251, 0x20, RZ, 0x3c, !PT ;  /* 0x00000020fbb77812 */ /* 0x000fc600078e3cff */
[----:B------:R1:W-:Y:S04]  /*3d270*/  LDGSTS.E [R252+-0x7e00], [R62.64], P2 ;  /* 0xf82000003efc7fae */ /* 0x0003e80009121844 */
[----:B------:R1:W-:Y:S04]  /*3d280*/  LDGSTS.E [R0+-0x6e00], [R54.64], P2 ;  /* 0xf920000036007fae */ /* 0x0003e80009121844 */
[----:B-1----:R-:W4:Y:S04]  /*3d290*/  LDL.64 R10, [R1+0x398] ;  /* 0x00039800010a7983 */ /* 0x002f280000100a00 */
[----:B------:R1:W-:Y:S04]  /*3d2a0*/  LDGSTS.E [R252+-0x5e00], [R46.64], P2 ;  /* 0xfa2000002efc7fae */ /* 0x0003e80009121844 */
[----:B------:R1:W-:Y:S04]  /*3d2b0*/  LDGSTS.E [R0+-0x4e00], [R38.64], P2 ;  /* 0xfb20000026007fae */ /* 0x0003e80009121844 */
[----:B------:R1:W-:Y:S04]  /*3d2c0*/  LDGSTS.E [R252+-0x3e00], [R30.64], P2 ;  /* 0xfc2000001efc7fae */ /* 0x0003e80009121844 */
[----:B------:R1:W-:Y:S04]  /*3d2d0*/  LDGSTS.E [R0+-0x2e00], [R22.64], P2 ;  /* 0xfd20000016007fae */ /* 0x0003e80009121844 */
[----:B------:R1:W-:Y:S04]  /*3d2e0*/  LDGSTS.E [R252+-0x1e00], [R14.64], P2 ;  /* 0xfe2000000efc7fae */ /* 0x0003e80009121844 */
[----:B------:R1:W-:Y:S04]  /*3d2f0*/  LDGSTS.E [R0+-0xe00], [R6.64], P2 ;  /* 0xff20000006007fae */ /* 0x0003e80009121844 */
[----:B------:R-:W4:Y:S01]  /*3d300*/  LDL.64 R250, [R1+0x338] ;  /* 0x0003380001fa7983 */ /* 0x000f220000100a00 */
[----:B-1----:R-:W-:-:S02]  /*3d310*/  IADD3 R252, R183, 0x100000, RZ ;  /* 0x00100000b7fc7810 */ /* 0x002fc40007ffe0ff */
[----:B------:R-:W-:-:S03]  /*3d320*/  IADD3 R0, R183, 0x100000, RZ ;  /* 0x00100000b7007810 */ /* 0x000fc60007ffe0ff */
        /* <DEDUP_REMOVED lines=9> */
[----:B------:R4:W-:Y:S04]  /*3d3c0*/  LDGSTS.E [R0+-0x3ac00], [R188.64], P2 ;  /* 0xc5400000bc007fae */ /* 0x0009e80009121844 */
[----:B-1----:R-:W5:Y:S04]  /*3d3d0*/  LDL.64 R2, [R1+0x2a8] ;  /* 0x0002a80001027983 */ /* 0x002f680000100a00 */
[----:B----4-:R-:W4:Y:S04]  /*3d3e0*/  LDL.64 R188, [R1+0x290] ;  /* 0x0002900001bc7983 */ /* 0x010f280000100a00 */
[----:B------:R1:W-:Y:S04]  /*3d3f0*/  LDGSTS.E [R252+-0x39c00], [R10.64], P2 ;  /* 0xc64000000afc7fae */ /* 0x0003e80009121844 */
[----:B------:R1:W-:Y:S04]  /*3d400*/  LDGSTS.E [R0+-0x38c00], [R186.64], P2 ;  /* 0xc7400000ba007fae */ /* 0x0003e80009121844 */
[----:B------:R1:W-:Y:S04]  /*3d410*/  LDGSTS.E [R252+-0x37c00], [R194.64], P2 ;  /* 0xc8400000c2fc7fae */ /* 0x0003e80009121844 */
[----:B-1----:R-:W4:Y:S04]  /*3d420*/  LDL.64 R10, [R1+0x278] ;  /* 0x00027800010a7983 */ /* 0x002f280000100a00 */
[----:B------:R1:W-:Y:S04]  /*3d430*/  LDGSTS.E [R0+-0x36c00], [R184.64], P2 ;  /* 0xc9400000b8007fae */ /* 0x0003e80009121844 */
[----:B------:R-:W4:Y:S04]  /*3d440*/  LDL.64 R186, [R1+0x260] ;  /* 0x0002600001ba7983 */ /* 0x000f280000100a00 */
[----:B------:R-:W4:Y:S04]  /*3d450*/  LDL.64 R194, [R1+0x140] ;  /* 0x0001400001c27983 */ /* 0x000f280000100a00 */
[----:B------:R1:W-:Y:S04]  /*3d460*/  LDGSTS.E [R252+-0x35c00], [R250.64], P2 ;  /* 0xca400000fafc7fae */ /* 0x0003e80009121844 */
[----:B-1----:R-:W4:Y:S04]  /*3d470*/  LDL.64 R184, [R1+0x248] ;  /* 0x0002480001b87983 */ /* 0x002f280000100a00 */
[----:B------:R1:W-:Y:S04]  /*3d480*/  LDGSTS.E [R0+-0x34c00], [R192.64], P2 ;  /* 0xcb400000c0007fae */ /* 0x0003e80009121844 */
[----:B------:R-:W4:Y:S04]  /*3d490*/  LDL.64 R250, [R1+0x230] ;  /* 0x0002300001fa7983 */ /* 0x000f280000100a00 */
[----:B-1----:R-:W4:Y:S04]  /*3d4a0*/  LDL.64 R192, [R1+0x128] ;  /* 0x0001280001c07983 */ /* 0x002f280000100a00 */
[----:B---3--:R1:W-:Y:S04]  /*3d4b0*/  LDGSTS.E [R252+-0x33c00], [R176.64], P2 ;  /* 0xcc400000b0fc7fae */ /* 0x0083e80009121844 */
[----:B--2---:R2:W-:Y:S04]  /*3d4c0*/  LDGSTS.E [R0+-0x32c00], [R180.64], P2 ;  /* 0xcd400000b4007fae */ /* 0x0045e80009121844 */
[----:B-1----:R-:W3:Y:S04]  /*3d4d0*/  LDL.64 R176, [R1+0x218] ;  /* 0x0002180001b07983 */ /* 0x002ee80000100a00 */
[----:B------:R1:W-:Y:S04]  /*3d4e0*/  LDGSTS.E [R252+-0x31c00], [R190.64], P2 ;  /* 0xce400000befc7fae */ /* 0x0003e80009121844 */
[----:B--2---:R-:W2:Y:S04]  /*3d4f0*/  LDL.64 R180, [R1+0x200] ;  /* 0x0002000001b47983 */ /* 0x004ea80000100a00 */
[----:B-----5:R5:W-:Y:S04]  /*3d500*/  LDGSTS.E [R0+-0x30c00], [R174.64], P2 ;  /* 0xcf400000ae007fae */ /* 0x020be80009121844 */
[----:B-1----:R-:W2:Y:S04]  /*3d510*/  LDL.64 R190, [R1+0x108] ;  /* 0x0001080001be7983 */ /* 0x002ea80000100a00 */
[----:B-----5:R-:W5:Y:S04]  /*3d520*/  LDL.64 R174, [R1+0x1e8] ;  /* 0x0001e80001ae7983 */ /* 0x020f680000100a00 */
[----:B------:R1:W-:Y:S04]  /*3d530*/  LDGSTS.E [R252+-0x2fc00], [R2.64], P2 ;  /* 0xd040000002fc7fae */ /* 0x0003e80009121844 */
[----:B----4-:R4:W-:Y:S04]  /*3d540*/  LDGSTS.E [R0+-0x2ec00], [R188.64], P2 ;  /* 0xd1400000bc007fae */ /* 0x0109e80009121844 */
[----:B-1----:R-:W5:Y:S04]  /*3d550*/  LDL.64 R2, [R1+0x1d0] ;  /* 0x0001d00001027983 */ /* 0x002f680000100a00 */
[----:B----4-:R-:W4:Y:S04]  /*3d560*/  LDL.64 R188, [R1+0xf0] ;  /* 0x0000f00001bc7983 */ /* 0x010f280000100a00 */
        /* <DEDUP_REMOVED lines=8> */
[----:B---3--:R1:W-:Y:S04]  /*3d5f0*/  LDGSTS.E [R252+-0x29c00], [R176.64], P2 ;  /* 0xd6400000b0fc7fae */ /* 0x0083e80009121844 */
[----:B--2---:R2:W-:Y:S04]  /*3d600*/  LDGSTS.E [R0+-0x28c00], [R180.64], P2 ;  /* 0xd7400000b4007fae */ /* 0x0045e80009121844 */
[----:B-1----:R-:W3:Y:S04]  /*3d610*/  LDL.64 R176, [R1+0x78] ;  /* 0x0000780001b07983 */ /* 0x002ee80000100a00 */
[----:B--2---:R-:W2:Y:S04]  /*3d620*/  LDL.64 R180, [R1+0x58] ;  /* 0x0000580001b47983 */ /* 0x004ea80000100a00 */
[----:B-----5:R1:W-:Y:S04]  /*3d630*/  LDGSTS.E [R252+-0x27c00], [R174.64], P2 ;  /* 0xd8400000aefc7fae */ /* 0x0203e80009121844 */
[----:B-1----:R-:W5:Y:S04]  /*3d640*/  LDL.64 R174, [R1+0x38] ;  /* 0x0000380001ae7983 */ /* 0x002f680000100a00 */
[----:B------:R1:W-:Y:S04]  /*3d650*/  LDGSTS.E [R0+-0x26c00], [R2.64], P2 ;  /* 0xd940000002007fae */ /* 0x0003e80009121844 */
[----:B-1----:R-:W5:Y:S04]  /*3d660*/  LDL.64 R2, [R1+0x18] ;  /* 0x0000180001027983 */ /* 0x002f680000100a00 */
[----:B----4-:R1:W-:Y:S04]  /*3d670*/  LDGSTS.E [R252+-0x25c00], [R10.64], P2 ;  /* 0xda4000000afc7fae */ /* 0x0103e80009121844 */
        /* <DEDUP_REMOVED lines=9> */
[----:B-1----:R-:W5:Y:S04]  /*3d710*/  LDL.LU.64 R10, [R1+0x6130] ;  /* 0x00613000010a7983 */ /* 0x002f680000300a00 */
[----:B------:R1:W-:Y:S04]  /*3d720*/  LDGSTS.E [R252+-0x1bc00], [R184.64], P2 ;  /* 0xe4400000b8fc7fae */ /* 0x0003e80009121844 */
[----:B------:R1:W-:Y:S04]  /*3d730*/  LDGSTS.E [R0+-0x1ac00], [R250.64], P2 ;  /* 0xe5400000fa007fae */ /* 0x0003e80009121844 */
[----:B------:R-:W5:Y:S01]  /*3d740*/  LDL.64 R190, [R1+0x438] ;  /* 0x0004380001be7983 */ /* 0x000f620000100a00 */
[----:B------:R-:W-:-:S03]  /*3d750*/  LOP3.LUT R178, R179, 0x30, RZ, 0x3c, !PT ;  /* 0x00000030b3b27812 */ /* 0x000fc600078e3cff */
[----:B----4-:R-:W4:Y:S04]  /*3d760*/  LDL.64 R188, [R1+0x3a8] ;  /* 0x0003a80001bc7983 */ /* 0x010f280000100a00 */
        /* <DEDUP_REMOVED lines=13> */
[----:B--2---:R-:W2:Y:S04]  /*3d840*/  LDL.64 R180, [R1+0x3d8] ;  /* 0x0003d80001b47983 */ /* 0x004ea80000100a00 */
[----:B-----5:R1:W-:Y:S04]  /*3d850*/  LDGSTS.E [R252+-0x17c00], [R174.64], P2 ;  /* 0xe8400000aefc7fae */ /* 0x0203e80009121844 */
[----:B-1----:R-:W2:Y:S04]  /*3d860*/  LDL.64 R174, [R1+0x3c0] ;  /* 0x0003c00001ae7983 */ /* 0x002ea80000100a00 */
        /* <DEDUP_REMOVED lines=18> */
[----:B-1----:R-:W5:Y:S04]  /*3d990*/  LDL.64 R2, [R1+0x390] ;  /* 0x0003900001027983 */ /* 0x002f680000100a00 */
[----:B------:R1:W-:Y:S04]  /*3d9a0*/  LDGSTS.E [R0+-0x4c00], [R36.64], P2 ;  /* 0xfb40000024007fae */ /* 0x0003e80009121844 */
[----:B------:R1:W-:Y:S04]  /*3d9b0*/  LDGSTS.E [R252+-0x3c00], [R28.64], P2 ;  /* 0xfc4000001cfc7fae */ /* 0x0003e80009121844 */
[----:B------:R1:W-:Y:S04]  /*3d9c0*/  LDGSTS.E [R0+-0x2c00], [R20.64], P2 ;  /* 0xfd40000014007fae */ /* 0x0003e80009121844 */
[----:B------:R1:W-:Y:S04]  /*3d9d0*/  LDGSTS.E [R252+-0x1c00], [R12.64], P2 ;  /* 0xfe4000000cfc7fae */ /* 0x0003e80009121844 */
[----:B------:R1:W-:Y:S02]  /*3d9e0*/  LDGSTS.E [R0+-0xc00], [R4.64], P2 ;  /* 0xff40000004007fae */ /* 0x0003e40009121844 */
[----:B-1----:R-:W-:-:S02]  /*3d9f0*/  IADD3 R252, R178, 0x100000, RZ ;  /* 0x00100000b2fc7810 */ /* 0x002fc40007ffe0ff */
[----:B------:R-:W-:-:S03]  /*3da00*/  IADD3 R0, R178, 0x100000, RZ ;  /* 0x00100000b2007810 */ /* 0x000fc60007ffe0ff */
[----:B------:R1:W-:Y:S04]  /*3da10*/  LDGSTS.E [R252+-0x3fa00], [R190.64], P2 ;  /* 0xc0600000befc7fae */ /* 0x0003e80009121844 */
[----:B----4-:R4:W-:Y:S04]  /*3da20*/  LDGSTS.E [R0+-0x3ea00], [R250.64], P2 ;  /* 0xc1600000fa007fae */ /* 0x0109e80009121844 */
[----:B-1----:R-:W5:Y:S04]  /*3da30*/  LDL.64 R190, [R1+0x2d0] ;  /* 0x0002d00001be7983 */ /* 0x002f680000100a00 */
[----:B----4-:R-:W4:Y:S04]  /*3da40*/  LDL.64 R250, [R1+0x300] ;  /* 0x0003000001fa7983 */ /* 0x010f280000100a00 */
[----:B---3--:R1:W-:Y:S04]  /*3da50*/  LDGSTS.E [R252+-0x3da00], [R176.64], P2 ;  /* 0xc2600000b0fc7fae */ /* 0x0083e80009121844 */
[----:B--2---:R2:W-:Y:S04]  /*3da60*/  LDGSTS.E [R0+-0x3ca00], [R180.64], P2 ;  /* 0xc3600000b4007fae */ /* 0x0045e80009121844 */
[----:B-1----:R-:W3:Y:S04]  /*3da70*/  LDL.64 R176, [R1+0x2e8] ;  /* 0x0002e80001b07983 */ /* 0x002ee80000100a00 */
[----:B--2---:R-:W3:Y:S04]  /*3da80*/  LDL.64 R180, [R1+0x2b8] ;  /* 0x0002b80001b47983 */ /* 0x004ee80000100a00 */
[----:B------:R1:W-:Y:S04]  /*3da90*/  LDGSTS.E [R252+-0x3ba00], [R174.64], P2 ;  /* 0xc4600000aefc7fae */ /* 0x0003e80009121844 */
[----:B------:R1:W-:Y:S04]  /*3daa0*/  LDGSTS.E [R0+-0x3aa00], [R188.64], P2 ;  /* 0xc5600000bc007fae */ /* 0x0003e80009121844 */
[----:B-1----:R-:W3:Y:S04]  /*3dab0*/  LDL.64 R174, [R1+0x2a0] ;  /* 0x0002a00001ae7983 */ /* 0x002ee80000100a00 */
[----:B------:R-:W3:Y:S04]  /*3dac0*/  LDL.64 R188, [R1+0x288] ;  /* 0x0002880001bc7983 */ /* 0x000ee80000100a00 */
[----:B-----5:R1:W-:Y:S04]  /*3dad0*/  LDGSTS.E [R252+-0x39a00], [R2.64], P2 ;  /* 0xc660000002fc7fae */ /* 0x0203e80009121844 */
[----:B------:R5:W-:Y:S04]  /*3dae0*/  LDGSTS.E [R0+-0x38a00], [R186.64], P2 ;  /* 0xc7600000ba007fae */ /* 0x000be80009121844 */
[----:B------:R5:W-:Y:S04]  /*3daf0*/  LDGSTS.E [R252+-0x37a00], [R194.64], P2 ;  /* 0xc8600000c2fc7fae */ /* 0x000be80009121844 */
[----:B-1----:R-:W2:Y:S04]  /*3db00*/  LDL.64 R2, [R1+0x270] ;  /* 0x0002700001027983 */ /* 0x002ea80000100a00 */
[----:B------:R1:W-:Y:S04]  /*3db10*/  LDGSTS.E [R0+-0x36a00], [R184.64], P2 ;  /* 0xc9600000b8007fae */ /* 0x0003e80009121844 */
[----:B------:R1:W-:Y:S04]  /*3db20*/  LDGSTS.E [R252+-0x35a00], [R182.64], P2 ;  /* 0xca600000b6fc7fae */ /* 0x0003e80009121844 */
[----:B-----5:R-:W5:Y:S04]  /*3db30*/  LDL.64 R186, [R1+0x258] ;  /* 0x0002580001ba7983 */ /* 0x020f680000100a00 */
[----:B------:R1:W-:Y:S04]  /*3db40*/  LDGSTS.E [R0+-0x34a00], [R192.64], P2 ;  /* 0xcb600000c0007fae */ /* 0x0003e80009121844 */
[----:B-1----:R-:W5:Y:S04]  /*3db50*/  LDL.64 R184, [R1+0x240] ;  /* 0x0002400001b87983 */ /* 0x002f680000100a00 */
[----:B------:R-:W5:Y:S04]  /*3db60*/  LDL.64 R182, [R1+0x228] ;  /* 0x0002280001b67983 */ /* 0x000f680000100a00 */
[----:B------:R-:W5:Y:S04]  /*3db70*/  LDL.64 R194, [R1+0x138] ;  /* 0x0001380001c27983 */ /* 0x000f680000100a00 */
[----:B------:R-:W5:Y:S04]  /*3db80*/  LDL.64 R192, [R1+0x120] ;  /* 0x0001200001c07983 */ /* 0x000f680000100a00 */
[----:B----4-:R1:W-:Y:S04]  /*3db90*/  LDGSTS.E [R252+-0x33a00], [R250.64], P2 ;  /* 0xcc600000fafc7fae */ /* 0x0103e80009121844 */
[----:B-1----:R-:W5:Y:S04]  /*3dba0*/  LDL.64 R250, [R1+0x210] ;  /* 0x0002100001fa7983 */ /* 0x002f680000100a00 */
[----:B---3--:R1:W-:Y:S04]  /*3dbb0*/  LDGSTS.E [R0+-0x32a00], [R176.64], P2 ;  /* 0xcd600000b0007fae */ /* 0x0083e80009121844 */
[----:B------:R3:W-:Y:S04]  /*3dbc0*/  LDGSTS.E [R252+-0x31a00], [R190.64], P2 ;  /* 0xce600000befc7fae */ /* 0x0007e80009121844 */
[----:B------:R3:W-:Y:S04]  /*3dbd0*/  LDGSTS.E [R0+-0x30a00], [R180.64], P2 ;  /* 0xcf600000b4007fae */ /* 0x0007e80009121844 */
[----:B-1----:R-:W4:Y:S04]  /*3dbe0*/  LDL.64 R176, [R1+0x1f8] ;  /* 0x0001f80001b07983 */ /* 0x002f280000100a00 */
[----:B---3--:R-:W3:Y:S04]  /*3dbf0*/  LDL.64 R190, [R1+0x100] ;  /* 0x0001000001be7983 */ /* 0x008ee80000100a00 */
[----:B------:R-:W3:Y:S04]  /*3dc00*/  LDL.64 R180, [R1+0x1e0] ;  /* 0x0001e00001b47983 */ /* 0x000ee80000100a00 */
[----:B------:R1:W-:Y:S04]  /*3dc10*/  LDGSTS.E [R252+-0x2fa00], [R174.64], P2 ;  /* 0xd0600000aefc7fae */ /* 0x0003e80009121844 */
[----:B------:R1:W-:Y:S04]  /*3dc20*/  LDGSTS.E [R0+-0x2ea00], [R188.64], P2 ;  /* 0xd1600000bc007fae */ /* 0x0003e80009121844 */
[----:B-1----:R-:W3:Y:S04]  /*3dc30*/  LDL.64 R174, [R1+0x1c8] ;  /* 0x0001c80001ae7983 */ /* 0x002ee80000100a00 */
[----:B------:R-:W3:Y:S04]  /*3dc40*/  LDL.64 R188, [R1+0xe8] ;  /* 0x0000e80001bc7983 */ /* 0x000ee80000100a00 */
[----:B--2---:R1:W-:Y:S04]  /*3dc50*/  LDGSTS.E [R252+-0x2da00], [R2.64], P2 ;  /* 0xd260000002fc7fae */ /* 0x0043e80009121844 */
[----:B-1----:R-:W2:Y:S04]  /*3dc60*/  LDL.64 R2, [R1+0x1b0] ;  /* 0x0001b00001027983 */ /* 0x002ea80000100a00 */
[----:B-----5:R1:W-:Y:S04]  /*3dc70*/  LDGSTS.E [R0+-0x2ca00], [R186.64], P2 ;  /* 0xd3600000ba007fae */ /* 0x0203e80009121844 */
[----:B------:R5:W-:Y:S04]  /*3dc80*/  LDGSTS.E [R252+-0x2ba00], [R184.64], P2 ;  /* 0xd4600000b8fc7fae */ /* 0x000be80009121844 */
[----:B------:R5:W-:Y:S04]  /*3dc90*/  LDGSTS.E [R0+-0x2aa00], [R182.64], P2 ;  /* 0xd5600000b6007fae */ /* 0x000be80009121844 */
[----:B-1----:R-:W2:Y:S04]  /*3dca0*/  LDL.64 R186, [R1+0xd0] ;  /* 0x0000d00001ba7983 */ /* 0x002ea80000100a00 */
[----:B-----5:R-:W5:Y:S04]  /*3dcb0*/  LDL.64 R184, [R1+0xb0] ;  /* 0x0000b00001b87983 */ /* 0x020f680000100a00 */
[----:B------:R-:W5:Y:S04]  /*3dcc0*/  LDL.64 R182, [R1+0x90] ;  /* 0x0000900001b67983 */ /* 0x000f680000100a00 */
[----:B------:R1:W-:Y:S04]  /*3dcd0*/  LDGSTS.E [R252+-0x29a00], [R250.64], P2 ;  /* 0xd6600000fafc7fae */ /* 0x0003e80009121844 */
[----:B-1----:R-:W5:Y:S04]  /*3dce0*/  LDL.64 R250, [R1+0x70] ;  /* 0x0000700001fa7983 */ /* 0x002f680000100a00 */
[----:B----4-:R1:W-:Y:S04]  /*3dcf0*/  LDGSTS.E [R0+-0x28a00], [R176.64], P2 ;  /* 0xd7600000b0007fae */ /* 0x0103e80009121844 */
[----:B---3--:R3:W-:Y:S04]  /*3dd00*/  LDGSTS.E [R252+-0x27a00], [R180.64], P2 ;  /* 0xd8600000b4fc7fae */ /* 0x0087e80009121844 */
[----:B-1----:R-:W4:Y:S04]  /*3dd10*/  LDL.64 R176, [R1+0x50] ;  /* 0x0000500001b07983 */ /* 0x002f280000100a00 */
[----:B---3--:R-:W4:Y:S04]  /*3dd20*/  LDL.64 R180, [R1+0x30] ;  /* 0x0000300001b47983 */ /* 0x008f280000100a00 */
[----:B------:R1:W-:Y:S04]  /*3dd30*/  LDGSTS.E [R0+-0x26a00], [R174.64], P2 ;  /* 0xd9600000ae007fae */ /* 0x0003e80009121844 */
[----:B-1----:R-:W4:Y:S04]  /*3dd40*/  LDL.64 R174, [R1+0x10] ;  /* 0x0000100001ae7983 */ /* 0x002f280000100a00 */
[----:B--2---:R1:W-:Y:S04]  /*3dd50*/  LDGSTS.E [R252+-0x25a00], [R2.64], P2 ;  /* 0xda60000002fc7fae */ /* 0x0043e80009121844 */
        /* <DEDUP_REMOVED lines=9> */
[----:B-1----:R-:W3:Y:S04]  /*3ddf0*/  LDL.LU.64 R2, [R1+0x6128] ;  /* 0x0061280001027983 */ /* 0x002ee80000300a00 */
[----:B-----5:R1:W-:Y:S04]  /*3de00*/  LDGSTS.E [R252+-0x1ba00], [R184.64], P2 ;  /* 0xe4600000b8fc7fae */ /* 0x0203e80009121844 */
[----:B------:R5:W-:Y:S04]  /*3de10*/  LDGSTS.E [R0+-0x1aa00], [R182.64], P2 ;  /* 0xe5600000b6007fae */ /* 0x000be80009121844 */
[----:B--2---:R-:W2:Y:S04]  /*3de20*/  LDL.64 R186, [R1+0x410] ;  /* 0x0004100001ba7983 */ /* 0x004ea80000100a00 */
[----:B------:R-:W2:Y:S04]  /*3de30*/  LDL.64 R188, [R1+0x1430] ;  /* 0x0014300001bc7983 */ /* 0x000ea80000100a00 */
[----:B------:R1:W-:Y:S04]  /*3de40*/  LDGSTS.E [R252+-0x19a00], [R250.64], P2 ;  /* 0xe6600000fafc7fae */ /* 0x0003e80009121844 */
[----:B------:R-:W2:Y:S04]  /*3de50*/  LDL.64 R194, [R1+0x1438] ;  /* 0x0014380001c27983 */ /* 0x000ea80000100a00 */
[----:B------:R-:W2:Y:S04]  /*3de60*/  LDL.64 R192, [R1+0x1448] ;  /* 0x0014480001c07983 */ /* 0x000ea80000100a00 */
[----:B-1----:R-:W2:Y:S04]  /*3de70*/  LDL.64 R184, [R1+0x1450] ;  /* 0x0014500001b87983 */ /* 0x002ea80000100a00 */
[----:B------:R-:W2:Y:S04]  /*3de80*/  LDL.64 R196, [R1+0x1458] ;  /* 0x0014580001c47983 */ /* 0x000ea80000100a00 */
[----:B-----5:R-:W5:Y:S01]  /*3de90*/  LDL.64 R182, [R1+0x1468] ;  /* 0x0014680001b67983 */ /* 0x020f620000100a00 */
[----:B------:R-:W-:-:S03]  /*3dea0*/  LOP3.LUT R178, R179, 0x50, RZ, 0x3c, !PT ;  /* 0x00000050b3b27812 */ /* 0x000fc600078e3cff */
[----:B------:R-:W2:Y:S04]  /*3deb0*/  LDL.64 R202, [R1+0x1ba8] ;  /* 0x001ba80001ca7983 */ /* 0x000ea80000100a00 */
[----:B------:R-:W2:Y:S04]  /*3dec0*/  LDL.64 R200, [R1+0x1bb0] ;  /* 0x001bb00001c87983 */ /* 0x000ea80000100a00 */
[----:B------:R-:W2:Y:S04]  /*3ded0*/  LDL.64 R198, [R1+0x1bb8] ;  /* 0x001bb80001c67983 */ /* 0x000ea80000100a00 */
[----:B----4-:R1:W-:Y:S04]  /*3dee0*/  LDGSTS.E [R0+-0x18a00], [R176.64], P2 ;  /* 0xe7600000b0007fae */ /* 0x0103e80009121844 */
[----:B------:R4:W-:Y:S04]  /*3def0*/  LDGSTS.E [R252+-0x17a00], [R180.64], P2 ;  /* 0xe8600000b4fc7fae */ /* 0x0009e80009121844 */
[----:B-1----:R-:W2:Y:S04]  /*3df00*/  LDL.64 R176, [R1+0x1428] ;  /* 0x0014280001b07983 */ /* 0x002ea80000100a00 */
[----:B----4-:R-:W4:Y:S04]  /*3df10*/  LDL.64 R180, [R1+0x430] ;  /* 0x0004300001b47983 */ /* 0x010f280000100a00 */
[----:B------:R1:W-:Y:S04]  /*3df20*/  LDGSTS.E [R0+-0x16a00], [R174.64], P2 ;  /* 0xe9600000ae007fae */ /* 0x0003e80009121844 */
[----:B------:R-:W1:Y:S04]  /*3df30*/  S2R R251, SR_TID.X ;  /* 0x0000000000fb7919 */ /* 0x000e680000002100 */
[----:B------:R1:W-:Y:S04]  /*3df40*/  LDGSTS.E [R252+-0x15a00], [R170.64], P2 ;  /* 0xea600000aafc7fae */ /* 0x0003e80009121844 */
[----:B-1----:R-:W5:Y:S04]  /*3df50*/  LDL.64 R174, [R1+0x3f0] ;  /* 0x0003f00001ae7983 */ /* 0x002f680000100a00 */
[----:B------:R1:W-:Y:S04]  /*3df60*/  LDGSTS.E [R0+-0x14a00], [R162.64], P2 ;  /* 0xeb600000a2007fae */ /* 0x0003e80009121844 */
[----:B------:R1:W-:Y:S04]  /*3df70*/  LDGSTS.E [R252+-0x13a00], [R154.64], P2 ;  /* 0xec6000009afc7fae */ /* 0x0003e80009121844 */
[----:B------:R1:W-:Y:S04]  /*3df80*/  LDGSTS.E [R0+-0x12a00], [R146.64], P2 ;  /* 0xed60000092007fae */ /* 0x0003e80009121844 */
[----:B------:R1:W-:Y:S01]  /*3df90*/  LDGSTS.E [R252+-0x11a00], [R138.64], P2 ;  /* 0xee6000008afc7fae */ /* 0x0003e20009121844 */
[----:B------:R-:W-:-:S03]  /*3dfa0*/  LOP3.LUT R251, R251, 0x7f, RZ, 0xc0, !PT ;  /* 0x0000007ffbfb7812 */ /* 0x000fc600078ec0ff */
[----:B------:R1:W-:Y:S04]  /*3dfb0*/  LDGSTS.E [R0+-0x10a00], [R130.64], P2 ;  /* 0xef60000082007fae */ /* 0x0003e80009121844 */
[----:B------:R1:W-:Y:S04]  /*3dfc0*/  LDGSTS.E [R252+-0xfa00], [R122.64], P2 ;  /* 0xf06000007afc7fae */ /* 0x0003e80009121844 */
[----:B------:R1:W-:Y:S04]  /*3dfd0*/  LDGSTS.E [R0+-0xea00], [R114.64], P2 ;  /* 0xf160000072007fae */ /* 0x0003e80009121844 */
[----:B------:R1:W-:Y:S01]  /*3dfe0*/  LDGSTS.E [R252+-0xda00], [R106.64], P2 ;  /* 0xf26000006afc7fae */ /* 0x0003e20009121844 */
[----:B------:R-:W-:-:S03]  /*3dff0*/  IMAD.SHL.U32 R251, R251, 0x4, RZ ;  /* 0x00000004fbfb7824 */ /* 0x000fc600078e00ff */
        /* <DEDUP_REMOVED lines=9> */
[----:B------:R1:W-:Y:S04]  /*3e090*/  LDGSTS.E [R0+-0x4a00], [R34.64], P2 ;  /* 0xfb60000022007fae */ /* 0x0003e80009121844 */
[----:B------:R1:W-:Y:S04]  /*3e0a0*/  LDGSTS.E [R252+-0x3a00], [R26.64], P2 ;  /* 0xfc6000001afc7fae */ /* 0x0003e80009121844 */
[----:B------:R1:W-:Y:S04]  /*3e0b0*/  LDGSTS.E [R0+-0x2a00], [R18.64], P2 ;  /* 0xfd60000012007fae */ /* 0x0003e80009121844 */
[----:B------:R1:W-:Y:S04]  /*3e0c0*/  LDGSTS.E [R252+-0x1a00], [R10.64], P2 ;  /* 0xfe6000000afc7fae */ /* 0x0003e80009121844 */
[----:B------:R-:W5:Y:S01]  /*3e0d0*/  LDL.64 R250, [R1+0x1470] ;  /* 0x0014700001fa7983 */ /* 0x000f620000100a00 */
[----:B-1----:R-:W-:-:S03]  /*3e0e0*/  IADD3 R252, R191, 0x100000, RZ ;  /* 0x00100000bffc7810 */ /* 0x002fc60007ffe0ff */
[----:B---3--:R1:W-:Y:S02]  /*3e0f0*/  LDGSTS.E [R0+-0xa00], [R2.64], P2 ;  /* 0xff60000002007fae */ /* 0x0083e40009121844 */
[----:B-1----:R-:W-:Y:S02]  /*3e100*/  IADD3 R0, R191, 0x100000, RZ ;  /* 0x00100000bf007810 */ /* 0x002fe40007ffe0ff */
[----:B------:R-:W3:Y:S04]  /*3e110*/  LDL.64 R190, [R1+0x1668] ;  /* 0x0016680001be7983 */ /* 0x000ee80000100a00 */
[----:B----4-:R1:W-:Y:S04]  /*3e120*/  LDGSTS.E [R252+-0x3f800], [R180.64], P2 ;  /* 0xc0800000b4fc7fae */ /* 0x0103e80009121844 */
[----:B--2---:R2:W-:Y:S04]  /*3e130*/  LDGSTS.E [R0+-0x3e800], [R186.64], P2 ;  /* 0xc1800000ba007fae */ /* 0x0045e80009121844 */
[----:B-1----:R-:W4:Y:S04]  /*3e140*/  LDL.64 R180, [R1+0x1478] ;  /* 0x0014780001b47983 */ /* 0x002f280000100a00 */
[----:B--2---:R-:W2:Y:S04]  /*3e150*/  LDL.64 R186, [R1+0x1480] ;  /* 0x0014800001ba7983 */ /* 0x004ea80000100a00 */
[----:B-----5:R1:W-:Y:S04]  /*3e160*/  LDGSTS.E [R252+-0x3d800], [R174.64], P2 ;  /* 0xc2800000aefc7fae */ /* 0x0203e80009121844 */
[----:B------:R5:W-:Y:S04]  /*3e170*/  LDGSTS.E [R0+-0x3c800], [R176.64], P2 ;  /* 0xc3800000b0007fae */ /* 0x000be80009121844 */
[----:B------:R5:W-:Y:S04]  /*3e180*/  LDGSTS.E [R252+-0x3b800], [R188.64], P2 ;  /* 0xc4800000bcfc7fae */ /* 0x000be80009121844 */
[----:B-1----:R-:W3:Y:S04]  /*3e190*/  LDL.64 R174, [R1+0x1488] ;  /* 0x0014880001ae7983 */ /* 0x002ee80000100a00 */
[----:B-----5:R-:W5:Y:S04]  /*3e1a0*/  LDL.64 R176, [R1+0x1490] ;  /* 0x0014900001b07983 */ /* 0x020f680000100a00 */
[----:B------:R-:W5:Y:S04]  /*3e1b0*/  LDL.64 R188, [R1+0x1498] ;  /* 0x0014980001bc7983 */ /* 0x000f680000100a00 */
[----:B------:R1:W-:Y:S04]  /*3e1c0*/  LDGSTS.E [R0+-0x3a800], [R194.64], P2 ;  /* 0xc5800000c2007fae */ /* 0x0003e80009121844 */
[----:B------:R1:W-:Y:S04]  /*3e1d0*/  LDGSTS.E [R252+-0x39800], [R192.64], P2 ;  /* 0xc6800000c0fc7fae */ /* 0x0003e80009121844 */
[----:B------:R1:W-:Y:S04]  /*3e1e0*/  LDGSTS.E [R0+-0x38800], [R184.64], P2 ;  /* 0xc7800000b8007fae */ /* 0x0003e80009121844 */
[----:B-1----:R-:W5:Y:S04]  /*3e1f0*/  LDL.64 R194, [R1+0x14a0] ;  /* 0x0014a00001c27983 */ /* 0x002f680000100a00 */
[----:B------:R-:W5:Y:S04]  /*3e200*/  LDL.64 R192, [R1+0x14a8] ;  /* 0x0014a80001c07983 */ /* 0x000f680000100a00 */
[----:B------:R-:W5:Y:S04]  /*3e210*/  LDL.64 R184, [R1+0x14b0] ;  /* 0x0014b00001b87983 */ /* 0x000f680000100a00 */
[----:B------:R1:W-:Y:S04]  /*3e220*/  LDGSTS.E [R252+-0x37800], [R196.64], P2 ;  /* 0xc8800000c4fc7fae */ /* 0x0003e80009121844 */
[----:B------:R1:W-:Y:S04]  /*3e230*/  LDGSTS.E [R0+-0x36800], [R182.64], P2 ;  /* 0xc9800000b6007fae */ /* 0x0003e80009121844 */
[----:B-1----:R-:W5:Y:S04]  /*3e240*/  LDL.64 R196, [R1+0x14b8] ;  /* 0x0014b80001c47983 */ /* 0x002f680000100a00 */
[----:B------:R-:W5:Y:S04]  /*3e250*/  LDL.64 R182, [R1+0x14c0] ;  /* 0x0014c00001b67983 */ /* 0x000f680000100a00 */
[----:B------:R1:W-:Y:S04]  /*3e260*/  LDGSTS.E [R252+-0x35800], [R250.64], P2 ;  /* 0xca800000fafc7fae */ /* 0x0003e80009121844 */
[----:B-1----:R-:W5:Y:S04]  /*3e270*/  LDL.64 R250, [R1+0x14c8] ;  /* 0x0014c80001fa7983 */ /* 0x002f680000100a00 */
[----:B----4-:R1:W-:Y:S04]  /*3e280*/  LDGSTS.E [R0+-0x34800], [R180.64], P2 ;  /* 0xcb800000b4007fae */ /* 0x0103e80009121844 */
[----:B--2---:R2:W-:Y:S04]  /*3e290*/  LDGSTS.E [R252+-0x33800], [R186.64], P2 ;  /* 0xcc800000bafc7fae */ /* 0x0045e80009121844 */
[----:B-1----:R-:W4:Y:S04]  /*3e2a0*/  LDL.64 R180, [R1+0x14d0] ;  /* 0x0014d00001b47983 */ /* 0x002f280000100a00 */
[----:B--2---:R-:W2:Y:S04]  /*3e2b0*/  LDL.64 R186, [R1+0x14d8] ;  /* 0x0014d80001ba7983 */ /* 0x004ea80000100a00 */
[----:B---3--:R1:W-:Y:S04]  /*3e2c0*/  LDGSTS.E [R0+-0x32800], [R174.64], P2 ;  /* 0xcd800000ae007fae */ /* 0x0083e80009121844 */
[----:B-----5:R3:W-:Y:S04]  /*3e2d0*/  LDGSTS.E [R252+-0x31800], [R176.64], P2 ;  /* 0xce800000b0fc7fae */ /* 0x0207e80009121844 */
[----:B------:R5:W-:Y:S04]  /*3e2e0*/  LDGSTS.E [R0+-0x30800], [R188.64], P2 ;  /* 0xcf800000bc007fae */ /* 0x000be80009121844 */
[----:B-1----:R-:W2:Y:S04]  /*3e2f0*/  LDL.64 R174, [R1+0x14e0] ;  /* 0x0014e00001ae7983 */ /* 0x002ea80000100a00 */
[----:B---3--:R-:W3:Y:S04]  /*3e300*/  LDL.64 R176, [R1+0x14e8] ;  /* 0x0014e80001b07983 */ /* 0x008ee80000100a00 */
[----:B-----5:R-:W5:Y:S04]  /*3e310*/  LDL.64 R188, [R1+0x14f0] ;  /* 0x0014f00001bc7983 */ /* 0x020f680000100a00 */
        /* <DEDUP_REMOVED lines=16> */
[----:B------:R1:W-:Y:S04]  /*3e420*/  LDGSTS.E [R252+-0x27800], [R174.64], P2 ;  /* 0xd8800000aefc7fae */ /* 0x0003e80009121844 */
[----:B---3--:R3:W-:Y:S04]  /*3e430*/  LDGSTS.E [R0+-0x26800], [R176.64], P2 ;  /* 0xd9800000b0007fae */ /* 0x0087e80009121844 */
[----:B-----5:R5:W-:Y:S04]  /*3e440*/  LDGSTS.E [R252+-0x25800], [R188.64], P2 ;  /* 0xda800000bcfc7fae */ /* 0x020be80009121844 */
        /* <DEDUP_REMOVED lines=74> */
[----:B------:R-:W5:Y:S01]  /*3e8f0*/  LDL.64 R184, [R1+0x1660] ;  /* 0x0016600001b87983 */ /* 0x000f620000100a00 */
[----:B------:R-:W-:-:S03]  /*3e900*/  IADD3 R252, R178, 0x100000, RZ ;  /* 0x00100000b2fc7810 */ /* 0x000fc60007ffe0ff */
[----:B------:R1:W-:Y:S04]  /*3e910*/  LDGSTS.E [R0+-0x800], [R182.64], P2 ;  /* 0xff800000b6007fae */ /* 0x0003e80009121844 */
[----:B-1----:R-:W5:Y:S01]  /*3e920*/  LDL.64 R182, [R1+0x1670] ;  /* 0x0016700001b67983 */ /* 0x002f620000100a00 */
[----:B------:R-:W-:-:S03]  /*3e930*/  IADD3 R0, R178, 0x100000, RZ ;  /* 0x00100000b2007810 */ /* 0x000fc60007ffe0ff */
        /* <DEDUP_REMOVED lines=115> */
[----:B------:R1:W-:Y:S04]  /*3f070*/  LDGSTS.E [R252+-0x5600], [R174.64], P2 ;  /* 0xfaa00000aefc7fae */ /* 0x0003e80009121844 */
[----:B---3--:R3:W-:Y:S04]  /*3f080*/  LDGSTS.E [R0+-0x4600], [R176.64], P2 ;  /* 0xfba00000b0007fae */ /* 0x0087e80009121844 */
[----:B--2---:R-:W2:Y:S04]  /*3f090*/  S2R R187, SR_TID.X ;  /* 0x0000000000bb7919 */ /* 0x004ea80000002100 */
[----:B-1----:R-:W4:Y:S04]  /*3f0a0*/  LDL.64 R174, [R1+0x1840] ;  /* 0x0018400001ae7983 */ /* 0x002f280000100a00 */
[----:B---3--:R-:W3:Y:S04]  /*3f0b0*/  LDL.64 R176, [R1+0x1848] ;  /* 0x0018480001b07983 */ /* 0x008ee80000100a00 */
[----:B-----5:R1:W-:Y:S04]  /*3f0c0*/  LDGSTS.E [R252+-0x3600], [R188.64], P2 ;  /* 0xfca00000bcfc7fae */ /* 0x0203e80009121844 */
[----:B------:R5:W-:Y:S01]  /*3f0d0*/  LDGSTS.E [R0+-0x2600], [R196.64], P2 ;  /* 0xfda00000c4007fae */ /* 0x000be20009121844 */
[----:B--2---:R-:W-:-:S03]  /*3f0e0*/  LOP3.LUT R187, R187, 0x7f, RZ, 0xc0, !PT ;  /* 0x0000007fbbbb7812 */ /* 0x004fc600078ec0ff */
[----:B------:R2:W-:Y:S02]  /*3f0f0*/  LDGSTS.E [R252+-0x1600], [R184.64], P2 ;  /* 0xfea00000b8fc7fae */ /* 0x0005e40009121844 */
[----:B------:R-:W-:Y:S02]  /*3f100*/  IMAD.SHL.U32 R187, R187, 0x4, RZ ;  /* 0x00000004bbbb7824 */ /* 0x000fe400078e00ff */
[----:B-----5:R-:W5:Y:S03]  /*3f110*/  LDL.64 R196, [R1+0x1860] ;  /* 0x0018600001c47983 */ /* 0x020f660000100a00 */
[----:B-1----:R-:W-:Y:S01]  /*3f120*/  LOP3.LUT R189, R187, 0x60, RZ, 0x3c, !PT ;  /* 0x00000060bbbd7812 */ /* 0x002fe200078e3cff */
[----:B------:R1:W-:Y:S04]  /*3f130*/  LDGSTS.E [R0+-0x600], [R192.64], P2 ;  /* 0xffa00000c0007fae */ /* 0x0003e80009121844 */
[----:B------:R-:W5:Y:S01]  /*3f140*/  LDL.64 R186, [R1+0x1858] ;  /* 0x0018580001ba7983 */ /* 0x000f620000100a00 */
[----:B--2---:R-:W-:-:S03]  /*3f150*/  IADD3 R252, R189, 0x100000, RZ ;  /* 0x00100000bdfc7810 */ /* 0x004fc60007ffe0ff */
[----:B------:R-:W5:Y:S04]  /*3f160*/  LDL.64 R184, [R1+0x1868] ;  /* 0x0018680001b87983 */ /* 0x000f680000100a00 */
[----:B-1----:R-:W5:Y:S01]  /*3f170*/  LDL.64 R192, [R1+0x1870] ;  /* 0x0018700001c07983 */ /* 0x002f620000100a00 */
[----:B------:R-:W-:-:S03]  /*3f180*/  IADD3 R0, R189, 0x100000, RZ ;  /* 0x00100000bd007810 */ /* 0x000fc60007ffe0ff */
[----:B------:R1:W-:Y:S01]  /*3f190*/  LDGSTS.E [R252+-0x3f400], [R182.64], P2 ;  /* 0xc0c00000b6fc7fae */ /* 0x0003e20009121844 */
[----:B------:R-:W-:-:S03]  /*3f1a0*/  LOP3.LUT R178, R179, 0x70, RZ, 0x3c, !PT ;  /* 0x00000070b3b27812 */ /* 0x000fc600078e3cff */
[----:B------:R-:W5:Y:S04]  /*3f1b0*/  LDL.64 R188, [R1+0x1a60] ;  /* 0x001a600001bc7983 */ /* 0x000f680000100a00 */
[----:B-1----:R-:W5:Y:S04]  /*3f1c0*/  LDL.64 R182, [R1+0x1878] ;  /* 0x0018780001b67983 */ /* 0x002f680000100a00 */
[----:B------:R1:W-:Y:S04]  /*3f1d0*/  LDGSTS.E [R0+-0x3e400], [R250.64], P2 ;  /* 0xc1c00000fa007fae */ /* 0x0003e80009121844 */
[----:B-1----:R-:W5:Y:S04]  /*3f1e0*/  LDL.64 R250, [R1+0x1880] ;  /* 0x0018800001fa7983 */ /* 0x002f680000100a00 */
[----:B----4-:R1:W-:Y:S04]  /*3f1f0*/  LDGSTS.E [R252+-0x3d400], [R180.64], P2 ;  /* 0xc2c00000b4fc7fae */ /* 0x0103e80009121844 */
[----:B------:R4:W-:Y:S04]  /*3f200*/  LDGSTS.E [R0+-0x3c400], [R194.64], P2 ;  /* 0xc3c00000c2007fae */ /* 0x0009e80009121844 */
[----:B-1----:R-:W2:Y:S04]  /*3f210*/  LDL.64 R180, [R1+0x1888] ;  /* 0x0018880001b47983 */ /* 0x002ea80000100a00 */
[----:B----4-:R-:W4:Y:S04]  /*3f220*/  LDL.64 R194, [R1+0x1890] ;  /* 0x0018900001c27983 */ /* 0x010f280000100a00 */
[----:B------:R1:W-:Y:S04]  /*3f230*/  LDGSTS.E [R252+-0x3b400], [R174.64], P2 ;  /* 0xc4c00000aefc7fae */ /* 0x0003e80009121844 */
[----:B---3--:R3:W-:Y:S04]  /*3f240*/  LDGSTS.E [R0+-0x3a400], [R176.64], P2 ;  /* 0xc5c00000b0007fae */ /* 0x0087e80009121844 */
[----:B------:R3:W-:Y:S04]  /*3f250*/  LDGSTS.E [R252+-0x39400], [R190.64], P2 ;  /* 0xc6c00000befc7fae */ /* 0x0007e80009121844 */
[----:B-1----:R-:W4:Y:S04]  /*3f260*/  LDL.64 R174, [R1+0x1898] ;  /* 0x0018980001ae7983 */ /* 0x002f280000100a00 */
[----:B---3--:R-:W3:Y:S04]  /*3f270*/  LDL.64 R176, [R1+0x18a0] ;  /* 0x0018a00001b07983 */ /* 0x008ee80000100a00 */
[----:B------:R-:W3:Y:S04]  /*3f280*/  LDL.64 R190, [R1+0x18a8] ;  /* 0x0018a80001be7983 */ /* 0x000ee80000100a00 */
        /* <DEDUP_REMOVED lines=8> */
[----:B-1----:R-:W5:Y:S04]  /*3f310*/  LDL.64 R192, [R1+0x18c8] ;  /* 0x0018c80001c07983 */ /* 0x002f680000100a00 */
[----:B------:R-:W5:Y:S04]  /*3f320*/  LDL.64 R182, [R1+0x18d0] ;  /* 0x0018d00001b67983 */ /* 0x000f680000100a00 */
[----:B------:R1:W-:Y:S04]  /*3f330*/  LDGSTS.E [R252+-0x33400], [R250.64], P2 ;  /* 0xccc00000fafc7fae */ /* 0x0003e80009121844 */
[----:B-1----:R-:W5:Y:S04]  /*3f340*/  LDL.64 R250, [R1+0x18d8] ;  /* 0x0018d80001fa7983 */ /* 0x002f680000100a00 */
[----:B--2---:R1:W-:Y:S04]  /*3f350*/  LDGSTS.E [R0+-0x32400], [R180.64], P2 ;  /* 0xcdc00000b4007fae */ /* 0x0043e80009121844 */
[----:B----4-:R2:W-:Y:S04]  /*3f360*/  LDGSTS.E [R252+-0x31400], [R194.64], P2 ;  /* 0xcec00000c2fc7fae */ /* 0x0105e80009121844 */
[----:B-1----:R-:W4:Y:S04]  /*3f370*/  LDL.64 R180, [R1+0x18e0] ;  /* 0x0018e00001b47983 */ /* 0x002f280000100a00 */
[----:B--2---:R-:W2:Y:S04]  /*3f380*/  LDL.64 R194, [R1+0x18e8] ;  /* 0x0018e80001c27983 */ /* 0x004ea80000100a00 */
[----:B------:R1:W-:Y:S04]  /*3f390*/  LDGSTS.E [R0+-0x30400], [R174.64], P2 ;  /* 0xcfc00000ae007fae */ /* 0x0003e80009121844 */
[----:B---3--:R3:W-:Y:S04]  /*3f3a0*/  LDGSTS.E [R252+-0x2f400], [R176.64], P2 ;  /* 0xd0c00000b0fc7fae */ /* 0x0087e80009121844 */
[----:B------:R3:W-:Y:S04]  /*3f3b0*/  LDGSTS.E [R0+-0x2e400], [R190.64], P2 ;  /* 0xd1c00000be007fae */ /* 0x0007e80009121844 */
[----:B-1----:R-:W2:Y:S04]  /*3f3c0*/  LDL.64 R174, [R1+0x18f0] ;  /* 0x0018f00001ae7983 */ /* 0x002ea80000100a00 */
[----:B---3--:R-:W3:Y:S04]  /*3f3d0*/  LDL.64 R176, [R1+0x18f8] ;  /* 0x0018f80001b07983 */ /* 0x008ee80000100a00 */
[----:B------:R-:W3:Y:S04]  /*3f3e0*/  LDL.64 R190, [R1+0x1900] ;  /* 0x0019000001be7983 */ /* 0x000ee80000100a00 */
[----:B------:R1:W-:Y:S04]  /*3f3f0*/  LDGSTS.E [R252+-0x2d400], [R186.64], P2 ;  /* 0xd2c00000bafc7fae */ /* 0x0003e80009121844 */
[----:B-----5:R5:W-:Y:S04]  /*3f400*/  LDGSTS.E [R0+-0x2c400], [R196.64], P2 ;  /* 0xd3c00000c4007fae */ /* 0x020be80009121844 */
        /* <DEDUP_REMOVED lines=87> */
[----:B-----5:R5:W-:Y:S01]  /*3f980*/  LDGSTS.E [R0+-0x400], [R184.64], P2 ;  /* 0xffc00000b8007fae */ /* 0x020be20009121844 */
[----:B-1----:R-:W-:-:S03]  /*3f990*/  IADD3 R252, R178, 0x100000, RZ ;  /* 0x00100000b2fc7810 */ /* 0x002fc60007ffe0ff */
[----:B------:R-:W3:Y:S01]  /*3f9a0*/  LDL.64 R186, [R1+0x1a68] ;  /* 0x001a680001ba7983 */ /* 0x000ee20000100a00 */
[----:B-----5:R-:W-:-:S03]  /*3f9b0*/  IADD3 R0, R178, 0x100000, RZ ;  /* 0x00100000b2007810 */ /* 0x020fc60007ffe0ff */
        /* <DEDUP_REMOVED lines=18> */
[----:B-1----:R-:W3:Y:S04]  /*3fae0*/  LDL.64 R188, [R1+0x1ab8] ;  /* 0x001ab80001bc7983 */ /* 0x002ee80000100a00 */
[----:B------:R1:W-:Y:S04]  /*3faf0*/  LDGSTS.E [R0+-0x36200], [R186.64], P2 ;  /* 0xc9e00000ba007fae */ /* 0x0003e80009121844 */
[----:B-----5:R5:W-:Y:S04]  /*3fb00*/  LDGSTS.E [R252+-0x35200], [R184.64], P2 ;  /* 0xcae00000b8fc7fae */ /* 0x020be80009121844 */
[----:B-1----:R-:W3:Y:S04]  /*3fb10*/  LDL.64 R186, [R1+0x1ac0] ;  /* 0x001ac00001ba7983 */ /* 0x002ee80000100a00 */
[----:B-----5:R-:W5:Y:S04]  /*3fb20*/  LDL.64 R184, [R1+0x1ac8] ;  /* 0x001ac80001b87983 */ /* 0x020f680000100a00 */
        /* <DEDUP_REMOVED lines=29> */
[----:B-1----:R-:W4:Y:S04]  /*3fd00*/  LDL.64 R180, [R1+0x1b48] ;  /* 0x001b480001b47983 */ /* 0x002f280000100a00 */
[----:B--2---:R1:W-:Y:S04]  /*3fd10*/  LDGSTS.E [R252+-0x25200], [R174.64], P2 ;  /* 0xdae00000aefc7fae */ /* 0x0043e80009121844 */
[----:B---3--:R2:W-:Y:S04]  /*3fd20*/  LDGSTS.E [R0+-0x24200], [R176.64], P2 ;  /* 0xdbe00000b0007fae */ /* 0x0085e80009121844 */
[----:B------:R3:W-:Y:S04]  /*3fd30*/  LDGSTS.E [R252+-0x23200], [R190.64], P2 ;  /* 0xdce00000befc7fae */ /* 0x0007e80009121844 */
[----:B-1----:R-:W4:Y:S04]  /*3fd40*/  LDL.64 R174, [R1+0x1b50] ;  /* 0x001b500001ae7983 */ /* 0x002f280000100a00 */
[----:B--2---:R-:W2:Y:S04]  /*3fd50*/  LDL.64 R176, [R1+0x1b58] ;  /* 0x001b580001b07983 */ /* 0x004ea80000100a00 */
[----:B---3--:R-:W3:Y:S04]  /*3fd60*/  LDL.64 R190, [R1+0x1b60] ;  /* 0x001b600001be7983 */ /* 0x008ee80000100a00 */
[----:B------:R1:W-:Y:S04]  /*3fd70*/  LDGSTS.E [R0+-0x22200], [R188.64], P2 ;  /* 0xdde00000bc007fae */ /* 0x0003e80009121844 */
[----:B------:R5:W-:Y:S04]  /*3fd80*/  LDGSTS.E [R252+-0x21200], [R196.64], P2 ;  /* 0xdee00000c4fc7fae */ /* 0x000be80009121844 */
[----:B-1----:R-:W3:Y:S04]  /*3fd90*/  LDL.64 R188, [R1+0x1b68] ;  /* 0x001b680001bc7983 */ /* 0x002ee80000100a00 */
[----:B------:R1:W-:Y:S04]  /*3fda0*/  LDGSTS.E [R0+-0x20200], [R186.64], P2 ;  /* 0xdfe00000ba007fae */ /* 0x0003e80009121844 */
[----:B-----5:R5:W-:Y:S04]  /*3fdb0*/  LDGSTS.E [R252+-0x1f200], [R184.64], P2 ;  /* 0xe0e00000b8fc7fae */ /* 0x020be80009121844 */
[----:B------:R5:W-:Y:S04]  /*3fdc0*/  LDGSTS.E [R0+-0x1e200], [R194.64], P2 ;  /* 0xe1e00000c2007fae */ /* 0x000be80009121844 */
[----:B-1----:R-:W3:Y:S04]  /*3fdd0*/  LDL.64 R186, [R1+0x1b70] ;  /* 0x001b700001ba7983 */ /* 0x002ee80000100a00 */
[----:B-----5:R-:W5:Y:S04]  /*3fde0*/  LDL.64 R184, [R1+0x1b78] ;  /* 0x001b780001b87983 */ /* 0x020f680000100a00 */
[----:B------:R-:W5:Y:S04]  /*3fdf0*/  LDL.64 R196, [R1+0x1bc0] ;  /* 0x001bc00001c47983 */ /* 0x000f680000100a00 */
[----:B------:R1:W-:Y:S04]  /*3fe00*/  LDGSTS.E [R252+-0x1d200], [R182.64], P2 ;  /* 0xe2e00000b6fc7fae */ /* 0x0003e80009121844 */
[----:B------:R-:W5:Y:S04]  /*3fe10*/  LDL.64 R194, [R1+0x1bc8] ;  /* 0x001bc80001c27983 */ /* 0x000f680000100a00 */
[----:B-1----:R-:W5:Y:S04]  /*3fe20*/  LDL.64 R182, [R1+0x1b80] ;  /* 0x001b800001b67983 */ /* 0x002f680000100a00 */
[----:B------:R1:W-:Y:S04]  /*3fe30*/  LDGSTS.E [R0+-0x1c200], [R250.64], P2 ;  /* 0xe3e00000fa007fae */ /* 0x0003e80009121844 */
[----:B------:R1:W-:Y:S04]  /*3fe40*/  LDGSTS.E [R252+-0x1b200], [R192.64], P2 ;  /* 0xe4e00000c0fc7fae */ /* 0x0003e80009121844 */
[----:B-1----:R-:W5:Y:S04]  /*3fe50*/  LDL.64 R250, [R1+0x1b88] ;  /* 0x001b880001fa7983 */ /* 0x002f680000100a00 */
[----:B------:R-:W5:Y:S04]  /*3fe60*/  LDL.64 R192, [R1+0x1bd0] ;  /* 0x001bd00001c07983 */ /* 0x000f680000100a00 */
[----:B----4-:R1:W-:Y:S04]  /*3fe70*/  LDGSTS.E [R0+-0x1a200], [R180.64], P2 ;  /* 0xe5e00000b4007fae */ /* 0x0103e80009121844 */
[----:B-1----:R-:W4:Y:S04]  /*3fe80*/  LDL.64 R180, [R1+0x1b90] ;  /* 0x001b900001b47983 */ /* 0x002f280000100a00 */
[----:B------:R1:W-:Y:S04]  /*3fe90*/  LDGSTS.E [R252+-0x19200], [R174.64], P2 ;  /* 0xe6e00000aefc7fae */ /* 0x0003e80009121844 */
[----:B--2---:R2:W-:Y:S04]  /*3fea0*/  LDGSTS.E [R0+-0x18200], [R176.64], P2 ;  /* 0xe7e00000b0007fae */ /* 0x0045e80009121844 */
[----:B---3--:R3:W-:Y:S04]  /*3feb0*/  LDGSTS.E [R252+-0x17200], [R190.64], P2 ;  /* 0xe8e00000befc7fae */ /* 0x0087e80009121844 */
[----:B-1----:R-:W4:Y:S04]  /*3fec0*/  LDL.64 R174, [R1+0x1b98] ;  /* 0x001b980001ae7983 */ /* 0x002f280000100a00 */
[----:B--2---:R-:W2:Y:S04]  /*3fed0*/  LDL.64 R176, [R1+0x1ba0] ;  /* 0x001ba00001b07983 */ /* 0x004ea80000100a00 */
[----:B---3--:R-:W3:Y:S04]  /*3fee0*/  LDL.64 R190, [R1+0x1bd8] ;  /* 0x001bd80001be7983 */ /* 0x008ee80000100a00 */
[----:B------:R1:W-:Y:S04]  /*3fef0*/  LDGSTS.E [R0+-0x16200], [R188.64], P2 ;  /* 0xe9e00000bc007fae */ /* 0x0003e80009121844 */
[----:B-1----:R-:W3:Y:S04]  /*3ff00*/  LDL.64 R188, [R1+0x1be0] ;  /* 0x001be00001bc7983 */ /* 0x002ee80000100a00 */
[----:B------:R1:W-:Y:S04]  /*3ff10*/  LDGSTS.E [R252+-0x15200], [R186.64], P2 ;  /* 0xeae00000bafc7fae */ /* 0x0003e80009121844 */
[----:B-----5:R5:W-:Y:S04]  /*3ff20*/  LDGSTS.E [R0+-0x14200], [R184.64], P2 ;  /* 0xebe00000b8007fae */ /* 0x020be80009121844 */
[----:B-1----:R-:W3:Y:S04]  /*3ff30*/  LDL.64 R186, [R1+0x1be8] ;  /* 0x001be80001ba7983 */ /* 0x002ee80000100a00 */
[----:B-----5:R-:W5:Y:S04]  /*3ff40*/  LDL.64 R184, [R1+0x1bf0] ;  /* 0x001bf00001b87983 */ /* 0x020f680000100a00 */
[----:B------:R1:W-:Y:S04]  /*3ff50*/  LDGSTS.E [R252+-0x13200], [R182.64], P2 ;  /* 0xece00000b6fc7fae */ /* 0x0003e80009121844 */
[----:B-1----:R-:W5:Y:S04]  /*3ff60*/  LDL.64 R182, [R1+0x1bf8] ;  /* 0x001bf80001b67983 */ /* 0x002f680000100a00 */
[----:B------:R1:W-:Y:S04]  /*3ff70*/  LDGSTS.E [R0+-0x12200], [R250.64], P2 ;  /* 0xede00000fa007fae */ /* 0x0003e80009121844 */
[----:B-1----:R-:W5:Y:S04]  /*3ff80*/  LDL.64 R250, [R1+0x1c00] ;  /* 0x001c000001fa7983 */ /* 0x002f680000100a00 */
[----:B----4-:R1:W-:Y:S04]  /*3ff90*/  LDGSTS.E [R252+-0x11200], [R180.64], P2 ;  /* 0xeee00000b4fc7fae */ /* 0x0103e80009121844 */
[----:B-1----:R-:W4:Y:S04]  /*3ffa0*/  LDL.64 R180, [R1+0x1c10] ;  /* 0x001c100001b47983 */ /* 0x002f280000100a00 */
[----:B------:R1:W-:Y:S04]  /*3ffb0*/  LDGSTS.E [R0+-0x10200], [R174.64], P2 ;  /* 0xefe00000ae007fae */ /* 0x0003e80009121844 */
[----:B--2---:R2:W-:Y:S04]  /*3ffc0*/  LDGSTS.E [R252+-0xf200], [R176.64], P2 ;  /* 0xf0e00000b0fc7fae */ /* 0x0045e80009121844 */
[----:B------:R3:W-:Y:S04]  /*3ffd0*/  LDGSTS.E [R0+-0xe200], [R202.64], P2 ;  /* 0xf1e00000ca007fae */ /* 0x0007e80009121844 */
[----:B-1----:R-:W4:Y:S04]  /*3ffe0*/  LDL.64 R174, [R1+0x1c08] ;  /* 0x001c080001ae7983 */ /* 0x002f280000100a00 */
[----:B--2---:R-:W2:Y:S04]  /*3fff0*/  LDL.64 R176, [R1+0x1c18] ;  /* 0x001c180001b07983 */ /* 0x004ea80000100a00 */
[----:B------:R1:W-:Y:S04]  /*40000*/  LDGSTS.E [R252+-0xd200], [R200.64], P2 ;  /* 0xf2e00000c8fc7fae */ /* 0x0003e80009121844 */
[----:B------:R1:W-:Y:S04]  /*40010*/  LDGSTS.E [R0+-0xc200], [R198.64], P2 ;  /* 0xf3e00000c6007fae */ /* 0x0003e80009121844 */
[----:B------:R1:W-:Y:S04]  /*40020*/  LDGSTS.E [R252+-0xb200], [R196.64], P2 ;  /* 0xf4e00000c4fc7fae */ /* 0x0003e80009121844 */
[----:B------:R1:W-:Y:S04]  /*40030*/  LDGSTS.E [R0+-0xa200], [R194.64], P2 ;  /* 0xf5e00000c2007fae */ /* 0x0003e80009121844 */
[----:B------:R1:W-:Y:S04]  /*40040*/  LDGSTS.E [R252+-0x9200], [R192.64], P2 ;  /* 0xf6e00000c0fc7fae */ /* 0x0003e80009121844 */
[----:B---3--:R3:W-:Y:S04]  /*40050*/  LDGSTS.E [R0+-0x8200], [R190.64], P2 ;  /* 0xf7e00000be007fae */ /* 0x0087e80009121844 */
[----:B------:R1:W-:Y:S04]  /*40060*/  LDGSTS.E [R252+-0x7200], [R188.64], P2 ;  /* 0xf8e00000bcfc7fae */ /* 0x0003e80009121844 */
[----:B------:R3:W-:Y:S04]  /*40070*/  LDGSTS.E [R0+-0x6200], [R186.64], P2 ;  /* 0xf9e00000ba007fae */ /* 0x0007e80009121844 */
[----:B-----5:R5:W-:Y:S04]  /*40080*/  LDGSTS.E [R252+-0x5200], [R184.64], P2 ;  /* 0xfae00000b8fc7fae */ /* 0x020be80009121844 */
[----:B------:R-:W2:Y:S04]  /*40090*/  LDL.LU.64 R202, [R1+0x6120] ;  /* 0x0061200001ca7983 */ /* 0x000ea80000300a00 */
[----:B-1----:R-:W2:Y:S04]  /*400a0*/  LDL.LU.64 R200, [R1+0x6118] ;  /* 0x0061180001c87983 */ /* 0x002ea80000300a00 */
[----:B------:R3:W-:Y:S04]  /*400b0*/  LDGSTS.E [R0+-0x4200], [R182.64], P2 ;  /* 0xfbe00000b6007fae */ /* 0x0007e80009121844 */
[----:B------:R-:W2:Y:S04]  /*400c0*/  LDL.LU.64 R198, [R1+0x6110] ;  /* 0x0061100001c67983 */ /* 0x000ea80000300a00 */
[----:B------:R-:W2:Y:S01]  /*400d0*/  LDL.LU.64 R196, [R1+0x6108] ;  /* 0x0061080001c47983 */ /* 0x000ea20000300a00 */
[----:B---3--:R-:W-:-:S03]  /*400e0*/  LOP3.LUT R0, R179, 0x70, RZ, 0x3c, !PT ;  /* 0x00000070b3007812 */ /* 0x008fc600078e3cff */
[----:B------:R-:W3:Y:S01]  /*400f0*/  LDL.LU.64 R194, [R1+0x6100] ;  /* 0x0061000001c27983 */ /* 0x000ee20000300a00 */
[----:B------:R-:W-:-:S03]  /*40100*/  IADD3 R179, R0, 0x100000, RZ ;  /* 0x0010000000b37810 */ /* 0x000fc60007ffe0ff */
[----:B------:R5:W-:Y:S04]  /*40110*/  LDGSTS.E [R252+-0x3200], [R250.64], P2 ;  /* 0xfce00000fafc7fae */ /* 0x000be80009121844 */
[----:B------:R-:W3:Y:S04]  /*40120*/  LDL.LU.64 R192, [R1+0x60f8] ;  /* 0x0060f80001c07983 */ /* 0x000ee80000300a00 */
[----:B------:R-:W3:Y:S01]  /*40130*/  LDL.LU.64 R190, [R1+0x60f0] ;  /* 0x0060f00001be7983 */ /* 0x000ee20000300a00 */
[----:B-----5:R-:W-:-:S03]  /*40140*/  IADD3 R252, R0, 0x100000, RZ ;  /* 0x0010000000fc7810 */ /* 0x020fc60007ffe0ff */
[----:B------:R-:W5:Y:S01]  /*40150*/  LDL.LU.64 R188, [R1+0x60e8] ;  /* 0x0060e80001bc7983 */ /* 0x000f620000300a00 */
[----:B------:R-:W-:-:S03]  /*40160*/  IADD3 R0, R0, 0x100000, RZ ;  /* 0x0010000000007810 */ /* 0x000fc60007ffe0ff */
[----:B------:R-:W3:Y:S04]  /*40170*/  LDL.LU.64 R186, [R1+0x60e0] ;  /* 0x0060e00001ba7983 */ /* 0x000ee80000300a00 */
[----:B------:R-:W3:Y:S04]  /*40180*/  LDL.LU.64 R184, [R1+0x60d8] ;  /* 0x0060d80001b87983 */ /* 0x000ee80000300a00 */
[----:B------:R-:W3:Y:S04]  /*40190*/  LDL.LU R178, [R1+0x60d0] ;  /* 0x0060d00001b27983 */ /* 0x000ee80000300800 */
[----:B------:R-:W3:Y:S04]  /*401a0*/  LDL.LU.64 R182, [R1+0x60c8] ;  /* 0x0060c80001b67983 */ /* 0x000ee80000300a00 */
[----:B------:R-:W3:Y:S04]  /*401b0*/  LDL.LU.64 R250, [R1+0x60c0] ;  /* 0x0060c00001fa7983 */ /* 0x000ee80000300a00 */
[----:B----4-:R1:W-:Y:S04]  /*401c0*/  LDGSTS.E [R179+-0x2200], [R174.64], P2 ;  /* 0xfde00000aeb37fae */ /* 0x0103e80009121844 */
[----:B------:R4:W-:Y:S04]  /*401d0*/  LDGSTS.E [R252+-0x1200], [R180.64], P2 ;  /* 0xfee00000b4fc7fae */ /* 0x0009e80009121844 */
[----:B--2---:R2:W-:Y:S01]  /*401e0*/  LDGSTS.E [R0+-0x200], [R176.64], P2 ;  /* 0xffe00000b0007fae */ /* 0x0045e20009121844 */
[----:B-1----:R-:W-:-:S03]  /*401f0*/  MOV R179, c[0x0][0x180] ;  /* 0x0000600000b37a02 */ /* 0x002fc60000000f00 */
[----:B------:R-:W3:Y:S01]  /*40200*/  LDL.LU.64 R174, [R1+0x60b8] ;  /* 0x0060b80001ae7983 */ /* 0x000ee20000300a00 */
[----:B----4-:R-:W-:-:S03]  /*40210*/  IMAD.MOV.U32 R252, RZ, RZ, c[0x0][0x180] ;  /* 0x00006000fffc7624 */ /* 0x010fc600078e00ff */
[----:B------:R-:W4:Y:S01]  /*40220*/  LDL.LU.64 R180, [R1+0x60b0] ;  /* 0x0060b00001b47983 */ /* 0x000f220000300a00 */
[----:B--2---:R-:W-:-:S03]  /*40230*/  IADD3 R0, R179, 0x7f, RZ ;  /* 0x0000007fb3007810 */ /* 0x004fc60007ffe0ff */
[----:B------:R-:W2:Y:S01]  /*40240*/  LDL.LU.64 R176, [R1+0x60a8] ;  /* 0x0060a80001b07983 */ /* 0x000ea20000300a00 */
[----:B------:R-:W-:Y:S02]  /*40250*/  IADD3 R179, R252, -0x95, RZ ;  /* 0xffffff6bfcb37810 */ /* 0x000fe40007ffe0ff */
[----:B------:R-:W-:Y:S01]  /*40260*/  ISETP.GT.AND P2, PT, R0, 0xff, PT ;  /* 0x000000ff0000780c */ /* 0x000fe20003f44270 */
[----:B------:R-:W0:Y:S01]  /*40270*/  LDGDEPBAR ;  /* 0x00000000000079af */ /* 0x000e220000000000 */
[----:B------:R-:W-:-:S03]  /*40280*/  SEL R0, RZ, 0x4, P4 ;  /* 0x00000004ff007807 */ /* 0x000fc60002000000 */
[----:B------:R-:W-:Y:S01]  /*40290*/  BAR.SYNC.DEFER_BLOCKING 0x0 ;  /* 0x0000000000007b1d */ /* 0x000fe20000010000 */
[----:B------:R-:W-:-:S05]  /*402a0*/  ISETP.GE.U32.AND P4, PT, R179, 0x7ffffeec, PT ;  /* 0x7ffffeecb300780c */ /* 0x000fca0003f86070 */
[----:B------:R-:W5:Y:S01]  /*402b0*/  LDL.LU R179, [R1+0x60a0] ;  /* 0x0060a00001b37983 */ /* 0x000f620000300800 */
[----:B------:R-:W-:Y:S02]  /*402c0*/  IADD3 R252, R252, -0x99, RZ ;  /* 0xffffff67fcfc7810 */ /* 0x000fe40007ffe0ff */
[----:B------:R-:W-:Y:S02]  /*402d0*/  SEL R0, R0, RZ, P2 ;  /* 0x000000ff00007207 */ /* 0x000fe40001000000 */
[----:B------:R-:W-:Y:S01]  /*402e0*/  ISETP.GE.U32.AND P2, PT, R252, 0x7ffffee8, PT ;  /* 0x7ffffee8fc00780c */ /* 0x000fe20003f46070 */
[----:B------:R-:W-:-:S05]  /*402f0*/  IMAD.MOV.U32 R252, RZ, RZ, c[0x0][0x188] ;  /* 0x00006200fffc7624 */ /* 0x000fca00078e00ff */
[----:B------:R-:W-:-:S05]  /*40300*/  SHF.L.U32 R252, R252, 0x7, RZ ;  /* 0x00000007fcfc7819 */ /* 0x000fca00000006ff */
[----:B---3--:R-:W-:-:S04]  /*40310*/  IMAD.WIDE R174, R252, 0x4, R174 ;  /* 0x00000004fcae7825 */ /* 0x008fc800078e02ae */
[C---:B----4-:R-:W-:Y:S01]  /*40320*/  IMAD.WIDE R180, R252.reuse, 0x4, R180 ;  /* 0x00000004fcb47825 */ /* 0x050fe200078e02b4 */
[----:B------:R5:W-:Y:S03]  /*40330*/  STL.64 [R1+0x2808], R174 ;  /* 0x002808ae01007387 */ /* 0x000be60000100a00 */
[C---:B--2---:R-:W-:Y:S01]  /*40340*/  IMAD.WIDE R176, R252.reuse, 0x4, R176 ;  /* 0x00000004fcb07825 */ /* 0x044fe200078e02b0 */
[----:B------:R-:W-:Y:S04]  /*40350*/  STL.64 [R1+0x2810], R180 ;  /* 0x002810b401007387 */ /* 0x000fe80000100a00 */
[----:B------:R1:W-:Y:S01]  /*40360*/  STL.64 [R1+0x2538], R176 ;  /* 0x002538b001007387 */ /* 0x0003e20000100a00 */
[----:B-----5:R-:W-:-:S05]  /*40370*/  IMAD.WIDE R174, R252, 0x4, R178 ;  /* 0x00000004fcae7825 */ /* 0x020fca00078e02b2 */
[----:B------:R-:W-:Y:S04]  /*40380*/  STL.64 [R1+0x2530], R174 ;  /* 0x002530ae01007387 */ /* 0x000fe80000100a00 */
[----:B-1----:R-:W2:Y:S04]  /*40390*/  LDL.LU.64 R176, [R1+0x628] ;  /* 0x0006280001b07983 */ /* 0x002ea80000300a00 */
[----:B------:R-:W3:Y:S04]  /*403a0*/  LDL.LU.64 R178, [R1+0x618] ;  /* 0x0006180001b27983 */ /* 0x000ee80000300a00 */
[----:B------:R1:W-:Y:S04]  /*403b0*/  STL.64 [R1+0x6198], R106 ;  /* 0x0061986a01007387 */ /* 0x0003e80000100a00 */
[----:B-1----:R-:W4:Y:S04]  /*403c0*/  LDL.LU.64 R106, [R1+0x620] ;  /* 0x00062000016a7983 */ /* 0x002f280000300a00 */
[----:B------:R1:W-:Y:S04]  /*403d0*/  STL.64 [R1+0x6190], R98 ;  /* 0x0061906201007387 */ /* 0x0003e80000100a00 */
[----:B-1----:R-:W5:Y:S04]  /*403e0*/  LDL.64 R98, [R1+0x2810] ;  /* 0x0028100001627983 */ /* 0x002f680000100a00 */
[----:B------:R1:W-:Y:S04]  /*403f0*/  STL.64 [R1+0x6188], R90 ;  /* 0x0061885a01007387 */ /* 0x0003e80000100a00 */
[----:B-1----:R-:W2:Y:S04]  /*40400*/  LDL.LU.64 R90, [R1+0x5f8] ;  /* 0x0005f800015a7983 */ /* 0x002ea80000300a00 */
[----:B------:R1:W-:Y:S04]  /*40410*/  STL.64 [R1+0x6180], R82 ;  /* 0x0061805201007387 */ /* 0x0003e80000100a00 */
[----:B-1----:R-:W2:Y:S04]  /*40420*/  LDL.64 R82, [R1+0x2530] ;  /* 0x0025300001527983 */ /* 0x002ea80000100a00 */
[----:B------:R1:W-:Y:S04]  /*40430*/  STL.64 [R1+0x6178], R74 ;  /* 0x0061784a01007387 */ /* 0x0003e80000100a00 */
[----:B-1----:R-:W2:Y:S04]  /*40440*/  LDL.LU.64 R74, [R1+0x630] ;  /* 0x00063000014a7983 */ /* 0x002ea80000300a00 */
[----:B------:R1:W-:Y:S04]  /*40450*/  STL.64 [R1+0x6170], R66 ;  /* 0x0061704201007387 */ /* 0x0003e80000100a00 */
[----:B-1----:R-:W2:Y:S04]  /*40460*/  LDL.LU.64 R66, [R1+0x610] ;  /* 0x0006100001427983 */ /* 0x002ea80000300a00 */
[----:B------:R1:W-:Y:S04]  /*40470*/  STL.64 [R1+0x6168], R58 ;  /* 0x0061683a01007387 */ /* 0x0003e80000100a00 */
[----:B-1----:R-:W2:Y:S04]  /*40480*/  LDL.LU.64 R58, [R1+0x600] ;  /* 0x00060000013a7983 */ /* 0x002ea80000300a00 */
[----:B------:R1:W-:Y:S04]  /*40490*/  STL.64 [R1+0x6160], R50 ;  /* 0x0061603201007387 */ /* 0x0003e80000100a00 */
[----:B-1----:R-:W2:Y:S04]  /*404a0*/  LDL.64 R50, [R1+0x2538] ;  /* 0x0025380001327983 */ /* 0x002ea80000100a00 */
[----:B------:R1:W-:Y:S04]  /*404b0*/  STL.64 [R1+0x6158], R42 ;  /* 0x0061582a01007387 */ /* 0x0003e80000100a00 */
[----:B-1----:R-:W2:Y:S04]  /*404c0*/  LDL.64 R42, [R1+0x2808] ;  /* 0x00280800012a7983 */ /* 0x002ea80000100a00 */
[----:B------:R-:W1:Y:S04]  /*404d0*/  S2R R180, SR_TID.X ;  /* 0x0000000000b47919 */ /* 0x000e680000002100 */
[----:B------:R1:W-:Y:S04]  /*404e0*/  STL.64 [R1+0x6150], R34 ;  /* 0x0061502201007387 */ /* 0x0003e80000100a00 */
[----:B-1----:R-:W3:Y:S01]  /*404f0*/  LDL.LU.64 R34, [R1+0x608] ;  /* 0x0006080001227983 */ /* 0x002ee20000300a00 */
[----:B------:R-:W-:-:S03]  /*40500*/  LOP3.LUT R175, R180, 0x7f, RZ, 0xc0, !PT ;  /* 0x0000007fb4af7812 */ /* 0x000fc600078ec0ff */
[----:B------:R1:W-:Y:S02]  /*40510*/  STL.64 [R1+0x6148], R26 ;  /* 0x0061481a01007387 */ /* 0x0003e40000100a00 */
[----:B------:R-:W-:Y:S02]  /*40520*/  IMAD.SHL.U32 R181, R175, 0x4, RZ ;  /* 0x00000004afb57824 */ /* 0x000fe400078e00ff */
[----:B------:R4:W-:Y:S04]  /*40530*/  STL.64 [R1+0x6140], R18 ;  /* 0x0061401201007387 */ /* 0x0009e80000100a00 */
[----:B------:R3:W-:Y:S04]  /*40540*/  STL.64 [R1+0x6138], R10 ;  /* 0x0061380a01007387 */ /* 0x0007e80000100a00 */
[----:B------:R1:W-:Y:S04]  /*40550*/  STL.64 [R1+0x6130], R2 ;  /* 0x0061300201007387 */ /* 0x0003e80000100a00 */
[----:B------:R-:W-:Y:S01]  /*40560*/  @!PT LDS RZ, [RZ] ;  /* 0x00000000fffff984 */ /* 0x000fe20000000800 */
[----:B------:R-:W-:Y:S01]  /*40570*/  @!PT LDS RZ, [RZ] ;  /* 0x00000000fffff984 */ /* 0x000fe20000000800 */
[----:B------:R-:W-:Y:S01]  /*40580*/  @!PT LDS RZ, [RZ] ;  /* 0x00000000fffff984 */ /* 0x000fe20000000800 */
[----:B--2---:R3:W-:Y:S04]  /*40590*/  LDGSTS.E [R181+0x40000], [R42.64], !P3 ;  /* 0x400000002ab57fae */ /* 0x0047e8000d921844 */
[----:B------:R1:W-:Y:S04]  /*405a0*/  LDGSTS.E [R181+0x40200], [R50.64], !P3 ;  /* 0x4020000032b57fae */ /* 0x0003e8000d921844 */
[----:B------:R1:W-:Y:S04]  /*405b0*/  LDGSTS.E [R181+0x40400], [R82.64], !P3 ;  /* 0x4040000052b57fae */ /* 0x0003e8000d921844 */
[----:B-----5:R5:W-:Y:S04]  /*405c0*/  LDGSTS.E [R181+0x40600], [R98.64], !P3 ;  /* 0x4060000062b57fae */ /* 0x020be8000d921844 */
[----:B-1----:R-:W2:Y:S04]  /*405d0*/  LDL.LU.64 R82, [R1+0x5f0] ;  /* 0x0005f00001527983 */ /* 0x002ea80000300a00 */
[----:B-----5:R-:W5:Y:S01]  /*405e0*/  LDL.LU.64 R98, [R1+0x5e8] ;  /* 0x0005e80001627983 */ /* 0x020f620000300a00 */
[----:B------:R-:W-:-:S04]  /*405f0*/  IMAD.WIDE R26, R252, 0x4, R176 ;  /* 0x00000004fc1a7825 */ /* 0x000fc800078e02b0 */
[C---:B----4-:R-:W-:Y:S01]  /*40600*/  IMAD.WIDE R18, R252.reuse, 0x4, R106 ;  /* 0x00000004fc127825 */ /* 0x050fe200078e026a */
[----:B------:R1:W-:Y:S03]  /*40610*/  LDGSTS.E [R181+0x42000], [R26.64], !P5 ;  /* 0x420000001ab57fae */ /* 0x0003e6000e921844 */
[C---:B---3--:R-:W-:Y:S01]  /*40620*/  IMAD.WIDE R10, R252.reuse, 0x4, R178 ;  /* 0x00000004fc0a7825 */ /* 0x048fe200078e02b2 */
[----:B------:R-:W3:Y:S04]  /*40630*/  LDL.LU.64 R106, [R1+0x5e0] ;  /* 0x0005e000016a7983 */ /* 0x000ee80000300a00 */
[----:B------:R1:W-:Y:S01]  /*40640*/  STL.64 [R1+0x2800], R26 ;  /* 0x0028001a01007387 */ /* 0x0003e20000100a00 */
[----:B------:R-:W-:-:S03]  /*40650*/  IMAD.WIDE R2, R252, 0x4, R66 ;  /* 0x00000004fc027825 */ /* 0x000fc600078e0242 */
[----:B------:R-:W4:Y:S04]  /*40660*/  LDL.LU.64 R178, [R1+0x5d8] ;  /* 0x0005d80001b27983 */ /* 0x000f280000300a00 */
[----:B------:R1:W-:Y:S04]  /*40670*/  STL.64 [R1+0x27f8], R18 ;  /* 0x0027f81201007387 */ /* 0x0003e80000100a00 */
[----:B------:R1:W-:Y:S04]  /*40680*/  STL.64 [R1+0x27f0], R10 ;  /* 0x0027f00a01007387 */ /* 0x0003e80000100a00 */
[----:B------:R1:W-:Y:S04]  /*40690*/  STL.64 [R1+0x27e8], R2 ;  /* 0x0027e80201007387 */ /* 0x0003e80000100a00 */
[----:B------:R-:W4:Y:S04]  /*406a0*/  LDL.LU.64 R42, [R1+0x5d0] ;  /* 0x0005d000012a7983 */ /* 0x000f280000300a00 */
[----:B------:R-:W4:Y:S04]  /*406b0*/  LDL.LU.64 R50, [R1+0x5c8] ;  /* 0x0005c80001327983 */ /* 0x000f280000300a00 */
[----:B------:R-:W4:Y:S04]  /*406c0*/  LDL.LU.64 R66, [R1+0x5c0] ;  /* 0x0005c00001427983 */ /* 0x000f280000300a00 */
[----:B------:R1:W-:Y:S04]  /*406d0*/  LDGSTS.E [R181+0x42200], [R18.64], !P5 ;  /* 0x4220000012b57fae */ /* 0x0003e8000e921844 */
[----:B------:R1:W-:Y:S02]  /*406e0*/  LDGSTS.E [R181+0x42400], [R10.64], !P5 ;  /* 0x424000000ab57fae */ /* 0x0003e4000e921844 */
[----:B-1----:R-:W-:-:S02]  /*406f0*/  IMAD.WIDE R26, R252, 0x4, R34 ;  /* 0x00000004fc1a7825 */ /* 0x002fc400078e0222 */
[----:B------:R1:W-:Y:S02]  /*40700*/  LDGSTS.E [R181+0x42600], [R2.64], !P5 ;  /* 0x4260000002b57fae */ /* 0x0003e4000e921844 */
[C---:B------:R-:W-:Y:S02]  /*40710*/  IMAD.WIDE R18, R252.reuse, 0x4, R58 ;  /* 0x00000004fc127825 */ /* 0x040fe400078e023a */
[----:B------:R2:W-:Y:S02]  /*40720*/  LDGSTS.E [R181+0x44000], [R26.64], !P0 ;  /* 0x440000001ab57fae */ /* 0x0005e4000c121844 */
[C---:B------:R-:W-:Y:S02]  /*40730*/  IMAD.WIDE R10, R252.reuse, 0x4, R90 ;  /* 0x00000004fc0a7825 */ /* 0x040fe400078e025a */
[----:B------:R5:W-:Y:S04]  /*40740*/  LDGSTS.E [R181+0x44200], [R18.64], !P0 ;  /* 0x4420000012b57fae */ /* 0x000be8000c121844 */
[----:B------:R-:W4:Y:S01]  /*40750*/  LDL.LU.64 R90, [R1+0x638] ;  /* 0x00063800015a7983 */ /* 0x000f220000300a00 */
[----:B-1----:R-:W-:-:S03]  /*40760*/  IMAD.WIDE R2, R252, 0x4, R74 ;  /* 0x00000004fc027825 */ /* 0x002fc600078e024a */
[----:B------:R2:W-:Y:S04]  /*40770*/  STL.64 [R1+0x27e0], R26 ;  /* 0x0027e01a01007387 */ /* 0x0005e80000100a00 */
[----:B------:R5:W-:Y:S04]  /*40780*/  STL.64 [R1+0x27d8], R18 ;  /* 0x0027d81201007387 */ /* 0x000be80000100a00 */
[----:B------:R3:W-:Y:S04]  /*40790*/  STL.64 [R1+0x27d0], R10 ;  /* 0x0027d00a01007387 */ /* 0x0007e80000100a00 */
[----:B------:R4:W-:Y:S04]  /*407a0*/  STL.64 [R1+0x27c8], R2 ;  /* 0x0027c80201007387 */ /* 0x0009e80000100a00 */
[----:B------:R-:W4:Y:S04]  /*407b0*/  LDL.LU.64 R58, [R1+0x5b8] ;  /* 0x0005b800013a7983 */ /* 0x000f280000300a00 */
[----:B------:R-:W4:Y:S04]  /*407c0*/  LDL.LU.64 R74, [R1+0x5b0] ;  /* 0x0005b000014a7983 */ /* 0x000f280000300a00 */
[----:B------:R3:W-:Y:S04]  /*407d0*/  LDGSTS.E [R181+0x44400], [R10.64], !P0 ;  /* 0x444000000ab57fae */ /* 0x0007e8000c121844 */
[----:B------:R4:W-:Y:S01]  /*407e0*/  LDGSTS.E [R181+0x44600], [R2.64], !P0 ;  /* 0x4460000002b57fae */ /* 0x0009e2000c121844 */
[----:B--2---:R-:W-:-:S03]  /*407f0*/  IMAD.WIDE R26, R252, 0x4, R82 ;  /* 0x00000004fc1a7825 */ /* 0x004fc600078e0252 */
[----:B------:R-:W2:Y:S01]  /*40800*/  LDL.LU.64 R82, [R1+0x5a8] ;  /* 0x0005a80001527983 */ /* 0x000ea20000300a00 */
[----:B-----5:R-:W-:-:S03]  /*40810*/  IMAD.WIDE R18, R252, 0x4, R98 ;  /* 0x00000004fc127825 */ /* 0x020fc600078e0262 */
[----:B------:R-:W5:Y:S04]  /*40820*/  LDL.LU.64 R98, [R1+0x5a0] ;  /* 0x0005a00001627983 */ /* 0x000f680000300a00 */
[----:B------:R1:W-:Y:S01]  /*40830*/  STL.64 [R1+0x27c0], R26 ;  /* 0x0027c01a01007387 */ /* 0x0003e20000100a00 */
[----:B---3--:R-:W-:-:S03]  /*40840*/  IMAD.WIDE R10, R252, 0x4, R106 ;  /* 0x00000004fc0a7825 */ /* 0x008fc600078e026a */
[----:B------:R3:W-:Y:S01]  /*40850*/  STL.64 [R1+0x27b8], R18 ;  /* 0x0027b81201007387 */ /* 0x0007e20000100a00 */
[----:B----4-:R-:W-:-:S03]  /*40860*/  IMAD.WIDE R2, R252, 0x4, R178 ;  /* 0x00000004fc027825 */ /* 0x010fc600078e02b2 */
[----:B------:R4:W-:Y:S04]  /*40870*/  STL.64 [R1+0x27b0], R10 ;  /* 0x0027b00a01007387 */ /* 0x0009e80000100a00 */
[----:B------:R1:W-:Y:S04]  /*40880*/  STL.64 [R1+0x27a8], R2 ;  /* 0x0027a80201007387 */ /* 0x0003e80000100a00 */
[----:B------:R1:W-:Y:S04]  /*40890*/  LDGSTS.E [R181+0x46000], [R26.64], !P1 ;  /* 0x460000001ab57fae */ /* 0x0003e8000c921844 */
[----:B------:R-:W5:Y:S04]  /*408a0*/  LDL.LU.64 R106, [R1+0x598] ;  /* 0x00059800016a7983 */ /* 0x000f680000300a00 */
[----:B------:R-:W5:Y:S01]  /*408b0*/  LDL.LU.64 R178, [R1+0x590] ;  /* 0x0005900001b27983 */ /* 0x000f620000300a00 */
[----:B-1----:R-:W-:-:S03]  /*408c0*/  IMAD.WIDE R26, R252, 0x4, R42 ;  /* 0x00000004fc1a7825 */ /* 0x002fc600078e022a */
[----:B------:R3:W-:Y:S04]  /*408d0*/  LDGSTS.E [R181+0x46200], [R18.64], !P1 ;  /* 0x4620000012b57fae */ /* 0x0007e8000c921844 */
[----:B------:R4:W-:Y:S04]  /*408e0*/  LDGSTS.E [R181+0x46400], [R10.64], !P1 ;  /* 0x464000000ab57fae */ /* 0x0009e8000c921844 */
[----:B------:R1:W-:Y:S01]  /*408f0*/  LDGSTS.E [R181+0x46600], [R2.64], !P1 ;  /* 0x4660000002b57fae */ /* 0x0003e2000c921844 */
[----:B---3--:R-:W-:-:S03]  /*40900*/  IMAD.WIDE R18, R252, 0x4, R50 ;  /* 0x00000004fc127825 */ /* 0x008fc600078e0232 */
[----:B------:R3:W-:Y:S01]  /*40910*/  LDGSTS.E [R181+0x48000], [R26.64], !P6 ;  /* 0x480000001ab57fae */ /* 0x0007e2000f121844 */
[----:B----4-:R-:W-:-:S03]  /*40920*/  IMAD.WIDE R10, R252, 0x4, R66 ;  /* 0x00000004fc0a7825 */ /* 0x010fc600078e0242 */
[----:B------:R-:W4:Y:S04]  /*40930*/  LDL.LU.64 R50, [R1+0x588] ;  /* 0x0005880001327983 */ /* 0x000f280000300a00 */
[----:B------:R3:W-:Y:S04]  /*40940*/  STL.64 [R1+0x27a0], R26 ;  /* 0x0027a01a01007387 */ /* 0x0007e80000100a00 */
[----:B------:R-:W4:Y:S01]  /*40950*/  LDL.LU.64 R66, [R1+0x640] ;  /* 0x0006400001427983 */ /* 0x000f220000300a00 */
[----:B-1----:R-:W-:-:S03]  /*40960*/  IMAD.WIDE R2, R252, 0x4, R90 ;  /* 0x00000004fc027825 */ /* 0x002fc600078e025a */
[----:B------:R1:W-:Y:S04]  /*40970*/  STL.64 [R1+0x2798], R18 ;  /* 0x0027981201007387 */ /* 0x0003e80000100a00 */
[----:B------:R2:W-:Y:S04]  /*40980*/  STL.64 [R1+0x2790], R10 ;  /* 0x0027900a01007387 */ /* 0x0005e80000100a00 */
[----:B------:R5:W-:Y:S04]  /*40990*/  STL.64 [R1+0x2788], R2 ;  /* 0x0027880201007387 */ /* 0x000be80000100a00 */
[----:B------:R-:W4:Y:S04]  /*409a0*/  LDL.LU.64 R42, [R1+0x580] ;  /* 0x00058000012a7983 */ /* 0x000f280000300a00 */
[----:B------:R-:W4:Y:S01]  /*409b0*/  LDL.LU.64 R90, [R1+0x578] ;  /* 0x00057800015a7983 */ /* 0x000f220000300a00 */
[----:B---3--:R-:W-:-:S03]  /*409c0*/  IMAD.WIDE R26, R252, 0x4, R58 ;  /* 0x00000004fc1a7825 */ /* 0x008fc600078e023a */
[----:B------:R1:W-:Y:S04]  /*409d0*/  LDGSTS.E [R181+0x48200], [R18.64], !P6 ;  /* 0x4820000012b57fae */ /* 0x0003e8000f121844 */
[----:B------:R-:W3:Y:S04]  /*409e0*/  LDL.LU.64 R58, [R1+0x570] ;  /* 0x00057000013a7983 */ /* 0x000ee80000300a00 */
[----:B------:R2:W-:Y:S01]  /*409f0*/  LDGSTS.E [R181+0x48400], [R10.64], !P6 ;  /* 0x484000000ab57fae */ /* 0x0005e2000f121844 */
[----:B-1----:R-:W-:-:S03]  /*40a00*/  IMAD.WIDE R18, R252, 0x4, R74 ;  /* 0x00000004fc127825 */ /* 0x002fc600078e024a */
[----:B------:R5:W-:Y:S04]  /*40a10*/  LDGSTS.E [R181+0x48600], [R2.64], !P6 ;  /* 0x4860000002b57fae */ /* 0x000be8000f121844 */
[----:B------:R-:W3:Y:S04]  /*40a20*/  LDL.LU.64 R74, [R1+0x568] ;  /* 0x00056800014a7983 */ /* 0x000ee80000300a00 */
[----:B------:R1:W-:Y:S04]  /*40a30*/  STL.64 [R1+0x2780], R26 ;  /* 0x0027801a01007387 */ /* 0x0003e80000100a00 */
[----:B------:R1:W-:Y:S04]  /*40a40*/  STL.64 [R1+0x2778], R18 ;  /* 0x0027781201007387 */ /* 0x0003e80000100a00 */
[----:B------:R1:W-:Y:S04]  /*40a50*/  LDGSTS.E [R181+0x4a000], [R26.64], !P4 ;  /* 0x4a0000001ab57fae */ /* 0x0003e8000e121844 */
[----:B------:R1:W-:Y:S01]  /*40a60*/  LDGSTS.E [R181+0x4a200], [R18.64], !P4 ;  /* 0x4a20000012b57fae */ /* 0x0003e2000e121844 */
[----:B--2---:R-:W-:-:S04]  /*40a70*/  IMAD.WIDE R10, R252, 0x4, R82 ;  /* 0x00000004fc0a7825 */ /* 0x004fc800078e0252 */
[C---:B-----5:R-:W-:Y:S01]  /*40a80*/  IMAD.WIDE R2, R252.reuse, 0x4, R98 ;  /* 0x00000004fc027825 */ /* 0x060fe200078e0262 */
[----:B------:R4:W-:Y:S04]  /*40a90*/  STL.64 [R1+0x2770], R10 ;  /* 0x0027700a01007387 */ /* 0x0009e80000100a00 */
[----:B------:R2:W-:Y:S04]  /*40aa0*/  STL.64 [R1+0x2768], R2 ;  /* 0x0027680201007387 */ /* 0x0005e80000100a00 */
[----:B------:R-:W5:Y:S04]  /*40ab0*/  LDL.LU.64 R82, [R1+0x560] ;  /* 0x0005600001527983 */ /* 0x000f680000300a00 */
[----:B------:R-:W5:Y:S04]  /*40ac0*/  LDL.LU.64 R98, [R1+0x558] ;  /* 0x0005580001627983 */ /* 0x000f680000300a00 */
[----:B------:R4:W-:Y:S04]  /*40ad0*/  LDGSTS.E [R181+0x4a400], [R10.64], !P4 ;  /* 0x4a4000000ab57fae */ /* 0x0009e8000e121844 */
[----:B------:R2:W-:Y:S01]  /*40ae0*/  LDGSTS.E [R181+0x4a600], [R2.64], !P4 ;  /* 0x4a60000002b57fae */ /* 0x0005e2000e121844 */
[----:B-1----:R-:W-:-:S03]  /*40af0*/  IMAD.WIDE R26, R252, 0x4, R106 ;  /* 0x00000004fc1a7825 */ /* 0x002fc600078e026a */
[----:B------:R-:W5:Y:S01]  /*40b00*/  LDL.LU.64 R106, [R1+0x550] ;  /* 0x00055000016a7983 */ /* 0x000f620000300a00 */
[----:B------:R-:W-:-:S03]  /*40b10*/  IMAD.WIDE R18, R252, 0x4, R178 ;  /* 0x00000004fc127825 */ /* 0x000fc600078e02b2 */
[----:B------:R-:W5:Y:S04]  /*40b20*/  LDL.LU.64 R178, [R1+0x648] ;  /* 0x0006480001b27983 */ /* 0x000f680000300a00 */
[----:B------:R-:W-:Y:S04]  /*40b30*/  STL.64 [R1+0x2760], R26 ;  /* 0x0027601a01007387 */ /* 0x000fe80000100a00 */
[----:B------:R1:W-:Y:S04]  /*40b40*/  STL.64 [R1+0x2758], R18 ;  /* 0x0027581201007387 */ /* 0x0003e80000100a00 */
[----:B------:R1:W-:Y:S04]  /*40b50*/  LDGSTS.E [R181+0x4c000], [R26.64], !P2 ;  /* 0x4c0000001ab57fae */ /* 0x0003e8000d121844 */
[----:B------:R1:W-:Y:S01]  /*40b60*/  LDGSTS.E [R181+0x4c200], [R18.64], !P2 ;  /* 0x4c20000012b57fae */ /* 0x0003e2000d121844 */
[----:B----4-:R-:W-:-:S04]  /*40b70*/  IMAD.WIDE R10, R252, 0x4, R50 ;  /* 0x00000004fc0a7825 */ /* 0x010fc800078e0232 */
[C---:B--2---:R-:W-:Y:S01]  /*40b80*/  IMAD.WIDE R2, R252.reuse, 0x4, R66 ;  /* 0x00000004fc027825 */ /* 0x044fe200078e0242 */
[----:B------:R3:W-:Y:S04]  /*40b90*/  STL.64 [R1+0x2750], R10 ;  /* 0x0027500a01007387 */ /* 0x0007e80000100a00 */
[----:B------:R2:W-:Y:S04]  /*40ba0*/  STL.64 [R1+0x2748], R2 ;  /* 0x0027480201007387 */ /* 0x0005e80000100a00 */
[----:B------:R-:W4:Y:S04]  /*40bb0*/  LDL.LU.64 R34, [R1+0x548] ;  /* 0x0005480001227983 */ /* 0x000f280000300a00 */
[----:B------:R-:W4:Y:S04]  /*40bc0*/  LDL.LU.64 R50, [R1+0x540] ;  /* 0x0005400001327983 */ /* 0x000f280000300a00 */
[----:B------:R-:W4:Y:S01]  /*40bd0*/  LDL.LU.64 R66, [R1+0x538] ;  /* 0x0005380001427983 */ /* 0x000f220000300a00 */
[----:B-1----:R-:W-:-:S03]  /*40be0*/  IMAD.WIDE R18, R252, 0x4, R90 ;  /* 0x00000004fc127825 */ /* 0x002fc600078e025a */
[----:B------:R3:W-:Y:S04]  /*40bf0*/  LDGSTS.E [R181+0x4c400], [R10.64], !P2 ;  /* 0x4c4000000ab57fae */ /* 0x0007e8000d121844 */
[----:B------:R-:W4:Y:S01]  /*40c00*/  LDL.LU.64 R90, [R1+0x530] ;  /* 0x00053000015a7983 */ /* 0x000f220000300a00 */
[----:B------:R-:W-:Y:S02]  /*40c10*/  IMAD.MOV.U32 R174, RZ, RZ, c[0x0][0x180] ;  /* 0x00006000ffae7624 */ /* 0x000fe400078e00ff */
[----:B------:R-:W-:Y:S01]  /*40c20*/  IMAD.WIDE R26, R252, 0x4, R42 ;  /* 0x00000004fc1a7825 */ /* 0x000fe200078e022a */
[----:B------:R2:W-:Y:S02]  /*40c30*/  LDGSTS.E [R181+0x4c600], [R2.64], !P2 ;  /* 0x4c60000002b57fae */ /* 0x0005e4000d121844 */
[----:B------:R-:W-:Y:S01]  /*40c40*/  IADD3 R174, R174, -0x9d, RZ ;  /* 0xffffff63aeae7810 */ /* 0x000fe20007ffe0ff */
[----:B---3--:R-:W-:Y:S01]  /*40c50*/  IMAD.WIDE R10, R252, 0x4, R58 ;  /* 0x00000004fc0a7825 */ /* 0x008fe200078e023a */
[----:B------:R5:W-:Y:S02]  /*40c60*/  STL.64 [R1+0x2740], R26 ;  /* 0x0027401a01007387 */ /* 0x000be40000100a00 */
[----:B------:R-:W-:-:S02]  /*40c70*/  ISETP.GE.U32.AND P3, PT, R174, 0x7ffffee4, PT ;  /* 0x7ffffee4ae00780c */ /* 0x000fc40003f66070 */
[----:B------:R1:W-:Y:S01]  /*40c80*/  STL.64 [R1+0x2738], R18 ;  /* 0x0027381201007387 */ /* 0x0003e20000100a00 */
[----:B--2---:R-:W-:-:S03]  /*40c90*/  IMAD.WIDE R2, R252, 0x4, R74 ;  /* 0x00000004fc027825 */ /* 0x004fc600078e024a */
[----:B------:R2:W-:Y:S04]  /*40ca0*/  STL.64 [R1+0x2730], R10 ;  /* 0x0027300a01007387 */ /* 0x0005e80000100a00 */
[----:B------:R3:W-:Y:S04]  /*40cb0*/  STL.64 [R1+0x2728], R2 ;  /* 0x0027280201007387 */ /* 0x0007e80000100a00 */
[----:B------:R-:W4:Y:S04]  /*40cc0*/  LDL.LU.64 R42, [R1+0x528] ;  /* 0x00052800012a7983 */ /* 0x000f280000300a00 */
[----:B------:R-:W4:Y:S04]  /*40cd0*/  LDL.LU.64 R74, [R1+0x520] ;  /* 0x00052000014a7983 */ /* 0x000f280000300a00 */
[----:B------:R5:W-:Y:S04]  /*40ce0*/  LDGSTS.E [R181+0x4e000], [R26.64], !P3 ;  /* 0x4e0000001ab57fae */ /* 0x000be8000d921844 */
[----:B------:R1:W-:Y:S01]  /*40cf0*/  LDGSTS.E [R181+0x4e200], [R18.64], !P3 ;  /* 0x4e20000012b57fae */ /* 0x0003e2000d921844 */
[----:B------:R-:W-:-:S03]  /*40d00*/  MOV R176, c[0x0][0x180] ;  /* 0x0000600000b07a02 */ /* 0x000fc60000000f00 */
[----:B------:R2:W-:Y:S01]  /*40d10*/  LDGSTS.E [R181+0x4e400], [R10.64], !P3 ;  /* 0x4e4000000ab57fae */ /* 0x0005e2000d921844 */
[----:B-----5:R-:W-:-:S04]  /*40d20*/  IMAD.WIDE R26, R252, 0x4, R82 ;  /* 0x00000004fc1a7825 */ /* 0x020fc800078e0252 */
[----:B-1----:R-:W-:Y:S01]  /*40d30*/  IMAD.WIDE R18, R252, 0x4, R98 ;  /* 0x00000004fc127825 */ /* 0x002fe200078e0262 */
[----:B------:R-:W5:Y:S04]  /*40d40*/  LDL.LU.64 R82, [R1+0x518] ;  /* 0x0005180001527983 */ /* 0x000f680000300a00 */
[----:B------:R-:W5:Y:S01]  /*40d50*/  LDL.LU.64 R98, [R1+0x650] ;  /* 0x0006500001627983 */ /* 0x000f620000300a00 */
[----:B------:R-:W-:-:S03]  /*40d60*/  IADD3 R174, R176, -0xa1, RZ ;  /* 0xffffff5fb0ae7810 */ /* 0x000fc60007ffe0ff */
[----:B------:R3:W-:Y:S01]  /*40d70*/  LDGSTS.E [R181+0x4e600], [R2.64], !P3 ;  /* 0x4e60000002b57fae */ /* 0x0007e2000d921844 */
[----:B------:R-:W-:-:S03]  /*40d80*/  ISETP.GE.U32.AND P5, PT, R174, 0x7ffffee0, PT ;  /* 0x7ffffee0ae00780c */ /* 0x000fc60003fa6070 */
[----:B------:R-:W-:Y:S01]  /*40d90*/  STL.64 [R1+0x2720], R26 ;  /* 0x0027201a01007387 */ /* 0x000fe20000100a00 */
[----:B--2---:R-:W-:-:S03]  /*40da0*/  IMAD.WIDE R10, R252, 0x4, R106 ;  /* 0x00000004fc0a7825 */ /* 0x004fc600078e026a */
[----:B------:R-:W-:Y:S01]  /*40db0*/  STL.64 [R1+0x2718], R18 ;  /* 0x0027181201007387 */ /* 0x000fe20000100a00 */
[----:B---3--:R-:W-:-:S03]  /*40dc0*/  IMAD.WIDE R2, R252, 0x4, R178 ;  /* 0x00000004fc027825 */ /* 0x008fc600078e02b2 */
[----:B------:R4:W-:Y:S04]  /*40dd0*/  STL.64 [R1+0x2710], R10 ;  /* 0x0027100a01007387 */ /* 0x0009e80000100a00 */
[----:B------:R1:W-:Y:S04]  /*40de0*/  STL.64 [R1+0x2708], R2 ;  /* 0x0027080201007387 */ /* 0x0003e80000100a00 */
[----:B------:R-:W2:Y:S04]  /*40df0*/  LDL.LU.64 R58, [R1+0x510] ;  /* 0x00051000013a7983 */ /* 0x000ea80000300a00 */
[----:B------:R-:W3:Y:S04]  /*40e00*/  LDL.LU.64 R106, [R1+0x508] ;  /* 0x00050800016a7983 */ /* 0x000ee80000300a00 */
[----:B------:R1:W-:Y:S04]  /*40e10*/  LDGSTS.E [R181+0x50000], [R26.64], !P5 ;  /* 0x500000001ab57fae */ /* 0x0003e8000e921844 */
[----:B------:R1:W-:Y:S04]  /*40e20*/  LDGSTS.E [R181+0x50200], [R18.64], !P5 ;  /* 0x5020000012b57fae */ /* 0x0003e8000e921844 */
[----:B------:R-:W2:Y:S04]  /*40e30*/  LDL.LU.64 R178, [R1+0x500] ;  /* 0x0005000001b27983 */ /* 0x000ea80000300a00 */
[----:B------:R4:W-:Y:S04]  /*40e40*/  LDGSTS.E [R181+0x50400], [R10.64], !P5 ;  /* 0x504000000ab57fae */ /* 0x0009e8000e921844 */
[----:B------:R1:W-:Y:S01]  /*40e50*/  LDGSTS.E [R181+0x50600], [R2.64], !P5 ;  /* 0x5060000002b57fae */ /* 0x0003e2000e921844 */
[----:B----4-:R-:W-:-:S03]  /*40e60*/  IMAD.WIDE R10, R252, 0x4, R66 ;  /* 0x00000004fc0a7825 */ /* 0x010fc600078e0242 */
[----:B------:R-:W4:Y:S01]  /*40e70*/  LDL.LU.64 R66, [R1+0x4f8] ;  /* 0x0004f80001427983 */ /* 0x000f220000300a00 */
[----:B-1----:R-:W-:-:S04]  /*40e80*/  IMAD.WIDE R26, R252, 0x4, R34 ;  /* 0x00000004fc1a7825 */ /* 0x002fc800078e0222 */
[C---:B------:R-:W-:Y:S01]  /*40e90*/  IMAD.WIDE R18, R252.reuse, 0x4, R50 ;  /* 0x00000004fc127825 */ /* 0x040fe200078e0232 */
[----:B------:R1:W-:Y:S03]  /*40ea0*/  STL.64 [R1+0x2700], R26 ;  /* 0x0027001a01007387 */ /* 0x0003e60000100a00 */
[----:B------:R-:W-:Y:S01]  /*40eb0*/  IMAD.WIDE R2, R252, 0x4, R90 ;  /* 0x00000004fc027825 */ /* 0x000fe200078e025a */
[----:B------:R1:W-:Y:S01]  /*40ec0*/  STL.64 [R1+0x26f8], R18 ;  /* 0x0026f81201007387 */ /* 0x0003e20000100a00 */
[----:B------:R-:W-:-:S03]  /*40ed0*/  IADD3 R174, R176, -0xa5, RZ ;  /* 0xffffff5bb0ae7810 */ /* 0x000fc60007ffe0ff */
[----:B------:R5:W-:Y:S01]  /*40ee0*/  STL.64 [R1+0x26f0], R10 ;  /* 0x0026f00a01007387 */ /* 0x000be20000100a00 */
[----:B------:R-:W-:-:S03]  /*40ef0*/  ISETP.GE.U32.AND P0, PT, R174, 0x7ffffedc, PT ;  /* 0x7ffffedcae00780c */ /* 0x000fc60003f06070 */
[----:B------:R1:W-:Y:S04]  /*40f00*/  STL.64 [R1+0x26e8], R2 ;  /* 0x0026e80201007387 */ /* 0x0003e80000100a00 */
[----:B------:R-:W4:Y:S04]  /*40f10*/  LDL.LU.64 R34, [R1+0x4f0] ;  /* 0x0004f00001227983 */ /* 0x000f280000300a00 */
[----:B------:R-:W4:Y:S04]  /*40f20*/  LDL.LU.64 R50, [R1+0x4e8] ;  /* 0x0004e80001327983 */ /* 0x000f280000300a00 */
[----:B------:R-:W4:Y:S04]  /*40f30*/  LDL.LU.64 R90, [R1+0x4e0] ;  /* 0x0004e000015a7983 */ /* 0x000f280000300a00 */
[----:B------:R1:W-:Y:S04]  /*40f40*/  LDGSTS.E [R181+0x52000], [R26.64], !P0 ;  /* 0x520000001ab57fae */ /* 0x0003e8000c121844 */
[----:B------:R1:W-:Y:S04]  /*40f50*/  LDGSTS.E [R181+0x52200], [R18.64], !P0 ;  /* 0x5220000012b57fae */ /* 0x0003e8000c121844 */
[----:B------:R5:W-:Y:S01]  /*40f60*/  LDGSTS.E [R181+0x52400], [R10.64], !P0 ;  /* 0x524000000ab57fae */ /* 0x000be2000c121844 */
[----:B-1----:R-:W-:-:S03]  /*40f70*/  IMAD.WIDE R26, R252, 0x4, R42 ;  /* 0x00000004fc1a7825 */ /* 0x002fc600078e022a */
[----:B------:R1:W-:Y:S01]  /*40f80*/  LDGSTS.E [R181+0x52600], [R2.64], !P0 ;  /* 0x5260000002b57fae */ /* 0x0003e2000c121844 */
[----:B------:R-:W-:-:S03]  /*40f90*/  IMAD.WIDE R18, R252, 0x4, R74 ;  /* 0x00000004fc127825 */ /* 0x000fc600078e024a */
[----:B------:R-:W4:Y:S04]  /*40fa0*/  LDL.LU.64 R74, [R1+0x658] ;  /* 0x00065800014a7983 */ /* 0x000f280000300a00 */
[----:B------:R2:W-:Y:S04]  /*40fb0*/  STL.64 [R1+0x26e0], R26 ;  /* 0x0026e01a01007387 */ /* 0x0005e80000100a00 */
[----:B------:R3:W-:Y:S01]  /*40fc0*/  STL.64 [R1+0x26d8], R18 ;  /* 0x0026d81201007387 */ /* 0x0007e20000100a00 */
[----:B-----5:R-:W-:-:S04]  /*40fd0*/  IMAD.WIDE R10, R252, 0x4, R82 ;  /* 0x00000004fc0a7825 */ /* 0x020fc800078e0252 */
[----:B-1----:R-:W-:Y:S01]  /*40fe0*/  IMAD.WIDE R2, R252, 0x4, R98 ;  /* 0x00000004fc027825 */ /* 0x002fe200078e0262 */
[----:B------:R1:W-:Y:S04]  /*40ff0*/  STL.64 [R1+0x26d0], R10 ;  /* 0x0026d00a01007387 */ /* 0x0003e80000100a00 */
[----:B------:R4:W-:Y:S04]  /*41000*/  STL.64 [R1+0x26c8], R2 ;  /* 0x0026c80201007387 */ /* 0x0009e80000100a00 */
[----:B------:R-:W5:Y:S04]  /*41010*/  LDL.LU.64 R82, [R1+0x4d8] ;  /* 0x0004d80001527983 */ /* 0x000f680000300a00 */
[----:B------:R-:W5:Y:S01]  /*41020*/  LDL.LU.64 R98, [R1+0x4d0] ;  /* 0x0004d00001627983 */ /* 0x000f620000300a00 */
[----:B------:R-:W-:-:S04]  /*41030*/  IADD3 R174, R176, -0xa9, RZ ;  /* 0xffffff57b0ae7810 */ /* 0x000fc80007ffe0ff */
[----:B------:R-:W-:Y:S02]  /*41040*/  ISETP.GE.U32.AND P1, PT, R174, 0x7ffffed8, PT ;  /* 0x7ffffed8ae00780c */ /* 0x000fe40003f26070 */
[----:B------:R-:W-:-:S11]  /*41050*/  IADD3 R174, R176, -0xad, RZ ;  /* 0xffffff53b0ae7810 */ /* 0x000fd60007ffe0ff */
[----:B------:R2:W-:Y:S04]  /*41060*/  LDGSTS.E [R181+0x54000], [R26.64], !P1 ;  /* 0x540000001ab57fae */ /* 0x0005e8000c921844 */
[----:B------:R3:W-:Y:S04]  /*41070*/  LDGSTS.E [R181+0x54200], [R18.64], !P1 ;  /* 0x5420000012b57fae */ /* 0x0007e8000c921844 */
[----:B------:R1:W-:Y:S01]  /*41080*/  LDGSTS.E [R181+0x54400], [R10.64], !P1 ;  /* 0x544000000ab57fae */ /* 0x0003e2000c921844 */
[----:B--2---:R-:W-:-:S03]  /*41090*/  IMAD.WIDE R26, R252, 0x4, R58 ;  /* 0x00000004fc1a7825 */ /* 0x004fc600078e023a */
[----:B------:R4:W-:Y:S01]  /*410a0*/  LDGSTS.E [R181+0x54600], [R2.64], !P1 ;  /* 0x5460000002b57fae */ /* 0x0009e2000c921844 */
[----:B---3--:R-:W-:-:S03]  /*410b0*/  IMAD.WIDE R18, R252, 0x4, R106 ;  /* 0x00000004fc127825 */ /* 0x008fc600078e026a */
[----:B------:R-:W2:Y:S01]  /*410c0*/  LDL.LU.64 R106, [R1+0x4c8] ;  /* 0x0004c800016a7983 */ /* 0x000ea20000300a00 */
[----:B-1----:R-:W-:-:S03]  /*410d0*/  IMAD.WIDE R10, R252, 0x4, R178 ;  /* 0x00000004fc0a7825 */ /* 0x002fc600078e02b2 */
[----:B------:R1:W-:Y:S04]  /*410e0*/  STL.64 [R1+0x26c0], R26 ;  /* 0x0026c01a01007387 */ /* 0x0003e80000100a00 */
[----:B------:R-:W3:Y:S01]  /*410f0*/  LDL.LU.64 R178, [R1+0x4c0] ;  /* 0x0004c00001b27983 */ /* 0x000ee20000300a00 */
[----:B------:R-:W-:-:S03]  /*41100*/  ISETP.GE.U32.AND P6, PT, R174, 0x7ffffed4, PT ;  /* 0x7ffffed4ae00780c */ /* 0x000fc60003fc6070 */
[----:B------:R-:W-:Y:S01]  /*41110*/  STL.64 [R1+0x26b8], R18 ;  /* 0x0026b81201007387 */ /* 0x000fe20000100a00 */
[----:B----4-:R-:W-:-:S03]  /*41120*/  IMAD.WIDE R2, R252, 0x4, R66 ;  /* 0x00000004fc027825 */ /* 0x010fc600078e0242 */
[----:B------:R4:W-:Y:S04]  /*41130*/  STL.64 [R1+0x26b0], R10 ;  /* 0x0026b00a01007387 */ /* 0x0009e80000100a00 */
[----:B------:R1:W-:Y:S04]  /*41140*/  STL.64 [R1+0x26a8], R2 ;  /* 0x0026a80201007387 */ /* 0x0003e80000100a00 */
[----:B------:R-:W3:Y:S04]  /*41150*/  LDL.LU.64 R42, [R1+0x4b8] ;  /* 0x0004b800012a7983 */ /* 0x000ee80000300a00 */
[----:B------:R-:W3:Y:S04]  /*41160*/  LDL.LU.64 R58, [R1+0x4b0] ;  /* 0x0004b000013a7983 */ /* 0x000ee80000300a00 */
[----:B------:R-:W3:Y:S04]  /*41170*/  LDL.LU.64 R66, [R1+0x4a8] ;  /* 0x0004a80001427983 */ /* 0x000ee80000300a00 */
[----:B------:R1:W-:Y:S04]  /*41180*/  LDGSTS.E [R181+0x56000], [R26.64], !P6 ;  /* 0x560000001ab57fae */ /* 0x0003e8000f121844 */
[----:B------:R4:W-:Y:S04]  /*41190*/  LDGSTS.E [R181+0x56200], [R18.64], !P6 ;  /* 0x5620000012b57fae */ /* 0x0009e8000f121844 */
[----:B------:R4:W-:Y:S01]  /*411a0*/  LDGSTS.E [R181+0x56400], [R10.64], !P6 ;  /* 0x564000000ab57fae */ /* 0x0009e2000f121844 */
[----:B------:R-:W-:Y:S01]  /*411b0*/  IADD3 R174, R176, -0xb1, RZ ;  /* 0xffffff4fb0ae7810 */ /* 0x000fe20007ffe0ff */
[----:B-1----:R-:W-:-:S02]  /*411c0*/  IMAD.WIDE R26, R252, 0x4, R34 ;  /* 0x00000004fc1a7825 */ /* 0x002fc400078e0222 */
[----:B------:R1:W-:Y:S02]  /*411d0*/  LDGSTS.E [R181+0x56600], [R2.64], !P6 ;  /* 0x5660000002b57fae */ /* 0x0003e4000f121844 */
[C---:B----4-:R-:W-:Y:S02]  /*411e0*/  IMAD.WIDE R10, R252.reuse, 0x4, R90 ;  /* 0x00000004fc0a7825 */ /* 0x050fe400078e025a */
[----:B------:R-:W4:Y:S02]  /*411f0*/  LDL.LU.64 R90, [R1+0x660] ;  /* 0x00066000015a7983 */ /* 0x000f240000300a00 */
[----:B------:R-:W-:Y:S02]  /*41200*/  IMAD.WIDE R18, R252, 0x4, R50 ;  /* 0x00000004fc127825 */ /* 0x000fe400078e0232 */
[----:B------:R5:W-:Y:S01]  /*41210*/  STL.64 [R1+0x26a0], R26 ;  /* 0x0026a01a01007387 */ /* 0x000be20000100a00 */
[----:B------:R-:W-:Y:S01]  /*41220*/  ISETP.GE.U32.AND P4, PT, R174, 0x7ffffed0, PT ;  /* 0x7ffffed0ae00780c */ /* 0x000fe20003f86070 */
[----:B-1----:R-:W-:-:S02]  /*41230*/  IMAD.WIDE R2, R252, 0x4, R74 ;  /* 0x00000004fc027825 */ /* 0x002fc400078e024a */
[----:B------:R1:W-:Y:S04]  /*41240*/  STL.64 [R1+0x2698], R18 ;  /* 0x0026981201007387 */ /* 0x0003e80000100a00 */
[----:B------:R2:W-:Y:S04]  /*41250*/  STL.64 [R1+0x2690], R10 ;  /* 0x0026900a01007387 */ /* 0x0005e80000100a00 */
[----:B------:R3:W-:Y:S04]  /*41260*/  STL.64 [R1+0x2688], R2 ;  /* 0x0026880201007387 */ /* 0x0007e80000100a00 */
[----:B------:R-:W4:Y:S04]  /*41270*/  LDL.LU.64 R50, [R1+0x4a0] ;  /* 0x0004a00001327983 */ /* 0x000f280000300a00 */
[----:B------:R-:W4:Y:S04]  /*41280*/  LDL.LU.64 R74, [R1+0x498] ;  /* 0x00049800014a7983 */ /* 0x000f280000300a00 */
[----:B------:R5:W-:Y:S04]  /*41290*/  LDGSTS.E [R181+0x58000], [R26.64], !P4 ;  /* 0x580000001ab57fae */ /* 0x000be8000e121844 */
[----:B------:R1:W-:Y:S01]  /*412a0*/  LDGSTS.E [R181+0x58200], [R18.64], !P4 ;  /* 0x5820000012b57fae */ /* 0x0003e2000e121844 */
[----:B------:R-:W-:-:S03]  /*412b0*/  IADD3 R174, R176, -0xb5, RZ ;  /* 0xffffff4bb0ae7810 */ /* 0x000fc60007ffe0ff */
[----:B------:R2:W-:Y:S01]  /*412c0*/  LDGSTS.E [R181+0x58400], [R10.64], !P4 ;  /* 0x584000000ab57fae */ /* 0x0005e2000e121844 */
[----:B-----5:R-:W-:-:S04]  /*412d0*/  IMAD.WIDE R26, R252, 0x4, R82 ;  /* 0x00000004fc1a7825 */ /* 0x020fc800078e0252 */
[----:B-1----:R-:W-:Y:S01]  /*412e0*/  IMAD.WIDE R18, R252, 0x4, R98 ;  /* 0x00000004fc127825 */ /* 0x002fe200078e0262 */
[----:B------:R-:W5:Y:S04]  /*412f0*/  LDL.LU.64 R82, [R1+0x490] ;  /* 0x0004900001527983 */ /* 0x000f680000300a00 */
[----:B------:R-:W5:Y:S01]  /*41300*/  LDL.LU.64 R98, [R1+0x488] ;  /* 0x0004880001627983 */ /* 0x000f620000300a00 */
[----:B------:R-:W-:-:S03]  /*41310*/  ISETP.GE.U32.AND P2, PT, R174, 0x7ffffecc, PT ;  /* 0x7ffffeccae00780c */ /* 0x000fc60003f46070 */
[----:B------:R3:W-:Y:S04]  /*41320*/  LDGSTS.E [R181+0x58600], [R2.64], !P4 ;  /* 0x5860000002b57fae */ /* 0x0007e8000e121844 */
[----:B------:R1:W-:Y:S04]  /*41330*/  STL.64 [R1+0x2680], R26 ;  /* 0x0026801a01007387 */ /* 0x0003e80000100a00 */
[----:B------:R1:W-:Y:S04]  /*41340*/  STL.64 [R1+0x2678], R18 ;  /* 0x0026781201007387 */ /* 0x0003e80000100a00 */
[----:B------:R1:W-:Y:S04]  /*41350*/  LDGSTS.E [R181+0x5a000], [R26.64], !P2 ;  /* 0x5a0000001ab57fae */ /* 0x0003e8000d121844 */
[----:B------:R1:W-:Y:S01]  /*41360*/  LDGSTS.E [R181+0x5a200], [R18.64], !P2 ;  /* 0x5a20000012b57fae */ /* 0x0003e2000d121844 */
[----:B--2---:R-:W-:-:S04]  /*41370*/  IMAD.WIDE R10, R252, 0x4, R106 ;  /* 0x00000004fc0a7825 */ /* 0x004fc800078e026a */
[C---:B---3--:R-:W-:Y:S01]  /*41380*/  IMAD.WIDE R2, R252.reuse, 0x4, R178 ;  /* 0x00000004fc027825 */ /* 0x048fe200078e02b2 */
[----:B------:R2:W-:Y:S04]  /*41390*/  STL.64 [R1+0x2670], R10 ;  /* 0x0026700a01007387 */ /* 0x0005e80000100a00 */
[----:B------:R4:W-:Y:S04]  /*413a0*/  STL.64 [R1+0x2668], R2 ;  /* 0x0026680201007387 */ /* 0x0009e80000100a00 */
[----:B------:R-:W3:Y:S04]  /*413b0*/  LDL.LU.64 R106, [R1+0x480] ;  /* 0x00048000016a7983 */ /* 0x000ee80000300a00 */
[----:B------:R-:W3:Y:S01]  /*413c0*/  LDL.LU.64 R178, [R1+0x478] ;  /* 0x0004780001b27983 */ /* 0x000ee20000300a00 */
[----:B-1----:R-:W-:-:S03]  /*413d0*/  IMAD.WIDE R26, R252, 0x4, R42 ;  /* 0x00000004fc1a7825 */ /* 0x002fc600078e022a */
[----:B------:R2:W-:Y:S01]  /*413e0*/  LDGSTS.E [R181+0x5a400], [R10.64], !P2 ;  /* 0x5a4000000ab57fae */ /* 0x0005e2000d121844 */
[----:B------:R-:W-:-:S03]  /*413f0*/  IMAD.WIDE R18, R252, 0x4, R58 ;  /* 0x00000004fc127825 */ /* 0x000fc600078e023a */
[----:B------:R4:W-:Y:S04]  /*41400*/  LDGSTS.E [R181+0x5a600], [R2.64], !P2 ;  /* 0x5a60000002b57fae */ /* 0x0009e8000d121844 */
[----:B------:R-:W3:Y:S01]  /*41410*/  LDL.LU.64 R58, [R1+0x470] ;  /* 0x00047000013a7983 */ /* 0x000ee20000300a00 */
[----:B--2---:R-:W-:-:S03]  /*41420*/  IMAD.WIDE R10, R252, 0x4, R66 ;  /* 0x00000004fc0a7825 */ /* 0x004fc600078e0242 */
[----:B------:R1:W-:Y:S04]  /*41430*/  STL.64 [R1+0x2660], R26 ;  /* 0x0026601a01007387 */ /* 0x0003e80000100a00 */
[----:B------:R-:W2:Y:S01]  /*41440*/  LDL.LU.64 R66, [R1+0x668] ;  /* 0x0006680001427983 */ /* 0x000ea20000300a00 */
[----:B------:R-:W-:-:S03]  /*41450*/  IADD3 R174, R176, -0xb9, RZ ;  /* 0xffffff47b0ae7810 */ /* 0x000fc60007ffe0ff */
[----:B------:R1:W-:Y:S01]  /*41460*/  STL.64 [R1+0x2658], R18 ;  /* 0x0026581201007387 */ /* 0x0003e20000100a00 */
[----:B------:R-:W-:-:S03]  /*41470*/  ISETP.GE.U32.AND P3, PT, R174, 0x7ffffec8, PT ;  /* 0x7ffffec8ae00780c */ /* 0x000fc60003f66070 */
[----:B------:R5:W-:Y:S01]  /*41480*/  STL.64 [R1+0x2650], R10 ;  /* 0x0026500a01007387 */ /* 0x000be20000100a00 */
[----:B----4-:R-:W-:-:S09]  /*41490*/  IMAD.WIDE R2, R252, 0x4, R90 ;  /* 0x00000004fc027825 */ /* 0x010fd200078e025a */
[----:B------:R1:W-:Y:S04]  /*414a0*/  LDGSTS.E [R181+0x5c000], [R26.64], !P3 ;  /* 0x5c0000001ab57fae */ /* 0x0003e8000d921844 */
[----:B------:R4:W-:Y:S04]  /*414b0*/  STL.64 [R1+0x2648], R2 ;  /* 0x0026480201007387 */ /* 0x0009e80000100a00 */
[----:B------:R-:W2:Y:S04]  /*414c0*/  LDL.LU.64 R42, [R1+0x468] ;  /* 0x00046800012a7983 */ /* 0x000ea80000300a00 */
[----:B------:R-:W2:Y:S04]  /*414d0*/  LDL.LU.64 R90, [R1+0x460] ;  /* 0x00046000015a7983 */ /* 0x000ea80000300a00 */
[----:B------:R4:W-:Y:S04]  /*414e0*/  LDGSTS.E [R181+0x5c200], [R18.64], !P3 ;  /* 0x5c20000012b57fae */ /* 0x0009e8000d921844 */
[----:B------:R5:W-:Y:S01]  /*414f0*/  LDGSTS.E [R181+0x5c400], [R10.64], !P3 ;  /* 0x5c4000000ab57fae */ /* 0x000be2000d921844 */
[----:B-1----:R-:W-:-:S03]  /*41500*/  IMAD.WIDE R26, R252, 0x4, R50 ;  /* 0x00000004fc1a7825 */ /* 0x002fc600078e0232 */
[----:B------:R-:W2:Y:S01]  /*41510*/  LDL.LU.64 R50, [R1+0x458] ;  /* 0x0004580001327983 */ /* 0x000ea20000300a00 */
[----:B----4-:R-:W-:-:S03]  /*41520*/  IMAD.WIDE R18, R252, 0x4, R74 ;  /* 0x00000004fc127825 */ /* 0x010fc600078e024a */
[----:B------:R1:W-:Y:S04]  /*41530*/  LDGSTS.E [R181+0x5c600], [R2.64], !P3 ;  /* 0x5c60000002b57fae */ /* 0x0003e8000d921844 */
        /* <DEDUP_REMOVED lines=13> */
[----:B------:R1:W-:Y:S01]  /*41610*/  LDGSTS.E [R181+0x5e200], [R18.64], !P5 ;  /* 0x5e20000012b57fae */ /* 0x0003e2000e921844 */
[----:B------:R-:W-:-:S03]  /*41620*/  ISETP.GE.U32.AND P0, PT, R174, 0x7ffffec0, PT ;  /* 0x7ffffec0ae00780c */ /* 0x000fc60003f06070 */
[----:B------:R1:W-:Y:S04]  /*41630*/  LDGSTS.E [R181+0x5e400], [R10.64], !P5 ;  /* 0x5e4000000ab57fae */ /* 0x0003e8000e921844 */
[----:B------:R2:W-:Y:S01]  /*41640*/  LDGSTS.E [R181+0x5e600], [R2.64], !P5 ;  /* 0x5e60000002b57fae */ /* 0x0005e2000e921844 */
[----:B---3--:R-:W-:-:S03]  /*41650*/  IMAD.WIDE R26, R252, 0x4, R106 ;  /* 0x00000004fc1a7825 */ /* 0x008fc600078e026a */
[----:B------:R-:W3:Y:S01]  /*41660*/  LDL.LU.64 R106, [R1+0x680] ;  /* 0x00068000016a7983 */ /* 0x000ee20000300a00 */
[----:B-1----:R-:W-:-:S03]  /*41670*/  IMAD.WIDE R18, R252, 0x4, R178 ;  /* 0x00000004fc127825 */ /* 0x002fc600078e02b2 */
[----:B------:R-:W3:Y:S04]  /*41680*/  LDL.LU.64 R178, [R1+0x688] ;  /* 0x0006880001b27983 */ /* 0x000ee80000300a00 */
[----:B------:R1:W-:Y:S01]  /*41690*/  STL.64 [R1+0x2620], R26 ;  /* 0x0026201a01007387 */ /* 0x0003e20000100a00 */
[----:B------:R-:W-:-:S03]  /*416a0*/  IMAD.WIDE R10, R252, 0x4, R58 ;  /* 0x00000004fc0a7825 */ /* 0x000fc600078e023a */
[----:B------:R1:W-:Y:S04]  /*416b0*/  STL.64 [R1+0x2618], R18 ;  /* 0x0026181201007387 */ /* 0x0003e80000100a00 */
[----:B------:R1:W-:Y:S01]  /*416c0*/  STL.64 [R1+0x2610], R10 ;  /* 0x0026100a01007387 */ /* 0x0003e20000100a00 */
[----:B--2---:R-:W-:-:S03]  /*416d0*/  IMAD.WIDE R2, R252, 0x4, R66 ;  /* 0x00000004fc027825 */ /* 0x004fc600078e0242 */
[----:B------:R1:W-:Y:S04]  /*416e0*/  LDGSTS.E [R181+0x60000], [R26.64], !P0 ;  /* 0x600000001ab57fae */ /* 0x0003e8000c121844 */
[----:B------:R4:W-:Y:S04]  /*416f0*/  STL.64 [R1+0x2608], R2 ;  /* 0x0026080201007387 */ /* 0x0009e80000100a00 */
[----:B------:R-:W2:Y:S04]  /*41700*/  LDL.LU.64 R34, [R1+0x690] ;  /* 0x0006900001227983 */ /* 0x000ea80000300a00 */
[----:B------:R-:W2:Y:S04]  /*41710*/  LDL.LU.64 R58, [R1+0x698] ;  /* 0x00069800013a7983 */ /* 0x000ea80000300a00 */
[----:B------:R1:W-:Y:S04]  /*41720*/  LDGSTS.E [R181+0x60200], [R18.64], !P0 ;  /* 0x6020000012b57fae */ /* 0x0003e8000c121844 */
[----:B------:R-:W2:Y:S01]  /*41730*/  LDL.LU.64 R66, [R1+0x6a0] ;  /* 0x0006a00001427983 */ /* 0x000ea20000300a00 */
[----:B------:R-:W-:-:S03]  /*41740*/  IADD3 R174, R176, -0xc5, RZ ;  /* 0xffffff3bb0ae7810 */ /* 0x000fc60007ffe0ff */
[----:B------:R1:W-:Y:S02]  /*41750*/  LDGSTS.E [R181+0x60400], [R10.64], !P0 ;  /* 0x604000000ab57fae */ /* 0x0003e4000c121844 */
[C---:B-1----:R-:W-:Y:S02]  /*41760*/  IMAD.WIDE R26, R252.reuse, 0x4, R42 ;  /* 0x00000004fc1a7825 */ /* 0x042fe400078e022a */
[----:B------:R4:W-:Y:S02]  /*41770*/  LDGSTS.E [R181+0x60600], [R2.64], !P0 ;  /* 0x6060000002b57fae */ /* 0x0009e4000c121844 */
[----:B------:R-:W-:Y:S02]  /*41780*/  IMAD.WIDE R18, R252, 0x4, R90 ;  /* 0x00000004fc127825 */ /* 0x000fe400078e025a */
[----:B------:R-:W2:Y:S01]  /*41790*/  LDL.LU.64 R90, [R1+0x6a8] ;  /* 0x0006a800015a7983 */ /* 0x000ea20000300a00 */
[----:B------:R-:W-:-:S03]  /*417a0*/  ISETP.GE.U32.AND P1, PT, R174, 0x7ffffebc, PT ;  /* 0x7ffffebcae00780c */ /* 0x000fc60003f26070 */
[----:B------:R5:W-:Y:S01]  /*417b0*/  STL.64 [R1+0x2600], R26 ;  /* 0x0026001a01007387 */ /* 0x000be20000100a00 */
[----:B------:R-:W-:-:S03]  /*417c0*/  IMAD.WIDE R10, R252, 0x4, R50 ;  /* 0x00000004fc0a7825 */ /* 0x000fc600078e0232 */
[----:B------:R1:W-:Y:S04]  /*417d0*/  STL.64 [R1+0x25f8], R18 ;  /* 0x0025f81201007387 */ /* 0x0003e80000100a00 */
[----:B------:R3:W-:Y:S01]  /*417e0*/  STL.64 [R1+0x25f0], R10 ;  /* 0x0025f00a01007387 */ /* 0x0007e20000100a00 */
[----:B----4-:R-:W-:-:S03]  /*417f0*/  IMAD.WIDE R2, R252, 0x4, R74 ;  /* 0x00000004fc027825 */ /* 0x010fc600078e024a */
[----:B------:R5:W-:Y:S04]  /*41800*/  LDGSTS.E [R181+0x62000], [R26.64], !P1 ;  /* 0x620000001ab57fae */ /* 0x000be8000c921844 */
[----:B------:R4:W-:Y:S04]  /*41810*/  STL.64 [R1+0x25e8], R2 ;  /* 0x0025e80201007387 */ /* 0x0009e80000100a00 */
[----:B------:R-:W2:Y:S04]  /*41820*/  LDL.LU.64 R42, [R1+0x6b0] ;  /* 0x0006b000012a7983 */ /* 0x000ea80000300a00 */
[----:B------:R-:W2:Y:S04]  /*41830*/  LDL.LU.64 R74, [R1+0x6b8] ;  /* 0x0006b800014a7983 */ /* 0x000ea80000300a00 */
        /* <DEDUP_REMOVED lines=9> */
[----:B------:R-:W-:Y:S04]  /*418d0*/  STL.64 [R1+0x25e0], R26 ;  /* 0x0025e01a01007387 */ /* 0x000fe80000100a00 */
[----:B------:R2:W-:Y:S04]  /*418e0*/  STL.64 [R1+0x25d8], R18 ;  /* 0x0025d81201007387 */ /* 0x0005e80000100a00 */
[----:B------:R1:W-:Y:S04]  /*418f0*/  LDGSTS.E [R181+0x64000], [R26.64], !P6 ;  /* 0x640000001ab57fae */ /* 0x0003e8000f121844 */
[----:B------:R2:W-:Y:S01]  /*41900*/  LDGSTS.E [R181+0x64200], [R18.64], !P6 ;  /* 0x6420000012b57fae */ /* 0x0005e2000f121844 */
[----:B---3--:R-:W-:-:S04]  /*41910*/  IMAD.WIDE R10, R252, 0x4, R106 ;  /* 0x00000004fc0a7825 */ /* 0x008fc800078e026a */
[C---:B----4-:R-:W-:Y:S01]  /*41920*/  IMAD.WIDE R2, R252.reuse, 0x4, R178 ;  /* 0x00000004fc027825 */ /* 0x050fe200078e02b2 */
[----:B------:R3:W-:Y:S04]  /*41930*/  STL.64 [R1+0x25d0], R10 ;  /* 0x0025d00a01007387 */ /* 0x0007e80000100a00 */
[----:B------:R4:W-:Y:S04]  /*41940*/  STL.64 [R1+0x25c8], R2 ;  /* 0x0025c80201007387 */ /* 0x0009e80000100a00 */
[----:B------:R-:W5:Y:S04]  /*41950*/  LDL.LU.64 R50, [R1+0x6d0] ;  /* 0x0006d00001327983 */ /* 0x000f680000300a00 */
[----:B------:R-:W5:Y:S04]  /*41960*/  LDL.LU.64 R106, [R1+0x6d8] ;  /* 0x0006d800016a7983 */ /* 0x000f680000300a00 */
[----:B------:R-:W5:Y:S04]  /*41970*/  LDL.LU.64 R178, [R1+0x6e0] ;  /* 0x0006e00001b27983 */ /* 0x000f680000300a00 */
[----:B------:R3:W-:Y:S04]  /*41980*/  LDGSTS.E [R181+0x64400], [R10.64], !P6 ;  /* 0x644000000ab57fae */ /* 0x0007e8000f121844 */
[----:B------:R4:W-:Y:S01]  /*41990*/  LDGSTS.E [R181+0x64600], [R2.64], !P6 ;  /* 0x6460000002b57fae */ /* 0x0009e2000f121844 */
[----:B--2---:R-:W-:-:S03]  /*419a0*/  IMAD.WIDE R18, R252, 0x4, R58 ;  /* 0x00000004fc127825 */ /* 0x004fc600078e023a */
[----:B------:R-:W2:Y:S01]  /*419b0*/  LDL.LU.64 R58, [R1+0x6e8] ;  /* 0x0006e800013a7983 */ /* 0x000ea20000300a00 */
[----:B-1----:R-:W-:-:S04]  /*419c0*/  IMAD.WIDE R26, R252, 0x4, R34 ;  /* 0x00000004fc1a7825 */ /* 0x002fc800078e0222 */
[----:B---3--:R-:W-:Y:S01]  /*419d0*/  IMAD.WIDE R10, R252, 0x4, R66 ;  /* 0x00000004fc0a7825 */ /* 0x008fe200078e0242 */
[----:B------:R1:W-:Y:S01]  /*419e0*/  STL.64 [R1+0x25c0], R26 ;  /* 0x0025c01a01007387 */ /* 0x0003e20000100a00 */
[----:B------:R-:W-:-:S03]  /*419f0*/  IADD3 R174, R176, -0xcd, RZ ;  /* 0xffffff33b0ae7810 */ /* 0x000fc60007ffe0ff */
[----:B------:R3:W-:Y:S01]  /*41a00*/  STL.64 [R1+0x25b8], R18 ;  /* 0x0025b81201007387 */ /* 0x0007e20000100a00 */
[----:B----4-:R-:W-:-:S03]  /*41a10*/  IMAD.WIDE R2, R252, 0x4, R90 ;  /* 0x00000004fc027825 */ /* 0x010fc600078e025a */
[----:B------:R5:W-:Y:S01]  /*41a20*/  STL.64 [R1+0x25b0], R10 ;  /* 0x0025b00a01007387 */ /* 0x000be20000100a00 */
[----:B------:R-:W-:-:S03]  /*41a30*/  ISETP.GE.U32.AND P4, PT, R174, 0x7ffffeb4, PT ;  /* 0x7ffffeb4ae00780c */ /* 0x000fc60003f86070 */
[----:B------:R4:W-:Y:S04]  /*41a40*/  STL.64 [R1+0x25a8], R2 ;  /* 0x0025a80201007387 */ /* 0x0009e80000100a00 */
[----:B------:R-:W2:Y:S04]  /*41a50*/  LDL.LU.64 R34, [R1+0x6f0] ;  /* 0x0006f00001227983 */ /* 0x000ea80000300a00 */
[----:B------:R-:W2:Y:S04]  /*41a60*/  LDL.LU.64 R66, [R1+0x6f8] ;  /* 0x0006f80001427983 */ /* 0x000ea80000300a00 */
[----:B------:R-:W2:Y:S04]  /*41a70*/  LDL.LU.64 R90, [R1+0x700] ;  /* 0x00070000015a7983 */ /* 0x000ea80000300a00 */
[----:B------:R1:W-:Y:S04]  /*41a80*/  LDGSTS.E [R181+0x66000], [R26.64], !P4 ;  /* 0x660000001ab57fae */ /* 0x0003e8000e121844 */
[----:B------:R3:W-:Y:S04]  /*41a90*/  LDGSTS.E [R181+0x66200], [R18.64], !P4 ;  /* 0x6620000012b57fae */ /* 0x0007e8000e121844 */
[----:B------:R5:W-:Y:S01]  /*41aa0*/  LDGSTS.E [R181+0x66400], [R10.64], !P4 ;  /* 0x664000000ab57fae */ /* 0x000be2000e121844 */
[----:B-1----:R-:W-:-:S03]  /*41ab0*/  IMAD.WIDE R26, R252, 0x4, R42 ;  /* 0x00000004fc1a7825 */ /* 0x002fc600078e022a */
[----:B------:R4:W-:Y:S01]  /*41ac0*/  LDGSTS.E [R181+0x66600], [R2.64], !P4 ;  /* 0x6660000002b57fae */ /* 0x0009e2000e121844 */
[----:B---3--:R-:W-:-:S03]  /*41ad0*/  IMAD.WIDE R18, R252, 0x4, R74 ;  /* 0x00000004fc127825 */ /* 0x008fc600078e024a */
[----:B------:R-:W3:Y:S04]  /*41ae0*/  LDL.LU.64 R74, [R1+0x708] ;  /* 0x00070800014a7983 */ /* 0x000ee80000300a00 */
[----:B------:R1:W-:Y:S04]  /*41af0*/  STL.64 [R1+0x25a0], R26 ;  /* 0x0025a01a01007387 */ /* 0x0003e80000100a00 */
[----:B------:R1:W-:Y:S01]  /*41b00*/  STL.64 [R1+0x2598], R18 ;  /* 0x0025981201007387 */ /* 0x0003e20000100a00 */
[----:B-----5:R-:W-:-:S04]  /*41b10*/  IMAD.WIDE R10, R252, 0x4, R82 ;  /* 0x00000004fc0a7825 */ /* 0x020fc800078e0252 */
[----:B----4-:R-:W-:Y:S01]  /*41b20*/  IMAD.WIDE R2, R252, 0x4, R98 ;  /* 0x00000004fc027825 */ /* 0x010fe200078e0262 */
        /* <DEDUP_REMOVED lines=10> */
[----:B------:R-:W-:-:S03]  /*41bd0*/  ISETP.GE.U32.AND P3, PT, R174, 0x7ffffeac, PT ;  /* 0x7ffffeacae00780c */ /* 0x000fc60003f66070 */
[----:B------:R2:W-:Y:S01]  /*41be0*/  LDGSTS.E [R181+0x68600], [R2.64], !P2 ;  /* 0x6860000002b57fae */ /* 0x0005e2000d121844 */
[----:B-1----:R-:W-:-:S04]  /*41bf0*/  IMAD.WIDE R26, R252, 0x4, R50 ;  /* 0x00000004fc1a7825 */ /* 0x002fc800078e0232 */
[C---:B----4-:R-:W-:Y:S02]  /*41c00*/  IMAD.WIDE R18, R252.reuse, 0x4, R106 ;  /* 0x00000004fc127825 */ /* 0x050fe400078e026a */
[----:B------:R-:W4:Y:S02]  /*41c10*/  LDL.LU.64 R106, [R1+0x720] ;  /* 0x00072000016a7983 */ /* 0x000f240000300a00 */
[C---:B------:R-:W-:Y:S02]  /*41c20*/  IMAD.WIDE R10, R252.reuse, 0x4, R178 ;  /* 0x00000004fc0a7825 */ /* 0x040fe400078e02b2 */
[----:B------:R1:W-:Y:S04]  /*41c30*/  STL.64 [R1+0x2580], R26 ;  /* 0x0025801a01007387 */ /* 0x0003e80000100a00 */
[----:B------:R-:W4:Y:S04]  /*41c40*/  LDL.LU.64 R178, [R1+0x728] ;  /* 0x0007280001b27983 */ /* 0x000f280000300a00 */
[----:B------:R-:W-:Y:S01]  /*41c50*/  STL.64 [R1+0x2578], R18 ;  /* 0x0025781201007387 */ /* 0x000fe20000100a00 */
[----:B--2---:R-:W-:-:S03]  /*41c60*/  IMAD.WIDE R2, R252, 0x4, R58 ;  /* 0x00000004fc027825 */ /* 0x004fc600078e023a */
[----:B------:R2:W-:Y:S04]  /*41c70*/  STL.64 [R1+0x2570], R10 ;  /* 0x0025700a01007387 */ /* 0x0005e80000100a00 */
[----:B------:R3:W-:Y:S04]  /*41c80*/  STL.64 [R1+0x2568], R2 ;  /* 0x0025680201007387 */ /* 0x0007e80000100a00 */
[----:B------:R-:W4:Y:S04]  /*41c90*/  LDL.LU.64 R42, [R1+0x730] ;  /* 0x00073000012a7983 */ /* 0x000f280000300a00 */
[----:B------:R-:W4:Y:S04]  /*41ca0*/  LDL.LU.64 R50, [R1+0x738] ;  /* 0x0007380001327983 */ /* 0x000f280000300a00 */
[----:B------:R-:W4:Y:S04]  /*41cb0*/  LDL.LU.64 R58, [R1+0x740] ;  /* 0x00074000013a7983 */ /* 0x000f280000300a00 */
[----:B------:R1:W-:Y:S04]  /*41cc0*/  LDGSTS.E [R181+0x6a000], [R26.64], !P3 ;  /* 0x6a0000001ab57fae */ /* 0x0003e8000d921844 */
[----:B------:R2:W-:Y:S04]  /*41cd0*/  LDGSTS.E [R181+0x6a200], [R18.64], !P3 ;  /* 0x6a20000012b57fae */ /* 0x0005e8000d921844 */
[----:B------:R2:W-:Y:S01]  /*41ce0*/  LDGSTS.E [R181+0x6a400], [R10.64], !P3 ;  /* 0x6a4000000ab57fae */ /* 0x0005e2000d921844 */
[----:B------:R-:W-:Y:S01]  /*41cf0*/  IADD3 R174, R176, -0xd9, RZ ;  /* 0xffffff27b0ae7810 */ /* 0x000fe20007ffe0ff */
[----:B-1----:R-:W-:-:S02]  /*41d00*/  IMAD.WIDE R26, R252, 0x4, R34 ;  /* 0x00000004fc1a7825 */ /* 0x002fc400078e0222 */
[----:B------:R3:W-:Y:S02]  /*41d10*/  LDGSTS.E [R181+0x6a600], [R2.64], !P3 ;  /* 0x6a60000002b57fae */ /* 0x0007e4000d921844 */
[C---:B--2---:R-:W-:Y:S02]  /*41d20*/  IMAD.WIDE R10, R252.reuse, 0x4, R90 ;  /* 0x00000004fc0a7825 */ /* 0x044fe400078e025a */
[----:B------:R-:W2:Y:S02]  /*41d30*/  LDL.LU.64 R90, [R1+0x748] ;  /* 0x00074800015a7983 */ /* 0x000ea40000300a00 */
[----:B------:R-:W-:Y:S02]  /*41d40*/  IMAD.WIDE R18, R252, 0x4, R66 ;  /* 0x00000004fc127825 */ /* 0x000fe400078e0242 */
[----:B------:R5:W-:Y:S01]  /*41d50*/  STL.64 [R1+0x2560], R26 ;  /* 0x0025601a01007387 */ /* 0x000be20000100a00 */
[----:B------:R-:W-:-:S03]  /*41d60*/  ISETP.GE.U32.AND P5, PT, R174, 0x7ffffea8, PT ;  /* 0x7ffffea8ae00780c */ /* 0x000fc60003fa6070 */
[----:B------:R1:W-:Y:S01]  /*41d70*/  STL.64 [R1+0x2558], R18 ;  /* 0x0025581201007387 */ /* 0x0003e20000100a00 */
[----:B---3--:R-:W-:-:S03]  /*41d80*/  IMAD.WIDE R2, R252, 0x4, R74 ;  /* 0x00000004fc027825 */ /* 0x008fc600078e024a */
[----:B------:R4:W-:Y:S04]  /*41d90*/  STL.64 [R1+0x2550], R10 ;  /* 0x0025500a01007387 */ /* 0x0009e80000100a00 */
[----:B------:R3:W-:Y:S04]  /*41da0*/  STL.64 [R1+0x2548], R2 ;  /* 0x0025480201007387 */ /* 0x0007e80000100a00 */
[----:B------:R-:W2:Y:S04]  /*41db0*/  LDL.LU.64 R66, [R1+0x750] ;  /* 0x0007500001427983 */ /* 0x000ea80000300a00 */
[----:B------:R-:W2:Y:S04]  /*41dc0*/  LDL.LU.64 R74, [R1+0x758] ;  /* 0x00075800014a7983 */ /* 0x000ea80000300a00 */
        /* <DEDUP_REMOVED lines=11> */
[----:B------:R-:W-:Y:S04]  /*41e80*/  STL.64 [R1+0x2528], R18 ;  /* 0x0025281201007387 */ /* 0x000fe80000100a00 */
[----:B------:R1:W-:Y:S04]  /*41e90*/  LDGSTS.E [R181+0x6e000], [R26.64], !P0 ;  /* 0x6e0000001ab57fae */ /* 0x0003e8000c121844 */
[----:B------:R1:W-:Y:S01]  /*41ea0*/  LDGSTS.E [R181+0x6e200], [R18.64], !P0 ;  /* 0x6e20000012b57fae */ /* 0x0003e2000c121844 */
[----:B----4-:R-:W-:-:S04]  /*41eb0*/  IMAD.WIDE R10, R252, 0x4, R106 ;  /* 0x00000004fc0a7825 */ /* 0x010fc800078e026a */
[C---:B---3--:R-:W-:Y:S01]  /*41ec0*/  IMAD.WIDE R2, R252.reuse, 0x4, R178 ;  /* 0x00000004fc027825 */ /* 0x048fe200078e02b2 */
[----:B------:R3:W-:Y:S04]  /*41ed0*/  STL.64 [R1+0x2520], R10 ;  /* 0x0025200a01007387 */ /* 0x0007e80000100a00 */
[----:B------:R2:W-:Y:S04]  /*41ee0*/  STL.64 [R1+0x2518], R2 ;  /* 0x0025180201007387 */ /* 0x0005e80000100a00 */
[----:B------:R-:W4:Y:S04]  /*41ef0*/  LDL.LU.64 R106, [R1+0x770] ;  /* 0x00077000016a7983 */ /* 0x000f280000300a00 */
[----:B------:R-:W4:Y:S04]  /*41f00*/  LDL.LU.64 R178, [R1+0x778] ;  /* 0x0007780001b27983 */ /* 0x000f280000300a00 */
[----:B------:R3:W-:Y:S01]  /*41f10*/  LDGSTS.E [R181+0x6e400], [R10.64], !P0 ;  /* 0x6e4000000ab57fae */ /* 0x0007e2000c121844 */
[----:B-1----:R-:W-:-:S03]  /*41f20*/  IMAD.WIDE R26, R252, 0x4, R42 ;  /* 0x00000004fc1a7825 */ /* 0x002fc600078e022a */
[----:B------:R2:W-:Y:S04]  /*41f30*/  LDGSTS.E [R181+0x6e600], [R2.64], !P0 ;  /* 0x6e60000002b57fae */ /* 0x0005e8000c121844 */
[----:B------:R-:W4:Y:S01]  /*41f40*/  LDL.LU.64 R42, [R1+0x780] ;  /* 0x00078000012a7983 */ /* 0x000f220000300a00 */
[----:B---3--:R-:W-:-:S03]  /*41f50*/  IMAD.WIDE R10, R252, 0x4, R58 ;  /* 0x00000004fc0a7825 */ /* 0x008fc600078e023a */
[----:B------:R1:W-:Y:S04]  /*41f60*/  STL.64 [R1+0x2510], R26 ;  /* 0x0025101a01007387 */ /* 0x0003e80000100a00 */
[----:B------:R-:W3:Y:S01]  /*41f70*/  LDL.LU.64 R58, [R1+0x788] ;  /* 0x00078800013a7983 */ /* 0x000ee20000300a00 */
[----:B------:R-:W-:Y:S01]  /*41f80*/  IMAD.WIDE R18, R252, 0x4, R50 ;  /* 0x00000004fc127825 */ /* 0x000fe200078e0232 */
[----:B------:R-:W-:-:S04]  /*41f90*/  IADD3 R174, R176, -0xe1, RZ ;  /* 0xffffff1fb0ae7810 */ /* 0x000fc80007ffe0ff */
[----:B------:R1:W-:Y:S01]  /*41fa0*/  STL.64 [R1+0x2508], R18 ;  /* 0x0025081201007387 */ /* 0x0003e20000100a00 */
[----:B------:R-:W-:-:S03]  /*41fb0*/  ISETP.GE.U32.AND P1, PT, R174, 0x7ffffea0, PT ;  /* 0x7ffffea0ae00780c */ /* 0x000fc60003f26070 */
[----:B------:R5:W-:Y:S01]  /*41fc0*/  STL.64 [R1+0x2500], R10 ;  /* 0x0025000a01007387 */ /* 0x000be20000100a00 */
[----:B--2---:R-:W-:-:S09]  /*41fd0*/  IMAD.WIDE R2, R252, 0x4, R90 ;  /* 0x00000004fc027825 */ /* 0x004fd200078e025a */
[----:B------:R1:W-:Y:S04]  /*41fe0*/  LDGSTS.E [R181+0x70000], [R26.64], !P1 ;  /* 0x700000001ab57fae */ /* 0x0003e8000c921844 */
[----:B------:R2:W-:Y:S04]  /*41ff0*/  STL.64 [R1+0x24f8], R2 ;  /* 0x0024f80201007387 */ /* 0x0005e80000100a00 */
[----:B------:R-:W3:Y:S04]  /*42000*/  LDL.LU.64 R50, [R1+0x790] ;  /* 0x0007900001327983 */ /* 0x000ee80000300a00 */
[----:B------:R-:W3:Y:S04]  /*42010*/  LDL.LU.64 R90, [R1+0x798] ;  /* 0x00079800015a7983 */ /* 0x000ee80000300a00 */
[----:B------:R2:W-:Y:S04]  /*42020*/  LDGSTS.E [R181+0x70200], [R18.64], !P1 ;  /* 0x7020000012b57fae */ /* 0x0005e8000c921844 */
[----:B------:R5:W-:Y:S01]  /*42030*/  LDGSTS.E [R181+0x70400], [R10.64], !P1 ;  /* 0x704000000ab57fae */ /* 0x000be2000c921844 */
[----:B-1----:R-:W-:-:S03]  /*42040*/  IMAD.WIDE R26, R252, 0x4, R66 ;  /* 0x00000004fc1a7825 */ /* 0x002fc600078e0242 */
[----:B------:R-:W3:Y:S01]  /*42050*/  LDL.LU.64 R66, [R1+0x7a0] ;  /* 0x0007a00001427983 */ /* 0x000ee20000300a00 */
[----:B--2---:R-:W-:-:S03]  /*42060*/  IMAD.WIDE R18, R252, 0x4, R74 ;  /* 0x00000004fc127825 */ /* 0x004fc600078e024a */
[----:B------:R1:W-:Y:S04]  /*42070*/  LDGSTS.E [R181+0x70600], [R2.64], !P1 ;  /* 0x7060000002b57fae */ /* 0x0003e8000c921844 */
[----:B------:R-:W2:Y:S04]  /*42080*/  LDL.LU.64 R74, [R1+0x7a8] ;  /* 0x0007a800014a7983 */ /* 0x000ea80000300a00 */
[----:B------:R4:W-:Y:S04]  /*42090*/  STL.64 [R1+0x24f0], R26 ;  /* 0x0024f01a01007387 */ /* 0x0009e80000100a00 */
[----:B------:R1:W-:Y:S01]  /*420a0*/  STL.64 [R1+0x24e8], R18 ;  /* 0x0024e81201007387 */ /* 0x0003e20000100a00 */
[----:B-----5:R-:W-:-:S04]  /*420b0*/  IMAD.WIDE R10, R252, 0x4, R82 ;  /* 0x00000004fc0a7825 */ /* 0x020fc800078e0252 */
[----:B-1----:R-:W-:Y:S01]  /*420c0*/  IMAD.WIDE R2, R252, 0x4, R98 ;  /* 0x00000004fc027825 */ /* 0x002fe200078e0262 */
[----:B------:R1:W-:Y:S04]  /*420d0*/  STL.64 [R1+0x24e0], R10 ;  /* 0x0024e00a01007387 */ /* 0x0003e80000100a00 */
[----:B------:R3:W-:Y:S04]  /*420e0*/  STL.64 [R1+0x24d8], R2 ;  /* 0x0024d80201007387 */ /* 0x0007e80000100a00 */
[----:B------:R-:W5:Y:S01]  /*420f0*/  LDL.LU.64 R98, [R1+0x7b0] ;  /* 0x0007b00001627983 */ /* 0x000f620000300a00 */
[----:B------:R-:W-:-:S03]  /*42100*/  IADD3 R174, R176, -0xe5, RZ ;  /* 0xffffff1bb0ae7810 */ /* 0x000fc60007ffe0ff */
[----:B------:R-:W5:Y:S01]  /*42110*/  LDL.LU.64 R82, [R1+0x7b8] ;  /* 0x0007b80001527983 */ /* 0x000f620000300a00 */
[----:B------:R-:W-:Y:S02]  /*42120*/  ISETP.GE.U32.AND P6, PT, R174, 0x7ffffe9c, PT ;  /* 0x7ffffe9cae00780c */ /* 0x000fe40003fc6070 */
[----:B------:R-:W-:-:S04]  /*42130*/  IADD3 R174, R176, -0xe9, RZ ;  /* 0xffffff17b0ae7810 */ /* 0x000fc80007ffe0ff */
[----:B------:R-:W-:-:S07]  /*42140*/  ISETP.GE.U32.AND P4, PT, R174, 0x7ffffe98, PT ;  /* 0x7ffffe98ae00780c */ /* 0x000fce0003f86070 */
[----:B------:R4:W-:Y:S04]  /*42150*/  LDGSTS.E [R181+0x72000], [R26.64], !P6 ;  /* 0x720000001ab57fae */ /* 0x0009e8000f121844 */
[----:B------:R1:W-:Y:S04]  /*42160*/  LDGSTS.E [R181+0x72200], [R18.64], !P6 ;  /* 0x7220000012b57fae */ /* 0x0003e8000f121844 */
[----:B------:R1:W-:Y:S04]  /*42170*/  LDGSTS.E [R181+0x72400], [R10.64], !P6 ;  /* 0x724000000ab57fae */ /* 0x0003e8000f121844 */
[----:B------:R3:W-:Y:S01]  /*42180*/  LDGSTS.E [R181+0x72600], [R2.64], !P6 ;  /* 0x7260000002b57fae */ /* 0x0007e2000f121844 */
[----:B----4-:R-:W-:-:S03]  /*42190*/  IMAD.WIDE R26, R252, 0x4, R106 ;  /* 0x00000004fc1a7825 */ /* 0x010fc600078e026a */
[----:B------:R-:W4:Y:S01]  /*421a0*/  LDL.LU.64 R106, [R1+0x7c0] ;  /* 0x0007c000016a7983 */ /* 0x000f220000300a00 */
[----:B-1----:R-:W-:-:S03]  /*421b0*/  IMAD.WIDE R18, R252, 0x4, R178 ;  /* 0x00000004fc127825 */ /* 0x002fc600078e02b2 */
[----:B------:R1:W-:Y:S04]  /*421c0*/  STL.64 [R1+0x24d0], R26 ;  /* 0x0024d01a01007387 */ /* 0x0003e80000100a00 */
[----:B------:R-:W4:Y:S01]  /*421d0*/  LDL.LU.64 R178, [R1+0x7c8] ;  /* 0x0007c80001b27983 */ /* 0x000f220000300a00 */
[----:B------:R-:W-:-:S03]  /*421e0*/  IMAD.WIDE R10, R252, 0x4, R42 ;  /* 0x00000004fc0a7825 */ /* 0x000fc600078e022a */
[----:B------:R1:W-:Y:S04]  /*421f0*/  STL.64 [R1+0x24c8], R18 ;  /* 0x0024c81201007387 */ /* 0x0003e80000100a00 */
[----:B------:R1:W-:Y:S01]  /*42200*/  STL.64 [R1+0x24c0], R10 ;  /* 0x0024c00a01007387 */ /* 0x0003e20000100a00 */
[----:B---3--:R-:W-:-:S03]  /*42210*/  IMAD.WIDE R2, R252, 0x4, R58 ;  /* 0x00000004fc027825 */ /* 0x008fc600078e023a */
[----:B------:R1:W-:Y:S04]  /*42220*/  LDGSTS.E [R181+0x74000], [R26.64], !P4 ;  /* 0x740000001ab57fae */ /* 0x0003e8000e121844 */
[----:B------:R2:W-:Y:S04]  /*42230*/  STL.64 [R1+0x24b8], R2 ;  /* 0x0024b80201007387 */ /* 0x0005e80000100a00 */
[----:B------:R-:W3:Y:S04]  /*42240*/  LDL.LU.64 R34, [R1+0x7d0] ;  /* 0x0007d00001227983 */ /* 0x000ee80000300a00 */
[----:B------:R-:W3:Y:S04]  /*42250*/  LDL.LU.64 R42, [R1+0x7d8] ;  /* 0x0007d800012a7983 */ /* 0x000ee80000300a00 */
[----:B------:R-:W3:Y:S04]  /*42260*/  LDL.LU.64 R58, [R1+0x7e0] ;  /* 0x0007e000013a7983 */ /* 0x000ee80000300a00 */
[----:B------:R1:W-:Y:S01]  /*42270*/  LDGSTS.E [R181+0x74200], [R18.64], !P4 ;  /* 0x7420000012b57fae */ /* 0x0003e2000e121844 */
[----:B------:R-:W-:-:S03]  /*42280*/  IADD3 R174, R176, -0xed, RZ ;  /* 0xffffff13b0ae7810 */ /* 0x000fc60007ffe0ff */
[----:B------:R1:W-:Y:S02]  /*42290*/  LDGSTS.E [R181+0x74400], [R10.64], !P4 ;  /* 0x744000000ab57fae */ /* 0x0003e4000e121844 */
[C---:B-1----:R-:W-:Y:S02]  /*422a0*/  IMAD.WIDE R26, R252.reuse, 0x4, R50 ;  /* 0x00000004fc1a7825 */ /* 0x042fe400078e0232 */
[----:B------:R2:W-:Y:S02]  /*422b0*/  LDGSTS.E [R181+0x74600], [R2.64], !P4 ;  /* 0x7460000002b57fae */ /* 0x0005e4000e121844 */
[----:B------:R-:W-:Y:S02]  /*422c0*/  IMAD.WIDE R18, R252, 0x4, R90 ;  /* 0x00000004fc127825 */ /* 0x000fe400078e025a */
[----:B------:R-:W3:Y:S01]  /*422d0*/  LDL.LU.64 R90, [R1+0x7e8] ;  /* 0x0007e800015a7983 */ /* 0x000ee20000300a00 */
[----:B------:R-:W-:-:S03]  /*422e0*/  ISETP.GE.U32.AND P2, PT, R174, 0x7ffffe94, PT ;  /* 0x7ffffe94ae00780c */ /* 0x000fc60003f46070 */
[----:B------:R5:W-:Y:S01]  /*422f0*/  STL.64 [R1+0x24b0], R26 ;  /* 0x0024b01a01007387 */ /* 0x000be20000100a00 */
[----:B------:R-:W-:-:S03]  /*42300*/  IMAD.WIDE R10, R252, 0x4, R66 ;  /* 0x00000004fc0a7825 */ /* 0x000fc600078e0242 */
[----:B------:R1:W-:Y:S04]  /*42310*/  STL.64 [R1+0x24a8], R18 ;  /* 0x0024a81201007387 */ /* 0x0003e80000100a00 */
[----:B------:R4:W-:Y:S01]  /*42320*/  STL.64 [R1+0x24a0], R10 ;  /* 0x0024a00a01007387 */ /* 0x0009e20000100a00 */
[----:B--2---:R-:W-:-:S03]  /*42330*/  IMAD.WIDE R2, R252, 0x4, R74 ;  /* 0x00000004fc027825 */ /* 0x004fc600078e024a */
[----:B------:R5:W-:Y:S04]  /*42340*/  LDGSTS.E [R181+0x76000], [R26.64], !P2 ;  /* 0x760000001ab57fae */ /* 0x000be8000d121844 */
[----:B------:R2:W-:Y:S04]  /*42350*/  STL.64 [R1+0x2498], R2 ;  /* 0x0024980201007387 */ /* 0x0005e80000100a00 */
[----:B------:R-:W3:Y:S04]  /*42360*/  LDL.LU.64 R50, [R1+0x7f0] ;  /* 0x0007f00001327983 */ /* 0x000ee80000300a00 */
[----:B------:R-:W3:Y:S04]  /*42370*/  LDL.LU.64 R74, [R1+0x7f8] ;  /* 0x0007f800014a7983 */ /* 0x000ee80000300a00 */
[----:B------:R-:W3:Y:S01]  /*42380*/  LDL.LU.64 R66, [R1+0x800] ;  /* 0x0008000001427983 */ /* 0x000ee20000300a00 */
[----:B------:R-:W-:-:S03]  /*42390*/  IADD3 R174, R176, -0xf1, RZ ;  /* 0xffffff0fb0ae7810 */ /* 0x000fc60007ffe0ff */
[----:B------:R1:W-:Y:S01]  /*423a0*/  LDGSTS.E [R181+0x76200], [R18.64], !P2 ;  /* 0x7620000012b57fae */ /* 0x0003e2000d121844 */
[----:B-----5:R-:W-:Y:S01]  /*423b0*/  IMAD.WIDE R26, R252, 0x4, R98 ;  /* 0x00000004fc1a7825 */ /* 0x020fe200078e0262 */
[----:B------:R-:W-:Y:S02]  /*423c0*/  ISETP.GE.U32.AND P3, PT, R174, 0x7ffffe90, PT ;  /* 0x7ffffe90ae00780c */ /* 0x000fe40003f66070 */
[----:B------:R-:W5:Y:S01]  /*423d0*/  LDL.LU.64 R98, [R1+0x808] ;  /* 0x0008080001627983 */ /* 0x000f620000300a00 */
[----:B-1----:R-:W-:-:S03]  /*423e0*/  IMAD.WIDE R18, R252, 0x4, R82 ;  /* 0x00000004fc127825 */ /* 0x002fc600078e0252 */
[----:B------:R4:W-:Y:S04]  /*423f0*/  LDGSTS.E [R181+0x76400], [R10.64], !P2 ;  /* 0x764000000ab57fae */ /* 0x0009e8000d121844 */
[----:B------:R2:W-:Y:S04]  /*42400*/  LDGSTS.E [R181+0x76600], [R2.64], !P2 ;  /* 0x7660000002b57fae */ /* 0x0005e8000d121844 */
[----:B------:R3:W-:Y:S04]  /*42410*/  STL.64 [R1+0x2490], R26 ;  /* 0x0024901a01007387 */ /* 0x0007e80000100a00 */
[----:B------:R1:W-:Y:S04]  /*42420*/  STL.64 [R1+0x2488], R18 ;  /* 0x0024881201007387 */ /* 0x0003e80000100a00 */
[----:B------:R3:W-:Y:S04]  /*42430*/  LDGSTS.E [R181+0x78000], [R26.64], !P3 ;  /* 0x780000001ab57fae */ /* 0x0007e8000d921844 */
[----:B------:R1:W-:Y:S01]  /*42440*/  LDGSTS.E [R181+0x78200], [R18.64], !P3 ;  /* 0x7820000012b57fae */ /* 0x0003e2000d921844 */
[----:B----4-:R-:W-:-:S04]  /*42450*/  IMAD.WIDE R10, R252, 0x4, R106 ;  /* 0x00000004fc0a7825 */ /* 0x010fc800078e026a */
[C---:B--2---:R-:W-:Y:S01]  /*42460*/  IMAD.WIDE R2, R252.reuse, 0x4, R178 ;  /* 0x00000004fc027825 */ /* 0x044fe200078e02b2 */
[----:B------:R2:W-:Y:S04]  /*42470*/  STL.64 [R1+0x2480], R10 ;  /* 0x0024800a01007387 */ /* 0x0005e80000100a00 */
[----:B------:R4:W-:Y:S04]  /*42480*/  STL.64 [R1+0x2478], R2 ;  /* 0x0024780201007387 */ /* 0x0009e80000100a00 */
[----:B------:R-:W5:Y:S04]  /*42490*/  LDL.LU.64 R82, [R1+0x810] ;  /* 0x0008100001527983 */ /* 0x000f680000300a00 */
[----:B------:R2:W-:Y:S04]  /*424a0*/  LDGSTS.E [R181+0x78400], [R10.64], !P3 ;  /* 0x784000000ab57fae */ /* 0x0005e8000d921844 */
[----:B------:R-:W5:Y:S04]  /*424b0*/  LDL.LU.64 R106, [R1+0x818] ;  /* 0x00081800016a7983 */ /* 0x000f680000300a00 */
[----:B------:R-:W5:Y:S01]  /*424c0*/  LDL.LU.64 R178, [R1+0x820] ;  /* 0x0008200001b27983 */ /* 0x000f620000300a00 */
[----:B---3--:R-:W-:-:S03]  /*424d0*/  IMAD.WIDE R26, R252, 0x4, R34 ;  /* 0x00000004fc1a7825 */ /* 0x008fc600078e0222 */
[----:B------:R4:W-:Y:S01]  /*424e0*/  LDGSTS.E [R181+0x78600], [R2.64], !P3 ;  /* 0x7860000002b57fae */ /* 0x0009e2000d921844 */
[----:B-1----:R-:W-:-:S04]  /*424f0*/  IMAD.WIDE R18, R252, 0x4, R42 ;  /* 0x00000004fc127825 */ /* 0x002fc800078e022a */
[----:B--2---:R-:W-:Y:S02]  /*42500*/  IMAD.WIDE R10, R252, 0x4, R58 ;  /* 0x00000004fc0a7825 */ /* 0x004fe400078e023a */
[----:B------:R-:W2:Y:S01]  /*42510*/  LDL.LU.64 R58, [R1+0x828] ;  /* 0x00082800013a7983 */ /* 0x000ea20000300a00 */
[----:B------:R-:W-:-:S03]  /*42520*/  IADD3 R174, R176, -0xf5, RZ ;  /* 0xffffff0bb0ae7810 */ /* 0x000fc60007ffe0ff */
[----:B------:R1:W-:Y:S01]  /*42530*/  STL.64 [R1+0x2470], R26 ;  /* 0x0024701a01007387 */ /* 0x0003e20000100a00 */
[----:B------:R-:W-:-:S03]  /*42540*/  ISETP.GE.U32.AND P5, PT, R174, 0x7ffffe8c, PT ;  /* 0x7ffffe8cae00780c */ /* 0x000fc60003fa6070 */
[----:B------:R3:W-:Y:S04]  /*42550*/  STL.64 [R1+0x2468], R18 ;  /* 0x0024681201007387 */ /* 0x0007e80000100a00 */
[----:B------:R-:W-:Y:S01]  /*42560*/  STL.64 [R1+0x2460], R10 ;  /* 0x0024600a01007387 */ /* 0x000fe20000100a00 */
[----:B----4-:R-:W-:-:S05]  /*42570*/  IMAD.WIDE R2, R252, 0x4, R90 ;  /* 0x00000004fc027825 */ /* 0x010fca00078e025a */
[----:B------:R1:W-:Y:S04]  /*42580*/  LDGSTS.E [R181+0x7a000], [R26.64], !P5 ;  /* 0x7a0000001ab57fae */ /* 0x0003e8000e921844 */
[----:B------:R5:W-:Y:S04]  /*42590*/  STL.64 [R1+0x2458], R2 ;  /* 0x0024580201007387 */ /* 0x000be80000100a00 */
[----:B------:R-:W4:Y:S04]  /*425a0*/  LDL.LU.64 R90, [R1+0x830] ;  /* 0x00083000015a7983 */ /* 0x000f280000300a00 */
[----:B------:R3:W-:Y:S04]  /*425b0*/  LDGSTS.E [R181+0x7a200], [R18.64], !P5 ;  /* 0x7a20000012b57fae */ /* 0x0007e8000e921844 */
[----:B------:R3:W-:Y:S04]  /*425c0*/  LDGSTS.E [R181+0x7a400], [R10.64], !P5 ;  /* 0x7a4000000ab57fae */ /* 0x0007e8000e921844 */
[----:B------:R5:W-:Y:S01]  /*425d0*/  LDGSTS.E [R181+0x7a600], [R2.64], !P5 ;  /* 0x7a60000002b57fae */ /* 0x000be2000e921844 */
[----:B-1----:R-:W-:-:S03]  /*425e0*/  IMAD.WIDE R26, R252, 0x4, R50 ;  /* 0x00000004fc1a7825 */ /* 0x002fc600078e0232 */
[----:B------:R-:W4:Y:S01]  /*425f0*/  LDL.LU.64 R50, [R1+0x838] ;  /* 0x0008380001327983 */ /* 0x000f220000300a00 */
[----:B---3--:R-:W-:-:S03]  /*42600*/  IMAD.WIDE R18, R252, 0x4, R74 ;  /* 0x00000004fc127825 */ /* 0x008fc600078e024a */
[----:B------:R-:W3:Y:S04]  /*42610*/  LDL.LU.64 R74, [R1+0x840] ;  /* 0x00084000014a7983 */ /* 0x000ee80000300a00 */
[----:B------:R1:W-:Y:S04]  /*42620*/  STL.64 [R1+0x2450], R26 ;  /* 0x0024501a01007387 */ /* 0x0003e80000100a00 */
[----:B------:R1:W-:Y:S01]  /*42630*/  STL.64 [R1+0x2448], R18 ;  /* 0x0024481201007387 */ /* 0x0003e20000100a00 */
[----:B-----5:R-:W-:-:S03]  /*42640*/  IMAD.WIDE R2, R252, 0x4, R98 ;  /* 0x00000004fc027825 */ /* 0x020fc600078e0262 */
[----:B------:R-:W5:Y:S01]  /*42650*/  LDL.LU.64 R98, [R1+0x848] ;  /* 0x0008480001627983 */ /* 0x000f620000300a00 */
[----:B------:R-:W-:-:S04]  /*42660*/  IADD3 R174, R176, -0xf9, RZ ;  /* 0xffffff07b0ae7810 */ /* 0x000fc80007ffe0ff */
[----:B------:R-:W-:Y:S01]  /*42670*/  ISETP.GE.U32.AND P0, PT, R174, 0x7ffffe88, PT ;  /* 0x7ffffe88ae00780c */ /* 0x000fe20003f06070 */
[----:B------:R-:W-:Y:S01]  /*42680*/  IMAD.WIDE R10, R252, 0x4, R66 ;  /* 0x00000004fc0a7825 */ /* 0x000fe200078e0242 */
[----:B------:R-:W-:-:S04]  /*42690*/  IADD3 R174, R176, -0xfd, RZ ;  /* 0xffffff03b0ae7810 */ /* 0x000fc80007ffe0ff */
[----:B------:R-:W-:Y:S01]  /*426a0*/  ISETP.GE.U32.AND P1, PT, R174, 0x7ffffe84, PT ;  /* 0x7ffffe84ae00780c */ /* 0x000fe20003f26070 */
[----:B------:R1:W-:Y:S06]  /*426b0*/  STL.64 [R1+0x2440], R10 ;  /* 0x0024400a01007387 */ /* 0x0003ec0000100a00 */
[----:B------:R1:W-:Y:S04]  /*426c0*/  LDGSTS.E [R181+0x7c000], [R26.64], !P0 ;  /* 0x7c0000001ab57fae */ /* 0x0003e8000c121844 */
[----:B------:R2:W-:Y:S04]  /*426d0*/  STL.64 [R1+0x2438], R2 ;  /* 0x0024380201007387 */ /* 0x0005e80000100a00 */
[----:B------:R1:W-:Y:S04]  /*426e0*/  LDGSTS.E [R181+0x7c200], [R18.64], !P0 ;  /* 0x7c20000012b57fae */ /* 0x0003e8000c121844 */
[----:B------:R1:W-:Y:S04]  /*426f0*/  LDGSTS.E [R181+0x7c400], [R10.64], !P0 ;  /* 0x7c4000000ab57fae */ /* 0x0003e8000c121844 */
[----:B------:R-:W5:Y:S04]  /*42700*/  LDL.LU.64 R66, [R1+0x850] ;  /* 0x0008500001427983 */ /* 0x000f680000300a00 */
[----:B------:R2:W-:Y:S01]  /*42710*/  LDGSTS.E [R181+0x7c600], [R2.64], !P0 ;  /* 0x7c60000002b57fae */ /* 0x0005e2000c121844 */
[----:B-1----:R-:W-:-:S03]  /*42720*/  IMAD.WIDE R26, R252, 0x4, R82 ;  /* 0x00000004fc1a7825 */ /* 0x002fc600078e0252 */
[----:B------:R-:W5:Y:S04]  /*42730*/  LDL.LU.64 R82, [R1+0x858] ;  /* 0x0008580001527983 */ /* 0x000f680000300a00 */
[----:B------:R4:W-:Y:S01]  /*42740*/  STL.64 [R1+0x2430], R26 ;  /* 0x0024301a01007387 */ /* 0x0009e20000100a00 */
[----:B------:R-:W-:-:S03]  /*42750*/  IMAD.WIDE R18, R252, 0x4, R106 ;  /* 0x00000004fc127825 */ /* 0x000fc600078e026a */
[----:B------:R-:W5:Y:S01]  /*42760*/  LDL.LU.64 R106, [R1+0x860] ;  /* 0x00086000016a7983 */ /* 0x000f620000300a00 */
[----:B------:R-:W-:-:S03]  /*42770*/  IMAD.WIDE R10, R252, 0x4, R178 ;  /* 0x00000004fc0a7825 */ /* 0x000fc600078e02b2 */
[----:B------:R-:W5:Y:S04]  /*42780*/  LDL.LU.64 R178, [R1+0x868] ;  /* 0x0008680001b27983 */ /* 0x000f680000300a00 */
[----:B------:R-:W-:Y:S01]  /*42790*/  STL.64 [R1+0x2428], R18 ;  /* 0x0024281201007387 */ /* 0x000fe20000100a00 */
[----:B--2---:R-:W-:-:S03]  /*427a0*/  IMAD.WIDE R2, R252, 0x4, R58 ;  /* 0x00000004fc027825 */ /* 0x004fc600078e023a */
[----:B------:R3:W-:Y:S04]  /*427b0*/  STL.64 [R1+0x2420], R10 ;  /* 0x0024200a01007387 */ /* 0x0007e80000100a00 */
[----:B------:R5:W-:Y:S04]  /*427c0*/  STL.64 [R1+0x2418], R2 ;  /* 0x0024180201007387 */ /* 0x000be80000100a00 */
[----:B------:R-:W2:Y:S04]  /*427d0*/  LDL.LU.64 R42, [R1+0x870] ;  /* 0x00087000012a7983 */ /* 0x000ea80000300a00 */
[----:B------:R4:W-:Y:S04]  /*427e0*/  LDGSTS.E [R181+0x7e000], [R26.64], !P1 ;  /* 0x7e0000001ab57fae */ /* 0x0009e8000c921844 */
[----:B------:R-:W2:Y:S04]  /*427f0*/  LDL.LU.64 R58, [R1+0x878] ;  /* 0x00087800013a7983 */ /* 0x000ea80000300a00 */
[----:B------:R1:W-:Y:S04]  /*42800*/  LDGSTS.E [R181+0x7e200], [R18.64], !P1 ;  /* 0x7e20000012b57fae */ /* 0x0003e8000c921844 */
[----:B------:R3:W-:Y:S01]  /*42810*/  LDGSTS.E [R181+0x7e400], [R10.64], !P1 ;  /* 0x7e4000000ab57fae */ /* 0x0007e2000c921844 */
[----:B----4-:R-:W-:-:S03]  /*42820*/  IMAD.WIDE R26, R252, 0x4, R90 ;  /* 0x00000004fc1a7825 */ /* 0x010fc600078e025a */
[----:B------:R-:W4:Y:S04]  /*42830*/  LDL.LU.64 R90, [R1+0x880] ;  /* 0x00088000015a7983 */ /* 0x000f280000300a00 */
[----:B------:R1:W-:Y:S04]  /*42840*/  STL.64 [R1+0x2410], R26 ;  /* 0x0024101a01007387 */ /* 0x0003e80000100a00 */
[----:B------:R5:W-:Y:S01]  /*42850*/  LDGSTS.E [R181+0x7e600], [R2.64], !P1 ;  /* 0x7e60000002b57fae */ /* 0x000be2000c921844 */
[----:B---3--:R-:W-:-:S03]  /*42860*/  IMAD.WIDE R10, R252, 0x4, R74 ;  /* 0x00000004fc0a7825 */ /* 0x008fc600078e024a */
[----:B------:R-:W4:Y:S01]  /*42870*/  LDL.LU.64 R74, [R1+0x888] ;  /* 0x00088800014a7983 */ /* 0x000f220000300a00 */
[----:B-1----:R-:W-:-:S05]  /*42880*/  IMAD.WIDE R18, R252, 0x4, R50 ;  /* 0x00000004fc127825 */ /* 0x002fca00078e0232 */
[----:B------:R1:W-:Y:S04]  /*42890*/  STL.64 [R1+0x2408], R18 ;  /* 0x0024081201007387 */ /* 0x0003e80000100a00 */
[----:B------:R1:W-:Y:S01]  /*428a0*/  STL.64 [R1+0x2400], R10 ;  /* 0x0024000a01007387 */ /* 0x0003e20000100a00 */
[----:B-----5:R-:W-:-:S05]  /*428b0*/  IMAD.WIDE R2, R252, 0x4, R98 ;  /* 0x00000004fc027825 */ /* 0x020fca00078e0262 */
[----:B------:R5:W-:Y:S04]  /*428c0*/  STL.64 [R1+0x23f8], R2 ;  /* 0x0023f80201007387 */ /* 0x000be80000100a00 */
[----:B------:R-:W3:Y:S04]  /*428d0*/  LDL.LU.64 R50, [R1+0x890] ;  /* 0x0008900001327983 */ /* 0x000ee80000300a00 */
[----:B------:R-:W3:Y:S01]  /*428e0*/  LDL.LU.64 R98, [R1+0x898] ;  /* 0x0008980001627983 */ /* 0x000ee20000300a00 */
[----:B------:R-:W-:Y:S02]  /*428f0*/  IADD3 R174, R176, -0x82, RZ ;  /* 0xffffff7eb0ae7810 */ /* 0x000fe40007ffe0ff */
[----:B------:R-:W-:-:S02]  /*42900*/  LOP3.LUT R180, R180, 0x7f, RZ, 0xc0, !PT ;  /* 0x0000007fb4b47812 */ /* 0x000fc400078ec0ff */
[----:B------:R-:W-:Y:S02]  /*42910*/  ISETP.GE.U32.AND P6, PT, R174, 0x7ffffeff, PT ;  /* 0x7ffffeffae00780c */ /* 0x000fe40003fc6070 */
[----:B------:R-:W-:Y:S01]  /*42920*/  IADD3 R174, R176, -0x86, RZ ;  /* 0xffffff7ab0ae7810 */ /* 0x000fe20007ffe0ff */
[----:B------:R-:W-:-:S03]  /*42930*/  IMAD.SHL.U32 R180, R180, 0x4, RZ ;  /* 0x00000004b4b47824 */ /* 0x000fc600078e00ff */
[----:B------:R-:W-:Y:S02]  /*42940*/  ISETP.GE.U32.AND P4, PT, R174, 0x7ffffefb, PT ;  /* 0x7ffffefbae00780c */ /* 0x000fe40003f86070 */
[----:B------:R-:W-:-:S05]  /*42950*/  LOP3.LUT R180, R180, 0x20, RZ, 0x3c, !PT ;  /* 0x00000020b4b47812 */ /* 0x000fca00078e3cff */
[----:B------:R1:W-:Y:S04]  /*42960*/  LDGSTS.E [R180+0x40800], [R26.64], !P6 ;  /* 0x408000001ab47fae */ /* 0x0003e8000f121844 */
[----:B------:R1:W-:Y:S04]  /*42970*/  LDGSTS.E [R180+0x40a00], [R18.64], !P6 ;  /* 0x40a0000012b47fae */ /* 0x0003e8000f121844 */
[----:B------:R1:W-:Y:S02]  /*42980*/  LDGSTS.E [R180+0x40c00], [R10.64], !P6 ;  /* 0x40c000000ab47fae */ /* 0x0003e4000f121844 */
[----:B-1----:R-:W-:-:S02]  /*42990*/  IMAD.WIDE R26, R252, 0x4, R66 ;  /* 0x00000004fc1a7825 */ /* 0x002fc400078e0242 */
[----:B------:R5:W-:Y:S04]  /*429a0*/  LDGSTS.E [R180+0x40e00], [R2.64], !P6 ;  /* 0x40e0000002b47fae */ /* 0x000be8000f121844 */
[----:B------:R-:W3:Y:S04]  /*429b0*/  LDL.LU.64 R66, [R1+0x8a0] ;  /* 0x0008a00001427983 */ /* 0x000ee80000300a00 */
[----:B------:R2:W-:Y:S01]  /*429c0*/  LDGSTS.E [R180+0x42800], [R26.64], !P4 ;  /* 0x428000001ab47fae */ /* 0x0005e2000e121844 */
[----:B------:R-:W-:-:S03]  /*429d0*/  IMAD.WIDE R18, R252, 0x4, R82 ;  /* 0x00000004fc127825 */ /* 0x000fc600078e0252 */
[----:B------:R-:W3:Y:S01]  /*429e0*/  LDL.LU.64 R82, [R1+0x8a8] ;  /* 0x0008a80001527983 */ /* 0x000ee20000300a00 */
[----:B------:R-:W-:-:S03]  /*429f0*/  IMAD.WIDE R10, R252, 0x4, R106 ;  /* 0x00000004fc0a7825 */ /* 0x000fc600078e026a */
[----:B------:R2:W-:Y:S01]  /*42a00*/  STL.64 [R1+0x23f0], R26 ;  /* 0x0023f01a01007387 */ /* 0x0005e20000100a00 */
[----:B-----5:R-:W-:-:S03]  /*42a10*/  IMAD.WIDE R2, R252, 0x4, R178 ;  /* 0x00000004fc027825 */ /* 0x020fc600078e02b2 */
[----:B------:R1:W-:Y:S04]  /*42a20*/  STL.64 [R1+0x23e8], R18 ;  /* 0x0023e81201007387 */ /* 0x0003e80000100a00 */
[----:B------:R4:W-:Y:S04]  /*42a30*/  STL.64 [R1+0x23e0], R10 ;  /* 0x0023e00a01007387 */ /* 0x0009e80000100a00 */
[----:B------:R5:W-:Y:S04]  /*42a40*/  STL.64 [R1+0x23d8], R2 ;  /* 0x0023d80201007387 */ /* 0x000be80000100a00 */
[----:B------:R1:W-:Y:S04]  /*42a50*/  LDGSTS.E [R180+0x42a00], [R18.64], !P4 ;  /* 0x42a0000012b47fae */ /* 0x0003e8000e121844 */
[----:B------:R-:W3:Y:S01]  /*42a60*/  LDL.LU.64 R106, [R1+0x8b0] ;  /* 0x0008b000016a7983 */ /* 0x000ee20000300a00 */
[----:B--2---:R-:W-:-:S03]  /*42a70*/  IMAD.WIDE R26, R252, 0x4, R42 ;  /* 0x00000004fc1a7825 */ /* 0x004fc600078e022a */
[----:B------:R-:W2:Y:S04]  /*42a80*/  LDL.LU.64 R178, [R1+0x8b8] ;  /* 0x0008b80001b27983 */ /* 0x000ea80000300a00 */
[----:B------:R4:W-:Y:S01]  /*42a90*/  LDGSTS.E [R180+0x42c00], [R10.64], !P4 ;  /* 0x42c000000ab47fae */ /* 0x0009e2000e121844 */
[----:B-1----:R-:W-:Y:S01]  /*42aa0*/  IMAD.WIDE R18, R252, 0x4, R58 ;  /* 0x00000004fc127825 */ /* 0x002fe200078e023a */
[----:B------:R-:W-:Y:S02]  /*42ab0*/  IADD3 R174, R176, -0x8a, RZ ;  /* 0xffffff76b0ae7810 */ /* 0x000fe40007ffe0ff */
[----:B------:R-:W2:Y:S04]  /*42ac0*/  LDL.LU.64 R58, [R1+0x8c0] ;  /* 0x0008c000013a7983 */ /* 0x000ea80000300a00 */
[----:B------:R-:W-:Y:S04]  /*42ad0*/  STL.64 [R1+0x23d0], R26 ;  /* 0x0023d01a01007387 */ /* 0x000fe80000100a00 */
[----:B------:R5:W-:Y:S01]  /*42ae0*/  LDGSTS.E [R180+0x42e00], [R2.64], !P4 ;  /* 0x42e0000002b47fae */ /* 0x000be2000e121844 */
[----:B----4-:R-:W-:-:S03]  /*42af0*/  IMAD.WIDE R10, R252, 0x4, R90 ;  /* 0x00000004fc0a7825 */ /* 0x010fc600078e025a */
[----:B------:R-:W4:Y:S01]  /*42b00*/  LDL.LU.64 R90, [R1+0x8c8] ;  /* 0x0008c800015a7983 */ /* 0x000f220000300a00 */
[----:B------:R-:W-:-:S03]  /*42b10*/  ISETP.GE.U32.AND P2, PT, R174, 0x7ffffef7, PT ;  /* 0x7ffffef7ae00780c */ /* 0x000fc60003f46070 */
[----:B------:R3:W-:Y:S04]  /*42b20*/  STL.64 [R1+0x23c8], R18 ;  /* 0x0023c81201007387 */ /* 0x0007e80000100a00 */
[----:B------:R1:W-:Y:S06]  /*42b30*/  STL.64 [R1+0x23c0], R10 ;  /* 0x0023c00a01007387 */ /* 0x0003ec0000100a00 */
[----:B------:R1:W-:Y:S04]  /*42b40*/  LDGSTS.E [R180+0x44800], [R26.64], !P2 ;  /* 0x448000001ab47fae */ /* 0x0003e8000d121844 */
[----:B------:R3:W-:Y:S01]  /*42b50*/  LDGSTS.E [R180+0x44a00], [R18.64], !P2 ;  /* 0x44a0000012b47fae */ /* 0x0007e2000d121844 */
[----:B-----5:R-:W-:Y:S01]  /*42b60*/  IMAD.WIDE R2, R252, 0x4, R74 ;  /* 0x00000004fc027825 */ /* 0x020fe200078e024a */
[----:B------:R-:W-:-:S02]  /*42b70*/  IADD3 R174, R176, -0x8e, RZ ;  /* 0xffffff72b0ae7810 */ /* 0x000fc40007ffe0ff */
[----:B------:R5:W-:Y:S04]  /*42b80*/  LDGSTS.E [R180+0x44c00], [R10.64], !P2 ;  /* 0x44c000000ab47fae */ /* 0x000be8000d121844 */
[----:B------:R1:W-:Y:S04]  /*42b90*/  STL.64 [R1+0x23b8], R2 ;  /* 0x0023b80201007387 */ /* 0x0003e80000100a00 */
[----:B------:R-:W4:Y:S04]  /*42ba0*/  LDL.LU.64 R34, [R1+0x8d0] ;  /* 0x0008d00001227983 */ /* 0x000f280000300a00 */
[----:B------:R-:W4:Y:S04]  /*42bb0*/  LDL.LU.64 R42, [R1+0x8d8] ;  /* 0x0008d800012a7983 */ /* 0x000f280000300a00 */
[----:B------:R-:W4:Y:S01]  /*42bc0*/  LDL.LU.64 R74, [R1+0x8e0] ;  /* 0x0008e000014a7983 */ /* 0x000f220000300a00 */
[----:B---3--:R-:W-:Y:S01]  /*42bd0*/  IMAD.WIDE R18, R252, 0x4, R98 ;  /* 0x00000004fc127825 */ /* 0x008fe200078e0262 */
[----:B------:R-:W-:-:S02]  /*42be0*/  ISETP.GE.U32.AND P3, PT, R174, 0x7ffffef3, PT ;  /* 0x7ffffef3ae00780c */ /* 0x000fc40003f66070 */
[----:B------:R-:W3:Y:S01]  /*42bf0*/  LDL.LU.64 R98, [R1+0x8e8] ;  /* 0x0008e80001627983 */ /* 0x000ee20000300a00 */
[----:B-1----:R-:W-:-:S03]  /*42c00*/  IMAD.WIDE R26, R252, 0x4, R50 ;  /* 0x00000004fc1a7825 */ /* 0x002fc600078e0232 */
[----:B------:R1:W-:Y:S04]  /*42c10*/  LDGSTS.E [R180+0x44e00], [R2.64], !P2 ;  /* 0x44e0000002b47fae */ /* 0x0003e8000d121844 */
[----:B------:R1:W-:Y:S04]  /*42c20*/  STL.64 [R1+0x23b0], R26 ;  /* 0x0023b01a01007387 */ /* 0x0003e80000100a00 */
[----:B------:R2:W-:Y:S04]  /*42c30*/  STL.64 [R1+0x23a8], R18 ;  /* 0x0023a81201007387 */ /* 0x0005e80000100a00 */
[----:B------:R1:W-:Y:S04]  /*42c40*/  LDGSTS.E [R180+0x46800], [R26.64], !P3 ;  /* 0x468000001ab47fae */ /* 0x0003e8000d921844 */
[----:B------:R2:W-:Y:S01]  /*42c50*/  LDGSTS.E [R180+0x46a00], [R18.64], !P3 ;  /* 0x46a0000012b47fae */ /* 0x0005e2000d921844 */
[----:B------:R-:W-:Y:S01]  /*42c60*/  IADD3 R174, R176, -0x92, RZ ;  /* 0xffffff6eb0ae7810 */ /* 0x000fe20007ffe0ff */
[----:B-----5:R-:W-:-:S05]  /*42c70*/  IMAD.WIDE R10, R252, 0x4, R66 ;  /* 0x00000004fc0a7825 */ /* 0x020fca00078e0242 */
[----:B------:R5:W-:Y:S04]  /*42c80*/  STL.64 [R1+0x23a0], R10 ;  /* 0x0023a00a01007387 */ /* 0x000be80000100a00 */
[----:B------:R5:W-:Y:S01]  /*42c90*/  LDGSTS.E [R180+0x46c00], [R10.64], !P3 ;  /* 0x46c000000ab47fae */ /* 0x000be2000d921844 */
[----:B-1----:R-:W-:-:S05]  /*42ca0*/  IMAD.WIDE R2, R252, 0x4, R82 ;  /* 0x00000004fc027825 */ /* 0x002fca00078e0252 */
[----:B------:R4:W-:Y:S04]  /*42cb0*/  STL.64 [R1+0x2398], R2 ;  /* 0x0023980201007387 */ /* 0x0009e80000100a00 */
[----:B------:R-:W3:Y:S04]  /*42cc0*/  LDL.LU.64 R66, [R1+0x8f0] ;  /* 0x0008f00001427983 */ /* 0x000ee80000300a00 */
[----:B------:R4:W-:Y:S04]  /*42cd0*/  LDGSTS.E [R180+0x46e00], [R2.64], !P3 ;  /* 0x46e0000002b47fae */ /* 0x0009e8000d921844 */
[----:B------:R-:W3:Y:S01]  /*42ce0*/  LDL.LU.64 R82, [R1+0x8f8] ;  /* 0x0008f80001527983 */ /* 0x000ee20000300a00 */
[----:B------:R-:W-:-:S03]  /*42cf0*/  IMAD.WIDE R26, R252, 0x4, R106 ;  /* 0x00000004fc1a7825 */ /* 0x000fc600078e026a */
[----:B------:R-:W3:Y:S01]  /*42d00*/  LDL.LU.64 R106, [R1+0x900] ;  /* 0x00090000016a7983 */ /* 0x000ee20000300a00 */
[----:B--2---:R-:W-:-:S03]  /*42d10*/  IMAD.WIDE R18, R252, 0x4, R178 ;  /* 0x00000004fc127825 */ /* 0x004fc600078e02b2 */
[----:B------:R-:W2:Y:S04]  /*42d20*/  LDL.LU.64 R178, [R1+0x910] ;  /* 0x0009100001b27983 */ /* 0x000ea80000300a00 */
[----:B------:R1:W-:Y:S01]  /*42d30*/  STL.64 [R1+0x2390], R26 ;  /* 0x0023901a01007387 */ /* 0x0003e20000100a00 */
[----:B-----5:R-:W-:-:S03]  /*42d40*/  IMAD.WIDE R10, R252, 0x4, R58 ;  /* 0x00000004fc0a7825 */ /* 0x020fc600078e023a */
[----:B------:R-:W-:Y:S01]  /*42d50*/  STL.64 [R1+0x2388], R18 ;  /* 0x0023881201007387 */ /* 0x000fe20000100a00 */
[----:B------:R-:W-:-:S03]  /*42d60*/  ISETP.GE.U32.AND P5, PT, R174, 0x7ffffeef, PT ;  /* 0x7ffffeefae00780c */ /* 0x000fc60003fa6070 */
[----:B------:R5:W-:Y:S01]  /*42d70*/  STL.64 [R1+0x2380], R10 ;  /* 0x0023800a01007387 */ /* 0x000be20000100a00 */
[----:B----4-:R-:W-:-:S09]  /*42d80*/  IMAD.WIDE R2, R252, 0x4, R90 ;  /* 0x00000004fc027825 */ /* 0x010fd200078e025a */
[----:B------:R1:W-:Y:S04]  /*42d90*/  LDGSTS.E [R180+0x48800], [R26.64], !P5 ;  /* 0x488000001ab47fae */ /* 0x0003e8000e921844 */
[----:B------:R3:W-:Y:S04]  /*42da0*/  STL.64 [R1+0x2378], R2 ;  /* 0x0023780201007387 */ /* 0x0007e80000100a00 */
[----:B------:R-:W4:Y:S04]  /*42db0*/  LDL.LU.64 R50, [R1+0x918] ;  /* 0x0009180001327983 */ /* 0x000f280000300a00 */
[----:B------:R-:W4:Y:S04]  /*42dc0*/  LDL.LU.64 R58, [R1+0x920] ;  /* 0x00092000013a7983 */ /* 0x000f280000300a00 */
[----:B------:R-:W4:Y:S04]  /*42dd0*/  LDL.LU.64 R90, [R1+0x928] ;  /* 0x00092800015a7983 */ /* 0x000f280000300a00 */
[----:B------:R5:W-:Y:S04]  /*42de0*/  LDGSTS.E [R180+0x48a00], [R18.64], !P5 ;  /* 0x48a0000012b47fae */ /* 0x000be8000e921844 */
[----:B------:R5:W-:Y:S01]  /*42df0*/  LDGSTS.E [R180+0x48c00], [R10.64], !P5 ;  /* 0x48c000000ab47fae */ /* 0x000be2000e921844 */
[----:B-1----:R-:W-:-:S03]  /*42e00*/  IMAD.WIDE R26, R252, 0x4, R34 ;  /* 0x00000004fc1a7825 */ /* 0x002fc600078e0222 */
[----:B------:R3:W-:Y:S01]  /*42e10*/  LDGSTS.E [R180+0x48e00], [R2.64], !P5 ;  /* 0x48e0000002b47fae */ /* 0x0007e2000e921844 */
[----:B-----5:R-:W-:-:S03]  /*42e20*/  IMAD.WIDE R10, R252, 0x4, R74 ;  /* 0x00000004fc0a7825 */ /* 0x020fc600078e024a */
[----:B------:R-:W5:Y:S01]  /*42e30*/  LDL.LU.64 R74, [R1+0x930] ;  /* 0x00093000014a7983 */ /* 0x000f620000300a00 */
[----:B------:R-:W-:-:S03]  /*42e40*/  IMAD.WIDE R18, R252, 0x4, R42 ;  /* 0x00000004fc127825 */ /* 0x000fc600078e022a */
[----:B------:R1:W-:Y:S04]  /*42e50*/  STL.64 [R1+0x2370], R26 ;  /* 0x0023701a01007387 */ /* 0x0003e80000100a00 */
[----:B------:R1:W-:Y:S04]  /*42e60*/  STL.64 [R1+0x2368], R18 ;  /* 0x0023681201007387 */ /* 0x0003e80000100a00 */
[----:B------:R1:W-:Y:S01]  /*42e70*/  STL.64 [R1+0x2360], R10 ;  /* 0x0023600a01007387 */ /* 0x0003e20000100a00 */
[----:B---3--:R-:W-:-:S05]  /*42e80*/  IMAD.WIDE R2, R252, 0x4, R98 ;  /* 0x00000004fc027825 */ /* 0x008fca00078e0262 */
[----:B------:R2:W-:Y:S04]  /*42e90*/  STL.64 [R1+0x2358], R2 ;  /* 0x0023580201007387 */ /* 0x0005e80000100a00 */
[----:B------:R-:W3:Y:S04]  /*42ea0*/  LDL.LU.64 R42, [R1+0x938] ;  /* 0x00093800012a7983 */ /* 0x000ee80000300a00 */
[----:B------:R-:W3:Y:S01]  /*42eb0*/  LDL.LU.64 R98, [R1+0x940] ;  /* 0x0009400001627983 */ /* 0x000ee20000300a00 */
[----:B------:R-:W-:-:S04]  /*42ec0*/  IADD3 R174, R176, -0x96, RZ ;  /* 0xffffff6ab0ae7810 */ /* 0x000fc80007ffe0ff */
[----:B------:R-:W-:Y:S02]  /*42ed0*/  ISETP.GE.U32.AND P0, PT, R174, 0x7ffffeeb, PT ;  /* 0x7ffffeebae00780c */ /* 0x000fe40003f06070 */
[----:B------:R-:W-:-:S04]  /*42ee0*/  IADD3 R174, R176, -0x9a, RZ ;  /* 0xffffff66b0ae7810 */ /* 0x000fc80007ffe0ff */
[----:B------:R-:W-:-:S07]  /*42ef0*/  ISETP.GE.U32.AND P1, PT, R174, 0x7ffffee7, PT ;  /* 0x7ffffee7ae00780c */ /* 0x000fce0003f26070 */
[----:B------:R1:W-:Y:S04]  /*42f00*/  LDGSTS.E [R180+0x4a800], [R26.64], !P0 ;  /* 0x4a8000001ab47fae */ /* 0x0003e8000c121844 */
[----:B------:R1:W-:Y:S04]  /*42f10*/  LDGSTS.E [R180+0x4aa00], [R18.64], !P0 ;  /* 0x4aa0000012b47fae */ /* 0x0003e8000c121844 */
[----:B------:R1:W-:Y:S04]  /*42f20*/  LDGSTS.E [R180+0x4ac00], [R10.64], !P0 ;  /* 0x4ac000000ab47fae */ /* 0x0003e8000c121844 */
[----:B------:R2:W-:Y:S01]  /*42f30*/  LDGSTS.E [R180+0x4ae00], [R2.64], !P0 ;  /* 0x4ae0000002b47fae */ /* 0x0005e2000c121844 */
[----:B-1----:R-:W-:-:S03]  /*42f40*/  IMAD.WIDE R26, R252, 0x4, R66 ;  /* 0x00000004fc1a7825 */ /* 0x002fc600078e0242 */
[----:B------:R-:W3:Y:S04]  /*42f50*/  LDL.LU.64 R66, [R1+0x948] ;  /* 0x0009480001427983 */ /* 0x000ee80000300a00 */
[----:B------:R4:W-:Y:S01]  /*42f60*/  LDGSTS.E [R180+0x4c800], [R26.64], !P1 ;  /* 0x4c8000001ab47fae */ /* 0x0009e2000c921844 */
[----:B------:R-:W-:-:S03]  /*42f70*/  IMAD.WIDE R18, R252, 0x4, R82 ;  /* 0x00000004fc127825 */ /* 0x000fc600078e0252 */
[----:B------:R-:W3:Y:S04]  /*42f80*/  LDL.LU.64 R82, [R1+0x950] ;  /* 0x0009500001527983 */ /* 0x000ee80000300a00 */
[----:B------:R4:W-:Y:S01]  /*42f90*/  STL.64 [R1+0x2350], R26 ;  /* 0x0023501a01007387 */ /* 0x0009e20000100a00 */
[----:B------:R-:W-:-:S03]  /*42fa0*/  IMAD.WIDE R10, R252, 0x4, R106 ;  /* 0x00000004fc0a7825 */ /* 0x000fc600078e026a */
[----:B------:R1:W-:Y:S01]  /*42fb0*/  STL.64 [R1+0x2348], R18 ;  /* 0x0023481201007387 */ /* 0x0003e20000100a00 */
[----:B--2---:R-:W-:-:S03]  /*42fc0*/  IMAD.WIDE R2, R252, 0x4, R178 ;  /* 0x00000004fc027825 */ /* 0x004fc600078e02b2 */
[----:B------:R2:W-:Y:S04]  /*42fd0*/  STL.64 [R1+0x2340], R10 ;  /* 0x0023400a01007387 */ /* 0x0005e80000100a00 */
[----:B------:R5:W-:Y:S04]  /*42fe0*/  STL.64 [R1+0x2338], R2 ;  /* 0x0023380201007387 */ /* 0x000be80000100a00 */
[----:B------:R1:W-:Y:S04]  /*42ff0*/  LDGSTS.E [R180+0x4ca00], [R18.64], !P1 ;  /* 0x4ca0000012b47fae */ /* 0x0003e8000c921844 */
[----:B------:R-:W3:Y:S04]  /*43000*/  LDL.LU.64 R106, [R1+0x958] ;  /* 0x00095800016a7983 */ /* 0x000ee80000300a00 */
[----:B------:R-:W3:Y:S04]  /*43010*/  LDL.LU.64 R178, [R1+0x960] ;  /* 0x0009600001b27983 */ /* 0x000ee80000300a00 */
[----:B------:R2:W-:Y:S01]  /*43020*/  LDGSTS.E [R180+0x4cc00], [R10.64], !P1 ;  /* 0x4cc000000ab47fae */ /* 0x0005e2000c921844 */
[----:B------:R-:W-:-:S03]  /*43030*/  IADD3 R174, R176, -0x9e, RZ ;  /* 0xffffff62b0ae7810 */ /* 0x000fc60007ffe0ff */
[----:B------:R5:W-:Y:S01]  /*43040*/  LDGSTS.E [R180+0x4ce00], [R2.64], !P1 ;  /* 0x4ce0000002b47fae */ /* 0x000be2000c921844 */
[----:B----4-:R-:W-:-:S04]  /*43050*/  IMAD.WIDE R26, R252, 0x4, R50 ;  /* 0x00000004fc1a7825 */ /* 0x010fc800078e0232 */
[C---:B-1----:R-:W-:Y:S02]  /*43060*/  IMAD.WIDE R18, R252.reuse, 0x4, R58 ;  /* 0x00000004fc127825 */ /* 0x042fe400078e023a */
[----:B------:R-:W4:Y:S02]  /*43070*/  LDL.LU.64 R58, [R1+0x968] ;  /* 0x00096800013a7983 */ /* 0x000f240000300a00 */
[----:B--2---:R-:W-:Y:S02]  /*43080*/  IMAD.WIDE R10, R252, 0x4, R90 ;  /* 0x00000004fc0a7825 */ /* 0x004fe400078e025a */
[----:B------:R-:W-:Y:S04]  /*43090*/  STL.64 [R1+0x2330], R26 ;  /* 0x0023301a01007387 */ /* 0x000fe80000100a00 */
[----:B------:R-:W2:Y:S01]  /*430a0*/  LDL.LU.64 R90, [R1+0x970] ;  /* 0x00097000015a7983 */ /* 0x000ea20000300a00 */
[----:B------:R-:W-:-:S03]  /*430b0*/  ISETP.GE.U32.AND P6, PT, R174, 0x7ffffee3, PT ;  /* 0x7ffffee3ae00780c */ /* 0x000fc60003fc6070 */
[----:B------:R3:W-:Y:S04]  /*430c0*/  STL.64 [R1+0x2328], R18 ;  /* 0x0023281201007387 */ /* 0x0007e80000100a00 */
[----:B------:R1:W-:Y:S06]  /*430d0*/  STL.64 [R1+0x2320], R10 ;  /* 0x0023200a01007387 */ /* 0x0003ec0000100a00 */
[----:B------:R1:W-:Y:S01]  /*430e0*/  LDGSTS.E [R180+0x4e800], [R26.64], !P6 ;  /* 0x4e8000001ab47fae */ /* 0x0003e2000f121844 */
[----:B-----5:R-:W-:-:S03]  /*430f0*/  IMAD.WIDE R2, R252, 0x4, R74 ;  /* 0x00000004fc027825 */ /* 0x020fc600078e024a */
[----:B------:R3:W-:Y:S04]  /*43100*/  LDGSTS.E [R180+0x4ea00], [R18.64], !P6 ;  /* 0x4ea0000012b47fae */ /* 0x0007e8000f121844 */
[----:B------:R5:W-:Y:S04]  /*43110*/  STL.64 [R1+0x2318], R2 ;  /* 0x0023180201007387 */ /* 0x000be80000100a00 */
[----:B------:R-:W2:Y:S04]  /*43120*/  LDL.LU.64 R34, [R1+0x978] ;  /* 0x0009780001227983 */ /* 0x000ea80000300a00 */
[----:B------:R-:W2:Y:S04]  /*43130*/  LDL.LU.64 R50, [R1+0x980] ;  /* 0x0009800001327983 */ /* 0x000ea80000300a00 */
[----:B------:R-:W2:Y:S01]  /*43140*/  LDL.LU.64 R74, [R1+0x988] ;  /* 0x00098800014a7983 */ /* 0x000ea20000300a00 */
[----:B------:R-:W-:-:S03]  /*43150*/  IADD3 R174, R176, -0xa2, RZ ;  /* 0xffffff5eb0ae7810 */ /* 0x000fc60007ffe0ff */
[----:B------:R1:W-:Y:S01]  /*43160*/  LDGSTS.E [R180+0x4ec00], [R10.64], !P6 ;  /* 0x4ec000000ab47fae */ /* 0x0003e2000f121844 */
[----:B---3--:R-:W-:Y:S01]  /*43170*/  IMAD.WIDE R18, R252, 0x4, R98 ;  /* 0x00000004fc127825 */ /* 0x008fe200078e0262 */
[----:B------:R-:W-:Y:S02]  /*43180*/  ISETP.GE.U32.AND P4, PT, R174, 0x7ffffedf, PT ;  /* 0x7ffffedfae00780c */ /* 0x000fe40003f86070 */
[----:B------:R-:W3:Y:S01]  /*43190*/  LDL.LU.64 R98, [R1+0x990] ;  /* 0x0009900001627983 */ /* 0x000ee20000300a00 */
[----:B-1----:R-:W-:-:S03]  /*431a0*/  IMAD.WIDE R26, R252, 0x4, R42 ;  /* 0x00000004fc1a7825 */ /* 0x002fc600078e022a */
[----:B------:R5:W-:Y:S04]  /*431b0*/  LDGSTS.E [R180+0x4ee00], [R2.64], !P6 ;  /* 0x4ee0000002b47fae */ /* 0x000be8000f121844 */
[----:B------:R1:W-:Y:S04]  /*431c0*/  STL.64 [R1+0x2310], R26 ;  /* 0x0023101a01007387 */ /* 0x0003e80000100a00 */
[----:B------:R1:W-:Y:S04]  /*431d0*/  STL.64 [R1+0x2308], R18 ;  /* 0x0023081201007387 */ /* 0x0003e80000100a00 */
[----:B------:R1:W-:Y:S01]  /*431e0*/  LDGSTS.E [R180+0x50800], [R26.64], !P4 ;  /* 0x508000001ab47fae */ /* 0x0003e2000e121844 */
[----:B------:R-:W-:-:S03]  /*431f0*/  IADD3 R174, R176, -0xa6, RZ ;  /* 0xffffff5ab0ae7810 */ /* 0x000fc60007ffe0ff */
[----:B------:R1:W-:Y:S01]  /*43200*/  LDGSTS.E [R180+0x50a00], [R18.64], !P4 ;  /* 0x50a0000012b47fae */ /* 0x0003e2000e121844 */
[----:B------:R-:W-:Y:S01]  /*43210*/  ISETP.GE.U32.AND P2, PT, R174, 0x7ffffedb, PT ;  /* 0x7ffffedbae00780c */ /* 0x000fe20003f46070 */
[----:B------:R-:W-:-:S04]  /*43220*/  IMAD.WIDE R10, R252, 0x4, R66 ;  /* 0x00000004fc0a7825 */ /* 0x000fc800078e0242 */
[C---:B-----5:R-:W-:Y:S01]  /*43230*/  IMAD.WIDE R2, R252.reuse, 0x4, R82 ;  /* 0x00000004fc027825 */ /* 0x060fe200078e0252 */
[----:B------:R4:W-:Y:S04]  /*43240*/  STL.64 [R1+0x2300], R10 ;  /* 0x0023000a01007387 */ /* 0x0009e80000100a00 */
[----:B------:R2:W-:Y:S04]  /*43250*/  STL.64 [R1+0x22f8], R2 ;  /* 0x0022f80201007387 */ /* 0x0005e80000100a00 */
[----:B------:R4:W-:Y:S04]  /*43260*/  LDGSTS.E [R180+0x50c00], [R10.64], !P4 ;  /* 0x50c000000ab47fae */ /* 0x0009e8000e121844 */
[----:B------:R-:W5:Y:S04]  /*43270*/  LDL.LU.64 R66, [R1+0x998] ;  /* 0x0009980001427983 */ /* 0x000f680000300a00 */
[----:B------:R2:W-:Y:S04]  /*43280*/  LDGSTS.E [R180+0x50e00], [R2.64], !P4 ;  /* 0x50e0000002b47fae */ /* 0x0005e8000e121844 */
[----:B------:R-:W5:Y:S01]  /*43290*/  LDL.LU.64 R82, [R1+0x9a0] ;  /* 0x0009a00001527983 */ /* 0x000f620000300a00 */
[----:B-1----:R-:W-:-:S03]  /*432a0*/  IMAD.WIDE R26, R252, 0x4, R106 ;  /* 0x00000004fc1a7825 */ /* 0x002fc600078e026a */
[----:B------:R-:W5:Y:S01]  /*432b0*/  LDL.LU.64 R106, [R1+0x9a8] ;  /* 0x0009a800016a7983 */ /* 0x000f620000300a00 */
[----:B------:R-:W-:-:S03]  /*432c0*/  IMAD.WIDE R18, R252, 0x4, R178 ;  /* 0x00000004fc127825 */ /* 0x000fc600078e02b2 */
[----:B------:R-:W5:Y:S04]  /*432d0*/  LDL.LU.64 R178, [R1+0x9b0] ;  /* 0x0009b00001b27983 */ /* 0x000f680000300a00 */
[----:B------:R1:W-:Y:S04]  /*432e0*/  STL.64 [R1+0x22f0], R26 ;  /* 0x0022f01a01007387 */ /* 0x0003e80000100a00 */
[----:B------:R-:W-:Y:S04]  /*432f0*/  STL.64 [R1+0x22e8], R18 ;  /* 0x0022e81201007387 */ /* 0x000fe80000100a00 */
        /* <DEDUP_REMOVED lines=8> */
[----:B------:R-:W4:Y:S04]  /*43380*/  LDL.LU.64 R90, [R1+0x9c8] ;  /* 0x0009c800015a7983 */ /* 0x000f280000300a00 */
[----:B------:R2:W-:Y:S04]  /*43390*/  LDGSTS.E [R180+0x52c00], [R10.64], !P2 ;  /* 0x52c000000ab47fae */ /* 0x0005e8000d121844 */
[----:B------:R3:W-:Y:S01]  /*433a0*/  LDGSTS.E [R180+0x52e00], [R2.64], !P2 ;  /* 0x52e0000002b47fae */ /* 0x0007e2000d121844 */
[----:B-1----:R-:W-:-:S04]  /*433b0*/  IMAD.WIDE R26, R252, 0x4, R34 ;  /* 0x00000004fc1a7825 */ /* 0x002fc800078e0222 */
[C---:B--2---:R-:W-:Y:S02]  /*433c0*/  IMAD.WIDE R10, R252.reuse, 0x4, R74 ;  /* 0x00000004fc0a7825 */ /* 0x044fe400078e024a */
[----:B------:R-:W4:Y:S02]  /*433d0*/  LDL.LU.64 R74, [R1+0x9d0] ;  /* 0x0009d000014a7983 */ /* 0x000f240000300a00 */
[C---:B------:R-:W-:Y:S02]  /*433e0*/  IMAD.WIDE R18, R252.reuse, 0x4, R50 ;  /* 0x00000004fc127825 */ /* 0x040fe400078e0232 */
[----:B------:R5:W-:Y:S04]  /*433f0*/  STL.64 [R1+0x22d0], R26 ;  /* 0x0022d01a01007387 */ /* 0x000be80000100a00 */
[----:B------:R1:W-:Y:S04]  /*43400*/  STL.64 [R1+0x22c8], R18 ;  /* 0x0022c81201007387 */ /* 0x0003e80000100a00 */
[----:B------:R1:W-:Y:S01]  /*43410*/  STL.64 [R1+0x22c0], R10 ;  /* 0x0022c00a01007387 */ /* 0x0003e20000100a00 */
[----:B---3--:R-:W-:-:S05]  /*43420*/  IMAD.WIDE R2, R252, 0x4, R98 ;  /* 0x00000004fc027825 */ /* 0x008fca00078e0262 */
[----:B------:R3:W-:Y:S04]  /*43430*/  STL.64 [R1+0x22b8], R2 ;  /* 0x0022b80201007387 */ /* 0x0007e80000100a00 */
[----:B------:R-:W2:Y:S04]  /*43440*/  LDL.LU.64 R50, [R1+0x9d8] ;  /* 0x0009d80001327983 */ /* 0x000ea80000300a00 */
[----:B------:R-:W2:Y:S01]  /*43450*/  LDL.LU.64 R98, [R1+0x9e0] ;  /* 0x0009e00001627983 */ /* 0x000ea20000300a00 */
        /* <DEDUP_REMOVED lines=8> */
[----:B-----5:R-:W-:-:S03]  /*434e0*/  IMAD.WIDE R26, R252, 0x4, R66 ;  /* 0x00000004fc1a7825 */ /* 0x020fc600078e0242 */
[----:B------:R-:W5:Y:S04]  /*434f0*/  LDL.LU.64 R66, [R1+0x9e8] ;  /* 0x0009e80001427983 */ /* 0x000f680000300a00 */
[----:B------:R4:W-:Y:S01]  /*43500*/  LDGSTS.E [R180+0x56800], [R26.64], !P5 ;  /* 0x568000001ab47fae */ /* 0x0009e2000e921844 */
[----:B-1----:R-:W-:-:S03]  /*43510*/  IMAD.WIDE R18, R252, 0x4, R82 ;  /* 0x00000004fc127825 */ /* 0x002fc600078e0252 */
[----:B------:R-:W5:Y:S01]  /*43520*/  LDL.LU.64 R82, [R1+0x9f0] ;  /* 0x0009f00001527983 */ /* 0x000f620000300a00 */
[----:B------:R-:W-:-:S03]  /*43530*/  IMAD.WIDE R10, R252, 0x4, R106 ;  /* 0x00000004fc0a7825 */ /* 0x000fc600078e026a */
[----:B------:R4:W-:Y:S01]  /*43540*/  STL.64 [R1+0x22b0], R26 ;  /* 0x0022b01a01007387 */ /* 0x0009e20000100a00 */
[----:B---3--:R-:W-:-:S03]  /*43550*/  IMAD.WIDE R2, R252, 0x4, R178 ;  /* 0x00000004fc027825 */ /* 0x008fc600078e02b2 */
[----:B------:R1:W-:Y:S04]  /*43560*/  STL.64 [R1+0x22a8], R18 ;  /* 0x0022a81201007387 */ /* 0x0003e80000100a00 */
[----:B------:R3:W-:Y:S04]  /*43570*/  STL.64 [R1+0x22a0], R10 ;  /* 0x0022a00a01007387 */ /* 0x0007e80000100a00 */
[----:B------:R1:W-:Y:S04]  /*43580*/  STL.64 [R1+0x2298], R2 ;  /* 0x0022980201007387 */ /* 0x0003e80000100a00 */
[----:B------:R1:W-:Y:S04]  /*43590*/  LDGSTS.E [R180+0x56a00], [R18.64], !P5 ;  /* 0x56a0000012b47fae */ /* 0x0003e8000e921844 */
[----:B------:R-:W5:Y:S04]  /*435a0*/  LDL.LU.64 R106, [R1+0x9f8] ;  /* 0x0009f800016a7983 */ /* 0x000f680000300a00 */
[----:B------:R-:W5:Y:S04]  /*435b0*/  LDL.LU.64 R178, [R1+0xa00] ;  /* 0x000a000001b27983 */ /* 0x000f680000300a00 */
[----:B------:R3:W-:Y:S01]  /*435c0*/  LDGSTS.E [R180+0x56c00], [R10.64], !P5 ;  /* 0x56c000000ab47fae */ /* 0x0007e2000e921844 */
[----:B------:R-:W-:-:S03]  /*435d0*/  IADD3 R174, R176, -0xb2, RZ ;  /* 0xffffff4eb0ae7810 */ /* 0x000fc60007ffe0ff */
[----:B------:R3:W-:Y:S01]  /*435e0*/  LDGSTS.E [R180+0x56e00], [R2.64], !P5 ;  /* 0x56e0000002b47fae */ /* 0x0007e2000e921844 */
[----:B----4-:R-:W-:-:S04]  /*435f0*/  IMAD.WIDE R26, R252, 0x4, R42 ;  /* 0x00000004fc1a7825 */ /* 0x010fc800078e022a */
[C---:B-1----:R-:W-:Y:S02]  /*43600*/  IMAD.WIDE R18, R252.reuse, 0x4, R58 ;  /* 0x00000004fc127825 */ /* 0x042fe400078e023a */
[----:B------:R-:W4:Y:S02]  /*43610*/  LDL.LU.64 R58, [R1+0xa08] ;  /* 0x000a0800013a7983 */ /* 0x000f240000300a00 */
[----:B---3--:R-:W-:Y:S02]  /*43620*/  IMAD.WIDE R10, R252, 0x4, R90 ;  /* 0x00000004fc0a7825 */ /* 0x008fe400078e025a */
[----:B------:R-:W-:Y:S04]  /*43630*/  STL.64 [R1+0x2290], R26 ;  /* 0x0022901a01007387 */ /* 0x000fe80000100a00 */
[----:B------:R-:W3:Y:S01]  /*43640*/  LDL.LU.64 R90, [R1+0xa10] ;  /* 0x000a1000015a7983 */ /* 0x000ee20000300a00 */
[----:B------:R-:W-:-:S03]  /*43650*/  ISETP.GE.U32.AND P0, PT, R174, 0x7ffffecf, PT ;  /* 0x7ffffecfae00780c */ /* 0x000fc60003f06070 */
[----:B------:R2:W-:Y:S04]  /*43660*/  STL.64 [R1+0x2288], R18 ;  /* 0x0022881201007387 */ /* 0x0005e80000100a00 */
[----:B------:R5:W-:Y:S01]  /*43670*/  STL.64 [R1+0x2280], R10 ;  /* 0x0022800a01007387 */ /* 0x000be20000100a00 */
[----:B------:R-:W-:-:S05]  /*43680*/  IMAD.WIDE R2, R252, 0x4, R74 ;  /* 0x00000004fc027825 */ /* 0x000fca00078e024a */
[----:B------:R1:W-:Y:S04]  /*43690*/  LDGSTS.E [R180+0x58800], [R26.64], !P0 ;  /* 0x588000001ab47fae */ /* 0x0003e8000c121844 */
[----:B------:R1:W-:Y:S04]  /*436a0*/  STL.64 [R1+0x2278], R2 ;  /* 0x0022780201007387 */ /* 0x0003e80000100a00 */
[----:B------:R-:W3:Y:S04]  /*436b0*/  LDL.LU.64 R34, [R1+0xa18] ;  /* 0x000a180001227983 */ /* 0x000ee80000300a00 */
[----:B------:R-:W3:Y:S04]  /*436c0*/  LDL.LU.64 R42, [R1+0xa20] ;  /* 0x000a2000012a7983 */ /* 0x000ee80000300a00 */
[----:B------:R-:W3:Y:S04]  /*436d0*/  LDL.LU.64 R74, [R1+0xa28] ;  /* 0x000a2800014a7983 */ /* 0x000ee80000300a00 */
[----:B------:R2:W-:Y:S01]  /*436e0*/  LDGSTS.E [R180+0x58a00], [R18.64], !P0 ;  /* 0x58a0000012b47fae */ /* 0x0005e2000c121844 */
[----:B------:R-:W-:-:S03]  /*436f0*/  IADD3 R174, R176, -0xb6, RZ ;  /* 0xffffff4ab0ae7810 */ /* 0x000fc60007ffe0ff */
[----:B------:R5:W-:Y:S01]  /*43700*/  LDGSTS.E [R180+0x58c00], [R10.64], !P0 ;  /* 0x58c000000ab47fae */ /* 0x000be2000c121844 */
[----:B--2---:R-:W-:Y:S01]  /*43710*/  IMAD.WIDE R18, R252, 0x4, R98 ;  /* 0x00000004fc127825 */ /* 0x004fe200078e0262 */
[----:B------:R-:W-:Y:S02]  /*43720*/  ISETP.GE.U32.AND P1, PT, R174, 0x7ffffecb, PT ;  /* 0x7ffffecbae00780c */ /* 0x000fe40003f26070 */
[----:B------:R-:W2:Y:S01]  /*43730*/  LDL.LU.64 R98, [R1+0xa30] ;  /* 0x000a300001627983 */ /* 0x000ea20000300a00 */
[----:B-1----:R-:W-:-:S03]  /*43740*/  IMAD.WIDE R26, R252, 0x4, R50 ;  /* 0x00000004fc1a7825 */ /* 0x002fc600078e0232 */
[----:B------:R1:W-:Y:S04]  /*43750*/  LDGSTS.E [R180+0x58e00], [R2.64], !P0 ;  /* 0x58e0000002b47fae */ /* 0x0003e8000c121844 */
[----:B------:R1:W-:Y:S04]  /*43760*/  STL.64 [R1+0x2270], R26 ;  /* 0x0022701a01007387 */ /* 0x0003e80000100a00 */
[----:B------:R1:W-:Y:S01]  /*43770*/  STL.64 [R1+0x2268], R18 ;  /* 0x0022681201007387 */ /* 0x0003e20000100a00 */
[----:B------:R-:W-:-:S03]  /*43780*/  IADD3 R174, R176, -0xba, RZ ;  /* 0xffffff46b0ae7810 */ /* 0x000fc60007ffe0ff */
[----:B------:R1:W-:Y:S04]  /*43790*/  LDGSTS.E [R180+0x5a800], [R26.64], !P1 ;  /* 0x5a8000001ab47fae */ /* 0x0003e8000c921844 */
[----:B------:R1:W-:Y:S01]  /*437a0*/  LDGSTS.E [R180+0x5aa00], [R18.64], !P1 ;  /* 0x5aa0000012b47fae */ /* 0x0003e2000c921844 */
[----:B------:R-:W-:Y:S01]  /*437b0*/  ISETP.GE.U32.AND P6, PT, R174, 0x7ffffec7, PT ;  /* 0x7ffffec7ae00780c */ /* 0x000fe20003fc6070 */
[----:B-----5:R-:W-:-:S04]  /*437c0*/  IMAD.WIDE R10, R252, 0x4, R66 ;  /* 0x00000004fc0a7825 */ /* 0x020fc800078e0242 */
[C---:B-1----:R-:W-:Y:S01]  /*437d0*/  IMAD.WIDE R2, R252.reuse, 0x4, R82 ;  /* 0x00000004fc027825 */ /* 0x042fe200078e0252 */
[----:B------:R4:W-:Y:S04]  /*437e0*/  STL.64 [R1+0x2260], R10 ;  /* 0x0022600a01007387 */ /* 0x0009e80000100a00 */
[----:B------:R3:W-:Y:S04]  /*437f0*/  STL.64 [R1+0x2258], R2 ;  /* 0x0022580201007387 */ /* 0x0007e80000100a00 */
[----:B------:R-:W5:Y:S04]  /*43800*/  LDL.LU.64 R66, [R1+0xa38] ;  /* 0x000a380001427983 */ /* 0x000f680000300a00 */
[----:B------:R-:W5:Y:S04]  /*43810*/  LDL.LU.64 R82, [R1+0xa40] ;  /* 0x000a400001527983 */ /* 0x000f680000300a00 */
[----:B------:R4:W-:Y:S04]  /*43820*/  LDGSTS.E [R180+0x5ac00], [R10.64], !P1 ;  /* 0x5ac000000ab47fae */ /* 0x0009e8000c921844 */
[----:B------:R3:W-:Y:S01]  /*43830*/  LDGSTS.E [R180+0x5ae00], [R2.64], !P1 ;  /* 0x5ae0000002b47fae */ /* 0x0007e2000c921844 */
[----:B------:R-:W-:-:S03]  /*43840*/  IMAD.WIDE R26, R252, 0x4, R106 ;  /* 0x00000004fc1a7825 */ /* 0x000fc600078e026a */
[----:B------:R-:W5:Y:S01]  /*43850*/  LDL.LU.64 R106, [R1+0xa48] ;  /* 0x000a4800016a7983 */ /* 0x000f620000300a00 */
[----:B------:R-:W-:-:S03]  /*43860*/  IMAD.WIDE R18, R252, 0x4, R178 ;  /* 0x00000004fc127825 */ /* 0x000fc600078e02b2 */
[----:B------:R-:W5:Y:S04]  /*43870*/  LDL.LU.64 R178, [R1+0xa50] ;  /* 0x000a500001b27983 */ /* 0x000f680000300a00 */
[----:B------:R1:W-:Y:S04]  /*43880*/  STL.64 [R1+0x2250], R26 ;  /* 0x0022501a01007387 */ /* 0x0003e80000100a00 */
[----:B------:R1:W-:Y:S04]  /*43890*/  STL.64 [R1+0x2248], R18 ;  /* 0x0022481201007387 */ /* 0x0003e80000100a00 */
        /* <DEDUP_REMOVED lines=8> */
[----:B------:R-:W4:Y:S04]  /*43920*/  LDL.LU.64 R90, [R1+0xa68] ;  /* 0x000a6800015a7983 */ /* 0x000f280000300a00 */
[----:B------:R3:W-:Y:S01]  /*43930*/  LDGSTS.E [R180+0x5cc00], [R10.64], !P6 ;  /* 0x5cc000000ab47fae */ /* 0x0007e2000f121844 */
[----:B-1----:R-:W-:-:S03]  /*43940*/  IMAD.WIDE R26, R252, 0x4, R34 ;  /* 0x00000004fc1a7825 */ /* 0x002fc600078e0222 */
[----:B------:R2:W-:Y:S01]  /*43950*/  LDGSTS.E [R180+0x5ce00], [R2.64], !P6 ;  /* 0x5ce0000002b47fae */ /* 0x0005e2000f121844 */
[----:B------:R-:W-:-:S04]  /*43960*/  IMAD.WIDE R18, R252, 0x4, R42 ;  /* 0x00000004fc127825 */ /* 0x000fc800078e022a */
[C---:B---3--:R-:W-:Y:S02]  /*43970*/  IMAD.WIDE R10, R252.reuse, 0x4, R74 ;  /* 0x00000004fc0a7825 */ /* 0x048fe400078e024a */
[----:B------:R-:W4:Y:S04]  /*43980*/  LDL.LU.64 R74, [R1+0xa70] ;  /* 0x000a7000014a7983 */ /* 0x000f280000300a00 */
[----:B------:R5:W-:Y:S04]  /*43990*/  STL.64 [R1+0x2230], R26 ;  /* 0x0022301a01007387 */ /* 0x000be80000100a00 */
[----:B------:R1:W-:Y:S04]  /*439a0*/  STL.64 [R1+0x2228], R18 ;  /* 0x0022281201007387 */ /* 0x0003e80000100a00 */
[----:B------:R1:W-:Y:S01]  /*439b0*/  STL.64 [R1+0x2220], R10 ;  /* 0x0022200a01007387 */ /* 0x0003e20000100a00 */
[----:B--2---:R-:W-:-:S05]  /*439c0*/  IMAD.WIDE R2, R252, 0x4, R98 ;  /* 0x00000004fc027825 */ /* 0x004fca00078e0262 */
        /* <DEDUP_REMOVED lines=11> */
[----:B------:R-:W-:Y:S01]  /*43a80*/  IADD3 R174, R176, -0xc6, RZ ;  /* 0xffffff3ab0ae7810 */ /* 0x000fe20007ffe0ff */
[----:B-----5:R-:W-:-:S02]  /*43a90*/  IMAD.WIDE R26, R252, 0x4, R66 ;  /* 0x00000004fc1a7825 */ /* 0x020fc400078e0242 */
[----:B------:R-:W5:Y:S02]  /*43aa0*/  LDL.LU.64 R66, [R1+0xa88] ;  /* 0x000a880001427983 */ /* 0x000f640000300a00 */
[C---:B-1----:R-:W-:Y:S02]  /*43ab0*/  IMAD.WIDE R18, R252.reuse, 0x4, R82 ;  /* 0x00000004fc127825 */ /* 0x042fe400078e0252 */
[----:B------:R-:W5:Y:S04]  /*43ac0*/  LDL.LU.64 R82, [R1+0xa90] ;  /* 0x000a900001527983 */ /* 0x000f680000300a00 */
[----:B------:R4:W-:Y:S04]  /*43ad0*/  STL.64 [R1+0x2210], R26 ;  /* 0x0022101a01007387 */ /* 0x0009e80000100a00 */
[----:B------:R1:W-:Y:S04]  /*43ae0*/  STL.64 [R1+0x2208], R18 ;  /* 0x0022081201007387 */ /* 0x0003e80000100a00 */
[----:B------:R4:W-:Y:S01]  /*43af0*/  LDGSTS.E [R180+0x60800], [R26.64], !P2 ;  /* 0x608000001ab47fae */ /* 0x0009e2000d121844 */
[----:B------:R-:W-:-:S03]  /*43b00*/  IMAD.WIDE R10, R252, 0x4, R106 ;  /* 0x00000004fc0a7825 */ /* 0x000fc600078e026a */
[----:B------:R1:W-:Y:S01]  /*43b10*/  LDGSTS.E [R180+0x60a00], [R18.64], !P2 ;  /* 0x60a0000012b47fae */ /* 0x0003e2000d121844 */
[----:B--2---:R-:W-:-:S03]  /*43b20*/  IMAD.WIDE R2, R252, 0x4, R178 ;  /* 0x00000004fc027825 */ /* 0x004fc600078e02b2 */
[----:B------:R2:W-:Y:S04]  /*43b30*/  STL.64 [R1+0x2200], R10 ;  /* 0x0022000a01007387 */ /* 0x0005e80000100a00 */
[----:B------:R1:W-:Y:S04]  /*43b40*/  STL.64 [R1+0x21f8], R2 ;  /* 0x0021f80201007387 */ /* 0x0003e80000100a00 */
[----:B------:R-:W5:Y:S04]  /*43b50*/  LDL.LU.64 R106, [R1+0xa98] ;  /* 0x000a9800016a7983 */ /* 0x000f680000300a00 */
[----:B------:R-:W5:Y:S04]  /*43b60*/  LDL.LU.64 R178, [R1+0xaa0] ;  /* 0x000aa00001b27983 */ /* 0x000f680000300a00 */
[----:B------:R2:W-:Y:S01]  /*43b70*/  LDGSTS.E [R180+0x60c00], [R10.64], !P2 ;  /* 0x60c000000ab47fae */ /* 0x0005e2000d121844 */
[----:B------:R-:W-:-:S03]  /*43b80*/  ISETP.GE.U32.AND P3, PT, R174, 0x7ffffebb, PT ;  /* 0x7ffffebbae00780c */ /* 0x000fc60003f66070 */
[----:B------:R1:W-:Y:S01]  /*43b90*/  LDGSTS.E [R180+0x60e00], [R2.64], !P2 ;  /* 0x60e0000002b47fae */ /* 0x0003e2000d121844 */
[----:B----4-:R-:W-:-:S04]  /*43ba0*/  IMAD.WIDE R26, R252, 0x4, R50 ;  /* 0x00000004fc1a7825 */ /* 0x010fc800078e0232 */
[----:B-1----:R-:W-:-:S05]  /*43bb0*/  IMAD.WIDE R18, R252, 0x4, R58 ;  /* 0x00000004fc127825 */ /* 0x002fca00078e023a */
[----:B------:R1:W-:Y:S01]  /*43bc0*/  LDGSTS.E [R180+0x62800], [R26.64], !P3 ;  /* 0x628000001ab47fae */ /* 0x0003e2000d921844 */
[----:B--2---:R-:W-:-:S03]  /*43bd0*/  IMAD.WIDE R10, R252, 0x4, R90 ;  /* 0x00000004fc0a7825 */ /* 0x004fc600078e025a */
[----:B------:R-:W2:Y:S04]  /*43be0*/  LDL.LU.64 R58, [R1+0xaa8] ;  /* 0x000aa800013a7983 */ /* 0x000ea80000300a00 */
[----:B------:R-:W-:Y:S04]  /*43bf0*/  STL.64 [R1+0x21f0], R26 ;  /* 0x0021f01a01007387 */ /* 0x000fe80000100a00 */
[----:B------:R-:W4:Y:S04]  /*43c00*/  LDL.LU.64 R90, [R1+0xab0] ;  /* 0x000ab000015a7983 */ /* 0x000f280000300a00 */
[----:B------:R3:W-:Y:S01]  /*43c10*/  STL.64 [R1+0x21e8], R18 ;  /* 0x0021e81201007387 */ /* 0x0007e20000100a00 */
[----:B------:R-:W-:-:S03]  /*43c20*/  IMAD.WIDE R2, R252, 0x4, R74 ;  /* 0x00000004fc027825 */ /* 0x000fc600078e024a */
[----:B------:R5:W-:Y:S04]  /*43c30*/  STL.64 [R1+0x21e0], R10 ;  /* 0x0021e00a01007387 */ /* 0x000be80000100a00 */
[----:B------:R1:W-:Y:S04]  /*43c40*/  STL.64 [R1+0x21d8], R2 ;  /* 0x0021d80201007387 */ /* 0x0003e80000100a00 */
[----:B------:R-:W4:Y:S04]  /*43c50*/  LDL.LU.64 R34, [R1+0xab8] ;  /* 0x000ab80001227983 */ /* 0x000f280000300a00 */
[----:B------:R-:W4:Y:S04]  /*43c60*/  LDL.LU.64 R50, [R1+0xac0] ;  /* 0x000ac00001327983 */ /* 0x000f280000300a00 */
[----:B------:R-:W4:Y:S04]  /*43c70*/  LDL.LU.64 R74, [R1+0xac8] ;  /* 0x000ac800014a7983 */ /* 0x000f280000300a00 */
[----:B------:R3:W-:Y:S01]  /*43c80*/  LDGSTS.E [R180+0x62a00], [R18.64], !P3 ;  /* 0x62a0000012b47fae */ /* 0x0007e2000d921844 */
        /* <DEDUP_REMOVED lines=8> */
[----:B------:R1:W-:Y:S01]  /*43d10*/  STL.64 [R1+0x21c8], R18 ;  /* 0x0021c81201007387 */ /* 0x0003e20000100a00 */
[----:B------:R-:W-:-:S03]  /*43d20*/  IADD3 R174, R176, -0xce, RZ ;  /* 0xffffff32b0ae7810 */ /* 0x000fc60007ffe0ff */
[----:B------:R1:W-:Y:S01]  /*43d30*/  LDGSTS.E [R180+0x64800], [R26.64], !P5 ;  /* 0x648000001ab47fae */ /* 0x0003e2000e921844 */
[----:B------:R-:W-:-:S03]  /*43d40*/  ISETP.GE.U32.AND P0, PT, R174, 0x7ffffeb3, PT ;  /* 0x7ffffeb3ae00780c */ /* 0x000fc60003f06070 */
[----:B------:R1:W-:Y:S01]  /*43d50*/  LDGSTS.E [R180+0x64a00], [R18.64], !P5 ;  /* 0x64a0000012b47fae */ /* 0x0003e2000e921844 */
        /* <DEDUP_REMOVED lines=16> */
[----:B--2---:R-:W-:-:S04]  /*43e60*/  IMAD.WIDE R10, R252, 0x4, R58 ;  /* 0x00000004fc0a7825 */ /* 0x004fc800078e023a */
[C---:B----4-:R-:W-:Y:S01]  /*43e70*/  IMAD.WIDE R2, R252.reuse, 0x4, R90 ;  /* 0x00000004fc027825 */ /* 0x050fe200078e025a */
        /* <DEDUP_REMOVED lines=9> */
[C---:B--2---:R-:W-:Y:S02]  /*43f10*/  IMAD.WIDE R10, R252.reuse, 0x4, R74 ;  /* 0x00000004fc0a7825 */ /* 0x044fe400078e024a */
[----:B------:R-:W4:Y:S04]  /*43f20*/  LDL.LU.64 R74, [R1+0xb10] ;  /* 0x000b1000014a7983 */ /* 0x000f280000300a00 */
        /* <DEDUP_REMOVED lines=25> */
[----:B---3--:R-:W-:-:S03]  /*440c0*/  IMAD.WIDE R2, R252, 0x4, R178 ;  /* 0x00000004fc027825 */ /* 0x008fc600078e02b2 */
        /* <DEDUP_REMOVED lines=10> */
[----:B---3--:R-:W-:-:S03]  /*44170*/  IMAD.WIDE R10, R252, 0x4, R90 ;  /* 0x00000004fc0a7825 */ /* 0x008fc600078e025a */
[----:B------:R-:W3:Y:S04]  /*44180*/  LDL.LU.64 R58, [R1+0xb48] ;  /* 0x000b4800013a7983 */ /* 0x000ee80000300a00 */
        /* <DEDUP_REMOVED lines=11> */
[----:B------:R5:W-:Y:S04]  /*44240*/  LDGSTS.E [R180+0x6cc00], [R10.64], !P4 ;  /* 0x6cc000000ab47fae */ /* 0x000be8000e121844 */
[----:B------:R1:W-:Y:S01]  /*44250*/  LDGSTS.E [R180+0x6ce00], [R2.64], !P4 ;  /* 0x6ce0000002b47fae */ /* 0x0003e2000e121844 */
[----:B--2---:R-:W-:-:S03]  /*44260*/  IMAD.WIDE R18, R252, 0x4, R98 ;  /* 0x00000004fc127825 */ /* 0x004fc600078e0262 */
[----:B------:R-:W2:Y:S01]  /*44270*/  LDL.LU.64 R98, [R1+0xb70] ;  /* 0x000b700001627983 */ /* 0x000ea20000300a00 */
[----:B-1----:R-:W-:Y:S01]  /*44280*/  IMAD.WIDE R26, R252, 0x4, R50 ;  /* 0x00000004fc1a7825 */ /* 0x002fe200078e0232 */
[----:B------:R-:W-:-:S04]  /*44290*/  ISETP.GE.U32.AND P2, PT, R174, 0x7ffffea3, PT ;  /* 0x7ffffea3ae00780c */ /* 0x000fc80003f46070 */
[----:B------:R1:W-:Y:S04]  /*442a0*/  STL.64 [R1+0x2130], R26 ;  /* 0x0021301a01007387 */ /* 0x0003e80000100a00 */
[----:B------:R1:W-:Y:S01]  /*442b0*/  STL.64 [R1+0x2128], R18 ;  /* 0x0021281201007387 */ /* 0x0003e20000100a00 */
[----:B------:R-:W-:-:S04]  /*442c0*/  IADD3 R174, R176, -0xe2, RZ ;  /* 0xffffff1eb0ae7810 */ /* 0x000fc80007ffe0ff */
[----:B------:R-:W-:Y:S01]  /*442d0*/  ISETP.GE.U32.AND P3, PT, R174, 0x7ffffe9f, PT ;  /* 0x7ffffe9fae00780c */ /* 0x000fe20003f66070 */
[----:B------:R1:W-:Y:S04]  /*442e0*/  LDGSTS.E [R180+0x6e800], [R26.64], !P2 ;  /* 0x6e8000001ab47fae */ /* 0x0003e8000d121844 */
[----:B------:R1:W-:Y:S01]  /*442f0*/  LDGSTS.E [R180+0x6ea00], [R18.64], !P2 ;  /* 0x6ea0000012b47fae */ /* 0x0003e2000d121844 */
[----:B-----5:R-:W-:-:S04]  /*44300*/  IMAD.WIDE R10, R252, 0x4, R66 ;  /* 0x00000004fc0a7825 */ /* 0x020fc800078e0242 */
[C---:B------:R-:W-:Y:S01]  /*44310*/  IMAD.WIDE R2, R252.reuse, 0x4, R82 ;  /* 0x00000004fc027825 */ /* 0x040fe200078e0252 */
        /* <DEDUP_REMOVED lines=14> */
[----:B---3--:R-:W-:-:S04]  /*44400*/  IMAD.WIDE R10, R252, 0x4, R58 ;  /* 0x00000004fc0a7825 */ /* 0x008fc800078e023a */
[C---:B----4-:R-:W-:Y:S01]  /*44410*/  IMAD.WIDE R2, R252.reuse, 0x4, R90 ;  /* 0x00000004fc027825 */ /* 0x050fe200078e025a */
[----:B------:R3:W-:Y:S04]  /*44420*/  STL.64 [R1+0x2100], R10 ;  /* 0x0021000a01007387 */ /* 0x0007e80000100a00 */
[----:B------:R2:W-:Y:S04]  /*44430*/  STL.64 [R1+0x20f8], R2 ;  /* 0x0020f80201007387 */ /* 0x0005e80000100a00 */
[----:B------:R-:W4:Y:S04]  /*44440*/  LDL.LU.64 R50, [R1+0xb98] ;  /* 0x000b980001327983 */ /* 0x000f280000300a00 */
[----:B------:R3:W-:Y:S04]  /*44450*/  LDGSTS.E [R180+0x70c00], [R10.64], !P3 ;  /* 0x70c000000ab47fae */ /* 0x0007e8000d921844 */
[----:B------:R-:W4:Y:S04]  /*44460*/  LDL.LU.64 R58, [R1+0xba0] ;  /* 0x000ba000013a7983 */ /* 0x000f280000300a00 */
[----:B------:R-:W4:Y:S01]  /*44470*/  LDL.LU.64 R90, [R1+0xba8] ;  /* 0x000ba800015a7983 */ /* 0x000f220000300a00 */
[----:B-1----:R-:W-:-:S03]  /*44480*/  IMAD.WIDE R26, R252, 0x4, R34 ;  /* 0x00000004fc1a7825 */ /* 0x002fc600078e0222 */
[----:B------:R2:W-:Y:S01]  /*44490*/  LDGSTS.E [R180+0x70e00], [R2.64], !P3 ;  /* 0x70e0000002b47fae */ /* 0x0005e2000d921844 */
[----:B---3--:R-:W-:-:S03]  /*444a0*/  IMAD.WIDE R10, R252, 0x4, R74 ;  /* 0x00000004fc0a7825 */ /* 0x008fc600078e024a */
[----:B------:R-:W4:Y:S01]  /*444b0*/  LDL.LU.64 R74, [R1+0xbb0] ;  /* 0x000bb000014a7983 */ /* 0x000f220000300a00 */
[----:B------:R-:W-:-:S03]  /*444c0*/  IMAD.WIDE R18, R252, 0x4, R42 ;  /* 0x00000004fc127825 */ /* 0x000fc600078e022a */
[----:B------:R5:W-:Y:S04]  /*444d0*/  STL.64 [R1+0x20f0], R26 ;  /* 0x0020f01a01007387 */ /* 0x000be80000100a00 */
[----:B------:R1:W-:Y:S04]  /*444e0*/  STL.64 [R1+0x20e8], R18 ;  /* 0x0020e81201007387 */ /* 0x0003e80000100a00 */
[----:B------:R1:W-:Y:S01]  /*444f0*/  STL.64 [R1+0x20e0], R10 ;  /* 0x0020e00a01007387 */ /* 0x0003e20000100a00 */
[----:B--2---:R-:W-:-:S05]  /*44500*/  IMAD.WIDE R2, R252, 0x4, R98 ;  /* 0x00000004fc027825 */ /* 0x004fca00078e0262 */
[----:B------:R2:W-:Y:S04]  /*44510*/  STL.64 [R1+0x20d8], R2 ;  /* 0x0020d80201007387 */ /* 0x0005e80000100a00 */
[----:B------:R-:W3:Y:S01]  /*44520*/  LDL.LU.64 R98, [R1+0xbb8] ;  /* 0x000bb80001627983 */ /* 0x000ee20000300a00 */
[----:B------:R-:W-:-:S03]  /*44530*/  IADD3 R174, R176, -0xe6, RZ ;  /* 0xffffff1ab0ae7810 */ /* 0x000fc60007ffe0ff */
[----:B------:R-:W3:Y:S01]  /*44540*/  LDL.LU.64 R34, [R1+0xbc0] ;  /* 0x000bc00001227983 */ /* 0x000ee20000300a00 */
        /* <DEDUP_REMOVED lines=11> */
[----:B------:R4:W-:Y:S04]  /*44600*/  STL.64 [R1+0x20d0], R26 ;  /* 0x0020d01a01007387 */ /* 0x0009e80000100a00 */
[----:B------:R-:W5:Y:S04]  /*44610*/  LDL.LU.64 R82, [R1+0xbd0] ;  /* 0x000bd00001527983 */ /* 0x000f680000300a00 */
[----:B------:R1:W-:Y:S04]  /*44620*/  STL.64 [R1+0x20c8], R18 ;  /* 0x0020c81201007387 */ /* 0x0003e80000100a00 */
[----:B------:R4:W-:Y:S01]  /*44630*/  LDGSTS.E [R180+0x74800], [R26.64], !P0 ;  /* 0x748000001ab47fae */ /* 0x0009e2000c121844 */
[----:B------:R-:W-:-:S03]  /*44640*/  IMAD.WIDE R10, R252, 0x4, R106 ;  /* 0x00000004fc0a7825 */ /* 0x000fc600078e026a */
[----:B------:R1:W-:Y:S01]  /*44650*/  LDGSTS.E [R180+0x74a00], [R18.64], !P0 ;  /* 0x74a0000012b47fae */ /* 0x0003e2000c121844 */
[----:B--2---:R-:W-:-:S03]  /*44660*/  IMAD.WIDE R2, R252, 0x4, R178 ;  /* 0x00000004fc027825 */ /* 0x004fc600078e02b2 */
[----:B------:R2:W-:Y:S04]  /*44670*/  STL.64 [R1+0x20c0], R10 ;  /* 0x0020c00a01007387 */ /* 0x0005e80000100a00 */
[----:B------:R1:W-:Y:S04]  /*44680*/  STL.64 [R1+0x20b8], R2 ;  /* 0x0020b80201007387 */ /* 0x0003e80000100a00 */
[----:B------:R-:W5:Y:S01]  /*44690*/  LDL.LU.64 R106, [R1+0xbd8] ;  /* 0x000bd800016a7983 */ /* 0x000f620000300a00 */
[----:B------:R-:W-:-:S03]  /*446a0*/  ISETP.GE.U32.AND P1, PT, R174, 0x7ffffe93, PT ;  /* 0x7ffffe93ae00780c */ /* 0x000fc60003f26070 */
[----:B------:R-:W5:Y:S04]  /*446b0*/  LDL.LU.64 R178, [R1+0xbe0] ;  /* 0x000be00001b27983 */ /* 0x000f680000300a00 */
[----:B------:R2:W-:Y:S04]  /*446c0*/  LDGSTS.E [R180+0x74c00], [R10.64], !P0 ;  /* 0x74c000000ab47fae */ /* 0x0005e8000c121844 */
[----:B------:R-:W5:Y:S04]  /*446d0*/  LDL.LU.64 R42, [R1+0xbe8] ;  /* 0x000be800012a7983 */ /* 0x000f680000300a00 */
[----:B------:R1:W-:Y:S01]  /*446e0*/  LDGSTS.E [R180+0x74e00], [R2.64], !P0 ;  /* 0x74e0000002b47fae */ /* 0x0003e2000c121844 */
[----:B----4-:R-:W-:-:S05]  /*446f0*/  IMAD.WIDE R26, R252, 0x4, R50 ;  /* 0x00000004fc1a7825 */ /* 0x010fca00078e0232 */
[----:B------:R3:W-:Y:S01]  /*44700*/  STL.64 [R1+0x20b0], R26 ;  /* 0x0020b01a01007387 */ /* 0x0007e20000100a00 */
[----:B-1----:R-:W-:-:S03]  /*44710*/  IMAD.WIDE R18, R252, 0x4, R58 ;  /* 0x00000004fc127825 */ /* 0x002fc600078e023a */
[----:B------:R3:W-:Y:S01]  /*44720*/  LDGSTS.E [R180+0x76800], [R26.64], !P1 ;  /* 0x768000001ab47fae */ /* 0x0007e2000c921844 */
[----:B--2---:R-:W-:Y:S01]  /*44730*/  IMAD.WIDE R10, R252, 0x4, R90 ;  /* 0x00000004fc0a7825 */ /* 0x004fe200078e025a */
[----:B------:R-:W-:Y:S02]  /*44740*/  IADD3 R174, R176, -0xf2, RZ ;  /* 0xffffff0eb0ae7810 */ /* 0x000fe40007ffe0ff */
[----:B------:R-:W2:Y:S01]  /*44750*/  LDL.LU.64 R90, [R1+0xbf0] ;  /* 0x000bf000015a7983 */ /* 0x000ea20000300a00 */
[----:B------:R-:W-:-:S03]  /*44760*/  IMAD.WIDE R2, R252, 0x4, R74 ;  /* 0x00000004fc027825 */ /* 0x000fc600078e024a */
[----:B------:R1:W-:Y:S04]  /*44770*/  STL.64 [R1+0x20a8], R18 ;  /* 0x0020a81201007387 */ /* 0x0003e80000100a00 */
[----:B------:R5:W-:Y:S04]  /*44780*/  STL.64 [R1+0x20a0], R10 ;  /* 0x0020a00a01007387 */ /* 0x000be80000100a00 */
[----:B------:R4:W-:Y:S04]  /*44790*/  STL.64 [R1+0x2098], R2 ;  /* 0x0020980201007387 */ /* 0x0009e80000100a00 */
[----:B------:R-:W2:Y:S04]  /*447a0*/  LDL.LU.64 R58, [R1+0xbf8] ;  /* 0x000bf800013a7983 */ /* 0x000ea80000300a00 */
[----:B------:R-:W2:Y:S04]  /*447b0*/  LDL.LU.64 R50, [R1+0xc00] ;  /* 0x000c000001327983 */ /* 0x000ea80000300a00 */
[----:B------:R-:W2:Y:S01]  /*447c0*/  LDL.LU.64 R74, [R1+0xc08] ;  /* 0x000c0800014a7983 */ /* 0x000ea20000300a00 */
[----:B---3--:R-:W-:-:S03]  /*447d0*/  IMAD.WIDE R26, R252, 0x4, R98 ;  /* 0x00000004fc1a7825 */ /* 0x008fc600078e0262 */
[----:B------:R1:W-:Y:S04]  /*447e0*/  LDGSTS.E [R180+0x76a00], [R18.64], !P1 ;  /* 0x76a0000012b47fae */ /* 0x0003e8000c921844 */
[----:B------:R-:W3:Y:S01]  /*447f0*/  LDL.LU.64 R98, [R1+0xc10] ;  /* 0x000c100001627983 */ /* 0x000ee20000300a00 */
[----:B------:R-:W-:-:S03]  /*44800*/  ISETP.GE.U32.AND P6, PT, R174, 0x7ffffe8f, PT ;  /* 0x7ffffe8fae00780c */ /* 0x000fc60003fc6070 */
[----:B------:R5:W-:Y:S01]  /*44810*/  LDGSTS.E [R180+0x76c00], [R10.64], !P1 ;  /* 0x76c000000ab47fae */ /* 0x000be2000c921844 */
        /* <DEDUP_REMOVED lines=9> */
[C---:B----4-:R-:W-:Y:S01]  /*448b0*/  IMAD.WIDE R2, R252.reuse, 0x4, R82 ;  /* 0x00000004fc027825 */ /* 0x050fe200078e0252 */
        /* <DEDUP_REMOVED lines=9> */
[----:B------:R-:W5:Y:S01]  /*44950*/  LDL.LU.64 R178, [R1+0xc30] ;  /* 0x000c300001b27983 */ /* 0x000f620000300a00 */
[----:B----4-:R-:W-:-:S03]  /*44960*/  IMAD.WIDE R10, R252, 0x4, R42 ;  /* 0x00000004fc0a7825 */ /* 0x010fc600078e022a */
[----:B------:R1:W-:Y:S04]  /*44970*/  STL.64 [R1+0x2070], R26 ;  /* 0x0020701a01007387 */ /* 0x0003e80000100a00 */
[----:B------:R4:W-:Y:S04]  /*44980*/  STL.64 [R1+0x2068], R18 ;  /* 0x0020681201007387 */ /* 0x0009e80000100a00 */
[----:B------:R1:W-:Y:S04]  /*44990*/  STL.64 [R1+0x2060], R10 ;  /* 0x0020600a01007387 */ /* 0x0003e80000100a00 */
[----:B------:R1:W-:Y:S04]  /*449a0*/  LDGSTS.E [R180+0x7a800], [R26.64], !P4 ;  /* 0x7a8000001ab47fae */ /* 0x0003e8000e121844 */
[----:B------:R4:W-:Y:S04]  /*449b0*/  LDGSTS.E [R180+0x7aa00], [R18.64], !P4 ;  /* 0x7aa0000012b47fae */ /* 0x0009e8000e121844 */
[----:B------:R1:W-:Y:S01]  /*449c0*/  LDGSTS.E [R180+0x7ac00], [R10.64], !P4 ;  /* 0x7ac000000ab47fae */ /* 0x0003e2000e121844 */
[----:B--2---:R-:W-:-:S05]  /*449d0*/  IMAD.WIDE R2, R252, 0x4, R90 ;  /* 0x00000004fc027825 */ /* 0x004fca00078e025a */
[----:B------:R3:W-:Y:S04]  /*449e0*/  STL.64 [R1+0x2058], R2 ;  /* 0x0020580201007387 */ /* 0x0007e80000100a00 */
[----:B------:R-:W2:Y:S04]  /*449f0*/  LDL.LU.64 R90, [R1+0xc38] ;  /* 0x000c3800015a7983 */ /* 0x000ea80000300a00 */
[----:B------:R3:W-:Y:S01]  /*44a00*/  LDGSTS.E [R180+0x7ae00], [R2.64], !P4 ;  /* 0x7ae0000002b47fae */ /* 0x0007e2000e121844 */
[----:B-1----:R-:W-:-:S03]  /*44a10*/  IMAD.WIDE R26, R252, 0x4, R58 ;  /* 0x00000004fc1a7825 */ /* 0x002fc600078e023a */
[----:B------:R-:W2:Y:S01]  /*44a20*/  LDL.LU.64 R58, [R1+0xc40] ;  /* 0x000c4000013a7983 */ /* 0x000ea20000300a00 */
[----:B----4-:R-:W-:-:S03]  /*44a30*/  IMAD.WIDE R18, R252, 0x4, R50 ;  /* 0x00000004fc127825 */ /* 0x010fc600078e0232 */
[----:B------:R1:W-:Y:S01]  /*44a40*/  STL.64 [R1+0x2050], R26 ;  /* 0x0020501a01007387 */ /* 0x0003e20000100a00 */
[----:B------:R-:W-:-:S03]  /*44a50*/  IMAD.WIDE R10, R252, 0x4, R74 ;  /* 0x00000004fc0a7825 */ /* 0x000fc600078e024a */
[----:B------:R-:W4:Y:S04]  /*44a60*/  LDL.LU.64 R74, [R1+0xc48] ;  /* 0x000c4800014a7983 */ /* 0x000f280000300a00 */
[----:B------:R1:W-:Y:S01]  /*44a70*/  STL.64 [R1+0x2048], R18 ;  /* 0x0020481201007387 */ /* 0x0003e20000100a00 */
[----:B---3--:R-:W-:-:S03]  /*44a80*/  IMAD.WIDE R2, R252, 0x4, R98 ;  /* 0x00000004fc027825 */ /* 0x008fc600078e0262 */
[----:B------:R-:W3:Y:S01]  /*44a90*/  LDL.LU.64 R98, [R1+0xc50] ;  /* 0x000c500001627983 */ /* 0x000ee20000300a00 */
[----:B------:R-:W-:-:S04]  /*44aa0*/  IADD3 R174, R176, -0xfa, RZ ;  /* 0xffffff06b0ae7810 */ /* 0x000fc80007ffe0ff */
[----:B------:R-:W-:Y:S01]  /*44ab0*/  ISETP.GE.U32.AND P2, PT, R174, 0x7ffffe87, PT ;  /* 0x7ffffe87ae00780c */ /* 0x000fe20003f46070 */
[----:B------:R1:W-:Y:S01]  /*44ac0*/  STL.64 [R1+0x2040], R10 ;  /* 0x0020400a01007387 */ /* 0x0003e20000100a00 */
[----:B------:R-:W-:-:S03]  /*44ad0*/  IADD3 R174, R176, -0xfe, RZ ;  /* 0xffffff02b0ae7810 */ /* 0x000fc60007ffe0ff */
[----:B------:R1:W-:Y:S01]  /*44ae0*/  STL.64 [R1+0x2038], R2 ;  /* 0x0020380201007387 */ /* 0x0003e20000100a00 */
[----:B------:R-:W-:-:S07]  /*44af0*/  ISETP.GE.U32.AND P3, PT, R174, 0x7ffffe83, PT ;  /* 0x7ffffe83ae00780c */ /* 0x000fce0003f66070 */
[----:B------:R1:W-:Y:S04]  /*44b00*/  LDGSTS.E [R180+0x7c800], [R26.64], !P2 ;  /* 0x7c8000001ab47fae */ /* 0x0003e8000d121844 */
[----:B------:R5:W-:Y:S04]  /*44b10*/  LDGSTS.E [R180+0x7ca00], [R18.64], !P2 ;  /* 0x7ca0000012b47fae */ /* 0x000be8000d121844 */
[----:B------:R5:W-:Y:S04]  /*44b20*/  LDGSTS.E [R180+0x7cc00], [R10.64], !P2 ;  /* 0x7cc000000ab47fae */ /* 0x000be8000d121844 */
[----:B-1----:R-:W3:Y:S04]  /*44b30*/  LDL.LU.64 R26, [R1+0xc58] ;  /* 0x000c5800011a7983 */ /* 0x002ee80000300a00 */
[----:B------:R-:W3:Y:S04]  /*44b40*/  LDL.LU.64 R42, [R1+0xc60] ;  /* 0x000c6000012a7983 */ /* 0x000ee80000300a00 */
[----:B------:R1:W-:Y:S01]  /*44b50*/  LDGSTS.E [R180+0x7ce00], [R2.64], !P2 ;  /* 0x7ce0000002b47fae */ /* 0x0003e2000d121844 */
[----:B------:R-:W-:-:S04]  /*44b60*/  IADD3 R174, R176, -0x83, RZ ;  /* 0xffffff7db0ae7810 */ /* 0x000fc80007ffe0ff */
[----:B------:R-:W-:Y:S01]  /*44b70*/  ISETP.GE.U32.AND P5, PT, R174, 0x7ffffefe, PT ;  /* 0x7ffffefeae00780c */ /* 0x000fe20003fa6070 */
[----:B-----5:R-:W-:-:S04]  /*44b80*/  IMAD.WIDE R34, R252, 0x4, R66 ;  /* 0x00000004fc227825 */ /* 0x020fc800078e0242 */
[C---:B------:R-:W-:Y:S01]  /*44b90*/  IMAD.WIDE R18, R252.reuse, 0x4, R82 ;  /* 0x00000004fc127825 */ /* 0x040fe200078e0252 */
[----:B------:R2:W-:Y:S04]  /*44ba0*/  STL.64 [R1+0x2030], R34 ;  /* 0x0020302201007387 */ /* 0x0005e80000100a00 */
[----:B------:R-:W5:Y:S04]  /*44bb0*/  LDL.LU.64 R82, [R1+0xc68] ;  /* 0x000c680001527983 */ /* 0x000f680000300a00 */
[----:B------:R2:W-:Y:S01]  /*44bc0*/  STL.64 [R1+0x2028], R18 ;  /* 0x0020281201007387 */ /* 0x0005e20000100a00 */
[----:B------:R-:W-:-:S03]  /*44bd0*/  IMAD.WIDE R10, R252, 0x4, R106 ;  /* 0x00000004fc0a7825 */ /* 0x000fc600078e026a */
[----:B------:R1:W-:Y:S02]  /*44be0*/  LDGSTS.E [R180+0x7e800], [R34.64], !P3 ;  /* 0x7e80000022b47fae */ /* 0x0003e4000d921844 */
[----:B-1----:R-:W-:Y:S02]  /*44bf0*/  IMAD.WIDE R2, R252, 0x4, R178 ;  /* 0x00000004fc027825 */ /* 0x002fe400078e02b2 */
[----:B------:R-:W5:Y:S04]  /*44c00*/  LDL.LU.64 R106, [R1+0xc70] ;  /* 0x000c7000016a7983 */ /* 0x000f680000300a00 */
[----:B------:R4:W-:Y:S04]  /*44c10*/  STL.64 [R1+0x2020], R10 ;  /* 0x0020200a01007387 */ /* 0x0009e80000100a00 */
[----:B------:R3:W-:Y:S04]  /*44c20*/  STL.64 [R1+0x2018], R2 ;  /* 0x0020180201007387 */ /* 0x0007e80000100a00 */
[----:B------:R-:W5:Y:S04]  /*44c30*/  LDL.LU.64 R50, [R1+0xc78] ;  /* 0x000c780001327983 */ /* 0x000f680000300a00 */
[----:B------:R-:W5:Y:S01]  /*44c40*/  LDL.LU.64 R66, [R1+0xc80] ;  /* 0x000c800001427983 */ /* 0x000f620000300a00 */
[----:B------:R-:W-:-:S03]  /*44c50*/  IMAD.SHL.U32 R179, R175, 0x4, RZ ;  /* 0x00000004afb37824 */ /* 0x000fc600078e00ff */
[----:B------:R1:W-:Y:S04]  /*44c60*/  LDGSTS.E [R180+0x7ea00], [R18.64], !P3 ;  /* 0x7ea0000012b47fae */ /* 0x0003e8000d921844 */
[----:B------:R1:W-:Y:S04]  /*44c70*/  LDGSTS.E [R180+0x7ec00], [R10.64], !P3 ;  /* 0x7ec000000ab47fae */ /* 0x0003e8000d921844 */
[----:B------:R1:W-:Y:S02]  /*44c80*/  LDGSTS.E [R180+0x7ee00], [R2.64], !P3 ;  /* 0x7ee0000002b47fae */ /* 0x0003e4000d921844 */
[----:B-1----:R-:W-:Y:S01]  /*44c90*/  LOP3.LUT R180, R179, 0x40, RZ, 0x3c, !PT ;  /* 0x00000040b3b47812 */ /* 0x002fe200078e3cff */
[----:B--2---:R-:W-:-:S02]  /*44ca0*/  IMAD.WIDE R34, R252, 0x4, R90 ;  /* 0x00000004fc227825 */ /* 0x004fc400078e025a */
[----:B------:R-:W5:Y:S04]  /*44cb0*/  LDL.LU.64 R90, [R1+0xc88] ;  /* 0x000c8800015a7983 */ /* 0x000f680000300a00 */
[----:B------:R1:W-:Y:S04]  /*44cc0*/  STL.64 [R1+0x2010], R34 ;  /* 0x0020102201007387 */ /* 0x0003e80000100a00 */
[----:B------:R1:W-:Y:S01]  /*44cd0*/  LDGSTS.E [R180+0x41000], [R34.64], !P5 ;  /* 0x4100000022b47fae */ /* 0x0003e2000e921844 */
[----:B------:R-:W-:Y:S01]  /*44ce0*/  IMAD.WIDE R18, R252, 0x4, R58 ;  /* 0x00000004fc127825 */ /* 0x000fe200078e023a */
[----:B------:R-:W-:-:S03]  /*44cf0*/  IADD3 R174, R176, -0x87, RZ ;  /* 0xffffff79b0ae7810 */ /* 0x000fc60007ffe0ff */
[C---:B----4-:R-:W-:Y:S01]  /*44d00*/  IMAD.WIDE R10, R252.reuse, 0x4, R74 ;  /* 0x00000004fc0a7825 */ /* 0x050fe200078e024a */
[----:B------:R4:W-:Y:S04]  /*44d10*/  LDGSTS.E [R180+0x41200], [R18.64], !P5 ;  /* 0x4120000012b47fae */ /* 0x0009e8000e921844 */
[----:B------:R-:W5:Y:S04]  /*44d20*/  LDL.LU.64 R74, [R1+0xc90] ;  /* 0x000c9000014a7983 */ /* 0x000f680000300a00 */
[----:B------:R4:W-:Y:S04]  /*44d30*/  STL.64 [R1+0x2008], R18 ;  /* 0x0020081201007387 */ /* 0x0009e80000100a00 */
[----:B------:R5:W-:Y:S01]  /*44d40*/  STL.64 [R1+0x2000], R10 ;  /* 0x0020000a01007387 */ /* 0x000be20000100a00 */
[----:B---3--:R-:W-:Y:S01]  /*44d50*/  IMAD.WIDE R2, R252, 0x4, R98 ;  /* 0x00000004fc027825 */ /* 0x008fe200078e0262 */
[----:B------:R-:W-:-:S02]  /*44d60*/  ISETP.GE.U32.AND P0, PT, R174, 0x7ffffefa, PT ;  /* 0x7ffffefaae00780c */ /* 0x000fc40003f06070 */
[----:B------:R5:W-:Y:S04]  /*44d70*/  LDGSTS.E [R180+0x41400], [R10.64], !P5 ;  /* 0x414000000ab47fae */ /* 0x000be8000e921844 */
[----:B------:R3:W-:Y:S04]  /*44d80*/  STL.64 [R1+0x1ff8], R2 ;  /* 0x001ff80201007387 */ /* 0x0007e80000100a00 */
[----:B-1----:R-:W2:Y:S04]  /*44d90*/  LDL.LU.64 R34, [R1+0xc98] ;  /* 0x000c980001227983 */ /* 0x002ea80000300a00 */
[----:B------:R-:W2:Y:S04]  /*44da0*/  LDL.LU.64 R58, [R1+0xca0] ;  /* 0x000ca000013a7983 */ /* 0x000ea80000300a00 */
[----:B------:R-:W2:Y:S04]  /*44db0*/  LDL.LU.64 R98, [R1+0xca8] ;  /* 0x000ca80001627983 */ /* 0x000ea80000300a00 */
[----:B------:R3:W-:Y:S01]  /*44dc0*/  LDGSTS.E [R180+0x41600], [R2.64], !P5 ;  /* 0x4160000002b47fae */ /* 0x0007e2000e921844 */
[----:B------:R-:W-:Y:S01]  /*44dd0*/  IADD3 R174, R176, -0x8b, RZ ;  /* 0xffffff75b0ae7810 */ /* 0x000fe20007ffe0ff */
[----:B------:R-:W-:-:S04]  /*44de0*/  IMAD.WIDE R26, R252, 0x4, R26 ;  /* 0x00000004fc1a7825 */ /* 0x000fc800078e021a */
[----:B----4-:R-:W-:Y:S01]  /*44df0*/  IMAD.WIDE R18, R252, 0x4, R42 ;  /* 0x00000004fc127825 */ /* 0x010fe200078e022a */
[----:B------:R1:W-:Y:S01]  /*44e00*/  LDGSTS.E [R180+0x43000], [R26.64], !P0 ;  /* 0x430000001ab47fae */ /* 0x0003e2000c121844 */
[----:B------:R-:W-:-:S03]  /*44e10*/  ISETP.GE.U32.AND P1, PT, R174, 0x7ffffef6, PT ;  /* 0x7ffffef6ae00780c */ /* 0x000fc60003f26070 */
[----:B------:R4:W-:Y:S01]  /*44e20*/  LDGSTS.E [R180+0x43200], [R18.64], !P0 ;  /* 0x4320000012b47fae */ /* 0x0009e2000c121844 */
[----:B-----5:R-:W-:-:S03]  /*44e30*/  IMAD.WIDE R10, R252, 0x4, R82 ;  /* 0x00000004fc0a7825 */ /* 0x020fc600078e0252 */
[----:B------:R-:W5:Y:S04]  /*44e40*/  LDL.LU.64 R82, [R1+0xcb0] ;  /* 0x000cb00001527983 */ /* 0x000f680000300a00 */
[----:B------:R1:W-:Y:S04]  /*44e50*/  STL.64 [R1+0x1ff0], R26 ;  /* 0x001ff01a01007387 */ /* 0x0003e80000100a00 */
[----:B------:R4:W-:Y:S01]  /*44e60*/  STL.64 [R1+0x1fe8], R18 ;  /* 0x001fe81201007387 */ /* 0x0009e20000100a00 */
[----:B---3--:R-:W-:-:S03]  /*44e70*/  IMAD.WIDE R2, R252, 0x4, R106 ;  /* 0x00000004fc027825 */ /* 0x008fc600078e026a */
[----:B------:R3:W-:Y:S04]  /*44e80*/  STL.64 [R1+0x1fe0], R10 ;  /* 0x001fe00a01007387 */ /* 0x0007e80000100a00 */
[----:B------:R3:W-:Y:S04]  /*44e90*/  STL.64 [R1+0x1fd8], R2 ;  /* 0x001fd80201007387 */ /* 0x0007e80000100a00 */
[----:B------:R-:W5:Y:S01]  /*44ea0*/  LDL.LU.64 R42, [R1+0xcb8] ;  /* 0x000cb800012a7983 */ /* 0x000f620000300a00 */
[----:B-1----:R-:W-:-:S03]  /*44eb0*/  IMAD.WIDE R26, R252, 0x4, R50 ;  /* 0x00000004fc1a7825 */ /* 0x002fc600078e0232 */
[----:B------:R-:W5:Y:S01]  /*44ec0*/  LDL.LU.64 R106, [R1+0xcc0] ;  /* 0x000cc000016a7983 */ /* 0x000f620000300a00 */
[----:B----4-:R-:W-:-:S03]  /*44ed0*/  IMAD.WIDE R18, R252, 0x4, R66 ;  /* 0x00000004fc127825 */ /* 0x010fc600078e0242 */
[----:B------:R3:W-:Y:S04]  /*44ee0*/  LDGSTS.E [R180+0x43400], [R10.64], !P0 ;  /* 0x434000000ab47fae */ /* 0x0007e8000c121844 */
[----:B------:R-:W4:Y:S04]  /*44ef0*/  LDL.LU.64 R66, [R1+0xcc8] ;  /* 0x000cc80001427983 */ /* 0x000f280000300a00 */
[----:B------:R2:W-:Y:S04]  /*44f00*/  STL.64 [R1+0x1fd0], R26 ;  /* 0x001fd01a01007387 */ /* 0x0005e80000100a00 */
[----:B------:R1:W-:Y:S04]  /*44f10*/  LDGSTS.E [R180+0x43600], [R2.64], !P0 ;  /* 0x4360000002b47fae */ /* 0x0003e8000c121844 */
[----:B------:R2:W-:Y:S04]  /*44f20*/  LDGSTS.E [R180+0x45000], [R26.64], !P1 ;  /* 0x450000001ab47fae */ /* 0x0005e8000c921844 */
[----:B------:R1:W-:Y:S01]  /*44f30*/  LDGSTS.E [R180+0x45200], [R18.64], !P1 ;  /* 0x4520000012b47fae */ /* 0x0003e2000c921844 */
[----:B---3--:R-:W-:-:S03]  /*44f40*/  IMAD.WIDE R10, R252, 0x4, R90 ;  /* 0x00000004fc0a7825 */ /* 0x008fc600078e025a */
[----:B------:R-:W3:Y:S04]  /*44f50*/  LDL.LU.64 R90, [R1+0xcd0] ;  /* 0x000cd000015a7983 */ /* 0x000ee80000300a00 */
[----:B------:R-:W-:Y:S04]  /*44f60*/  STL.64 [R1+0x1fc8], R18 ;  /* 0x001fc81201007387 */ /* 0x000fe80000100a00 */
[----:B------:R1:W-:Y:S04]  /*44f70*/  STL.64 [R1+0x1fc0], R10 ;  /* 0x001fc00a01007387 */ /* 0x0003e80000100a00 */
[----:B------:R2:W-:Y:S01]  /*44f80*/  LDGSTS.E [R180+0x45400], [R10.64], !P1 ;  /* 0x454000000ab47fae */ /* 0x0005e2000c921844 */
[----:B-1----:R-:W-:-:S05]  /*44f90*/  IMAD.WIDE R2, R252, 0x4, R74 ;  /* 0x00000004fc027825 */ /* 0x002fca00078e024a */
[----:B------:R5:W-:Y:S04]  /*44fa0*/  STL.64 [R1+0x1fb8], R2 ;  /* 0x001fb80201007387 */ /* 0x000be80000100a00 */
[----:B------:R-:W3:Y:S04]  /*44fb0*/  LDL.LU.64 R50, [R1+0xcd8] ;  /* 0x000cd80001327983 */ /* 0x000ee80000300a00 */
[----:B------:R-:W3:Y:S01]  /*44fc0*/  LDL.LU.64 R74, [R1+0xce0] ;  /* 0x000ce000014a7983 */ /* 0x000ee20000300a00 */
[----:B------:R-:W-:-:S03]  /*44fd0*/  IADD3 R174, R176, -0x8f, RZ ;  /* 0xffffff71b0ae7810 */ /* 0x000fc60007ffe0ff */
[----:B------:R5:W-:Y:S01]  /*44fe0*/  LDGSTS.E [R180+0x45600], [R2.64], !P1 ;  /* 0x4560000002b47fae */ /* 0x000be2000c921844 */
[----:B--2---:R-:W-:-:S03]  /*44ff0*/  IMAD.WIDE R26, R252, 0x4, R34 ;  /* 0x00000004fc1a7825 */ /* 0x004fc600078e0222 */
[----:B------:R-:W2:Y:S04]  /*45000*/  LDL.LU.64 R34, [R1+0xce8] ;  /* 0x000ce80001227983 */ /* 0x000ea80000300a00 */
[----:B------:R1:W-:Y:S01]  /*45010*/  STL.64 [R1+0x1fb0], R26 ;  /* 0x001fb01a01007387 */ /* 0x0003e20000100a00 */
[----:B------:R-:W-:-:S03]  /*45020*/  IMAD.WIDE R10, R252, 0x4, R98 ;  /* 0x00000004fc0a7825 */ /* 0x000fc600078e0262 */
[----:B------:R-:W2:Y:S01]  /*45030*/  LDL.LU.64 R98, [R1+0xcf0] ;  /* 0x000cf00001627983 */ /* 0x000ea20000300a00 */
[----:B------:R-:W-:Y:S01]  /*45040*/  ISETP.GE.U32.AND P6, PT, R174, 0x7ffffef2, PT ;  /* 0x7ffffef2ae00780c */ /* 0x000fe20003fc6070 */
[----:B------:R-:W-:-:S05]  /*45050*/  IMAD.WIDE R18, R252, 0x4, R58 ;  /* 0x00000004fc127825 */ /* 0x000fca00078e023a */
[----:B------:R1:W-:Y:S04]  /*45060*/  STL.64 [R1+0x1fa8], R18 ;  /* 0x001fa81201007387 */ /* 0x0003e80000100a00 */
[----:B------:R4:W-:Y:S01]  /*45070*/  STL.64 [R1+0x1fa0], R10 ;  /* 0x001fa00a01007387 */ /* 0x0009e20000100a00 */
[----:B------:R-:W-:-:S03]  /*45080*/  IADD3 R174, R176, -0x93, RZ ;  /* 0xffffff6db0ae7810 */ /* 0x000fc60007ffe0ff */
[----:B------:R1:W-:Y:S04]  /*45090*/  LDGSTS.E [R180+0x47000], [R26.64], !P6 ;  /* 0x470000001ab47fae */ /* 0x0003e8000f121844 */
[----:B------:R1:W-:Y:S01]  /*450a0*/  LDGSTS.E [R180+0x47200], [R18.64], !P6 ;  /* 0x4720000012b47fae */ /* 0x0003e2000f121844 */
[----:B------:R-:W-:-:S03]  /*450b0*/  ISETP.GE.U32.AND P4, PT, R174, 0x7ffffeee, PT ;  /* 0x7ffffeeeae00780c */ /* 0x000fc60003f86070 */
[----:B------:R4:W-:Y:S01]  /*450c0*/  LDGSTS.E [R180+0x47400], [R10.64], !P6 ;  /* 0x474000000ab47fae */ /* 0x0009e2000f121844 */
[----:B------:R-:W-:-:S04]  /*450d0*/  IADD3 R174, R176, -0x97, RZ ;  /* 0xffffff69b0ae7810 */ /* 0x000fc80007ffe0ff */
[----:B------:R-:W-:Y:S01]  /*450e0*/  ISETP.GE.U32.AND P2, PT, R174, 0x7ffffeea, PT ;  /* 0x7ffffeeaae00780c */ /* 0x000fe20003f46070 */
[----:B-----5:R-:W-:-:S05]  /*450f0*/  IMAD.WIDE R2, R252, 0x4, R82 ;  /* 0x00000004fc027825 */ /* 0x020fca00078e0252 */
[----:B------:R3:W-:Y:S04]  /*45100*/  STL.64 [R1+0x1f98], R2 ;  /* 0x001f980201007387 */ /* 0x0007e80000100a00 */
[----:B------:R-:W5:Y:S04]  /*45110*/  LDL.LU.64 R58, [R1+0xcf8] ;  /* 0x000cf800013a7983 */ /* 0x000f680000300a00 */
[----:B------:R-:W5:Y:S04]  /*45120*/  LDL.LU.64 R82, [R1+0xd00] ;  /* 0x000d000001527983 */ /* 0x000f680000300a00 */
        /* <DEDUP_REMOVED lines=12> */
[----:B---3--:R-:W-:-:S05]  /*451f0*/  IMAD.WIDE R2, R252, 0x4, R90 ;  /* 0x00000004fc027825 */ /* 0x008fca00078e025a */
[----:B------:R3:W-:Y:S04]  /*45200*/  STL.64 [R1+0x1f78], R2 ;  /* 0x001f780201007387 */ /* 0x0007e80000100a00 */
[----:B------:R-:W5:Y:S04]  /*45210*/  LDL.LU.64 R66, [R1+0xd18] ;  /* 0x000d180001427983 */ /* 0x000f680000300a00 */
[----:B------:R-:W5:Y:S04]  /*45220*/  LDL.LU.64 R90, [R1+0xd20] ;  /* 0x000d2000015a7983 */ /* 0x000f680000300a00 */
[----:B------:R3:W-:Y:S01]  /*45230*/  LDGSTS.E [R180+0x49600], [R2.64], !P4 ;  /* 0x4960000002b47fae */ /* 0x0007e2000e121844 */
[----:B-1----:R-:W-:-:S03]  /*45240*/  IMAD.WIDE R26, R252, 0x4, R50 ;  /* 0x00000004fc1a7825 */ /* 0x002fc600078e0232 */
[----:B------:R-:W5:Y:S01]  /*45250*/  LDL.LU.64 R50, [R1+0xd28] ;  /* 0x000d280001327983 */ /* 0x000f620000300a00 */
[----:B----4-:R-:W-:-:S03]  /*45260*/  IMAD.WIDE R18, R252, 0x4, R74 ;  /* 0x00000004fc127825 */ /* 0x010fc600078e024a */
[----:B------:R-:W5:Y:S04]  /*45270*/  LDL.LU.64 R74, [R1+0xd30] ;  /* 0x000d3000014a7983 */ /* 0x000f680000300a00 */
[----:B------:R1:W-:Y:S04]  /*45280*/  STL.64 [R1+0x1f70], R26 ;  /* 0x001f701a01007387 */ /* 0x0003e80000100a00 */
[----:B------:R1:W-:Y:S04]  /*45290*/  STL.64 [R1+0x1f68], R18 ;  /* 0x001f681201007387 */ /* 0x0003e80000100a00 */
[----:B------:R1:W-:Y:S01]  /*452a0*/  LDGSTS.E [R180+0x4b000], [R26.64], !P2 ;  /* 0x4b0000001ab47fae */ /* 0x0003e2000d121844 */
[----:B------:R-:W-:-:S03]  /*452b0*/  IADD3 R174, R176, -0x9b, RZ ;  /* 0xffffff65b0ae7810 */ /* 0x000fc60007ffe0ff */
[----:B------:R1:W-:Y:S01]  /*452c0*/  LDGSTS.E [R180+0x4b200], [R18.64], !P2 ;  /* 0x4b20000012b47fae */ /* 0x0003e2000d121844 */
[----:B--2---:R-:W-:-:S04]  /*452d0*/  IMAD.WIDE R10, R252, 0x4, R34 ;  /* 0x00000004fc0a7825 */ /* 0x004fc800078e0222 */
[----:B---3--:R-:W-:Y:S01]  /*452e0*/  IMAD.WIDE R2, R252, 0x4, R98 ;  /* 0x00000004fc027825 */ /* 0x008fe200078e0262 */
[----:B------:R2:W-:Y:S04]  /*452f0*/  STL.64 [R1+0x1f60], R10 ;  /* 0x001f600a01007387 */ /* 0x0005e80000100a00 */
[----:B------:R3:W-:Y:S04]  /*45300*/  STL.64 [R1+0x1f58], R2 ;  /* 0x001f580201007387 */ /* 0x0007e80000100a00 */
[----:B-1----:R-:W4:Y:S04]  /*45310*/  LDL.LU.64 R26, [R1+0xd38] ;  /* 0x000d3800011a7983 */ /* 0x002f280000300a00 */
[----:B------:R-:W4:Y:S01]  /*45320*/  LDL.LU.64 R98, [R1+0xd40] ;  /* 0x000d400001627983 */ /* 0x000f220000300a00 */
[----:B------:R-:W-:-:S03]  /*45330*/  ISETP.GE.U32.AND P3, PT, R174, 0x7ffffee6, PT ;  /* 0x7ffffee6ae00780c */ /* 0x000fc60003f66070 */
[----:B------:R2:W-:Y:S04]  /*45340*/  LDGSTS.E [R180+0x4b400], [R10.64], !P2 ;  /* 0x4b4000000ab47fae */ /* 0x0005e8000d121844 */
[----:B------:R3:W-:Y:S01]  /*45350*/  LDGSTS.E [R180+0x4b600], [R2.64], !P2 ;  /* 0x4b60000002b47fae */ /* 0x0007e2000d121844 */
[----:B------:R-:W-:-:S04]  /*45360*/  IADD3 R174, R176, -0x9f, RZ ;  /* 0xffffff61b0ae7810 */ /* 0x000fc80007ffe0ff */
[----:B------:R-:W-:Y:S01]  /*45370*/  ISETP.GE.U32.AND P5, PT, R174, 0x7ffffee2, PT ;  /* 0x7ffffee2ae00780c */ /* 0x000fe20003fa6070 */
[C---:B-----5:R-:W-:Y:S02]  /*45380*/  IMAD.WIDE R34, R252.reuse, 0x4, R58 ;  /* 0x00000004fc227825 */ /* 0x060fe400078e023a */
[----:B------:R-:W5:Y:S02]  /*45390*/  LDL.LU.64 R58, [R1+0xd48] ;  /* 0x000d4800013a7983 */ /* 0x000f640000300a00 */
[C---:B------:R-:W-:Y:S02]  /*453a0*/  IMAD.WIDE R18, R252.reuse, 0x4, R82 ;  /* 0x00000004fc127825 */ /* 0x040fe400078e0252 */
[----:B------:R-:W5:Y:S04]  /*453b0*/  LDL.LU.64 R82, [R1+0xd50] ;  /* 0x000d500001527983 */ /* 0x000f680000300a00 */
[----:B------:R1:W-:Y:S01]  /*453c0*/  STL.64 [R1+0x1f50], R34 ;  /* 0x001f502201007387 */ /* 0x0003e20000100a00 */
[----:B--2---:R-:W-:-:S03]  /*453d0*/  IMAD.WIDE R10, R252, 0x4, R42 ;  /* 0x00000004fc0a7825 */ /* 0x004fc600078e022a */
[----:B------:R2:W-:Y:S01]  /*453e0*/  STL.64 [R1+0x1f48], R18 ;  /* 0x001f481201007387 */ /* 0x0005e20000100a00 */
[----:B---3--:R-:W-:-:S03]  /*453f0*/  IMAD.WIDE R2, R252, 0x4, R106 ;  /* 0x00000004fc027825 */ /* 0x008fc600078e026a */
[----:B------:R3:W-:Y:S04]  /*45400*/  STL.64 [R1+0x1f40], R10 ;  /* 0x001f400a01007387 */ /* 0x0007e80000100a00 */
[----:B------:R1:W-:Y:S04]  /*45410*/  STL.64 [R1+0x1f38], R2 ;  /* 0x001f380201007387 */ /* 0x0003e80000100a00 */
[----:B------:R1:W-:Y:S04]  /*45420*/  LDGSTS.E [R180+0x4d000], [R34.64], !P3 ;  /* 0x4d00000022b47fae */ /* 0x0003e8000d921844 */
[----:B------:R-:W5:Y:S04]  /*45430*/  LDL.LU.64 R42, [R1+0xd58] ;  /* 0x000d5800012a7983 */ /* 0x000f680000300a00 */
[----:B------:R2:W-:Y:S04]  /*45440*/  LDGSTS.E [R180+0x4d200], [R18.64], !P3 ;  /* 0x4d20000012b47fae */ /* 0x0005e8000d921844 */
[----:B------:R-:W5:Y:S04]  /*45450*/  LDL.LU.64 R106, [R1+0xd60] ;  /* 0x000d6000016a7983 */ /* 0x000f680000300a00 */
[----:B------:R3:W-:Y:S04]  /*45460*/  LDGSTS.E [R180+0x4d400], [R10.64], !P3 ;  /* 0x4d4000000ab47fae */ /* 0x0007e8000d921844 */
[----:B------:R1:W-:Y:S02]  /*45470*/  LDGSTS.E [R180+0x4d600], [R2.64], !P3 ;  /* 0x4d60000002b47fae */ /* 0x0003e4000d921844 */
[----:B-1----:R-:W-:-:S02]  /*45480*/  IMAD.WIDE R34, R252, 0x4, R66 ;  /* 0x00000004fc227825 */ /* 0x002fc400078e0242 */
[----:B------:R-:W5:Y:S02]  /*45490*/  LDL.LU.64 R66, [R1+0xd68] ;  /* 0x000d680001427983 */ /* 0x000f640000300a00 */
[C---:B--2---:R-:W-:Y:S02]  /*454a0*/  IMAD.WIDE R18, R252.reuse, 0x4, R90 ;  /* 0x00000004fc127825 */ /* 0x044fe400078e025a */
[----:B------:R-:W2:Y:S04]  /*454b0*/  LDL.LU.64 R90, [R1+0xd70] ;  /* 0x000d7000015a7983 */ /* 0x000ea80000300a00 */
[----:B------:R1:W-:Y:S04]  /*454c0*/  STL.64 [R1+0x1f30], R34 ;  /* 0x001f302201007387 */ /* 0x0003e80000100a00 */
[----:B------:R4:W-:Y:S04]  /*454d0*/  STL.64 [R1+0x1f28], R18 ;  /* 0x001f281201007387 */ /* 0x0009e80000100a00 */
[----:B------:R1:W-:Y:S04]  /*454e0*/  LDGSTS.E [R180+0x4f000], [R34.64], !P5 ;  /* 0x4f00000022b47fae */ /* 0x0003e8000e921844 */
[----:B------:R4:W-:Y:S01]  /*454f0*/  LDGSTS.E [R180+0x4f200], [R18.64], !P5 ;  /* 0x4f20000012b47fae */ /* 0x0009e2000e921844 */
[----:B---3--:R-:W-:-:S04]  /*45500*/  IMAD.WIDE R10, R252, 0x4, R50 ;  /* 0x00000004fc0a7825 */ /* 0x008fc800078e0232 */
[----:B------:R-:W-:Y:S01]  /*45510*/  IMAD.WIDE R2, R252, 0x4, R74 ;  /* 0x00000004fc027825 */ /* 0x000fe200078e024a */
[----:B------:R5:W-:Y:S04]  /*45520*/  STL.64 [R1+0x1f20], R10 ;  /* 0x001f200a01007387 */ /* 0x000be80000100a00 */
[----:B------:R3:W-:Y:S04]  /*45530*/  STL.64 [R1+0x1f18], R2 ;  /* 0x001f180201007387 */ /* 0x0007e80000100a00 */
[----:B-1----:R-:W2:Y:S04]  /*45540*/  LDL.LU.64 R34, [R1+0xd78] ;  /* 0x000d780001227983 */ /* 0x002ea80000300a00 */
[----:B------:R-:W2:Y:S04]  /*45550*/  LDL.LU.64 R50, [R1+0xd80] ;  /* 0x000d800001327983 */ /* 0x000ea80000300a00 */
[----:B------:R-:W2:Y:S01]  /*45560*/  LDL.LU.64 R74, [R1+0xd88] ;  /* 0x000d8800014a7983 */ /* 0x000ea20000300a00 */
[----:B------:R-:W-:-:S03]  /*45570*/  IADD3 R174, R176, -0xa3, RZ ;  /* 0xffffff5db0ae7810 */ /* 0x000fc60007ffe0ff */
[----:B------:R5:W-:Y:S01]  /*45580*/  LDGSTS.E [R180+0x4f400], [R10.64], !P5 ;  /* 0x4f4000000ab47fae */ /* 0x000be2000e921844 */
[----:B----4-:R-:W-:Y:S01]  /*45590*/  IMAD.WIDE R18, R252, 0x4, R98 ;  /* 0x00000004fc127825 */ /* 0x010fe200078e0262 */
[----:B------:R-:W-:Y:S02]  /*455a0*/  ISETP.GE.U32.AND P0, PT, R174, 0x7ffffede, PT ;  /* 0x7ffffedeae00780c */ /* 0x000fe40003f06070 */
[----:B------:R-:W4:Y:S01]  /*455b0*/  LDL.LU.64 R98, [R1+0xd90] ;  /* 0x000d900001627983 */ /* 0x000f220000300a00 */
[----:B------:R-:W-:-:S03]  /*455c0*/  IMAD.WIDE R26, R252, 0x4, R26 ;  /* 0x00000004fc1a7825 */ /* 0x000fc600078e021a */
[----:B------:R3:W-:Y:S01]  /*455d0*/  LDGSTS.E [R180+0x4f600], [R2.64], !P5 ;  /* 0x4f60000002b47fae */ /* 0x0007e2000e921844 */
[----:B------:R-:W-:-:S03]  /*455e0*/  IADD3 R174, R176, -0xa7, RZ ;  /* 0xffffff59b0ae7810 */ /* 0x000fc60007ffe0ff */
[----:B------:R1:W-:Y:S04]  /*455f0*/  STL.64 [R1+0x1f10], R26 ;  /* 0x001f101a01007387 */ /* 0x0003e80000100a00 */
[----:B------:R1:W-:Y:S01]  /*45600*/  STL.64 [R1+0x1f08], R18 ;  /* 0x001f081201007387 */ /* 0x0003e20000100a00 */
[----:B------:R-:W-:-:S03]  /*45610*/  ISETP.GE.U32.AND P1, PT, R174, 0x7ffffeda, PT ;  /* 0x7ffffedaae00780c */ /* 0x000fc60003f26070 */
[----:B------:R1:W-:Y:S04]  /*45620*/  LDGSTS.E [R180+0x51000], [R26.64], !P0 ;  /* 0x510000001ab47fae */ /* 0x0003e8000c121844 */
[----:B------:R1:W-:Y:S01]  /*45630*/  LDGSTS.E [R180+0x51200], [R18.64], !P0 ;  /* 0x5120000012b47fae */ /* 0x0003e2000c121844 */
[----:B------:R-:W-:-:S04]  /*45640*/  IADD3 R174, R176, -0xab, RZ ;  /* 0xffffff55b0ae7810 */ /* 0x000fc80007ffe0ff */
[----:B------:R-:W-:Y:S01]  /*45650*/  ISETP.GE.U32.AND P6, PT, R174, 0x7ffffed6, PT ;  /* 0x7ffffed6ae00780c */ /* 0x000fe20003fc6070 */
[----:B-----5:R-:W-:-:S04]  /*45660*/  IMAD.WIDE R10, R252, 0x4, R58 ;  /* 0x00000004fc0a7825 */ /* 0x020fc800078e023a */
[C---:B---3--:R-:W-:Y:S01]  /*45670*/  IMAD.WIDE R2, R252.reuse, 0x4, R82 ;  /* 0x00000004fc027825 */ /* 0x048fe200078e0252 */
[----:B------:R3:W-:Y:S04]  /*45680*/  STL.64 [R1+0x1f00], R10 ;  /* 0x001f000a01007387 */ /* 0x0007e80000100a00 */
[----:B------:R2:W-:Y:S04]  /*45690*/  STL.64 [R1+0x1ef8], R2 ;  /* 0x001ef80201007387 */ /* 0x0005e80000100a00 */
[----:B-1----:R-:W5:Y:S04]  /*456a0*/  LDL.LU.64 R26, [R1+0xd98] ;  /* 0x000d9800011a7983 */ /* 0x002f680000300a00 */
[----:B------:R-:W5:Y:S04]  /*456b0*/  LDL.LU.64 R58, [R1+0xda0] ;  /* 0x000da000013a7983 */ /* 0x000f680000300a00 */
[----:B------:R-:W5:Y:S04]  /*456c0*/  LDL.LU.64 R82, [R1+0xda8] ;  /* 0x000da80001527983 */ /* 0x000f680000300a00 */
[----:B------:R3:W-:Y:S01]  /*456d0*/  LDGSTS.E [R180+0x51400], [R10.64], !P0 ;  /* 0x514000000ab47fae */ /* 0x0007e2000c121844 */
[----:B------:R-:W-:-:S03]  /*456e0*/  IMAD.WIDE R42, R252, 0x4, R42 ;  /* 0x00000004fc2a7825 */ /* 0x000fc600078e022a */
[----:B------:R2:W-:Y:S04]  /*456f0*/  LDGSTS.E [R180+0x51600], [R2.64], !P0 ;  /* 0x5160000002b47fae */ /* 0x0005e8000c121844 */
[----:B------:R1:W-:Y:S01]  /*45700*/  LDGSTS.E [R180+0x53000], [R42.64], !P1 ;  /* 0x530000002ab47fae */ /* 0x0003e2000c921844 */
[----:B------:R-:W-:-:S03]  /*45710*/  IMAD.WIDE R18, R252, 0x4, R106 ;  /* 0x00000004fc127825 */ /* 0x000fc600078e026a */
[----:B------:R-:W5:Y:S04]  /*45720*/  LDL.LU.64 R106, [R1+0xdb0] ;  /* 0x000db000016a7983 */ /* 0x000f680000300a00 */
[----:B------:R1:W-:Y:S04]  /*45730*/  STL.64 [R1+0x1ef0], R42 ;  /* 0x001ef02a01007387 */ /* 0x0003e80000100a00 */
[----:B------:R1:W-:Y:S04]  /*45740*/  STL.64 [R1+0x1ee8], R18 ;  /* 0x001ee81201007387 */ /* 0x0003e80000100a00 */
[----:B------:R1:W-:Y:S01]  /*45750*/  LDGSTS.E [R180+0x53200], [R18.64], !P1 ;  /* 0x5320000012b47fae */ /* 0x0003e2000c921844 */
[----:B---3--:R-:W-:-:S04]  /*45760*/  IMAD.WIDE R10, R252, 0x4, R66 ;  /* 0x00000004fc0a7825 */ /* 0x008fc800078e0242 */
[C---:B--2---:R-:W-:Y:S01]  /*45770*/  IMAD.WIDE R2, R252.reuse, 0x4, R90 ;  /* 0x00000004fc027825 */ /* 0x044fe200078e025a */
[----:B------:R2:W-:Y:S04]  /*45780*/  STL.64 [R1+0x1ee0], R10 ;  /* 0x001ee00a01007387 */ /* 0x0005e80000100a00 */
[----:B------:R4:W-:Y:S04]  /*45790*/  STL.64 [R1+0x1ed8], R2 ;  /* 0x001ed80201007387 */ /* 0x0009e80000100a00 */
[----:B-1----:R-:W3:Y:S04]  /*457a0*/  LDL.LU.64 R42, [R1+0xdb8] ;  /* 0x000db800012a7983 */ /* 0x002ee80000300a00 */
[----:B------:R-:W3:Y:S04]  /*457b0*/  LDL.LU.64 R66, [R1+0xdc0] ;  /* 0x000dc00001427983 */ /* 0x000ee80000300a00 */
[----:B------:R-:W3:Y:S04]  /*457c0*/  LDL.LU.64 R90, [R1+0xdc8] ;  /* 0x000dc800015a7983 */ /* 0x000ee80000300a00 */
[----:B------:R2:W-:Y:S04]  /*457d0*/  LDGSTS.E [R180+0x53400], [R10.64], !P1 ;  /* 0x534000000ab47fae */ /* 0x0005e8000c921844 */
[----:B------:R4:W-:Y:S01]  /*457e0*/  LDGSTS.E [R180+0x53600], [R2.64], !P1 ;  /* 0x5360000002b47fae */ /* 0x0009e2000c921844 */
[----:B------:R-:W-:-:S04]  /*457f0*/  IMAD.WIDE R34, R252, 0x4, R34 ;  /* 0x00000004fc227825 */ /* 0x000fc800078e0222 */
[C---:B------:R-:W-:Y:S01]  /*45800*/  IMAD.WIDE R18, R252.reuse, 0x4, R50 ;  /* 0x00000004fc127825 */ /* 0x040fe200078e0232 */
[----:B------:R1:W-:Y:S03]  /*45810*/  LDGSTS.E [R180+0x55000], [R34.64], !P6 ;  /* 0x5500000022b47fae */ /* 0x0003e6000f121844 */
[----:B--2---:R-:W-:Y:S01]  /*45820*/  IMAD.WIDE R10, R252, 0x4, R74 ;  /* 0x00000004fc0a7825 */ /* 0x004fe200078e024a */
[----:B------:R-:W-:Y:S01]  /*45830*/  IADD3 R174, R176, -0xaf, RZ ;  /* 0xffffff51b0ae7810 */ /* 0x000fe20007ffe0ff */
[----:B------:R-:W3:Y:S04]  /*45840*/  LDL.LU.64 R74, [R1+0xdd0] ;  /* 0x000dd000014a7983 */ /* 0x000ee80000300a00 */
[----:B------:R1:W-:Y:S04]  /*45850*/  STL.64 [R1+0x1ed0], R34 ;  /* 0x001ed02201007387 */ /* 0x0003e80000100a00 */
[----:B------:R1:W-:Y:S04]  /*45860*/  STL.64 [R1+0x1ec8], R18 ;  /* 0x001ec81201007387 */ /* 0x0003e80000100a00 */
[----:B------:R1:W-:Y:S01]  /*45870*/  STL.64 [R1+0x1ec0], R10 ;  /* 0x001ec00a01007387 */ /* 0x0003e20000100a00 */
[----:B----4-:R-:W-:-:S03]  /*45880*/  IMAD.WIDE R2, R252, 0x4, R98 ;  /* 0x00000004fc027825 */ /* 0x010fc600078e0262 */
[----:B------:R4:W-:Y:S04]  /*45890*/  LDGSTS.E [R180+0x55200], [R18.64], !P6 ;  /* 0x5520000012b47fae */ /* 0x0009e8000f121844 */
[----:B------:R4:W-:Y:S04]  /*458a0*/  STL.64 [R1+0x1eb8], R2 ;  /* 0x001eb80201007387 */ /* 0x0009e80000100a00 */
[----:B-1----:R-:W2:Y:S04]  /*458b0*/  LDL.LU.64 R34, [R1+0xdd8] ;  /* 0x000dd80001227983 */ /* 0x002ea80000300a00 */
[----:B------:R-:W2:Y:S04]  /*458c0*/  LDL.LU.64 R50, [R1+0xde0] ;  /* 0x000de00001327983 */ /* 0x000ea80000300a00 */
[----:B------:R-:W2:Y:S01]  /*458d0*/  LDL.LU.64 R98, [R1+0xde8] ;  /* 0x000de80001627983 */ /* 0x000ea20000300a00 */
[----:B------:R-:W-:-:S03]  /*458e0*/  ISETP.GE.U32.AND P4, PT, R174, 0x7ffffed2, PT ;  /* 0x7ffffed2ae00780c */ /* 0x000fc60003f86070 */
[----:B------:R1:W-:Y:S04]  /*458f0*/  LDGSTS.E [R180+0x55400], [R10.64], !P6 ;  /* 0x554000000ab47fae */ /* 0x0003e8000f121844 */
[----:B------:R1:W-:Y:S01]  /*45900*/  LDGSTS.E [R180+0x55600], [R2.64], !P6 ;  /* 0x5560000002b47fae */ /* 0x0003e2000f121844 */
[----:B------:R-:W-:-:S04]  /*45910*/  IADD3 R174, R176, -0xb3, RZ ;  /* 0xffffff4db0ae7810 */ /* 0x000fc80007ffe0ff */
[----:B------:R-:W-:Y:S01]  /*45920*/  ISETP.GE.U32.AND P2, PT, R174, 0x7ffffece, PT ;  /* 0x7ffffeceae00780c */ /* 0x000fe20003f46070 */
[----:B-----5:R-:W-:-:S04]  /*45930*/  IMAD.WIDE R26, R252, 0x4, R26 ;  /* 0x00000004fc1a7825 */ /* 0x020fc800078e021a */
[C---:B----4-:R-:W-:Y:S01]  /*45940*/  IMAD.WIDE R18, R252.reuse, 0x4, R58 ;  /* 0x00000004fc127825 */ /* 0x050fe200078e023a */
[----:B------:R3:W-:Y:S03]  /*45950*/  LDGSTS.E [R180+0x57000], [R26.64], !P4 ;  /* 0x570000001ab47fae */ /* 0x0007e6000e121844 */
[C---:B-1----:R-:W-:Y:S01]  /*45960*/  IMAD.WIDE R10, R252.reuse, 0x4, R82 ;  /* 0x00000004fc0a7825 */ /* 0x042fe200078e0252 */
[----:B------:R1:W-:Y:S04]  /*45970*/  LDGSTS.E [R180+0x57200], [R18.64], !P4 ;  /* 0x5720000012b47fae */ /* 0x0003e8000e121844 */
[----:B------:R-:W4:Y:S04]  /*45980*/  LDL.LU.64 R82, [R1+0xdf0] ;  /* 0x000df00001527983 */ /* 0x000f280000300a00 */
[----:B------:R3:W-:Y:S04]  /*45990*/  STL.64 [R1+0x1eb0], R26 ;  /* 0x001eb01a01007387 */ /* 0x0007e80000100a00 */
[----:B------:R1:W-:Y:S01]  /*459a0*/  STL.64 [R1+0x1ea8], R18 ;  /* 0x001ea81201007387 */ /* 0x0003e20000100a00 */
[----:B------:R-:W-:-:S03]  /*459b0*/  IMAD.WIDE R2, R252, 0x4, R106 ;  /* 0x00000004fc027825 */ /* 0x000fc600078e026a */
[----:B------:R5:W-:Y:S04]  /*459c0*/  STL.64 [R1+0x1ea0], R10 ;  /* 0x001ea00a01007387 */ /* 0x000be80000100a00 */
[----:B------:R1:W-:Y:S04]  /*459d0*/  STL.64 [R1+0x1e98], R2 ;  /* 0x001e980201007387 */ /* 0x0003e80000100a00 */
[----:B------:R-:W4:Y:S04]  /*459e0*/  LDL.LU.64 R58, [R1+0xdf8] ;  /* 0x000df800013a7983 */ /* 0x000f280000300a00 */
[----:B------:R-:W4:Y:S04]  /*459f0*/  LDL.LU.64 R106, [R1+0xe00] ;  /* 0x000e0000016a7983 */ /* 0x000f280000300a00 */
[----:B------:R5:W-:Y:S04]  /*45a00*/  LDGSTS.E [R180+0x57400], [R10.64], !P4 ;  /* 0x574000000ab47fae */ /* 0x000be8000e121844 */
[----:B------:R1:W-:Y:S01]  /*45a10*/  LDGSTS.E [R180+0x57600], [R2.64], !P4 ;  /* 0x5760000002b47fae */ /* 0x0003e2000e121844 */
[----:B---3--:R-:W-:-:S04]  /*45a20*/  IMAD.WIDE R26, R252, 0x4, R42 ;  /* 0x00000004fc1a7825 */ /* 0x008fc800078e022a */
[C---:B-1----:R-:W-:Y:S01]  /*45a30*/  IMAD.WIDE R18, R252.reuse, 0x4, R66 ;  /* 0x00000004fc127825 */ /* 0x042fe200078e0242 */
[----:B------:R2:W-:Y:S03]  /*45a40*/  LDGSTS.E [R180+0x59000], [R26.64], !P2 ;  /* 0x590000001ab47fae */ /* 0x0005e6000d121844 */
[C---:B-----5:R-:W-:Y:S01]  /*45a50*/  IMAD.WIDE R10, R252.reuse, 0x4, R90 ;  /* 0x00000004fc0a7825 */ /* 0x060fe200078e025a */
[----:B------:R-:W3:Y:S04]  /*45a60*/  LDL.LU.64 R66, [R1+0xe08] ;  /* 0x000e080001427983 */ /* 0x000ee80000300a00 */
[----:B------:R2:W-:Y:S04]  /*45a70*/  STL.64 [R1+0x1e90], R26 ;  /* 0x001e901a01007387 */ /* 0x0005e80000100a00 */
[----:B------:R-:W5:Y:S04]  /*45a80*/  LDL.LU.64 R90, [R1+0xe10] ;  /* 0x000e1000015a7983 */ /* 0x000f680000300a00 */
[----:B------:R-:W-:Y:S04]  /*45a90*/  STL.64 [R1+0x1e88], R18 ;  /* 0x001e881201007387 */ /* 0x000fe80000100a00 */
[----:B------:R1:W-:Y:S04]  /*45aa0*/  STL.64 [R1+0x1e80], R10 ;  /* 0x001e800a01007387 */ /* 0x0003e80000100a00 */
[----:B------:R1:W-:Y:S01]  /*45ab0*/  LDGSTS.E [R180+0x59200], [R18.64], !P2 ;  /* 0x5920000012b47fae */ /* 0x0003e2000d121844 */
[----:B------:R-:W-:-:S03]  /*45ac0*/  IMAD.WIDE R2, R252, 0x4, R74 ;  /* 0x00000004fc027825 */ /* 0x000fc600078e024a */
[----:B------:R1:W-:Y:S04]  /*45ad0*/  LDGSTS.E [R180+0x59400], [R10.64], !P2 ;  /* 0x594000000ab47fae */ /* 0x0003e8000d121844 */
[----:B------:R4:W-:Y:S04]  /*45ae0*/  STL.64 [R1+0x1e78], R2 ;  /* 0x001e780201007387 */ /* 0x0009e80000100a00 */
[----:B------:R-:W5:Y:S04]  /*45af0*/  LDL.LU.64 R42, [R1+0xe18] ;  /* 0x000e1800012a7983 */ /* 0x000f680000300a00 */
[----:B------:R-:W5:Y:S01]  /*45b00*/  LDL.LU.64 R74, [R1+0xe20] ;  /* 0x000e2000014a7983 */ /* 0x000f620000300a00 */
[----:B------:R-:W-:-:S03]  /*45b10*/  IADD3 R174, R176, -0xb7, RZ ;  /* 0xffffff49b0ae7810 */ /* 0x000fc60007ffe0ff */
[----:B------:R4:W-:Y:S01]  /*45b20*/  LDGSTS.E [R180+0x59600], [R2.64], !P2 ;  /* 0x5960000002b47fae */ /* 0x0009e2000d121844 */
[----:B--2---:R-:W-:-:S03]  /*45b30*/  IMAD.WIDE R26, R252, 0x4, R34 ;  /* 0x00000004fc1a7825 */ /* 0x004fc600078e0222 */
[----:B------:R-:W2:Y:S04]  /*45b40*/  LDL.LU.64 R34, [R1+0xe28] ;  /* 0x000e280001227983 */ /* 0x000ea80000300a00 */
[----:B------:R4:W-:Y:S01]  /*45b50*/  STL.64 [R1+0x1e70], R26 ;  /* 0x001e701a01007387 */ /* 0x0009e20000100a00 */
[----:B-1----:R-:W-:-:S03]  /*45b60*/  IMAD.WIDE R10, R252, 0x4, R98 ;  /* 0x00000004fc0a7825 */ /* 0x002fc600078e0262 */
        /* <DEDUP_REMOVED lines=12> */
[----:B----4-:R-:W-:-:S05]  /*45c30*/  IMAD.WIDE R2, R252, 0x4, R82 ;  /* 0x00000004fc027825 */ /* 0x010fca00078e0252 */
[----:B------:R5:W-:Y:S04]  /*45c40*/  STL.64 [R1+0x1e58], R2 ;  /* 0x001e580201007387 */ /* 0x000be80000100a00 */
[----:B------:R-:W4:Y:S04]  /*45c50*/  LDL.LU.64 R50, [R1+0xe38] ;  /* 0x000e380001327983 */ /* 0x000f280000300a00 */
[----:B------:R-:W4:Y:S04]  /*45c60*/  LDL.LU.64 R82, [R1+0xe40] ;  /* 0x000e400001527983 */ /* 0x000f280000300a00 */
[----:B------:R5:W-:Y:S01]  /*45c70*/  LDGSTS.E [R180+0x5b600], [R2.64], !P3 ;  /* 0x5b60000002b47fae */ /* 0x000be2000d921844 */
[----:B-1----:R-:W-:-:S03]  /*45c80*/  IMAD.WIDE R26, R252, 0x4, R58 ;  /* 0x00000004fc1a7825 */ /* 0x002fc600078e023a */
[----:B------:R-:W4:Y:S01]  /*45c90*/  LDL.LU.64 R58, [R1+0xe48] ;  /* 0x000e4800013a7983 */ /* 0x000f220000300a00 */
[----:B------:R-:W-:-:S03]  /*45ca0*/  IMAD.WIDE R18, R252, 0x4, R106 ;  /* 0x00000004fc127825 */ /* 0x000fc600078e026a */
[----:B------:R-:W4:Y:S04]  /*45cb0*/  LDL.LU.64 R106, [R1+0xe50] ;  /* 0x000e5000016a7983 */ /* 0x000f280000300a00 */
[----:B------:R1:W-:Y:S04]  /*45cc0*/  STL.64 [R1+0x1e50], R26 ;  /* 0x001e501a01007387 */ /* 0x0003e80000100a00 */
[----:B------:R1:W-:Y:S04]  /*45cd0*/  STL.64 [R1+0x1e48], R18 ;  /* 0x001e481201007387 */ /* 0x0003e80000100a00 */
[----:B------:R1:W-:Y:S04]  /*45ce0*/  LDGSTS.E [R180+0x5d000], [R26.64], !P5 ;  /* 0x5d0000001ab47fae */ /* 0x0003e8000e921844 */
[----:B------:R1:W-:Y:S01]  /*45cf0*/  LDGSTS.E [R180+0x5d200], [R18.64], !P5 ;  /* 0x5d20000012b47fae */ /* 0x0003e2000e921844 */
[----:B---3--:R-:W-:-:S04]  /*45d00*/  IMAD.WIDE R10, R252, 0x4, R66 ;  /* 0x00000004fc0a7825 */ /* 0x008fc800078e0242 */
[C---:B-----5:R-:W-:Y:S01]  /*45d10*/  IMAD.WIDE R2, R252.reuse, 0x4, R90 ;  /* 0x00000004fc027825 */ /* 0x060fe200078e025a */
[----:B------:R2:W-:Y:S04]  /*45d20*/  STL.64 [R1+0x1e40], R10 ;  /* 0x001e400a01007387 */ /* 0x0005e80000100a00 */
[----:B------:R3:W-:Y:S04]  /*45d30*/  STL.64 [R1+0x1e38], R2 ;  /* 0x001e380201007387 */ /* 0x0007e80000100a00 */
[----:B------:R-:W3:Y:S04]  /*45d40*/  LDL.LU.64 R66, [R1+0xe58] ;  /* 0x000e580001427983 */ /* 0x000ee80000300a00 */
[----:B------:R-:W3:Y:S04]  /*45d50*/  LDL.LU.64 R90, [R1+0xe60] ;  /* 0x000e6000015a7983 */ /* 0x000ee80000300a00 */
[----:B------:R2:W-:Y:S04]  /*45d60*/  LDGSTS.E [R180+0x5d400], [R10.64], !P5 ;  /* 0x5d4000000ab47fae */ /* 0x0005e8000e921844 */
[----:B------:R3:W-:Y:S01]  /*45d70*/  LDGSTS.E [R180+0x5d600], [R2.64], !P5 ;  /* 0x5d60000002b47fae */ /* 0x0007e2000e921844 */
[----:B-1----:R-:W-:-:S03]  /*45d80*/  IMAD.WIDE R26, R252, 0x4, R42 ;  /* 0x00000004fc1a7825 */ /* 0x002fc600078e022a */
[----:B------:R-:W3:Y:S01]  /*45d90*/  LDL.LU.64 R42, [R1+0xe68] ;  /* 0x000e6800012a7983 */ /* 0x000ee20000300a00 */
[----:B------:R-:W-:-:S03]  /*45da0*/  IMAD.WIDE R18, R252, 0x4, R74 ;  /* 0x00000004fc127825 */ /* 0x000fc600078e024a */
[----:B------:R-:W3:Y:S04]  /*45db0*/  LDL.LU.64 R74, [R1+0xe70] ;  /* 0x000e7000014a7983 */ /* 0x000ee80000300a00 */
        /* <DEDUP_REMOVED lines=9> */
[----:B-1----:R-:W5:Y:S04]  /*45e50*/  LDL.LU.64 R26, [R1+0xe78] ;  /* 0x000e7800011a7983 */ /* 0x002f680000300a00 */
[----:B------:R-:W5:Y:S01]  /*45e60*/  LDL.LU.64 R98, [R1+0xe80] ;  /* 0x000e800001627983 */ /* 0x000f620000300a00 */
[----:B------:R-:W-:-:S03]  /*45e70*/  ISETP.GE.U32.AND P1, PT, R174, 0x7ffffebe, PT ;  /* 0x7ffffebeae00780c */ /* 0x000fc60003f26070 */
[----:B------:R2:W-:Y:S04]  /*45e80*/  LDGSTS.E [R180+0x5f400], [R10.64], !P0 ;  /* 0x5f4000000ab47fae */ /* 0x0005e8000c121844 */
[----:B------:R3:W-:Y:S01]  /*45e90*/  LDGSTS.E [R180+0x5f600], [R2.64], !P0 ;  /* 0x5f60000002b47fae */ /* 0x0007e2000c121844 */
[----:B------:R-:W-:-:S04]  /*45ea0*/  IADD3 R174, R176, -0xc7, RZ ;  /* 0xffffff39b0ae7810 */ /* 0x000fc80007ffe0ff */
[----:B------:R-:W-:Y:S01]  /*45eb0*/  ISETP.GE.U32.AND P6, PT, R174, 0x7ffffeba, PT ;  /* 0x7ffffebaae00780c */ /* 0x000fe20003fc6070 */
[C---:B----4-:R-:W-:Y:S02]  /*45ec0*/  IMAD.WIDE R34, R252.reuse, 0x4, R50 ;  /* 0x00000004fc227825 */ /* 0x050fe400078e0232 */
[----:B------:R-:W4:Y:S02]  /*45ed0*/  LDL.LU.64 R50, [R1+0xe88] ;  /* 0x000e880001327983 */ /* 0x000f240000300a00 */
[C---:B------:R-:W-:Y:S02]  /*45ee0*/  IMAD.WIDE R18, R252.reuse, 0x4, R82 ;  /* 0x00000004fc127825 */ /* 0x040fe400078e0252 */
[----:B------:R-:W4:Y:S04]  /*45ef0*/  LDL.LU.64 R82, [R1+0xe90] ;  /* 0x000e900001527983 */ /* 0x000f280000300a00 */
[----:B------:R1:W-:Y:S01]  /*45f00*/  STL.64 [R1+0x1e10], R34 ;  /* 0x001e102201007387 */ /* 0x0003e20000100a00 */
[----:B--2---:R-:W-:-:S03]  /*45f10*/  IMAD.WIDE R10, R252, 0x4, R58 ;  /* 0x00000004fc0a7825 */ /* 0x004fc600078e023a */
[----:B------:R2:W-:Y:S01]  /*45f20*/  STL.64 [R1+0x1e08], R18 ;  /* 0x001e081201007387 */ /* 0x0005e20000100a00 */
[----:B---3--:R-:W-:-:S03]  /*45f30*/  IMAD.WIDE R2, R252, 0x4, R106 ;  /* 0x00000004fc027825 */ /* 0x008fc600078e026a */
[----:B------:R3:W-:Y:S04]  /*45f40*/  STL.64 [R1+0x1e00], R10 ;  /* 0x001e000a01007387 */ /* 0x0007e80000100a00 */
[----:B------:R1:W-:Y:S04]  /*45f50*/  STL.64 [R1+0x1df8], R2 ;  /* 0x001df80201007387 */ /* 0x0003e80000100a00 */
[----:B------:R-:W4:Y:S04]  /*45f60*/  LDL.LU.64 R58, [R1+0xe98] ;  /* 0x000e9800013a7983 */ /* 0x000f280000300a00 */
[----:B------:R-:W4:Y:S04]  /*45f70*/  LDL.LU.64 R106, [R1+0xea0] ;  /* 0x000ea000016a7983 */ /* 0x000f280000300a00 */
[----:B------:R1:W-:Y:S04]  /*45f80*/  LDGSTS.E [R180+0x61000], [R34.64], !P1 ;  /* 0x6100000022b47fae */ /* 0x0003e8000c921844 */
[----:B------:R2:W-:Y:S04]  /*45f90*/  LDGSTS.E [R180+0x61200], [R18.64], !P1 ;  /* 0x6120000012b47fae */ /* 0x0005e8000c921844 */
[----:B------:R3:W-:Y:S04]  /*45fa0*/  LDGSTS.E [R180+0x61400], [R10.64], !P1 ;  /* 0x614000000ab47fae */ /* 0x0007e8000c921844 */
[----:B------:R1:W-:Y:S02]  /*45fb0*/  LDGSTS.E [R180+0x61600], [R2.64], !P1 ;  /* 0x6160000002b47fae */ /* 0x0003e4000c921844 */
[----:B-1----:R-:W-:-:S02]  /*45fc0*/  IMAD.WIDE R34, R252, 0x4, R66 ;  /* 0x00000004fc227825 */ /* 0x002fc400078e0242 */
[----:B------:R-:W4:Y:S02]  /*45fd0*/  LDL.LU.64 R66, [R1+0xea8] ;  /* 0x000ea80001427983 */ /* 0x000f240000300a00 */
[C---:B--2---:R-:W-:Y:S02]  /*45fe0*/  IMAD.WIDE R18, R252.reuse, 0x4, R90 ;  /* 0x00000004fc127825 */ /* 0x044fe400078e025a */
[----:B------:R-:W2:Y:S04]  /*45ff0*/  LDL.LU.64 R90, [R1+0xeb0] ;  /* 0x000eb000015a7983 */ /* 0x000ea80000300a00 */
[----:B------:R1:W-:Y:S01]  /*46000*/  STL.64 [R1+0x1df0], R34 ;  /* 0x001df02201007387 */ /* 0x0003e20000100a00 */
[----:B---3--:R-:W-:-:S03]  /*46010*/  IMAD.WIDE R10, R252, 0x4, R42 ;  /* 0x00000004fc0a7825 */ /* 0x008fc600078e022a */
[----:B------:R5:W-:Y:S01]  /*46020*/  STL.64 [R1+0x1de8], R18 ;  /* 0x001de81201007387 */ /* 0x000be20000100a00 */
[----:B------:R-:W-:-:S03]  /*46030*/  IMAD.WIDE R2, R252, 0x4, R74 ;  /* 0x00000004fc027825 */ /* 0x000fc600078e024a */
[----:B------:R4:W-:Y:S04]  /*46040*/  STL.64 [R1+0x1de0], R10 ;  /* 0x001de00a01007387 */ /* 0x0009e80000100a00 */
[----:B------:R1:W-:Y:S04]  /*46050*/  LDGSTS.E [R180+0x63000], [R34.64], !P6 ;  /* 0x6300000022b47fae */ /* 0x0003e8000f121844 */
[----:B------:R3:W-:Y:S04]  /*46060*/  STL.64 [R1+0x1dd8], R2 ;  /* 0x001dd80201007387 */ /* 0x0007e80000100a00 */
[----:B------:R5:W-:Y:S04]  /*46070*/  LDGSTS.E [R180+0x63200], [R18.64], !P6 ;  /* 0x6320000012b47fae */ /* 0x000be8000f121844 */
[----:B-1----:R-:W2:Y:S04]  /*46080*/  LDL.LU.64 R34, [R1+0xeb8] ;  /* 0x000eb80001227983 */ /* 0x002ea80000300a00 */
[----:B------:R-:W2:Y:S04]  /*46090*/  LDL.LU.64 R42, [R1+0xec0] ;  /* 0x000ec000012a7983 */ /* 0x000ea80000300a00 */
[----:B------:R-:W2:Y:S01]  /*460a0*/  LDL.LU.64 R74, [R1+0xec8] ;  /* 0x000ec800014a7983 */ /* 0x000ea20000300a00 */
[----:B------:R-:W-:-:S03]  /*460b0*/  IADD3 R174, R176, -0xcb, RZ ;  /* 0xffffff35b0ae7810 */ /* 0x000fc60007ffe0ff */
[----:B------:R4:W-:Y:S01]  /*460c0*/  LDGSTS.E [R180+0x63400], [R10.64], !P6 ;  /* 0x634000000ab47fae */ /* 0x0009e2000f121844 */
[----:B-----5:R-:W-:Y:S01]  /*460d0*/  IMAD.WIDE R18, R252, 0x4, R98 ;  /* 0x00000004fc127825 */ /* 0x020fe200078e0262 */
[----:B------:R-:W-:Y:S02]  /*460e0*/  ISETP.GE.U32.AND P4, PT, R174, 0x7ffffeb6, PT ;  /* 0x7ffffeb6ae00780c */ /* 0x000fe40003f86070 */
[----:B------:R-:W5:Y:S01]  /*460f0*/  LDL.LU.64 R98, [R1+0xed0] ;  /* 0x000ed00001627983 */ /* 0x000f620000300a00 */
[----:B------:R-:W-:-:S03]  /*46100*/  IMAD.WIDE R26, R252, 0x4, R26 ;  /* 0x00000004fc1a7825 */ /* 0x000fc600078e021a */
[----:B------:R3:W-:Y:S04]  /*46110*/  LDGSTS.E [R180+0x63600], [R2.64], !P6 ;  /* 0x6360000002b47fae */ /* 0x0007e8000f121844 */
[----:B------:R1:W-:Y:S01]  /*46120*/  STL.64 [R1+0x1dd0], R26 ;  /* 0x001dd01a01007387 */ /* 0x0003e20000100a00 */
[----:B------:R-:W-:-:S03]  /*46130*/  IADD3 R174, R176, -0xcf, RZ ;  /* 0xffffff31b0ae7810 */ /* 0x000fc60007ffe0ff */
[----:B------:R1:W-:Y:S04]  /*46140*/  STL.64 [R1+0x1dc8], R18 ;  /* 0x001dc81201007387 */ /* 0x0003e80000100a00 */
[----:B------:R1:W-:Y:S01]  /*46150*/  LDGSTS.E [R180+0x65000], [R26.64], !P4 ;  /* 0x650000001ab47fae */ /* 0x0003e2000e121844 */
[----:B------:R-:W-:-:S03]  /*46160*/  ISETP.GE.U32.AND P2, PT, R174, 0x7ffffeb2, PT ;  /* 0x7ffffeb2ae00780c */ /* 0x000fc60003f46070 */
[----:B------:R1:W-:Y:S01]  /*46170*/  LDGSTS.E [R180+0x65200], [R18.64], !P4 ;  /* 0x6520000012b47fae */ /* 0x0003e2000e121844 */
[----:B------:R-:W-:-:S04]  /*46180*/  IADD3 R174, R176, -0xd3, RZ ;  /* 0xffffff2db0ae7810 */ /* 0x000fc80007ffe0ff */
[----:B------:R-:W-:Y:S01]  /*46190*/  ISETP.GE.U32.AND P3, PT, R174, 0x7ffffeae, PT ;  /* 0x7ffffeaeae00780c */ /* 0x000fe20003f66070 */
[----:B----4-:R-:W-:-:S04]  /*461a0*/  IMAD.WIDE R10, R252, 0x4, R50 ;  /* 0x00000004fc0a7825 */ /* 0x010fc800078e0232 */
[C---:B---3--:R-:W-:Y:S01]  /*461b0*/  IMAD.WIDE R2, R252.reuse, 0x4, R82 ;  /* 0x00000004fc027825 */ /* 0x048fe200078e0252 */
[----:B------:R3:W-:Y:S04]  /*461c0*/  STL.64 [R1+0x1dc0], R10 ;  /* 0x001dc00a01007387 */ /* 0x0007e80000100a00 */
[----:B------:R2:W-:Y:S04]  /*461d0*/  STL.64 [R1+0x1db8], R2 ;  /* 0x001db80201007387 */ /* 0x0005e80000100a00 */
[----:B-1----:R-:W4:Y:S04]  /*461e0*/  LDL.LU.64 R26, [R1+0xed8] ;  /* 0x000ed800011a7983 */ /* 0x002f280000300a00 */
[----:B------:R-:W4:Y:S04]  /*461f0*/  LDL.LU.64 R50, [R1+0xee0] ;  /* 0x000ee00001327983 */ /* 0x000f280000300a00 */
[----:B------:R-:W4:Y:S01]  /*46200*/  LDL.LU.64 R82, [R1+0xee8] ;  /* 0x000ee80001527983 */ /* 0x000f220000300a00 */
[----:B------:R-:W-:-:S03]  /*46210*/  IMAD.WIDE R58, R252, 0x4, R58 ;  /* 0x00000004fc3a7825 */ /* 0x000fc600078e023a */
[----:B------:R3:W-:Y:S01]  /*46220*/  LDGSTS.E [R180+0x65400], [R10.64], !P4 ;  /* 0x654000000ab47fae */ /* 0x0007e2000e121844 */
[----:B------:R-:W-:-:S03]  /*46230*/  IMAD.WIDE R18, R252, 0x4, R106 ;  /* 0x00000004fc127825 */ /* 0x000fc600078e026a */
[----:B------:R2:W-:Y:S04]  /*46240*/  LDGSTS.E [R180+0x65600], [R2.64], !P4 ;  /* 0x6560000002b47fae */ /* 0x0005e8000e121844 */
[----:B------:R-:W4:Y:S04]  /*46250*/  LDL.LU.64 R106, [R1+0xef0] ;  /* 0x000ef000016a7983 */ /* 0x000f280000300a00 */
[----:B------:R1:W-:Y:S04]  /*46260*/  STL.64 [R1+0x1db0], R58 ;  /* 0x001db03a01007387 */ /* 0x0003e80000100a00 */
[----:B------:R1:W-:Y:S04]  /*46270*/  STL.64 [R1+0x1da8], R18 ;  /* 0x001da81201007387 */ /* 0x0003e80000100a00 */
[----:B------:R1:W-:Y:S04]  /*46280*/  LDGSTS.E [R180+0x67000], [R58.64], !P2 ;  /* 0x670000003ab47fae */ /* 0x0003e8000d121844 */
        /* <DEDUP_REMOVED lines=18> */
[----:B------:R1:W-:Y:S04]  /*463b0*/  STL.64 [R1+0x1d80], R10 ;  /* 0x001d800a01007387 */ /* 0x0003e80000100a00 */
[----:B------:R1:W-:Y:S01]  /*463c0*/  LDGSTS.E [R180+0x69200], [R18.64], !P3 ;  /* 0x6920000012b47fae */ /* 0x0003e2000d921844 */
[----:B-----5:R-:W-:-:S03]  /*463d0*/  IMAD.WIDE R2, R252, 0x4, R98 ;  /* 0x00000004fc027825 */ /* 0x020fc600078e0262 */
[----:B------:R5:W-:Y:S04]  /*463e0*/  LDGSTS.E [R180+0x69400], [R10.64], !P3 ;  /* 0x694000000ab47fae */ /* 0x000be8000d921844 */
[----:B------:R4:W-:Y:S04]  /*463f0*/  STL.64 [R1+0x1d78], R2 ;  /* 0x001d780201007387 */ /* 0x0009e80000100a00 */
[----:B-1----:R-:W2:Y:S04]  /*46400*/  LDL.LU.64 R34, [R1+0xf18] ;  /* 0x000f180001227983 */ /* 0x002ea80000300a00 */
[----:B------:R-:W2:Y:S04]  /*46410*/  LDL.LU.64 R42, [R1+0xf20] ;  /* 0x000f2000012a7983 */ /* 0x000ea80000300a00 */
[----:B------:R-:W2:Y:S01]  /*46420*/  LDL.LU.64 R98, [R1+0xf28] ;  /* 0x000f280001627983 */ /* 0x000ea20000300a00 */
[----:B------:R-:W-:-:S03]  /*46430*/  ISETP.GE.U32.AND P5, PT, R174, 0x7ffffeaa, PT ;  /* 0x7ffffeaaae00780c */ /* 0x000fc60003fa6070 */
[----:B------:R1:W-:Y:S01]  /*46440*/  LDGSTS.E [R180+0x69600], [R2.64], !P3 ;  /* 0x6960000002b47fae */ /* 0x0003e2000d921844 */
[----:B------:R-:W-:-:S04]  /*46450*/  IADD3 R174, R176, -0xdb, RZ ;  /* 0xffffff25b0ae7810 */ /* 0x000fc80007ffe0ff */
[----:B------:R-:W-:Y:S01]  /*46460*/  ISETP.GE.U32.AND P0, PT, R174, 0x7ffffea6, PT ;  /* 0x7ffffea6ae00780c */ /* 0x000fe20003f06070 */
[----:B----4-:R-:W-:-:S04]  /*46470*/  IMAD.WIDE R26, R252, 0x4, R26 ;  /* 0x00000004fc1a7825 */ /* 0x010fc800078e021a */
[C---:B------:R-:W-:Y:S01]  /*46480*/  IMAD.WIDE R18, R252.reuse, 0x4, R50 ;  /* 0x00000004fc127825 */ /* 0x040fe200078e0232 */
[----:B------:R3:W-:Y:S03]  /*46490*/  LDGSTS.E [R180+0x6b000], [R26.64], !P5 ;  /* 0x6b0000001ab47fae */ /* 0x0007e6000e921844 */
[C---:B-----5:R-:W-:Y:S01]  /*464a0*/  IMAD.WIDE R10, R252.reuse, 0x4, R82 ;  /* 0x00000004fc0a7825 */ /* 0x060fe200078e0252 */
[----:B------:R4:W-:Y:S04]  /*464b0*/  LDGSTS.E [R180+0x6b200], [R18.64], !P5 ;  /* 0x6b20000012b47fae */ /* 0x0009e8000e921844 */
[----:B------:R-:W5:Y:S04]  /*464c0*/  LDL.LU.64 R82, [R1+0xf30] ;  /* 0x000f300001527983 */ /* 0x000f680000300a00 */
[----:B------:R3:W-:Y:S01]  /*464d0*/  STL.64 [R1+0x1d70], R26 ;  /* 0x001d701a01007387 */ /* 0x0007e20000100a00 */
[----:B-1----:R-:W-:-:S03]  /*464e0*/  IMAD.WIDE R2, R252, 0x4, R106 ;  /* 0x00000004fc027825 */ /* 0x002fc600078e026a */
[----:B------:R4:W-:Y:S04]  /*464f0*/  STL.64 [R1+0x1d68], R18 ;  /* 0x001d681201007387 */ /* 0x0009e80000100a00 */
[----:B------:R1:W-:Y:S04]  /*46500*/  STL.64 [R1+0x1d60], R10 ;  /* 0x001d600a01007387 */ /* 0x0003e80000100a00 */
[----:B------:R1:W-:Y:S04]  /*46510*/  STL.64 [R1+0x1d58], R2 ;  /* 0x001d580201007387 */ /* 0x0003e80000100a00 */
[----:B------:R-:W5:Y:S04]  /*46520*/  LDL.LU.64 R50, [R1+0xf38] ;  /* 0x000f380001327983 */ /* 0x000f680000300a00 */
[----:B------:R-:W5:Y:S04]  /*46530*/  LDL.LU.64 R106, [R1+0xf40] ;  /* 0x000f4000016a7983 */ /* 0x000f680000300a00 */
[----:B------:R1:W-:Y:S04]  /*46540*/  LDGSTS.E [R180+0x6b400], [R10.64], !P5 ;  /* 0x6b4000000ab47fae */ /* 0x0003e8000e921844 */
[----:B------:R1:W-:Y:S01]  /*46550*/  LDGSTS.E [R180+0x6b600], [R2.64], !P5 ;  /* 0x6b60000002b47fae */ /* 0x0003e2000e921844 */
[----:B---3--:R-:W-:-:S03]  /*46560*/  IMAD.WIDE R26, R252, 0x4, R58 ;  /* 0x00000004fc1a7825 */ /* 0x008fc600078e023a */
[----:B------:R-:W3:Y:S01]  /*46570*/  LDL.LU.64 R58, [R1+0xf48] ;  /* 0x000f4800013a7983 */ /* 0x000ee20000300a00 */
[----:B----4-:R-:W-:-:S03]  /*46580*/  IMAD.WIDE R18, R252, 0x4, R66 ;  /* 0x00000004fc127825 */ /* 0x010fc600078e0242 */
[----:B------:R2:W-:Y:S01]  /*46590*/  STL.64 [R1+0x1d50], R26 ;  /* 0x001d501a01007387 */ /* 0x0005e20000100a00 */
[----:B-1----:R-:W-:-:S03]  /*465a0*/  IMAD.WIDE R10, R252, 0x4, R90 ;  /* 0x00000004fc0a7825 */ /* 0x002fc600078e025a */
[----:B------:R-:W4:Y:S04]  /*465b0*/  LDL.LU.64 R90, [R1+0xf50] ;  /* 0x000f5000015a7983 */ /* 0x000f280000300a00 */
[----:B------:R-:W-:Y:S04]  /*465c0*/  STL.64 [R1+0x1d48], R18 ;  /* 0x001d481201007387 */ /* 0x000fe80000100a00 */
[----:B------:R1:W-:Y:S04]  /*465d0*/  STL.64 [R1+0x1d40], R10 ;  /* 0x001d400a01007387 */ /* 0x0003e80000100a00 */
[----:B------:R2:W-:Y:S04]  /*465e0*/  LDGSTS.E [R180+0x6d000], [R26.64], !P0 ;  /* 0x6d0000001ab47fae */ /* 0x0005e8000c121844 */
[----:B------:R1:W-:Y:S04]  /*465f0*/  LDGSTS.E [R180+0x6d200], [R18.64], !P0 ;  /* 0x6d20000012b47fae */ /* 0x0003e8000c121844 */
[----:B------:R1:W-:Y:S01]  /*46600*/  LDGSTS.E [R180+0x6d400], [R10.64], !P0 ;  /* 0x6d4000000ab47fae */ /* 0x0003e2000c121844 */
[----:B------:R-:W-:-:S05]  /*46610*/  IMAD.WIDE R2, R252, 0x4, R74 ;  /* 0x00000004fc027825 */ /* 0x000fca00078e024a */
[----:B------:R5:W-:Y:S04]  /*46620*/  STL.64 [R1+0x1d38], R2 ;  /* 0x001d380201007387 */ /* 0x000be80000100a00 */
[----:B------:R-:W4:Y:S04]  /*46630*/  LDL.LU.64 R66, [R1+0xf58] ;  /* 0x000f580001427983 */ /* 0x000f280000300a00 */
[----:B------:R-:W4:Y:S01]  /*46640*/  LDL.LU.64 R74, [R1+0xf60] ;  /* 0x000f6000014a7983 */ /* 0x000f220000300a00 */
        /* <DEDUP_REMOVED lines=24> */
[----:B------:R-:W5:Y:S04]  /*467d0*/  LDL.LU.64 R106, [R1+0xf90] ;  /* 0x000f9000016a7983 */ /* 0x000f680000300a00 */
[----:B------:R1:W-:Y:S04]  /*467e0*/  STL.64 [R1+0x1d10], R26 ;  /* 0x001d101a01007387 */ /* 0x0003e80000100a00 */
[----:B------:R1:W-:Y:S04]  /*467f0*/  STL.64 [R1+0x1d08], R18 ;  /* 0x001d081201007387 */ /* 0x0003e80000100a00 */
[----:B------:R1:W-:Y:S04]  /*46800*/  LDGSTS.E [R180+0x71000], [R26.64], !P6 ;  /* 0x710000001ab47fae */ /* 0x0003e8000f121844 */
[----:B------:R1:W-:Y:S01]  /*46810*/  LDGSTS.E [R180+0x71200], [R18.64], !P6 ;  /* 0x7120000012b47fae */ /* 0x0003e2000f121844 */
[----:B---3--:R-:W-:-:S04]  /*46820*/  IMAD.WIDE R10, R252, 0x4, R58 ;  /* 0x00000004fc0a7825 */ /* 0x008fc800078e023a */
[C---:B----4-:R-:W-:Y:S01]  /*46830*/  IMAD.WIDE R2, R252.reuse, 0x4, R90 ;  /* 0x00000004fc027825 */ /* 0x050fe200078e025a */
        /* <DEDUP_REMOVED lines=11> */
[----:B------:R1:W-:Y:S01]  /*468f0*/  STL.64 [R1+0x1ce8], R18 ;  /* 0x001ce81201007387 */ /* 0x0003e20000100a00 */
[----:B--2---:R-:W-:-:S04]  /*46900*/  IMAD.WIDE R10, R252, 0x4, R34 ;  /* 0x00000004fc0a7825 */ /* 0x004fc800078e0222 */
[----:B---3--:R-:W-:Y:S01]  /*46910*/  IMAD.WIDE R2, R252, 0x4, R98 ;  /* 0x00000004fc027825 */ /* 0x008fe200078e0262 */
[----:B------:R2:W-:Y:S04]  /*46920*/  STL.64 [R1+0x1ce0], R10 ;  /* 0x001ce00a01007387 */ /* 0x0005e80000100a00 */
[----:B------:R3:W-:Y:S04]  /*46930*/  STL.64 [R1+0x1cd8], R2 ;  /* 0x001cd80201007387 */ /* 0x0007e80000100a00 */
[----:B------:R-:W4:Y:S04]  /*46940*/  LDL.LU.64 R34, [R1+0xfb8] ;  /* 0x000fb80001227983 */ /* 0x000f280000300a00 */
[----:B------:R-:W4:Y:S01]  /*46950*/  LDL.LU.64 R98, [R1+0xfc0] ;  /* 0x000fc00001627983 */ /* 0x000f220000300a00 */
        /* <DEDUP_REMOVED lines=8> */
[----:B------:R-:W-:-:S04]  /*469e0*/  IADD3 R174, R176, -0xef, RZ ;  /* 0xffffff11b0ae7810 */ /* 0x000fc80007ffe0ff */
[----:B------:R-:W-:Y:S01]  /*469f0*/  ISETP.GE.U32.AND P3, PT, R174, 0x7ffffe92, PT ;  /* 0x7ffffe92ae00780c */ /* 0x000fe20003f66070 */
[C---:B-----5:R-:W-:Y:S02]  /*46a00*/  IMAD.WIDE R26, R252.reuse, 0x4, R42 ;  /* 0x00000004fc1a7825 */ /* 0x060fe400078e022a */
[----:B------:R-:W5:Y:S02]  /*46a10*/  LDL.LU.64 R42, [R1+0xfc8] ;  /* 0x000fc800012a7983 */ /* 0x000f640000300a00 */
[C---:B-1----:R-:W-:Y:S02]  /*46a20*/  IMAD.WIDE R18, R252.reuse, 0x4, R82 ;  /* 0x00000004fc127825 */ /* 0x042fe400078e0252 */
[----:B------:R-:W5:Y:S04]  /*46a30*/  LDL.LU.64 R82, [R1+0xfd0] ;  /* 0x000fd00001527983 */ /* 0x000f680000300a00 */
[----:B------:R-:W-:Y:S01]  /*46a40*/  STL.64 [R1+0x1cd0], R26 ;  /* 0x001cd01a01007387 */ /* 0x000fe20000100a00 */
[----:B--2---:R-:W-:-:S03]  /*46a50*/  IMAD.WIDE R10, R252, 0x4, R50 ;  /* 0x00000004fc0a7825 */ /* 0x004fc600078e0232 */
[----:B------:R1:W-:Y:S01]  /*46a60*/  STL.64 [R1+0x1cc8], R18 ;  /* 0x001cc81201007387 */ /* 0x0003e20000100a00 */
[----:B---3--:R-:W-:-:S03]  /*46a70*/  IMAD.WIDE R2, R252, 0x4, R106 ;  /* 0x00000004fc027825 */ /* 0x008fc600078e026a */
[----:B------:R2:W-:Y:S04]  /*46a80*/  STL.64 [R1+0x1cc0], R10 ;  /* 0x001cc00a01007387 */ /* 0x0005e80000100a00 */
[----:B------:R3:W-:Y:S04]  /*46a90*/  STL.64 [R1+0x1cb8], R2 ;  /* 0x001cb80201007387 */ /* 0x0007e80000100a00 */
[----:B------:R-:W5:Y:S04]  /*46aa0*/  LDL.LU.64 R106, [R1+0xfd8] ;  /* 0x000fd800016a7983 */ /* 0x000f680000300a00 */
[----:B------:R1:W-:Y:S04]  /*46ab0*/  LDGSTS.E [R180+0x75000], [R26.64], !P2 ;  /* 0x750000001ab47fae */ /* 0x0003e8000d121844 */
[----:B------:R1:W-:Y:S04]  /*46ac0*/  LDGSTS.E [R180+0x75200], [R18.64], !P2 ;  /* 0x7520000012b47fae */ /* 0x0003e8000d121844 */
[----:B------:R2:W-:Y:S04]  /*46ad0*/  LDGSTS.E [R180+0x75400], [R10.64], !P2 ;  /* 0x754000000ab47fae */ /* 0x0005e8000d121844 */
[----:B------:R3:W-:Y:S04]  /*46ae0*/  LDGSTS.E [R180+0x75600], [R2.64], !P2 ;  /* 0x7560000002b47fae */ /* 0x0007e8000d121844 */
[----:B-1----:R-:W5:Y:S04]  /*46af0*/  LDL.LU.64 R18, [R1+0xfe0] ;  /* 0x000fe00001127983 */ /* 0x002f680000300a00 */
[----:B------:R-:W5:Y:S01]  /*46b00*/  LDL.LU.64 R50, [R1+0xfe8] ;  /* 0x000fe80001327983 */ /* 0x000f620000300a00 */
[----:B------:R-:W-:-:S04]  /*46b10*/  IMAD.WIDE R58, R252, 0x4, R58 ;  /* 0x00000004fc3a7825 */ /* 0x000fc800078e023a */
[C---:B------:R-:W-:Y:S01]  /*46b20*/  IMAD.WIDE R26, R252.reuse, 0x4, R90 ;  /* 0x00000004fc1a7825 */ /* 0x040fe200078e025a */
[----:B------:R1:W-:Y:S04]  /*46b30*/  STL.64 [R1+0x1cb0], R58 ;  /* 0x001cb03a01007387 */ /* 0x0003e80000100a00 */
[----:B------:R-:W5:Y:S04]  /*46b40*/  LDL.LU.64 R90, [R1+0xff0] ;  /* 0x000ff000015a7983 */ /* 0x000f680000300a00 */
[----:B------:R4:W-:Y:S04]  /*46b50*/  STL.64 [R1+0x1ca8], R26 ;  /* 0x001ca81a01007387 */ /* 0x0009e80000100a00 */
[----:B------:R1:W-:Y:S04]  /*46b60*/  LDGSTS.E [R180+0x77000], [R58.64], !P3 ;  /* 0x770000003ab47fae */ /* 0x0003e8000d921844 */
[----:B------:R4:W-:Y:S01]  /*46b70*/  LDGSTS.E [R180+0x77200], [R26.64], !P3 ;  /* 0x772000001ab47fae */ /* 0x0009e2000d921844 */
[----:B--2---:R-:W-:-:S04]  /*46b80*/  IMAD.WIDE R10, R252, 0x4, R66 ;  /* 0x00000004fc0a7825 */ /* 0x004fc800078e0242 */
[----:B---3--:R-:W-:Y:S01]  /*46b90*/  IMAD.WIDE R2, R252, 0x4, R74 ;  /* 0x00000004fc027825 */ /* 0x008fe200078e024a */
[----:B------:R5:W-:Y:S04]  /*46ba0*/  STL.64 [R1+0x1ca0], R10 ;  /* 0x001ca00a01007387 */ /* 0x000be80000100a00 */
[----:B------:R2:W-:Y:S04]  /*46bb0*/  STL.64 [R1+0x1c98], R2 ;  /* 0x001c980201007387 */ /* 0x0005e80000100a00 */
[----:B-1----:R-:W3:Y:S04]  /*46bc0*/  LDL.LU.64 R58, [R1+0xff8] ;  /* 0x000ff800013a7983 */ /* 0x002ee80000300a00 */
[----:B------:R-:W3:Y:S04]  /*46bd0*/  LDL.LU.64 R66, [R1+0x1000] ;  /* 0x0010000001427983 */ /* 0x000ee80000300a00 */
[----:B------:R-:W3:Y:S01]  /*46be0*/  LDL.LU.64 R74, [R1+0x1008] ;  /* 0x00100800014a7983 */ /* 0x000ee20000300a00 */
[----:B------:R-:W-:-:S03]  /*46bf0*/  IADD3 R174, R176, -0xf3, RZ ;  /* 0xffffff0db0ae7810 */ /* 0x000fc60007ffe0ff */
[----:B------:R5:W-:Y:S01]  /*46c00*/  LDGSTS.E [R180+0x77400], [R10.64], !P3 ;  /* 0x774000000ab47fae */ /* 0x000be2000d921844 */
[----:B----4-:R-:W-:Y:S01]  /*46c10*/  IMAD.WIDE R26, R252, 0x4, R98 ;  /* 0x00000004fc1a7825 */ /* 0x010fe200078e0262 */
[----:B------:R-:W-:Y:S02]  /*46c20*/  ISETP.GE.U32.AND P5, PT, R174, 0x7ffffe8e, PT ;  /* 0x7ffffe8eae00780c */ /* 0x000fe40003fa6070 */
[----:B------:R-:W4:Y:S01]  /*46c30*/  LDL.LU.64 R98, [R1+0x1010] ;  /* 0x0010100001627983 */ /* 0x000f220000300a00 */
[----:B------:R-:W-:-:S03]  /*46c40*/  IMAD.WIDE R34, R252, 0x4, R34 ;  /* 0x00000004fc227825 */ /* 0x000fc600078e0222 */
[----:B------:R2:W-:Y:S04]  /*46c50*/  LDGSTS.E [R180+0x77600], [R2.64], !P3 ;  /* 0x7760000002b47fae */ /* 0x0005e8000d921844 */
[----:B------:R1:W-:Y:S04]  /*46c60*/  STL.64 [R1+0x1c90], R34 ;  /* 0x001c902201007387 */ /* 0x0003e80000100a00 */
[----:B------:R1:W-:Y:S04]  /*46c70*/  STL.64 [R1+0x1c88], R26 ;  /* 0x001c881a01007387 */ /* 0x0003e80000100a00 */
[----:B------:R1:W-:Y:S01]  /*46c80*/  LDGSTS.E [R180+0x79000], [R34.64], !P5 ;  /* 0x7900000022b47fae */ /* 0x0003e2000e921844 */
[----:B------:R-:W-:-:S03]  /*46c90*/  IADD3 R174, R176, -0xf7, RZ ;  /* 0xffffff09b0ae7810 */ /* 0x000fc60007ffe0ff */
[----:B------:R1:W-:Y:S01]  /*46ca0*/  LDGSTS.E [R180+0x79200], [R26.64], !P5 ;  /* 0x792000001ab47fae */ /* 0x0003e2000e921844 */
[----:B------:R-:W-:Y:S01]  /*46cb0*/  ISETP.GE.U32.AND P0, PT, R174, 0x7ffffe8a, PT ;  /* 0x7ffffe8aae00780c */ /* 0x000fe20003f06070 */
[----:B-----5:R-:W-:-:S04]  /*46cc0*/  IMAD.WIDE R10, R252, 0x4, R42 ;  /* 0x00000004fc0a7825 */ /* 0x020fc800078e022a */
[C---:B--2---:R-:W-:Y:S01]  /*46cd0*/  IMAD.WIDE R2, R252.reuse, 0x4, R82 ;  /* 0x00000004fc027825 */ /* 0x044fe200078e0252 */
[----:B------:R2:W-:Y:S04]  /*46ce0*/  STL.64 [R1+0x1c80], R10 ;  /* 0x001c800a01007387 */ /* 0x0005e80000100a00 */
[----:B------:R5:W-:Y:S04]  /*46cf0*/  STL.64 [R1+0x1c78], R2 ;  /* 0x001c780201007387 */ /* 0x000be80000100a00 */
[----:B-1----:R-:W4:Y:S04]  /*46d00*/  LDL.LU.64 R34, [R1+0x1018] ;  /* 0x0010180001227983 */ /* 0x002f280000300a00 */
[----:B------:R-:W4:Y:S04]  /*46d10*/  LDL.LU.64 R42, [R1+0x1020] ;  /* 0x00102000012a7983 */ /* 0x000f280000300a00 */
[----:B------:R-:W4:Y:S01]  /*46d20*/  LDL.LU.64 R82, [R1+0x1028] ;  /* 0x0010280001527983 */ /* 0x000f220000300a00 */
[----:B------:R-:W-:-:S03]  /*46d30*/  IMAD.WIDE R26, R252, 0x4, R106 ;  /* 0x00000004fc1a7825 */ /* 0x000fc600078e026a */
[----:B------:R2:W-:Y:S04]  /*46d40*/  LDGSTS.E [R180+0x79400], [R10.64], !P5 ;  /* 0x794000000ab47fae */ /* 0x0005e8000e921844 */
[----:B------:R-:W4:Y:S04]  /*46d50*/  LDL.LU.64 R106, [R1+0x1030] ;  /* 0x00103000016a7983 */ /* 0x000f280000300a00 */
[----:B------:R5:W-:Y:S04]  /*46d60*/  LDGSTS.E [R180+0x79600], [R2.64], !P5 ;  /* 0x7960000002b47fae */ /* 0x000be8000e921844 */
[----:B------:R3:W-:Y:S04]  /*46d70*/  STL.64 [R1+0x1c70], R26 ;  /* 0x001c701a01007387 */ /* 0x0007e80000100a00 */
[----:B------:R3:W-:Y:S01]  /*46d80*/  LDGSTS.E [R180+0x7b000], [R26.64], !P0 ;  /* 0x7b0000001ab47fae */ /* 0x0007e2000c121844 */
[----:B------:R-:W-:-:S04]  /*46d90*/  IMAD.WIDE R18, R252, 0x4, R18 ;  /* 0x00000004fc127825 */ /* 0x000fc800078e0212 */
[C---:B--2---:R-:W-:Y:S01]  /*46da0*/  IMAD.WIDE R10, R252.reuse, 0x4, R50 ;  /* 0x00000004fc0a7825 */ /* 0x044fe200078e0232 */
[----:B------:R1:W-:Y:S04]  /*46db0*/  STL.64 [R1+0x1c68], R18 ;  /* 0x001c681201007387 */ /* 0x0003e80000100a00 */
[----:B------:R2:W-:Y:S04]  /*46dc0*/  STL.64 [R1+0x1c60], R10 ;  /* 0x001c600a01007387 */ /* 0x0005e80000100a00 */
[----:B------:R1:W-:Y:S04]  /*46dd0*/  LDGSTS.E [R180+0x7b200], [R18.64], !P0 ;  /* 0x7b20000012b47fae */ /* 0x0003e8000c121844 */
[----:B------:R2:W-:Y:S01]  /*46de0*/  LDGSTS.E [R180+0x7b400], [R10.64], !P0 ;  /* 0x7b4000000ab47fae */ /* 0x0005e2000c121844 */
[----:B-----5:R-:W-:-:S05]  /*46df0*/  IMAD.WIDE R2, R252, 0x4, R90 ;  /* 0x00000004fc027825 */ /* 0x020fca00078e025a */
[----:B------:R4:W-:Y:S04]  /*46e00*/  STL.64 [R1+0x1c58], R2 ;  /* 0x001c580201007387 */ /* 0x0009e80000100a00 */
[----:B------:R-:W5:Y:S04]  /*46e10*/  LDL.LU.64 R90, [R1+0x1038] ;  /* 0x00103800015a7983 */ /* 0x000f680000300a00 */
[----:B------:R-:W5:Y:S04]  /*46e20*/  LDL.LU.64 R50, [R1+0x1040] ;  /* 0x0010400001327983 */ /* 0x000f680000300a00 */
[----:B------:R4:W-:Y:S01]  /*46e30*/  LDGSTS.E [R180+0x7b600], [R2.64], !P0 ;  /* 0x7b60000002b47fae */ /* 0x0009e2000c121844 */
[----:B---3--:R-:W-:-:S04]  /*46e40*/  IMAD.WIDE R26, R252, 0x4, R58 ;  /* 0x00000004fc1a7825 */ /* 0x008fc800078e023a */
[C---:B-1----:R-:W-:Y:S01]  /*46e50*/  IMAD.WIDE R18, R252.reuse, 0x4, R66 ;  /* 0x00000004fc127825 */ /* 0x042fe200078e0242 */
[----:B------:R1:W-:Y:S04]  /*46e60*/  STL.64 [R1+0x1c50], R26 ;  /* 0x001c501a01007387 */ /* 0x0003e80000100a00 */
[----:B------:R-:W5:Y:S01]  /*46e70*/  LDL.LU.64 R58, [R1+0x1048] ;  /* 0x00104800013a7983 */ /* 0x000f620000300a00 */
[----:B--2---:R-:W-:-:S03]  /*46e80*/  IMAD.WIDE R10, R252, 0x4, R74 ;  /* 0x00000004fc0a7825 */ /* 0x004fc600078e024a */
[----:B------:R2:W-:Y:S04]  /*46e90*/  STL.64 [R1+0x1c48], R18 ;  /* 0x001c481201007387 */ /* 0x0005e80000100a00 */
[----:B------:R-:W5:Y:S04]  /*46ea0*/  LDL.LU.64 R66, [R1+0x1050] ;  /* 0x0010500001427983 */ /* 0x000f680000300a00 */
[----:B------:R1:W-:Y:S01]  /*46eb0*/  STL.64 [R1+0x1c40], R10 ;  /* 0x001c400a01007387 */ /* 0x0003e20000100a00 */
[----:B----4-:R-:W-:-:S05]  /*46ec0*/  IMAD.WIDE R2, R252, 0x4, R98 ;  /* 0x00000004fc027825 */ /* 0x010fca00078e0262 */
[----:B------:R4:W-:Y:S04]  /*46ed0*/  STL.64 [R1+0x1c38], R2 ;  /* 0x001c380201007387 */ /* 0x0009e80000100a00 */
[----:B------:R-:W3:Y:S04]  /*46ee0*/  LDL.LU.64 R74, [R1+0x1058] ;  /* 0x00105800014a7983 */ /* 0x000ee80000300a00 */
[----:B------:R-:W3:Y:S01]  /*46ef0*/  LDL.LU.64 R98, [R1+0x1060] ;  /* 0x0010600001627983 */ /* 0x000ee20000300a00 */
[----:B------:R-:W-:-:S04]  /*46f00*/  IADD3 R174, R176, -0xfb, RZ ;  /* 0xffffff05b0ae7810 */ /* 0x000fc80007ffe0ff */
[----:B------:R-:W-:Y:S02]  /*46f10*/  ISETP.GE.U32.AND P1, PT, R174, 0x7ffffe86, PT ;  /* 0x7ffffe86ae00780c */ /* 0x000fe40003f26070 */
[----:B------:R-:W-:-:S11]  /*46f20*/  IADD3 R174, R176, -0xff, RZ ;  /* 0xffffff01b0ae7810 */ /* 0x000fd60007ffe0ff */
[----:B------:R1:W-:Y:S04]  /*46f30*/  LDGSTS.E [R180+0x7d000], [R26.64], !P1 ;  /* 0x7d0000001ab47fae */ /* 0x0003e8000c921844 */
[----:B------:R2:W-:Y:S04]  /*46f40*/  LDGSTS.E [R180+0x7d200], [R18.64], !P1 ;  /* 0x7d20000012b47fae */ /* 0x0005e8000c921844 */
[----:B------:R1:W-:Y:S04]  /*46f50*/  LDGSTS.E [R180+0x7d400], [R10.64], !P1 ;  /* 0x7d4000000ab47fae */ /* 0x0003e8000c921844 */
[----:B------:R4:W-:Y:S01]  /*46f60*/  LDGSTS.E [R180+0x7d600], [R2.64], !P1 ;  /* 0x7d60000002b47fae */ /* 0x0009e2000c921844 */
[----:B------:R-:W-:-:S02]  /*46f70*/  ISETP.GE.U32.AND P6, PT, R174, 0x7ffffe82, PT ;  /* 0x7ffffe82ae00780c */ /* 0x000fc40003fc6070 */
[----:B------:R-:W-:-:S04]  /*46f80*/  IADD3 R174, R176, -0x84, RZ ;  /* 0xffffff7cb0ae7810 */ /* 0x000fc80007ffe0ff */
[----:B------:R-:W-:Y:S01]  /*46f90*/  ISETP.GE.U32.AND P4, PT, R174, 0x7ffffefd, PT ;  /* 0x7ffffefdae00780c */ /* 0x000fe20003f86070 */
[----:B-1----:R-:W-:-:S04]  /*46fa0*/  IMAD.WIDE R26, R252, 0x4, R34 ;  /* 0x00000004fc1a7825 */ /* 0x002fc800078e0222 */
[C---:B--2---:R-:W-:Y:S02]  /*46fb0*/  IMAD.WIDE R18, R252.reuse, 0x4, R42 ;  /* 0x00000004fc127825 */ /* 0x044fe400078e022a */
[----:B------:R1:W-:Y:S02]  /*46fc0*/  LDGSTS.E [R180+0x7f000], [R26.64], !P6 ;  /* 0x7f0000001ab47fae */ /* 0x0003e4000f121844 */
[C---:B------:R-:W-:Y:S02]  /*46fd0*/  IMAD.WIDE R10, R252.reuse, 0x4, R82 ;  /* 0x00000004fc0a7825 */ /* 0x040fe400078e0252 */
[----:B------:R2:W-:Y:S04]  /*46fe0*/  LDGSTS.E [R180+0x7f200], [R18.64], !P6 ;  /* 0x7f20000012b47fae */ /* 0x0005e8000f121844 */
[----:B------:R-:W3:Y:S04]  /*46ff0*/  LDL.LU.64 R82, [R1+0x1068] ;  /* 0x0010680001527983 */ /* 0x000ee80000300a00 */
[----:B------:R1:W-:Y:S01]  /*47000*/  STL.64 [R1+0x1c30], R26 ;  /* 0x001c301a01007387 */ /* 0x0003e20000100a00 */
[----:B----4-:R-:W-:-:S03]  /*47010*/  IMAD.WIDE R2, R252, 0x4, R106 ;  /* 0x00000004fc027825 */ /* 0x010fc600078e026a */
[----:B------:R2:W-:Y:S04]  /*47020*/  STL.64 [R1+0x1c28], R18 ;  /* 0x001c281201007387 */ /* 0x0005e80000100a00 */
[----:B------:R-:W4:Y:S04]  /*47030*/  LDL.LU.64 R106, [R1+0x1070] ;  /* 0x00107000016a7983 */ /* 0x000f280000300a00 */
[----:B------:R2:W-:Y:S04]  /*47040*/  STL.64 [R1+0x1c20], R10 ;  /* 0x001c200a01007387 */ /* 0x0005e80000100a00 */
[----:B------:R2:W-:Y:S01]  /*47050*/  STL.64 [R1+0x1030], R2 ;  /* 0x0010300201007387 */ /* 0x0005e20000100a00 */
[----:B------:R-:W-:-:S03]  /*47060*/  SHF.L.U32 R175, R175, 0x2, RZ ;  /* 0x00000002afaf7819 */ /* 0x000fc600000006ff */
[----:B-1----:R-:W4:Y:S04]  /*47070*/  LDL.LU.64 R26, [R1+0x1078] ;  /* 0x00107800011a7983 */ /* 0x002f280000300a00 */
[----:B------:R-:W4:Y:S01]  /*47080*/  LDL.LU.64 R34, [R1+0x1080] ;  /* 0x0010800001227983 */ /* 0x000f220000300a00 */
[----:B------:R-:W-:-:S03]  /*47090*/  LOP3.LUT R177, R175, 0x60, RZ, 0x3c, !PT ;  /* 0x00000060afb17812 */ /* 0x000fc600078e3cff */
[----:B------:R1:W-:Y:S04]  /*470a0*/  LDGSTS.E [R180+0x7f400], [R10.64], !P6 ;  /* 0x7f4000000ab47fae */ /* 0x0003e8000f121844 */
[----:B------:R1:W-:Y:S01]  /*470b0*/  LDGSTS.E [R180+0x7f600], [R2.64], !P6 ;  /* 0x7f60000002b47fae */ /* 0x0003e2000f121844 */
[----:B-----5:R-:W-:-:S03]  /*470c0*/  IMAD.WIDE R42, R252, 0x4, R90 ;  /* 0x00000004fc2a7825 */ /* 0x020fc600078e025a */
[----:B------:R-:W5:Y:S01]  /*470d0*/  LDL.LU.64 R90, [R1+0x1088] ;  /* 0x00108800015a7983 */ /* 0x000f620000300a00 */
[----:B--2---:R-:W-:-:S03]  /*470e0*/  IMAD.WIDE R18, R252, 0x4, R50 ;  /* 0x00000004fc127825 */ /* 0x004fc600078e0232 */
[----:B------:R3:W-:Y:S04]  /*470f0*/  STL.64 [R1+0x1028], R42 ;  /* 0x0010282a01007387 */ /* 0x0007e80000100a00 */
[----:B------:R-:W2:Y:S04]  /*47100*/  LDL.LU.64 R50, [R1+0x1090] ;  /* 0x0010900001327983 */ /* 0x000ea80000300a00 */
[----:B------:R1:W-:Y:S04]  /*47110*/  STL.64 [R1+0x1020], R18 ;  /* 0x0010201201007387 */ /* 0x0003e80000100a00 */
[----:B------:R3:W-:Y:S04]  /*47120*/  LDGSTS.E [R177+0x41800], [R42.64], !P4 ;  /* 0x418000002ab17fae */ /* 0x0007e8000e121844 */
[----:B------:R3:W-:Y:S01]  /*47130*/  LDGSTS.E [R177+0x41a00], [R18.64], !P4 ;  /* 0x41a0000012b17fae */ /* 0x0007e2000e121844 */
[----:B-1----:R-:W-:-:S04]  /*47140*/  IMAD.WIDE R10, R252, 0x4, R58 ;  /* 0x00000004fc0a7825 */ /* 0x002fc800078e023a */
[----:B------:R-:W-:Y:S01]  /*47150*/  IMAD.WIDE R2, R252, 0x4, R66 ;  /* 0x00000004fc027825 */ /* 0x000fe200078e0242 */
[----:B------:R1:W-:Y:S04]  /*47160*/  STL.64 [R1+0x1018], R10 ;  /* 0x0010180a01007387 */ /* 0x0003e80000100a00 */
[----:B------:R4:W-:Y:S04]  /*47170*/  STL.64 [R1+0x1010], R2 ;  /* 0x0010100201007387 */ /* 0x0009e80000100a00 */
[----:B------:R-:W2:Y:S04]  /*47180*/  LDL.LU.64 R58, [R1+0x1098] ;  /* 0x00109800013a7983 */ /* 0x000ea80000300a00 */
[----:B------:R-:W2:Y:S01]  /*47190*/  LDL.LU.64 R66, [R1+0x10a0] ;  /* 0x0010a00001427983 */ /* 0x000ea20000300a00 */
[----:B------:R-:W-:-:S03]  /*471a0*/  IADD3 R174, R176, -0x88, RZ ;  /* 0xffffff78b0ae7810 */ /* 0x000fc60007ffe0ff */
[----:B------:R1:W-:Y:S01]  /*471b0*/  LDGSTS.E [R177+0x41c00], [R10.64], !P4 ;  /* 0x41c000000ab17fae */ /* 0x0003e2000e121844 */
[----:B---3--:R-:W-:-:S04]  /*471c0*/  IMAD.WIDE R42, R252, 0x4, R74 ;  /* 0x00000004fc2a7825 */ /* 0x008fc800078e024a */
[----:B------:R-:W-:Y:S01]  /*471d0*/  IMAD.WIDE R18, R252, 0x4, R98 ;  /* 0x00000004fc127825 */ /* 0x000fe200078e0262 */
[----:B------:R-:W3:Y:S04]  /*471e0*/  LDL.LU.64 R74, [R1+0x10a8] ;  /* 0x0010a800014a7983 */ /* 0x000ee80000300a00 */
[----:B------:R-:W3:Y:S01]  /*471f0*/  LDL.LU.64 R98, [R1+0x10b0] ;  /* 0x0010b00001627983 */ /* 0x000ee20000300a00 */
[----:B------:R-:W-:-:S03]  /*47200*/  ISETP.GE.U32.AND P2, PT, R174, 0x7ffffef9, PT ;  /* 0x7ffffef9ae00780c */ /* 0x000fc60003f46070 */
[----:B------:R4:W-:Y:S04]  /*47210*/  LDGSTS.E [R177+0x41e00], [R2.64], !P4 ;  /* 0x41e0000002b17fae */ /* 0x0009e8000e121844 */
[----:B------:R1:W-:Y:S04]  /*47220*/  STL.64 [R1+0x1008], R42 ;  /* 0x0010082a01007387 */ /* 0x0003e80000100a00 */
[----:B------:R1:W-:Y:S04]  /*47230*/  STL.64 [R1+0x1000], R18 ;  /* 0x0010001201007387 */ /* 0x0003e80000100a00 */
[----:B------:R1:W-:Y:S01]  /*47240*/  LDGSTS.E [R177+0x43800], [R42.64], !P2 ;  /* 0x438000002ab17fae */ /* 0x0003e2000d121844 */
[----:B------:R-:W-:-:S03]  /*47250*/  IADD3 R174, R176, -0x8c, RZ ;  /* 0xffffff74b0ae7810 */ /* 0x000fc60007ffe0ff */
[----:B------:R1:W-:Y:S01]  /*47260*/  LDGSTS.E [R177+0x43a00], [R18.64], !P2 ;  /* 0x43a0000012b17fae */ /* 0x0003e2000d121844 */
[----:B------:R-:W-:Y:S01]  /*47270*/  ISETP.GE.U32.AND P3, PT, R174, 0x7ffffef5, PT ;  /* 0x7ffffef5ae00780c */ /* 0x000fe20003f66070 */
[----:B-1----:R-:W-:-:S05]  /*47280*/  IMAD.WIDE R10, R252, 0x4, R82 ;  /* 0x00000004fc0a7825 */ /* 0x002fca00078e0252 */
[----:B------:R5:W-:Y:S04]  /*47290*/  STL.64 [R1+0xff8], R10 ;  /* 0x000ff80a01007387 */ /* 0x000be80000100a00 */
[----:B------:R5:W-:Y:S01]  /*472a0*/  LDGSTS.E [R177+0x43c00], [R10.64], !P2 ;  /* 0x43c000000ab17fae */ /* 0x000be2000d121844 */
[----:B----4-:R-:W-:-:S05]  /*472b0*/  IMAD.WIDE R2, R252, 0x4, R106 ;  /* 0x00000004fc027825 */ /* 0x010fca00078e026a */
[----:B------:R2:W-:Y:S04]  /*472c0*/  STL.64 [R1+0xff0], R2 ;  /* 0x000ff00201007387 */ /* 0x0005e80000100a00 */
[----:B------:R-:W4:Y:S04]  /*472d0*/  LDL.LU.64 R42, [R1+0x10b8] ;  /* 0x0010b800012a7983 */ /* 0x000f280000300a00 */
[----:B------:R-:W4:Y:S04]  /*472e0*/  LDL.LU.64 R82, [R1+0x10c0] ;  /* 0x0010c00001527983 */ /* 0x000f280000300a00 */
[----:B------:R-:W4:Y:S01]  /*472f0*/  LDL.LU.64 R106, [R1+0x10c8] ;  /* 0x0010c800016a7983 */ /* 0x000f220000300a00 */
[----:B------:R-:W-:-:S03]  /*47300*/  IMAD.WIDE R26, R252, 0x4, R26 ;  /* 0x00000004fc1a7825 */ /* 0x000fc600078e021a */
[----:B------:R2:W-:Y:S01]  /*47310*/  LDGSTS.E [R177+0x43e00], [R2.64], !P2 ;  /* 0x43e0000002b17fae */ /* 0x0005e2000d121844 */
[----:B------:R-:W-:-:S03]  /*47320*/  IMAD.WIDE R18, R252, 0x4, R34 ;  /* 0x00000004fc127825 */ /* 0x000fc600078e0222 */
[----:B------:R1:W-:Y:S04]  /*47330*/  LDGSTS.E [R177+0x45800], [R26.64], !P3 ;  /* 0x458000001ab17fae */ /* 0x0003e8000d921844 */
[----:B------:R1:W-:Y:S01]  /*47340*/  LDGSTS.E [R177+0x45a00], [R18.64], !P3 ;  /* 0x45a0000012b17fae */ /* 0x0003e2000d921844 */
[----:B-----5:R-:W-:-:S03]  /*47350*/  IMAD.WIDE R10, R252, 0x4, R90 ;  /* 0x00000004fc0a7825 */ /* 0x020fc600078e025a */
[----:B------:R-:W5:Y:S04]  /*47360*/  LDL.LU.64 R90, [R1+0x10d0] ;  /* 0x0010d000015a7983 */ /* 0x000f680000300a00 */
[----:B------:R1:W-:Y:S01]  /*47370*/  STL.64 [R1+0xfe8], R26 ;  /* 0x000fe81a01007387 */ /* 0x0003e20000100a00 */
[----:B--2---:R-:W-:-:S03]  /*47380*/  IMAD.WIDE R2, R252, 0x4, R50 ;  /* 0x00000004fc027825 */ /* 0x004fc600078e0232 */
[----:B------:R2:W-:Y:S04]  /*47390*/  STL.64 [R1+0xfe0], R18 ;  /* 0x000fe01201007387 */ /* 0x0005e80000100a00 */
        /* <DEDUP_REMOVED lines=8> */
[----:B--2---:R-:W-:-:S03]  /*47420*/  IMAD.WIDE R18, R252, 0x4, R66 ;  /* 0x00000004fc127825 */ /* 0x004fc600078e0242 */
[----:B------:R-:W5:Y:S04]  /*47430*/  LDL.LU.64 R66, [R1+0x10f0] ;  /* 0x0010f00001427983 */ /* 0x000f680000300a00 */
[----:B------:R4:W-:Y:S04]  /*47440*/  STL.64 [R1+0xfc8], R26 ;  /* 0x000fc81a01007387 */ /* 0x0009e80000100a00 */
[----:B------:R1:W-:Y:S01]  /*47450*/  STL.64 [R1+0xfc0], R18 ;  /* 0x000fc01201007387 */ /* 0x0003e20000100a00 */
[----:B---3--:R-:W-:-:S04]  /*47460*/  IMAD.WIDE R10, R252, 0x4, R74 ;  /* 0x00000004fc0a7825 */ /* 0x008fc800078e024a */
[----:B------:R-:W-:Y:S01]  /*47470*/  IMAD.WIDE R2, R252, 0x4, R98 ;  /* 0x00000004fc027825 */ /* 0x000fe200078e0262 */
[----:B------:R3:W-:Y:S04]  /*47480*/  STL.64 [R1+0xfb8], R10 ;  /* 0x000fb80a01007387 */ /* 0x0007e80000100a00 */
[----:B------:R5:W-:Y:S04]  /*47490*/  STL.64 [R1+0xfb0], R2 ;  /* 0x000fb00201007387 */ /* 0x000be80000100a00 */
[----:B------:R-:W2:Y:S04]  /*474a0*/  LDL.LU.64 R74, [R1+0x10f8] ;  /* 0x0010f800014a7983 */ /* 0x000ea80000300a00 */
[----:B------:R-:W2:Y:S01]  /*474b0*/  LDL.LU.64 R98, [R1+0x1100] ;  /* 0x0011000001627983 */ /* 0x000ea20000300a00 */
[----:B------:R-:W-:-:S04]  /*474c0*/  IADD3 R174, R176, -0x90, RZ ;  /* 0xffffff70b0ae7810 */ /* 0x000fc80007ffe0ff */
[----:B------:R-:W-:Y:S02]  /*474d0*/  ISETP.GE.U32.AND P5, PT, R174, 0x7ffffef1, PT ;  /* 0x7ffffef1ae00780c */ /* 0x000fe40003fa6070 */
[----:B------:R-:W-:-:S11]  /*474e0*/  IADD3 R174, R176, -0x94, RZ ;  /* 0xffffff6cb0ae7810 */ /* 0x000fd60007ffe0ff */
[----:B------:R4:W-:Y:S04]  /*474f0*/  LDGSTS.E [R177+0x47800], [R26.64], !P5 ;  /* 0x478000001ab17fae */ /* 0x0009e8000e921844 */
[----:B------:R1:W-:Y:S04]  /*47500*/  LDGSTS.E [R177+0x47a00], [R18.64], !P5 ;  /* 0x47a0000012b17fae */ /* 0x0003e8000e921844 */
[----:B------:R3:W-:Y:S01]  /*47510*/  LDGSTS.E [R177+0x47c00], [R10.64], !P5 ;  /* 0x47c000000ab17fae */ /* 0x0007e2000e921844 */
[----:B------:R-:W-:Y:S02]  /*47520*/  ISETP.GE.U32.AND P0, PT, R174, 0x7ffffeed, PT ;  /* 0x7ffffeedae00780c */ /* 0x000fe40003f06070 */
[----:B------:R-:W-:Y:S01]  /*47530*/  IADD3 R174, R176, -0x98, RZ ;  /* 0xffffff68b0ae7810 */ /* 0x000fe20007ffe0ff */
[----:B------:R5:W-:Y:S03]  /*47540*/  LDGSTS.E [R177+0x47e00], [R2.64], !P5 ;  /* 0x47e0000002b17fae */ /* 0x000be6000e921844 */
[----:B------:R-:W-:Y:S01]  /*47550*/  ISETP.GE.U32.AND P1, PT, R174, 0x7ffffee9, PT ;  /* 0x7ffffee9ae00780c */ /* 0x000fe20003f26070 */
[----:B----4-:R-:W-:-:S04]  /*47560*/  IMAD.WIDE R26, R252, 0x4, R42 ;  /* 0x00000004fc1a7825 */ /* 0x010fc800078e022a */
[C---:B-1----:R-:W-:Y:S02]  /*47570*/  IMAD.WIDE R18, R252.reuse, 0x4, R82 ;  /* 0x00000004fc127825 */ /* 0x042fe400078e0252 */
[----:B------:R1:W-:Y:S02]  /*47580*/  LDGSTS.E [R177+0x49800], [R26.64], !P0 ;  /* 0x498000001ab17fae */ /* 0x0003e4000c121844 */
[C---:B---3--:R-:W-:Y:S02]  /*47590*/  IMAD.WIDE R10, R252.reuse, 0x4, R106 ;  /* 0x00000004fc0a7825 */ /* 0x048fe400078e026a */
[----:B------:R-:W3:Y:S04]  /*475a0*/  LDL.LU.64 R82, [R1+0x1108] ;  /* 0x0011080001527983 */ /* 0x000ee80000300a00 */
[----:B------:R1:W-:Y:S04]  /*475b0*/  STL.64 [R1+0xfa8], R26 ;  /* 0x000fa81a01007387 */ /* 0x0003e80000100a00 */
[----:B------:R-:W4:Y:S04]  /*475c0*/  LDL.LU.64 R106, [R1+0x1110] ;  /* 0x00111000016a7983 */ /* 0x000f280000300a00 */
[----:B------:R1:W-:Y:S04]  /*475d0*/  STL.64 [R1+0xfa0], R18 ;  /* 0x000fa01201007387 */ /* 0x0003e80000100a00 */
[----:B------:R1:W-:Y:S04]  /*475e0*/  STL.64 [R1+0xf98], R10 ;  /* 0x000f980a01007387 */ /* 0x0003e80000100a00 */
[----:B------:R1:W-:Y:S04]  /*475f0*/  LDGSTS.E [R177+0x49a00], [R18.64], !P0 ;  /* 0x49a0000012b17fae */ /* 0x0003e8000c121844 */
[----:B------:R1:W-:Y:S01]  /*47600*/  LDGSTS.E [R177+0x49c00], [R10.64], !P0 ;  /* 0x49c000000ab17fae */ /* 0x0003e2000c121844 */
[----:B-----5:R-:W-:-:S05]  /*47610*/  IMAD.WIDE R2, R252, 0x4, R90 ;  /* 0x00000004fc027825 */ /* 0x020fca00078e025a */
        /* <DEDUP_REMOVED lines=11> */
[----:B------:R1:W-:Y:S01]  /*476d0*/  LDGSTS.E [R177+0x4ba00], [R18.64], !P1 ;  /* 0x4ba0000012b17fae */ /* 0x0003e2000c921844 */
[----:B------:R-:W-:-:S04]  /*476e0*/  IMAD.WIDE R10, R252, 0x4, R58 ;  /* 0x00000004fc0a7825 */ /* 0x000fc800078e023a */
[----:B-----5:R-:W-:Y:S01]  /*476f0*/  IMAD.WIDE R2, R252, 0x4, R66 ;  /* 0x00000004fc027825 */ /* 0x020fe200078e0242 */
[----:B------:R3:W-:Y:S04]  /*47700*/  STL.64 [R1+0xf78], R10 ;  /* 0x000f780a01007387 */ /* 0x0007e80000100a00 */
[----:B------:R4:W-:Y:S04]  /*47710*/  STL.64 [R1+0xf70], R2 ;  /* 0x000f700201007387 */ /* 0x0009e80000100a00 */
[----:B------:R-:W5:Y:S04]  /*47720*/  LDL.LU.64 R58, [R1+0x1138] ;  /* 0x00113800013a7983 */ /* 0x000f680000300a00 */
[----:B------:R-:W5:Y:S01]  /*47730*/  LDL.LU.64 R66, [R1+0x1140] ;  /* 0x0011400001427983 */ /* 0x000f620000300a00 */
[----:B------:R-:W-:-:S03]  /*47740*/  IADD3 R174, R176, -0x9c, RZ ;  /* 0xffffff64b0ae7810 */ /* 0x000fc60007ffe0ff */
[----:B------:R3:W-:Y:S01]  /*47750*/  LDGSTS.E [R177+0x4bc00], [R10.64], !P1 ;  /* 0x4bc000000ab17fae */ /* 0x0007e2000c921844 */
[----:B--2---:R-:W-:-:S04]  /*47760*/  IMAD.WIDE R34, R252, 0x4, R74 ;  /* 0x00000004fc227825 */ /* 0x004fc800078e024a */
[----:B-1----:R-:W-:Y:S01]  /*47770*/  IMAD.WIDE R18, R252, 0x4, R98 ;  /* 0x00000004fc127825 */ /* 0x002fe200078e0262 */
[----:B------:R-:W2:Y:S04]  /*47780*/  LDL.LU.64 R74, [R1+0x1148] ;  /* 0x00114800014a7983 */ /* 0x000ea80000300a00 */
[----:B------:R-:W2:Y:S01]  /*47790*/  LDL.LU.64 R98, [R1+0x1150] ;  /* 0x0011500001627983 */ /* 0x000ea20000300a00 */
        /* <DEDUP_REMOVED lines=8> */
[----:B---3--:R-:W-:-:S04]  /*47820*/  IMAD.WIDE R10, R252, 0x4, R82 ;  /* 0x00000004fc0a7825 */ /* 0x008fc800078e0252 */
[C---:B----4-:R-:W-:Y:S01]  /*47830*/  IMAD.WIDE R2, R252.reuse, 0x4, R106 ;  /* 0x00000004fc027825 */ /* 0x050fe200078e026a */
[----:B------:R3:W-:Y:S04]  /*47840*/  STL.64 [R1+0xf58], R10 ;  /* 0x000f580a01007387 */ /* 0x0007e80000100a00 */
[----:B------:R4:W-:Y:S04]  /*47850*/  STL.64 [R1+0xf50], R2 ;  /* 0x000f500201007387 */ /* 0x0009e80000100a00 */
[----:B-1----:R-:W2:Y:S04]  /*47860*/  LDL.LU.64 R34, [R1+0x1158] ;  /* 0x0011580001227983 */ /* 0x002ea80000300a00 */
[----:B------:R-:W2:Y:S04]  /*47870*/  LDL.LU.64 R82, [R1+0x1160] ;  /* 0x0011600001527983 */ /* 0x000ea80000300a00 */
[----:B------:R-:W2:Y:S04]  /*47880*/  LDL.LU.64 R106, [R1+0x1168] ;  /* 0x00116800016a7983 */ /* 0x000ea80000300a00 */
[----:B------:R3:W-:Y:S04]  /*47890*/  LDGSTS.E [R177+0x4dc00], [R10.64], !P6 ;  /* 0x4dc000000ab17fae */ /* 0x0007e8000f121844 */
[----:B------:R4:W-:Y:S01]  /*478a0*/  LDGSTS.E [R177+0x4de00], [R2.64], !P6 ;  /* 0x4de0000002b17fae */ /* 0x0009e2000f121844 */
[----:B------:R-:W-:-:S04]  /*478b0*/  IMAD.WIDE R26, R252, 0x4, R26 ;  /* 0x00000004fc1a7825 */ /* 0x000fc800078e021a */
[C---:B------:R-:W-:Y:S01]  /*478c0*/  IMAD.WIDE R18, R252.reuse, 0x4, R42 ;  /* 0x00000004fc127825 */ /* 0x040fe200078e022a */
[----:B------:R5:W-:Y:S03]  /*478d0*/  LDGSTS.E [R177+0x4f800], [R26.64], !P4 ;  /* 0x4f8000001ab17fae */ /* 0x000be6000e121844 */
[C---:B---3--:R-:W-:Y:S01]  /*478e0*/  IMAD.WIDE R10, R252.reuse, 0x4, R90 ;  /* 0x00000004fc0a7825 */ /* 0x048fe200078e025a */
[----:B------:R1:W-:Y:S04]  /*478f0*/  LDGSTS.E [R177+0x4fa00], [R18.64], !P4 ;  /* 0x4fa0000012b17fae */ /* 0x0003e8000e121844 */
[----:B------:R-:W3:Y:S04]  /*47900*/  LDL.LU.64 R90, [R1+0x1170] ;  /* 0x00117000015a7983 */ /* 0x000ee80000300a00 */
[----:B------:R5:W-:Y:S01]  /*47910*/  STL.64 [R1+0xf48], R26 ;  /* 0x000f481a01007387 */ /* 0x000be20000100a00 */
[----:B----4-:R-:W-:-:S03]  /*47920*/  IMAD.WIDE R2, R252, 0x4, R50 ;  /* 0x00000004fc027825 */ /* 0x010fc600078e0232 */
[----:B------:R1:W-:Y:S04]  /*47930*/  STL.64 [R1+0xf40], R18 ;  /* 0x000f401201007387 */ /* 0x0003e80000100a00 */
[----:B------:R2:W-:Y:S04]  /*47940*/  STL.64 [R1+0xf38], R10 ;  /* 0x000f380a01007387 */ /* 0x0005e80000100a00 */
[----:B------:R4:W-:Y:S04]  /*47950*/  STL.64 [R1+0xf30], R2 ;  /* 0x000f300201007387 */ /* 0x0009e80000100a00 */
[----:B------:R-:W3:Y:S04]  /*47960*/  LDL.LU.64 R42, [R1+0x1178] ;  /* 0x00117800012a7983 */ /* 0x000ee80000300a00 */
[----:B------:R-:W3:Y:S04]  /*47970*/  LDL.LU.64 R50, [R1+0x1180] ;  /* 0x0011800001327983 */ /* 0x000ee80000300a00 */
[----:B------:R2:W-:Y:S04]  /*47980*/  LDGSTS.E [R177+0x4fc00], [R10.64], !P4 ;  /* 0x4fc000000ab17fae */ /* 0x0005e8000e121844 */
[----:B------:R4:W-:Y:S01]  /*47990*/  LDGSTS.E [R177+0x4fe00], [R2.64], !P4 ;  /* 0x4fe0000002b17fae */ /* 0x0009e2000e121844 */
[----:B-----5:R-:W-:-:S03]  /*479a0*/  IMAD.WIDE R26, R252, 0x4, R58 ;  /* 0x00000004fc1a7825 */ /* 0x020fc600078e023a */
[----:B------:R-:W5:Y:S01]  /*479b0*/  LDL.LU.64 R58, [R1+0x1188] ;  /* 0x00118800013a7983 */ /* 0x000f620000300a00 */
[----:B-1----:R-:W-:-:S03]  /*479c0*/  IMAD.WIDE R18, R252, 0x4, R66 ;  /* 0x00000004fc127825 */ /* 0x002fc600078e0242 */
[----:B------:R-:W5:Y:S04]  /*479d0*/  LDL.LU.64 R66, [R1+0x1190] ;  /* 0x0011900001427983 */ /* 0x000f680000300a00 */
[----:B------:R1:W-:Y:S04]  /*479e0*/  STL.64 [R1+0xf28], R26 ;  /* 0x000f281a01007387 */ /* 0x0003e80000100a00 */
[----:B------:R1:W-:Y:S01]  /*479f0*/  STL.64 [R1+0xf20], R18 ;  /* 0x000f201201007387 */ /* 0x0003e20000100a00 */
[----:B--2---:R-:W-:-:S04]  /*47a00*/  IMAD.WIDE R10, R252, 0x4, R74 ;  /* 0x00000004fc0a7825 */ /* 0x004fc800078e024a */
[----:B----4-:R-:W-:Y:S01]  /*47a10*/  IMAD.WIDE R2, R252, 0x4, R98 ;  /* 0x00000004fc027825 */ /* 0x010fe200078e0262 */
[----:B------:R2:W-:Y:S04]  /*47a20*/  STL.64 [R1+0xf18], R10 ;  /* 0x000f180a01007387 */ /* 0x0005e80000100a00 */
[----:B------:R3:W-:Y:S04]  /*47a30*/  STL.64 [R1+0xf10], R2 ;  /* 0x000f100201007387 */ /* 0x0007e80000100a00 */
[----:B------:R-:W4:Y:S04]  /*47a40*/  LDL.LU.64 R74, [R1+0x1198] ;  /* 0x00119800014a7983 */ /* 0x000f280000300a00 */
[----:B------:R-:W4:Y:S01]  /*47a50*/  LDL.LU.64 R98, [R1+0x11a0] ;  /* 0x0011a00001627983 */ /* 0x000f220000300a00 */
[----:B------:R-:W-:-:S04]  /*47a60*/  IADD3 R174, R176, -0xa4, RZ ;  /* 0xffffff5cb0ae7810 */ /* 0x000fc80007ffe0ff */
[----:B------:R-:W-:Y:S02]  /*47a70*/  ISETP.GE.U32.AND P2, PT, R174, 0x7ffffedd, PT ;  /* 0x7ffffeddae00780c */ /* 0x000fe40003f46070 */
[----:B------:R-:W-:-:S04]  /*47a80*/  IADD3 R174, R176, -0xa8, RZ ;  /* 0xffffff58b0ae7810 */ /* 0x000fc80007ffe0ff */
[----:B------:R-:W-:-:S07]  /*47a90*/  ISETP.GE.U32.AND P3, PT, R174, 0x7ffffed9, PT ;  /* 0x7ffffed9ae00780c */ /* 0x000fce0003f66070 */
[----:B------:R1:W-:Y:S04]  /*47aa0*/  LDGSTS.E [R177+0x51800], [R26.64], !P2 ;  /* 0x518000001ab17fae */ /* 0x0003e8000d121844 */
[----:B------:R1:W-:Y:S04]  /*47ab0*/  LDGSTS.E [R177+0x51a00], [R18.64], !P2 ;  /* 0x51a0000012b17fae */ /* 0x0003e8000d121844 */
[----:B------:R2:W-:Y:S01]  /*47ac0*/  LDGSTS.E [R177+0x51c00], [R10.64], !P2 ;  /* 0x51c000000ab17fae */ /* 0x0005e2000d121844 */
[----:B------:R-:W-:-:S03]  /*47ad0*/  IADD3 R174, R176, -0xac, RZ ;  /* 0xffffff54b0ae7810 */ /* 0x000fc60007ffe0ff */
[----:B------:R3:W-:Y:S01]  /*47ae0*/  LDGSTS.E [R177+0x51e00], [R2.64], !P2 ;  /* 0x51e0000002b17fae */ /* 0x0007e2000d121844 */
[----:B------:R-:W-:Y:S01]  /*47af0*/  ISETP.GE.U32.AND P5, PT, R174, 0x7ffffed5, PT ;  /* 0x7ffffed5ae00780c */ /* 0x000fe20003fa6070 */
[----:B-1----:R-:W-:-:S04]  /*47b00*/  IMAD.WIDE R26, R252, 0x4, R34 ;  /* 0x00000004fc1a7825 */ /* 0x002fc800078e0222 */
[C---:B------:R-:W-:Y:S01]  /*47b10*/  IMAD.WIDE R18, R252.reuse, 0x4, R82 ;  /* 0x00000004fc127825 */ /* 0x040fe200078e0252 */
[----:B------:R1:W-:Y:S03]  /*47b20*/  LDGSTS.E [R177+0x53800], [R26.64], !P3 ;  /* 0x538000001ab17fae */ /* 0x0003e6000d921844 */
[C---:B--2---:R-:W-:Y:S01]  /*47b30*/  IMAD.WIDE R10, R252.reuse, 0x4, R106 ;  /* 0x00000004fc0a7825 */ /* 0x044fe200078e026a */
[----:B------:R-:W2:Y:S04]  /*47b40*/  LDL.LU.64 R82, [R1+0x11a8] ;  /* 0x0011a80001527983 */ /* 0x000ea80000300a00 */
[----:B------:R1:W-:Y:S04]  /*47b50*/  STL.64 [R1+0xf08], R26 ;  /* 0x000f081a01007387 */ /* 0x0003e80000100a00 */
[----:B------:R-:W2:Y:S04]  /*47b60*/  LDL.LU.64 R106, [R1+0x11b0] ;  /* 0x0011b000016a7983 */ /* 0x000ea80000300a00 */
[----:B------:R1:W-:Y:S04]  /*47b70*/  STL.64 [R1+0xf00], R18 ;  /* 0x000f001201007387 */ /* 0x0003e80000100a00 */
[----:B------:R5:W-:Y:S04]  /*47b80*/  STL.64 [R1+0xef8], R10 ;  /* 0x000ef80a01007387 */ /* 0x000be80000100a00 */
[----:B------:R1:W-:Y:S04]  /*47b90*/  LDGSTS.E [R177+0x53a00], [R18.64], !P3 ;  /* 0x53a0000012b17fae */ /* 0x0003e8000d921844 */
[----:B------:R5:W-:Y:S01]  /*47ba0*/  LDGSTS.E [R177+0x53c00], [R10.64], !P3 ;  /* 0x53c000000ab17fae */ /* 0x000be2000d921844 */
[----:B---3--:R-:W-:-:S05]  /*47bb0*/  IMAD.WIDE R2, R252, 0x4, R90 ;  /* 0x00000004fc027825 */ /* 0x008fca00078e025a */
[----:B------:R3:W-:Y:S04]  /*47bc0*/  STL.64 [R1+0xef0], R2 ;  /* 0x000ef00201007387 */ /* 0x0007e80000100a00 */
[----:B-1----:R-:W2:Y:S04]  /*47bd0*/  LDL.LU.64 R26, [R1+0x11b8] ;  /* 0x0011b800011a7983 */ /* 0x002ea80000300a00 */
[----:B------:R-:W2:Y:S04]  /*47be0*/  LDL.LU.64 R34, [R1+0x11c0] ;  /* 0x0011c00001227983 */ /* 0x000ea80000300a00 */
[----:B------:R-:W2:Y:S01]  /*47bf0*/  LDL.LU.64 R90, [R1+0x11c8] ;  /* 0x0011c800015a7983 */ /* 0x000ea20000300a00 */
[----:B------:R-:W-:-:S03]  /*47c00*/  IMAD.WIDE R42, R252, 0x4, R42 ;  /* 0x00000004fc2a7825 */ /* 0x000fc600078e022a */
[----:B------:R3:W-:Y:S01]  /*47c10*/  LDGSTS.E [R177+0x53e00], [R2.64], !P3 ;  /* 0x53e0000002b17fae */ /* 0x0007e2000d921844 */
[----:B------:R-:W-:-:S03]  /*47c20*/  IMAD.WIDE R18, R252, 0x4, R50 ;  /* 0x00000004fc127825 */ /* 0x000fc600078e0232 */
[----:B------:R4:W-:Y:S04]  /*47c30*/  LDGSTS.E [R177+0x55800], [R42.64], !P5 ;  /* 0x558000002ab17fae */ /* 0x0009e8000e921844 */
[----:B------:R-:W2:Y:S04]  /*47c40*/  LDL.LU.64 R50, [R1+0x11d0] ;  /* 0x0011d00001327983 */ /* 0x000ea80000300a00 */
[----:B------:R4:W-:Y:S01]  /*47c50*/  STL.64 [R1+0xee8], R42 ;  /* 0x000ee82a01007387 */ /* 0x0009e20000100a00 */
[----:B-----5:R-:W-:-:S03]  /*47c60*/  IMAD.WIDE R10, R252, 0x4, R58 ;  /* 0x00000004fc0a7825 */ /* 0x020fc600078e023a */
[----:B------:R1:W-:Y:S01]  /*47c70*/  STL.64 [R1+0xee0], R18 ;  /* 0x000ee01201007387 */ /* 0x0003e20000100a00 */
[----:B---3--:R-:W-:-:S03]  /*47c80*/  IMAD.WIDE R2, R252, 0x4, R66 ;  /* 0x00000004fc027825 */ /* 0x008fc600078e0242 */
[----:B------:R2:W-:Y:S04]  /*47c90*/  STL.64 [R1+0xed8], R10 ;  /* 0x000ed80a01007387 */ /* 0x0005e80000100a00 */
[----:B------:R3:W-:Y:S04]  /*47ca0*/  STL.64 [R1+0xed0], R2 ;  /* 0x000ed00201007387 */ /* 0x0007e80000100a00 */
[----:B------:R-:W5:Y:S04]  /*47cb0*/  LDL.LU.64 R58, [R1+0x11d8] ;  /* 0x0011d800013a7983 */ /* 0x000f680000300a00 */
[----:B------:R1:W-:Y:S04]  /*47cc0*/  LDGSTS.E [R177+0x55a00], [R18.64], !P5 ;  /* 0x55a0000012b17fae */ /* 0x0003e8000e921844 */
[----:B------:R-:W5:Y:S01]  /*47cd0*/  LDL.LU.64 R66, [R1+0x11e0] ;  /* 0x0011e00001427983 */ /* 0x000f620000300a00 */
[----:B------:R-:W-:-:S03]  /*47ce0*/  IADD3 R174, R176, -0xb0, RZ ;  /* 0xffffff50b0ae7810 */ /* 0x000fc60007ffe0ff */
[----:B------:R2:W-:Y:S01]  /*47cf0*/  LDGSTS.E [R177+0x55c00], [R10.64], !P5 ;  /* 0x55c000000ab17fae */ /* 0x0005e2000e921844 */
[----:B----4-:R-:W-:-:S04]  /*47d00*/  IMAD.WIDE R42, R252, 0x4, R74 ;  /* 0x00000004fc2a7825 */ /* 0x010fc800078e024a */
[----:B-1----:R-:W-:Y:S01]  /*47d10*/  IMAD.WIDE R18, R252, 0x4, R98 ;  /* 0x00000004fc127825 */ /* 0x002fe200078e0262 */
[----:B------:R-:W4:Y:S04]  /*47d20*/  LDL.LU.64 R74, [R1+0x11e8] ;  /* 0x0011e800014a7983 */ /* 0x000f280000300a00 */
[----:B------:R-:W4:Y:S01]  /*47d30*/  LDL.LU.64 R98, [R1+0x11f0] ;  /* 0x0011f00001627983 */ /* 0x000f220000300a00 */
[----:B------:R-:W-:-:S03]  /*47d40*/  ISETP.GE.U32.AND P0, PT, R174, 0x7ffffed1, PT ;  /* 0x7ffffed1ae00780c */ /* 0x000fc60003f06070 */
[----:B------:R3:W-:Y:S01]  /*47d50*/  LDGSTS.E [R177+0x55e00], [R2.64], !P5 ;  /* 0x55e0000002b17fae */ /* 0x0007e2000e921844 */
[----:B------:R-:W-:-:S03]  /*47d60*/  IADD3 R174, R176, -0xb4, RZ ;  /* 0xffffff4cb0ae7810 */ /* 0x000fc60007ffe0ff */
[----:B------:R1:W-:Y:S04]  /*47d70*/  STL.64 [R1+0xec8], R42 ;  /* 0x000ec82a01007387 */ /* 0x0003e80000100a00 */
[----:B------:R1:W-:Y:S04]  /*47d80*/  STL.64 [R1+0xec0], R18 ;  /* 0x000ec01201007387 */ /* 0x0003e80000100a00 */
[----:B------:R1:W-:Y:S01]  /*47d90*/  LDGSTS.E [R177+0x57800], [R42.64], !P0 ;  /* 0x578000002ab17fae */ /* 0x0003e2000c121844 */
[----:B------:R-:W-:-:S03]  /*47da0*/  ISETP.GE.U32.AND P1, PT, R174, 0x7ffffecd, PT ;  /* 0x7ffffecdae00780c */ /* 0x000fc60003f26070 */
[----:B------:R1:W-:Y:S01]  /*47db0*/  LDGSTS.E [R177+0x57a00], [R18.64], !P0 ;  /* 0x57a0000012b17fae */ /* 0x0003e2000c121844 */
[----:B--2---:R-:W-:-:S04]  /*47dc0*/  IMAD.WIDE R10, R252, 0x4, R82 ;  /* 0x00000004fc0a7825 */ /* 0x004fc800078e0252 */
[C---:B---3--:R-:W-:Y:S01]  /*47dd0*/  IMAD.WIDE R2, R252.reuse, 0x4, R106 ;  /* 0x00000004fc027825 */ /* 0x048fe200078e026a */
[----:B------:R2:W-:Y:S04]  /*47de0*/  STL.64 [R1+0xeb8], R10 ;  /* 0x000eb80a01007387 */ /* 0x0005e80000100a00 */
[----:B------:R3:W-:Y:S04]  /*47df0*/  STL.64 [R1+0xeb0], R2 ;  /* 0x000eb00201007387 */ /* 0x0007e80000100a00 */
[----:B-1----:R-:W4:Y:S04]  /*47e00*/  LDL.LU.64 R42, [R1+0x11f8] ;  /* 0x0011f800012a7983 */ /* 0x002f280000300a00 */
[----:B------:R-:W4:Y:S04]  /*47e10*/  LDL.LU.64 R82, [R1+0x1200] ;  /* 0x0012000001527983 */ /* 0x000f280000300a00 */
[----:B------:R-:W4:Y:S04]  /*47e20*/  LDL.LU.64 R106, [R1+0x1208] ;  /* 0x00120800016a7983 */ /* 0x000f280000300a00 */
[----:B------:R2:W-:Y:S04]  /*47e30*/  LDGSTS.E [R177+0x57c00], [R10.64], !P0 ;  /* 0x57c000000ab17fae */ /* 0x0005e8000c121844 */
[----:B------:R3:W-:Y:S01]  /*47e40*/  LDGSTS.E [R177+0x57e00], [R2.64], !P0 ;  /* 0x57e0000002b17fae */ /* 0x0007e2000c121844 */
[----:B------:R-:W-:-:S04]  /*47e50*/  IMAD.WIDE R26, R252, 0x4, R26 ;  /* 0x00000004fc1a7825 */ /* 0x000fc800078e021a */
[C---:B------:R-:W-:Y:S01]  /*47e60*/  IMAD.WIDE R18, R252.reuse, 0x4, R34 ;  /* 0x00000004fc127825 */ /* 0x040fe200078e0222 */
[----:B------:R5:W-:Y:S03]  /*47e70*/  LDGSTS.E [R177+0x59800], [R26.64], !P1 ;  /* 0x598000001ab17fae */ /* 0x000be6000c921844 */
[C---:B--2---:R-:W-:Y:S01]  /*47e80*/  IMAD.WIDE R10, R252.reuse, 0x4, R90 ;  /* 0x00000004fc0a7825 */ /* 0x044fe200078e025a */
[----:B------:R1:W-:Y:S04]  /*47e90*/  LDGSTS.E [R177+0x59a00], [R18.64], !P1 ;  /* 0x59a0000012b17fae */ /* 0x0003e8000c921844 */
[----:B------:R-:W2:Y:S04]  /*47ea0*/  LDL.LU.64 R90, [R1+0x1210] ;  /* 0x00121000015a7983 */ /* 0x000ea80000300a00 */
[----:B------:R5:W-:Y:S01]  /*47eb0*/  STL.64 [R1+0xea8], R26 ;  /* 0x000ea81a01007387 */ /* 0x000be20000100a00 */
[----:B---3--:R-:W-:-:S03]  /*47ec0*/  IMAD.WIDE R2, R252, 0x4, R50 ;  /* 0x00000004fc027825 */ /* 0x008fc600078e0232 */
[----:B------:R1:W-:Y:S04]  /*47ed0*/  STL.64 [R1+0xea0], R18 ;  /* 0x000ea01201007387 */ /* 0x0003e80000100a00 */
[----:B------:R4:W-:Y:S04]  /*47ee0*/  STL.64 [R1+0xe98], R10 ;  /* 0x000e980a01007387 */ /* 0x0009e80000100a00 */
[----:B------:R3:W-:Y:S04]  /*47ef0*/  STL.64 [R1+0xe90], R2 ;  /* 0x000e900201007387 */ /* 0x0007e80000100a00 */
[----:B------:R-:W2:Y:S04]  /*47f00*/  LDL.LU.64 R34, [R1+0x1218] ;  /* 0x0012180001227983 */ /* 0x000ea80000300a00 */
[----:B------:R-:W2:Y:S01]  /*47f10*/  LDL.LU.64 R50, [R1+0x1220] ;  /* 0x0012200001327983 */ /* 0x000ea20000300a00 */
[----:B-----5:R-:W-:-:S03]  /*47f20*/  IMAD.WIDE R26, R252, 0x4, R58 ;  /* 0x00000004fc1a7825 */ /* 0x020fc600078e023a */
[----:B------:R4:W-:Y:S04]  /*47f30*/  LDGSTS.E [R177+0x59c00], [R10.64], !P1 ;  /* 0x59c000000ab17fae */ /* 0x0009e8000c921844 */
[----:B------:R-:W5:Y:S01]  /*47f40*/  LDL.LU.64 R58, [R1+0x1228] ;  /* 0x00122800013a7983 */ /* 0x000f620000300a00 */
[----:B-1----:R-:W-:-:S03]  /*47f50*/  IMAD.WIDE R18, R252, 0x4, R66 ;  /* 0x00000004fc127825 */ /* 0x002fc600078e0242 */
[----:B------:R3:W-:Y:S04]  /*47f60*/  LDGSTS.E [R177+0x59e00], [R2.64], !P1 ;  /* 0x59e0000002b17fae */ /* 0x0007e8000c921844 */
[----:B------:R-:W5:Y:S04]  /*47f70*/  LDL.LU.64 R66, [R1+0x1230] ;  /* 0x0012300001427983 */ /* 0x000f680000300a00 */
[----:B------:R1:W-:Y:S04]  /*47f80*/  STL.64 [R1+0xe88], R26 ;  /* 0x000e881a01007387 */ /* 0x0003e80000100a00 */
[----:B------:R1:W-:Y:S01]  /*47f90*/  STL.64 [R1+0xe80], R18 ;  /* 0x000e801201007387 */ /* 0x0003e20000100a00 */
[----:B----4-:R-:W-:-:S04]  /*47fa0*/  IMAD.WIDE R10, R252, 0x4, R74 ;  /* 0x00000004fc0a7825 */ /* 0x010fc800078e024a */
[----:B---3--:R-:W-:Y:S01]  /*47fb0*/  IMAD.WIDE R2, R252, 0x4, R98 ;  /* 0x00000004fc027825 */ /* 0x008fe200078e0262 */
        /* <DEDUP_REMOVED lines=17> */
[C---:B---3--:R-:W-:Y:S01]  /*480d0*/  IMAD.WIDE R10, R252.reuse, 0x4, R106 ;  /* 0x00000004fc0a7825 */ /* 0x048fe200078e026a */
[----:B------:R-:W3:Y:S04]  /*480e0*/  LDL.LU.64 R82, [R1+0x1248] ;  /* 0x0012480001527983 */ /* 0x000ee80000300a00 */
[----:B------:R1:W-:Y:S04]  /*480f0*/  STL.64 [R1+0xe68], R26 ;  /* 0x000e681a01007387 */ /* 0x0003e80000100a00 */
[----:B------:R-:W3:Y:S04]  /*48100*/  LDL.LU.64 R106, [R1+0x1250] ;  /* 0x00125000016a7983 */ /* 0x000ee80000300a00 */
[----:B------:R1:W-:Y:S04]  /*48110*/  STL.64 [R1+0xe60], R18 ;  /* 0x000e601201007387 */ /* 0x0003e80000100a00 */
[----:B------:R5:W-:Y:S04]  /*48120*/  STL.64 [R1+0xe58], R10 ;  /* 0x000e580a01007387 */ /* 0x000be80000100a00 */
[----:B------:R1:W-:Y:S04]  /*48130*/  LDGSTS.E [R177+0x5da00], [R18.64], !P4 ;  /* 0x5da0000012b17fae */ /* 0x0003e8000e121844 */
[----:B------:R5:W-:Y:S01]  /*48140*/  LDGSTS.E [R177+0x5dc00], [R10.64], !P4 ;  /* 0x5dc000000ab17fae */ /* 0x000be2000e121844 */
[----:B--2---:R-:W-:-:S05]  /*48150*/  IMAD.WIDE R2, R252, 0x4, R90 ;  /* 0x00000004fc027825 */ /* 0x004fca00078e025a */
[----:B------:R2:W-:Y:S04]  /*48160*/  STL.64 [R1+0xe50], R2 ;  /* 0x000e500201007387 */ /* 0x0005e80000100a00 */
[----:B-1----:R-:W3:Y:S04]  /*48170*/  LDL.LU.64 R26, [R1+0x1258] ;  /* 0x00125800011a7983 */ /* 0x002ee80000300a00 */
[----:B------:R-:W3:Y:S04]  /*48180*/  LDL.LU.64 R42, [R1+0x1260] ;  /* 0x00126000012a7983 */ /* 0x000ee80000300a00 */
[----:B------:R2:W-:Y:S01]  /*48190*/  LDGSTS.E [R177+0x5de00], [R2.64], !P4 ;  /* 0x5de0000002b17fae */ /* 0x0005e2000e121844 */
[----:B------:R-:W-:-:S03]  /*481a0*/  IMAD.WIDE R34, R252, 0x4, R34 ;  /* 0x00000004fc227825 */ /* 0x000fc600078e0222 */
[----:B------:R-:W3:Y:S01]  /*481b0*/  LDL.LU.64 R90, [R1+0x1268] ;  /* 0x00126800015a7983 */ /* 0x000ee20000300a00 */
[----:B------:R-:W-:-:S03]  /*481c0*/  IMAD.WIDE R18, R252, 0x4, R50 ;  /* 0x00000004fc127825 */ /* 0x000fc600078e0232 */
[----:B------:R4:W-:Y:S04]  /*481d0*/  LDGSTS.E [R177+0x5f800], [R34.64], !P2 ;  /* 0x5f80000022b17fae */ /* 0x0009e8000d121844 */
[----:B------:R-:W3:Y:S01]  /*481e0*/  LDL.LU.64 R50, [R1+0x1270] ;  /* 0x0012700001327983 */ /* 0x000ee20000300a00 */
[----:B-----5:R-:W-:-:S03]  /*481f0*/  IMAD.WIDE R10, R252, 0x4, R58 ;  /* 0x00000004fc0a7825 */ /* 0x020fc600078e023a */
[----:B------:R4:W-:Y:S04]  /*48200*/  STL.64 [R1+0xe48], R34 ;  /* 0x000e482201007387 */ /* 0x0009e80000100a00 */
[----:B------:R1:W-:Y:S01]  /*48210*/  STL.64 [R1+0xe40], R18 ;  /* 0x000e401201007387 */ /* 0x0003e20000100a00 */
[----:B--2---:R-:W-:-:S03]  /*48220*/  IMAD.WIDE R2, R252, 0x4, R66 ;  /* 0x00000004fc027825 */ /* 0x004fc600078e0242 */
        /* <DEDUP_REMOVED lines=9> */
[----:B------:R-:W5:Y:S04]  /*482c0*/  LDL.LU.64 R74, [R1+0x1288] ;  /* 0x00128800014a7983 */ /* 0x000f680000300a00 */
[----:B------:R-:W5:Y:S01]  /*482d0*/  LDL.LU.64 R98, [R1+0x1290] ;  /* 0x0012900001627983 */ /* 0x000f620000300a00 */
[----:B------:R-:W-:-:S03]  /*482e0*/  ISETP.GE.U32.AND P3, PT, R174, 0x7ffffebd, PT ;  /* 0x7ffffebdae00780c */ /* 0x000fc60003f66070 */
[----:B------:R2:W-:Y:S01]  /*482f0*/  LDGSTS.E [R177+0x5fe00], [R2.64], !P2 ;  /* 0x5fe0000002b17fae */ /* 0x0005e2000d121844 */
[----:B------:R-:W-:-:S03]  /*48300*/  IADD3 R174, R176, -0xc8, RZ ;  /* 0xffffff38b0ae7810 */ /* 0x000fc60007ffe0ff */
[----:B------:R1:W-:Y:S01]  /*48310*/  STL.64 [R1+0xe28], R34 ;  /* 0x000e282201007387 */ /* 0x0003e20000100a00 */
[----:B------:R-:W-:-:S03]  /*48320*/  ISETP.GE.U32.AND P5, PT, R174, 0x7ffffeb9, PT ;  /* 0x7ffffeb9ae00780c */ /* 0x000fc60003fa6070 */
[----:B------:R1:W-:Y:S04]  /*48330*/  STL.64 [R1+0xe20], R18 ;  /* 0x000e201201007387 */ /* 0x0003e80000100a00 */
[----:B------:R1:W-:Y:S04]  /*48340*/  LDGSTS.E [R177+0x61800], [R34.64], !P3 ;  /* 0x6180000022b17fae */ /* 0x0003e8000d921844 */
[----:B------:R1:W-:Y:S01]  /*48350*/  LDGSTS.E [R177+0x61a00], [R18.64], !P3 ;  /* 0x61a0000012b17fae */ /* 0x0003e2000d921844 */
[----:B---3--:R-:W-:-:S04]  /*48360*/  IMAD.WIDE R10, R252, 0x4, R82 ;  /* 0x00000004fc0a7825 */ /* 0x008fc800078e0252 */
[C---:B--2---:R-:W-:Y:S01]  /*48370*/  IMAD.WIDE R2, R252.reuse, 0x4, R106 ;  /* 0x00000004fc027825 */ /* 0x044fe200078e026a */
[----:B------:R2:W-:Y:S04]  /*48380*/  STL.64 [R1+0xe18], R10 ;  /* 0x000e180a01007387 */ /* 0x0005e80000100a00 */
[----:B------:R3:W-:Y:S04]  /*48390*/  STL.64 [R1+0xe10], R2 ;  /* 0x000e100201007387 */ /* 0x0007e80000100a00 */
[----:B-1----:R-:W4:Y:S04]  /*483a0*/  LDL.LU.64 R34, [R1+0x1298] ;  /* 0x0012980001227983 */ /* 0x002f280000300a00 */
[----:B------:R-:W4:Y:S04]  /*483b0*/  LDL.LU.64 R82, [R1+0x12a0] ;  /* 0x0012a00001527983 */ /* 0x000f280000300a00 */
[----:B------:R2:W-:Y:S04]  /*483c0*/  LDGSTS.E [R177+0x61c00], [R10.64], !P3 ;  /* 0x61c000000ab17fae */ /* 0x0005e8000d921844 */
[----:B------:R-:W4:Y:S04]  /*483d0*/  LDL.LU.64 R106, [R1+0x12a8] ;  /* 0x0012a800016a7983 */ /* 0x000f280000300a00 */
[----:B------:R3:W-:Y:S01]  /*483e0*/  LDGSTS.E [R177+0x61e00], [R2.64], !P3 ;  /* 0x61e0000002b17fae */ /* 0x0007e2000d921844 */
[----:B------:R-:W-:-:S04]  /*483f0*/  IMAD.WIDE R26, R252, 0x4, R26 ;  /* 0x00000004fc1a7825 */ /* 0x000fc800078e021a */
[C---:B------:R-:W-:Y:S01]  /*48400*/  IMAD.WIDE R18, R252.reuse, 0x4, R42 ;  /* 0x00000004fc127825 */ /* 0x040fe200078e022a */
[----:B------:R5:W-:Y:S04]  /*48410*/  LDGSTS.E [R177+0x63800], [R26.64], !P5 ;  /* 0x638000001ab17fae */ /* 0x000be8000e921844 */
[----:B------:R1:W-:Y:S01]  /*48420*/  LDGSTS.E [R177+0x63a00], [R18.64], !P5 ;  /* 0x63a0000012b17fae */ /* 0x0003e2000e921844 */
[----:B--2---:R-:W-:-:S03]  /*48430*/  IMAD.WIDE R10, R252, 0x4, R90 ;  /* 0x00000004fc0a7825 */ /* 0x004fc600078e025a */
[----:B------:R-:W2:Y:S04]  /*48440*/  LDL.LU.64 R90, [R1+0x12b0] ;  /* 0x0012b000015a7983 */ /* 0x000ea80000300a00 */
[----:B------:R5:W-:Y:S01]  /*48450*/  STL.64 [R1+0xe08], R26 ;  /* 0x000e081a01007387 */ /* 0x000be20000100a00 */
[----:B---3--:R-:W-:-:S03]  /*48460*/  IMAD.WIDE R2, R252, 0x4, R50 ;  /* 0x00000004fc027825 */ /* 0x008fc600078e0232 */
[----:B------:R1:W-:Y:S04]  /*48470*/  STL.64 [R1+0xe00], R18 ;  /* 0x000e001201007387 */ /* 0x0003e80000100a00 */
[----:B------:R3:W-:Y:S04]  /*48480*/  STL.64 [R1+0xdf8], R10 ;  /* 0x000df80a01007387 */ /* 0x0007e80000100a00 */
[----:B------:R1:W-:Y:S04]  /*48490*/  STL.64 [R1+0xdf0], R2 ;  /* 0x000df00201007387 */ /* 0x0003e80000100a00 */
[----:B------:R3:W-:Y:S04]  /*484a0*/  LDGSTS.E [R177+0x63c00], [R10.64], !P5 ;  /* 0x63c000000ab17fae */ /* 0x0007e8000e921844 */
[----:B------:R-:W2:Y:S01]  /*484b0*/  LDL.LU.64 R50, [R1+0x12b8] ;  /* 0x0012b80001327983 */ /* 0x000ea20000300a00 */
[----:B-----5:R-:W-:-:S03]  /*484c0*/  IMAD.WIDE R26, R252, 0x4, R58 ;  /* 0x00000004fc1a7825 */ /* 0x020fc600078e023a */
[----:B------:R5:W-:Y:S04]  /*484d0*/  LDGSTS.E [R177+0x63e00], [R2.64], !P5 ;  /* 0x63e0000002b17fae */ /* 0x000be8000e921844 */
[----:B------:R-:W2:Y:S01]  /*484e0*/  LDL.LU.64 R42, [R1+0x12c0] ;  /* 0x0012c000012a7983 */ /* 0x000ea20000300a00 */
[----:B-1----:R-:W-:-:S03]  /*484f0*/  IMAD.WIDE R18, R252, 0x4, R66 ;  /* 0x00000004fc127825 */ /* 0x002fc600078e0242 */
[----:B------:R-:W2:Y:S04]  /*48500*/  LDL.LU.64 R58, [R1+0x12c8] ;  /* 0x0012c800013a7983 */ /* 0x000ea80000300a00 */
[----:B------:R-:W2:Y:S04]  /*48510*/  LDL.LU.64 R66, [R1+0x12d0] ;  /* 0x0012d00001427983 */ /* 0x000ea80000300a00 */
[----:B------:R4:W-:Y:S04]  /*48520*/  STL.64 [R1+0xde8], R26 ;  /* 0x000de81a01007387 */ /* 0x0009e80000100a00 */
[----:B------:R1:W-:Y:S01]  /*48530*/  STL.64 [R1+0xde0], R18 ;  /* 0x000de01201007387 */ /* 0x0003e20000100a00 */
[----:B---3--:R-:W-:-:S04]  /*48540*/  IMAD.WIDE R10, R252, 0x4, R74 ;  /* 0x00000004fc0a7825 */ /* 0x008fc800078e024a */
[----:B-----5:R-:W-:Y:S01]  /*48550*/  IMAD.WIDE R2, R252, 0x4, R98 ;  /* 0x00000004fc027825 */ /* 0x020fe200078e0262 */
[----:B------:R3:W-:Y:S04]  /*48560*/  STL.64 [R1+0xdd8], R10 ;  /* 0x000dd80a01007387 */ /* 0x0007e80000100a00 */
[----:B------:R2:W-:Y:S04]  /*48570*/  STL.64 [R1+0xdd0], R2 ;  /* 0x000dd00201007387 */ /* 0x0005e80000100a00 */
[----:B------:R-:W5:Y:S04]  /*48580*/  LDL.LU.64 R74, [R1+0x12d8] ;  /* 0x0012d800014a7983 */ /* 0x000f680000300a00 */
[----:B------:R-:W5:Y:S01]  /*48590*/  LDL.LU.64 R98, [R1+0x12e0] ;  /* 0x0012e00001627983 */ /* 0x000f620000300a00 */
[----:B------:R-:W-:-:S04]  /*485a0*/  IADD3 R174, R176, -0xcc, RZ ;  /* 0xffffff34b0ae7810 */ /* 0x000fc80007ffe0ff */
[----:B------:R-:W-:Y:S02]  /*485b0*/  ISETP.GE.U32.AND P0, PT, R174, 0x7ffffeb5, PT ;  /* 0x7ffffeb5ae00780c */ /* 0x000fe40003f06070 */
[----:B------:R-:W-:-:S04]  /*485c0*/  IADD3 R174, R176, -0xd0, RZ ;  /* 0xffffff30b0ae7810 */ /* 0x000fc80007ffe0ff */
[----:B------:R-:W-:-:S07]  /*485d0*/  ISETP.GE.U32.AND P1, PT, R174, 0x7ffffeb1, PT ;  /* 0x7ffffeb1ae00780c */ /* 0x000fce0003f26070 */
[----:B------:R4:W-:Y:S04]  /*485e0*/  LDGSTS.E [R177+0x65800], [R26.64], !P0 ;  /* 0x658000001ab17fae */ /* 0x0009e8000c121844 */
[----:B------:R1:W-:Y:S01]  /*485f0*/  LDGSTS.E [R177+0x65a00], [R18.64], !P0 ;  /* 0x65a0000012b17fae */ /* 0x0003e2000c121844 */
[----:B------:R-:W-:-:S03]  /*48600*/  IADD3 R174, R176, -0xd4, RZ ;  /* 0xffffff2cb0ae7810 */ /* 0x000fc60007ffe0ff */
[----:B------:R3:W-:Y:S04]  /*48610*/  LDGSTS.E [R177+0x65c00], [R10.64], !P0 ;  /* 0x65c000000ab17fae */ /* 0x0007e8000c121844 */
[----:B------:R2:W-:Y:S01]  /*48620*/  LDGSTS.E [R177+0x65e00], [R2.64], !P0 ;  /* 0x65e0000002b17fae */ /* 0x0005e2000c121844 */
[----:B------:R-:W-:Y:S01]  /*48630*/  ISETP.GE.U32.AND P6, PT, R174, 0x7ffffead, PT ;  /* 0x7ffffeadae00780c */ /* 0x000fe20003fc6070 */
[----:B----4-:R-:W-:-:S04]  /*48640*/  IMAD.WIDE R26, R252, 0x4, R34 ;  /* 0x00000004fc1a7825 */ /* 0x010fc800078e0222 */
[C---:B-1----:R-:W-:Y:S01]  /*48650*/  IMAD.WIDE R18, R252.reuse, 0x4, R82 ;  /* 0x00000004fc127825 */ /* 0x042fe200078e0252 */
[----:B------:R1:W-:Y:S04]  /*48660*/  LDGSTS.E [R177+0x67800], [R26.64], !P1 ;  /* 0x678000001ab17fae */ /* 0x0003e8000c921844 */
[----:B------:R-:W4:Y:S01]  /*48670*/  LDL.LU.64 R82, [R1+0x12e8] ;  /* 0x0012e80001527983 */ /* 0x000f220000300a00 */
[----:B---3--:R-:W-:-:S03]  /*48680*/  IMAD.WIDE R10, R252, 0x4, R106 ;  /* 0x00000004fc0a7825 */ /* 0x008fc600078e026a */
        /* <DEDUP_REMOVED lines=10> */
[----:B------:R-:W3:Y:S04]  /*48730*/  LDL.LU.64 R90, [R1+0x1308] ;  /* 0x00130800015a7983 */ /* 0x000ee80000300a00 */
[----:B------:R2:W-:Y:S01]  /*48740*/  LDGSTS.E [R177+0x67e00], [R2.64], !P1 ;  /* 0x67e0000002b17fae */ /* 0x0005e2000c921844 */
[----:B------:R-:W-:-:S05]  /*48750*/  IMAD.WIDE R50, R252, 0x4, R50 ;  /* 0x00000004fc327825 */ /* 0x000fca00078e0232 */
[----:B------:R1:W-:Y:S01]  /*48760*/  LDGSTS.E [R177+0x69800], [R50.64], !P6 ;  /* 0x6980000032b17fae */ /* 0x0003e2000f121844 */
[----:B------:R-:W-:-:S03]  /*48770*/  IMAD.WIDE R18, R252, 0x4, R42 ;  /* 0x00000004fc127825 */ /* 0x000fc600078e022a */
[----:B------:R-:W3:Y:S01]  /*48780*/  LDL.LU.64 R42, [R1+0x1310] ;  /* 0x00131000012a7983 */ /* 0x000ee20000300a00 */
[----:B------:R-:W-:-:S03]  /*48790*/  IMAD.WIDE R10, R252, 0x4, R58 ;  /* 0x00000004fc0a7825 */ /* 0x000fc600078e023a */
[----:B------:R1:W-:Y:S01]  /*487a0*/  STL.64 [R1+0xda8], R50 ;  /* 0x000da83201007387 */ /* 0x0003e20000100a00 */
[----:B--2---:R-:W-:-:S03]  /*487b0*/  IMAD.WIDE R2, R252, 0x4, R66 ;  /* 0x00000004fc027825 */ /* 0x004fc600078e0242 */
[----:B------:R2:W-:Y:S04]  /*487c0*/  STL.64 [R1+0xda0], R18 ;  /* 0x000da01201007387 */ /* 0x0005e80000100a00 */
[----:B------:R4:W-:Y:S04]  /*487d0*/  STL.64 [R1+0xd98], R10 ;  /* 0x000d980a01007387 */ /* 0x0009e80000100a00 */
[----:B------:R3:W-:Y:S04]  /*487e0*/  STL.64 [R1+0xd90], R2 ;  /* 0x000d900201007387 */ /* 0x0007e80000100a00 */
[----:B------:R-:W3:Y:S04]  /*487f0*/  LDL.LU.64 R58, [R1+0x1318] ;  /* 0x00131800013a7983 */ /* 0x000ee80000300a00 */
[----:B-1----:R-:W3:Y:S04]  /*48800*/  LDL.LU.64 R50, [R1+0x1320] ;  /* 0x0013200001327983 */ /* 0x002ee80000300a00 */
[----:B------:R2:W-:Y:S04]  /*48810*/  LDGSTS.E [R177+0x69a00], [R18.64], !P6 ;  /* 0x69a0000012b17fae */ /* 0x0005e8000f121844 */
[----:B------:R-:W3:Y:S01]  /*48820*/  LDL.LU.64 R66, [R1+0x1328] ;  /* 0x0013280001427983 */ /* 0x000ee20000300a00 */
[----:B-----5:R-:W-:Y:S01]  /*48830*/  IMAD.WIDE R74, R252, 0x4, R74 ;  /* 0x00000004fc4a7825 */ /* 0x020fe200078e024a */
[----:B------:R-:W-:-:S02]  /*48840*/  IADD3 R174, R176, -0xd8, RZ ;  /* 0xffffff28b0ae7810 */ /* 0x000fc40007ffe0ff */
[----:B------:R4:W-:Y:S01]  /*48850*/  LDGSTS.E [R177+0x69c00], [R10.64], !P6 ;  /* 0x69c000000ab17fae */ /* 0x0009e2000f121844 */
[----:B--2---:R-:W-:-:S03]  /*48860*/  IMAD.WIDE R18, R252, 0x4, R98 ;  /* 0x00000004fc127825 */ /* 0x004fc600078e0262 */
[----:B------:R1:W-:Y:S04]  /*48870*/  STL.64 [R1+0xd88], R74 ;  /* 0x000d884a01007387 */ /* 0x0003e80000100a00 */
[----:B------:R-:W3:Y:S01]  /*48880*/  LDL.LU.64 R98, [R1+0x1330] ;  /* 0x0013300001627983 */ /* 0x000ee20000300a00 */
[----:B------:R-:W-:-:S03]  /*48890*/  ISETP.GE.U32.AND P4, PT, R174, 0x7ffffea9, PT ;  /* 0x7ffffea9ae00780c */ /* 0x000fc60003f86070 */
[----:B------:R3:W-:Y:S01]  /*488a0*/  LDGSTS.E [R177+0x69e00], [R2.64], !P6 ;  /* 0x69e0000002b17fae */ /* 0x0007e2000f121844 */
[----:B------:R-:W-:-:S03]  /*488b0*/  IADD3 R174, R176, -0xdc, RZ ;  /* 0xffffff24b0ae7810 */ /* 0x000fc60007ffe0ff */
[----:B------:R5:W-:Y:S01]  /*488c0*/  STL.64 [R1+0xd80], R18 ;  /* 0x000d801201007387 */ /* 0x000be20000100a00 */
[----:B------:R-:W-:-:S05]  /*488d0*/  ISETP.GE.U32.AND P2, PT, R174, 0x7ffffea5, PT ;  /* 0x7ffffea5ae00780c */ /* 0x000fca0003f46070 */
[----:B------:R1:W-:Y:S01]  /*488e0*/  LDGSTS.E [R177+0x6b800], [R74.64], !P4 ;  /* 0x6b8000004ab17fae */ /* 0x0003e2000e121844 */
[----:B------:R-:W-:-:S03]  /*488f0*/  IADD3 R174, R176, -0xe0, RZ ;  /* 0xffffff20b0ae7810 */ /* 0x000fc60007ffe0ff */
[----:B------:R5:W-:Y:S01]  /*48900*/  LDGSTS.E [R177+0x6ba00], [R18.64], !P4 ;  /* 0x6ba0000012b17fae */ /* 0x000be2000e121844 */
[----:B------:R-:W-:Y:S01]  /*48910*/  ISETP.GE.U32.AND P3, PT, R174, 0x7ffffea1, PT ;  /* 0x7ffffea1ae00780c */ /* 0x000fe20003f66070 */
[----:B----4-:R-:W-:-:S04]  /*48920*/  IMAD.WIDE R10, R252, 0x4, R82 ;  /* 0x00000004fc0a7825 */ /* 0x010fc800078e0252 */
[C---:B---3--:R-:W-:Y:S01]  /*48930*/  IMAD.WIDE R2, R252.reuse, 0x4, R106 ;  /* 0x00000004fc027825 */ /* 0x048fe200078e026a */
[----:B------:R3:W-:Y:S04]  /*48940*/  STL.64 [R1+0xd78], R10 ;  /* 0x000d780a01007387 */ /* 0x0007e80000100a00 */
[----:B------:R4:W-:Y:S04]  /*48950*/  STL.64 [R1+0xd70], R2 ;  /* 0x000d700201007387 */ /* 0x0009e80000100a00 */
[----:B-1----:R-:W2:Y:S04]  /*48960*/  LDL.LU.64 R74, [R1+0x1338] ;  /* 0x00133800014a7983 */ /* 0x002ea80000300a00 */
[----:B------:R3:W-:Y:S04]  /*48970*/  LDGSTS.E [R177+0x6bc00], [R10.64], !P4 ;  /* 0x6bc000000ab17fae */ /* 0x0007e8000e121844 */
[----:B------:R-:W2:Y:S04]  /*48980*/  LDL.LU.64 R82, [R1+0x1340] ;  /* 0x0013400001527983 */ /* 0x000ea80000300a00 */
[----:B------:R-:W2:Y:S04]  /*48990*/  LDL.LU.64 R106, [R1+0x1348] ;  /* 0x00134800016a7983 */ /* 0x000ea80000300a00 */
[----:B------:R4:W-:Y:S01]  /*489a0*/  LDGSTS.E [R177+0x6be00], [R2.64], !P4 ;  /* 0x6be0000002b17fae */ /* 0x0009e2000e121844 */
[----:B------:R-:W-:-:S04]  /*489b0*/  IMAD.WIDE R26, R252, 0x4, R26 ;  /* 0x00000004fc1a7825 */ /* 0x000fc800078e021a */
[C---:B-----5:R-:W-:Y:S01]  /*489c0*/  IMAD.WIDE R18, R252.reuse, 0x4, R34 ;  /* 0x00000004fc127825 */ /* 0x060fe200078e0222 */
[----:B------:R1:W-:Y:S03]  /*489d0*/  LDGSTS.E [R177+0x6d800], [R26.64], !P2 ;  /* 0x6d8000001ab17fae */ /* 0x0003e6000d121844 */
[C---:B---3--:R-:W-:Y:S01]  /*489e0*/  IMAD.WIDE R10, R252.reuse, 0x4, R90 ;  /* 0x00000004fc0a7825 */ /* 0x048fe200078e025a */
[----:B------:R3:W-:Y:S04]  /*489f0*/  LDGSTS.E [R177+0x6da00], [R18.64], !P2 ;  /* 0x6da0000012b17fae */ /* 0x0007e8000d121844 */
[----:B------:R-:W5:Y:S04]  /*48a00*/  LDL.LU.64 R90, [R1+0x1350] ;  /* 0x00135000015a7983 */ /* 0x000f680000300a00 */
[----:B------:R1:W-:Y:S04]  /*48a10*/  STL.64 [R1+0xd68], R26 ;  /* 0x000d681a01007387 */ /* 0x0003e80000100a00 */
[----:B------:R3:W-:Y:S01]  /*48a20*/  STL.64 [R1+0xd60], R18 ;  /* 0x000d601201007387 */ /* 0x0007e20000100a00 */
[----:B----4-:R-:W-:-:S03]  /*48a30*/  IMAD.WIDE R2, R252, 0x4, R42 ;  /* 0x00000004fc027825 */ /* 0x010fc600078e022a */
[----:B------:R4:W-:Y:S04]  /*48a40*/  STL.64 [R1+0xd58], R10 ;  /* 0x000d580a01007387 */ /* 0x0009e80000100a00 */
[----:B------:R1:W-:Y:S04]  /*48a50*/  STL.64 [R1+0xd50], R2 ;  /* 0x000d500201007387 */ /* 0x0003e80000100a00 */
[----:B------:R4:W-:Y:S04]  /*48a60*/  LDGSTS.E [R177+0x6dc00], [R10.64], !P2 ;  /* 0x6dc000000ab17fae */ /* 0x0009e8000d121844 */
[----:B------:R-:W5:Y:S04]  /*48a70*/  LDL.LU.64 R34, [R1+0x1358] ;  /* 0x0013580001227983 */ /* 0x000f680000300a00 */
[----:B------:R3:W-:Y:S01]  /*48a80*/  LDGSTS.E [R177+0x6de00], [R2.64], !P2 ;  /* 0x6de0000002b17fae */ /* 0x0007e2000d121844 */
[----:B------:R-:W-:-:S03]  /*48a90*/  IMAD.WIDE R58, R252, 0x4, R58 ;  /* 0x00000004fc3a7825 */ /* 0x000fc600078e023a */
[----:B-1----:R-:W5:Y:S01]  /*48aa0*/  LDL.LU.64 R26, [R1+0x1360] ;  /* 0x00136000011a7983 */ /* 0x002f620000300a00 */
[----:B------:R-:W-:-:S03]  /*48ab0*/  IMAD.WIDE R50, R252, 0x4, R50 ;  /* 0x00000004fc327825 */ /* 0x000fc600078e0232 */
[----:B---3--:R-:W3:Y:S04]  /*48ac0*/  LDL.LU.64 R18, [R1+0x1368] ;  /* 0x0013680001127983 */ /* 0x008ee80000300a00 */
[----:B------:R-:W-:Y:S01]  /*48ad0*/  STL.64 [R1+0xd48], R58 ;  /* 0x000d483a01007387 */ /* 0x000fe20000100a00 */
[----:B----4-:R-:W-:-:S03]  /*48ae0*/  IMAD.WIDE R10, R252, 0x4, R66 ;  /* 0x00000004fc0a7825 */ /* 0x010fc600078e0242 */
[----:B------:R-:W3:Y:S04]  /*48af0*/  LDL.LU.64 R42, [R1+0x1370] ;  /* 0x00137000012a7983 */ /* 0x000ee80000300a00 */
[----:B------:R1:W-:Y:S04]  /*48b00*/  STL.64 [R1+0xd40], R50 ;  /* 0x000d403201007387 */ /* 0x0003e80000100a00 */
[----:B------:R1:W-:Y:S04]  /*48b10*/  LDGSTS.E [R177+0x6f800], [R58.64], !P3 ;  /* 0x6f8000003ab17fae */ /* 0x0003e8000d921844 */
[----:B------:R1:W-:Y:S04]  /*48b20*/  STL.64 [R1+0xd38], R10 ;  /* 0x000d380a01007387 */ /* 0x0003e80000100a00 */
[----:B------:R1:W-:Y:S01]  /*48b30*/  LDGSTS.E [R177+0x6fa00], [R50.64], !P3 ;  /* 0x6fa0000032b17fae */ /* 0x0003e2000d921844 */
[----:B------:R-:W-:-:S03]  /*48b40*/  IADD3 R174, R176, -0xe4, RZ ;  /* 0xffffff1cb0ae7810 */ /* 0x000fc60007ffe0ff */
[----:B------:R1:W-:Y:S01]  /*48b50*/  LDGSTS.E [R177+0x6fc00], [R10.64], !P3 ;  /* 0x6fc000000ab17fae */ /* 0x0003e2000d921844 */
[----:B------:R-:W-:-:S05]  /*48b60*/  IMAD.WIDE R2, R252, 0x4, R98 ;  /* 0x00000004fc027825 */ /* 0x000fca00078e0262 */
[----:B------:R5:W-:Y:S04]  /*48b70*/  STL.64 [R1+0xd30], R2 ;  /* 0x000d300201007387 */ /* 0x000be80000100a00 */
[----:B-1----:R-:W4:Y:S04]  /*48b80*/  LDL.LU.64 R50, [R1+0x1378] ;  /* 0x0013780001327983 */ /* 0x002f280000300a00 */
[----:B------:R-:W4:Y:S01]  /*48b90*/  LDL.LU.64 R98, [R1+0x1380] ;  /* 0x0013800001627983 */ /* 0x000f220000300a00 */
[----:B------:R-:W-:-:S03]  /*48ba0*/  ISETP.GE.U32.AND P5, PT, R174, 0x7ffffe9d, PT ;  /* 0x7ffffe9dae00780c */ /* 0x000fc60003fa6070 */
[----:B------:R5:W-:Y:S01]  /*48bb0*/  LDGSTS.E [R177+0x6fe00], [R2.64], !P3 ;  /* 0x6fe0000002b17fae */ /* 0x000be2000d921844 */
[----:B------:R-:W-:-:S03]  /*48bc0*/  IADD3 R174, R176, -0xe8, RZ ;  /* 0xffffff18b0ae7810 */ /* 0x000fc60007ffe0ff */
[----:B------:R-:W4:Y:S01]  /*48bd0*/  LDL.LU.64 R10, [R1+0x1388] ;  /* 0x00138800010a7983 */ /* 0x000f220000300a00 */
[----:B------:R-:W-:Y:S01]  /*48be0*/  ISETP.GE.U32.AND P0, PT, R174, 0x7ffffe99, PT ;  /* 0x7ffffe99ae00780c */ /* 0x000fe20003f06070 */
[----:B--2---:R-:W-:-:S05]  /*48bf0*/  IMAD.WIDE R74, R252, 0x4, R74 ;  /* 0x00000004fc4a7825 */ /* 0x004fca00078e024a */
[----:B------:R-:W-:Y:S01]  /*48c00*/  STL.64 [R1+0xd28], R74 ;  /* 0x000d284a01007387 */ /* 0x000fe20000100a00 */
[----:B------:R-:W-:-:S03]  /*48c10*/  IMAD.WIDE R66, R252, 0x4, R82 ;  /* 0x00000004fc427825 */ /* 0x000fc600078e0252 */
[----:B------:R-:W2:Y:S01]  /*48c20*/  LDL.LU.64 R58, [R1+0x1390] ;  /* 0x00139000013a7983 */ /* 0x000ea20000300a00 */
[----:B------:R-:W-:-:S03]  /*48c30*/  IMAD.WIDE R106, R252, 0x4, R106 ;  /* 0x00000004fc6a7825 */ /* 0x000fc600078e026a */
[----:B------:R1:W-:Y:S04]  /*48c40*/  STL.64 [R1+0xd20], R66 ;  /* 0x000d204201007387 */ /* 0x0003e80000100a00 */
[----:B------:R1:W-:Y:S04]  /*48c50*/  STL.64 [R1+0xd18], R106 ;  /* 0x000d186a01007387 */ /* 0x0003e80000100a00 */
[----:B------:R1:W-:Y:S04]  /*48c60*/  LDGSTS.E [R177+0x71800], [R74.64], !P5 ;  /* 0x718000004ab17fae */ /* 0x0003e8000e921844 */
[----:B------:R1:W-:Y:S04]  /*48c70*/  LDGSTS.E [R177+0x71a00], [R66.64], !P5 ;  /* 0x71a0000042b17fae */ /* 0x0003e8000e921844 */
[----:B------:R1:W-:Y:S01]  /*48c80*/  LDGSTS.E [R177+0x71c00], [R106.64], !P5 ;  /* 0x71c000006ab17fae */ /* 0x0003e2000e921844 */
[----:B-----5:R-:W-:-:S05]  /*48c90*/  IMAD.WIDE R2, R252, 0x4, R90 ;  /* 0x00000004fc027825 */ /* 0x020fca00078e025a */
[----:B------:R5:W-:Y:S04]  /*48ca0*/  STL.64 [R1+0xd10], R2 ;  /* 0x000d100201007387 */ /* 0x000be80000100a00 */
[----:B-1----:R-:W2:Y:S04]  /*48cb0*/  LDL.LU.64 R66, [R1+0x1398] ;  /* 0x0013980001427983 */ /* 0x002ea80000300a00 */
[----:B------:R-:W2:Y:S04]  /*48cc0*/  LDL.LU.64 R74, [R1+0x13a0] ;  /* 0x0013a000014a7983 */ /* 0x000ea80000300a00 */
[----:B------:R-:W2:Y:S04]  /*48cd0*/  LDL.LU.64 R82, [R1+0x13a8] ;  /* 0x0013a80001527983 */ /* 0x000ea80000300a00 */
[----:B------:R-:W2:Y:S01]  /*48ce0*/  LDL.LU.64 R90, [R1+0x13b0] ;  /* 0x0013b000015a7983 */ /* 0x000ea20000300a00 */
[----:B------:R-:W-:-:S03]  /*48cf0*/  IMAD.WIDE R34, R252, 0x4, R34 ;  /* 0x00000004fc227825 */ /* 0x000fc600078e0222 */
[----:B------:R5:W-:Y:S04]  /*48d00*/  LDGSTS.E [R177+0x71e00], [R2.64], !P5 ;  /* 0x71e0000002b17fae */ /* 0x000be8000e921844 */
[----:B------:R-:W2:Y:S01]  /*48d10*/  LDL.LU.64 R106, [R1+0x6198] ;  /* 0x00619800016a7983 */ /* 0x000ea20000300a00 */
[----:B------:R-:W-:-:S03]  /*48d20*/  IMAD.WIDE R26, R252, 0x4, R26 ;  /* 0x00000004fc1a7825 */ /* 0x000fc600078e021a */
[----:B------:R-:W-:Y:S01]  /*48d30*/  STL.64 [R1+0xd08], R34 ;  /* 0x000d082201007387 */ /* 0x000fe20000100a00 */
[----:B---3--:R-:W-:-:S03]  /*48d40*/  IMAD.WIDE R18, R252, 0x4, R18 ;  /* 0x00000004fc127825 */ /* 0x008fc600078e0212 */
[----:B------:R1:W-:Y:S04]  /*48d50*/  STL.64 [R1+0xd00], R26 ;  /* 0x000d001a01007387 */ /* 0x0003e80000100a00 */
[----:B------:R3:W-:Y:S01]  /*48d60*/  LDGSTS.E [R177+0x73800], [R34.64], !P0 ;  /* 0x7380000022b17fae */ /* 0x0007e2000c121844 */
[----:B-----5:R-:W-:-:S03]  /*48d70*/  IMAD.WIDE R2, R252, 0x4, R42 ;  /* 0x00000004fc027825 */ /* 0x020fc600078e022a */
[----:B------:R5:W-:Y:S04]  /*48d80*/  STL.64 [R1+0xcf8], R18 ;  /* 0x000cf81201007387 */ /* 0x000be80000100a00 */
[----:B------:R1:W-:Y:S04]  /*48d90*/  LDGSTS.E [R177+0x73a00], [R26.64], !P0 ;  /* 0x73a000001ab17fae */ /* 0x0003e8000c121844 */
[----:B------:R2:W-:Y:S04]  /*48da0*/  STL.64 [R1+0xcf0], R2 ;  /* 0x000cf00201007387 */ /* 0x0005e80000100a00 */
[----:B------:R5:W-:Y:S04]  /*48db0*/  LDGSTS.E [R177+0x73c00], [R18.64], !P0 ;  /* 0x73c0000012b17fae */ /* 0x000be8000c121844 */
[----:B-1----:R-:W2:Y:S01]  /*48dc0*/  LDL.LU.64 R26, [R1+0x13b8] ;  /* 0x0013b800011a7983 */ /* 0x002ea20000300a00 */
[----:B----4-:R-:W-:-:S03]  /*48dd0*/  IMAD.WIDE R50, R252, 0x4, R50 ;  /* 0x00000004fc327825 */ /* 0x010fc600078e0232 */
[----:B-----5:R-:W4:Y:S01]  /*48de0*/  LDL.LU.64 R18, [R1+0x13c0] ;  /* 0x0013c00001127983 */ /* 0x020f220000300a00 */
[----:B------:R-:W-:-:S03]  /*48df0*/  IMAD.WIDE R42, R252, 0x4, R98 ;  /* 0x00000004fc2a7825 */ /* 0x000fc600078e0262 */
[----:B------:R1:W-:Y:S04]  /*48e00*/  STL.64 [R1+0xce8], R50 ;  /* 0x000ce83201007387 */ /* 0x0003e80000100a00 */
[----:B------:R-:W5:Y:S04]  /*48e10*/  LDL.LU.64 R98, [R1+0x13c8] ;  /* 0x0013c80001627983 */ /* 0x000f680000300a00 */
[----:B------:R1:W-:Y:S04]  /*48e20*/  STL.64 [R1+0xce0], R42 ;  /* 0x000ce02a01007387 */ /* 0x0003e80000100a00 */
[----:B---3--:R-:W5:Y:S01]  /*48e30*/  LDL.LU.64 R34, [R1+0x13d0] ;  /* 0x0013d00001227983 */ /* 0x008f620000300a00 */
[----:B------:R-:W-:Y:S01]  /*48e40*/  IADD3 R174, R176, -0xec, RZ ;  /* 0xffffff14b0ae7810 */ /* 0x000fe20007ffe0ff */
[----:B------:R-:W-:-:S02]  /*48e50*/  IMAD.WIDE R10, R252, 0x4, R10 ;  /* 0x00000004fc0a7825 */ /* 0x000fc400078e020a */
[----:B------:R2:W-:Y:S01]  /*48e60*/  LDGSTS.E [R177+0x73e00], [R2.64], !P0 ;  /* 0x73e0000002b17fae */ /* 0x0005e2000c121844 */
[----:B------:R-:W-:Y:S02]  /*48e70*/  ISETP.GE.U32.AND P1, PT, R174, 0x7ffffe95, PT ;  /* 0x7ffffe95ae00780c */ /* 0x000fe40003f26070 */
[----:B------:R-:W-:Y:S01]  /*48e80*/  IADD3 R174, R176, -0xf0, RZ ;  /* 0xffffff10b0ae7810 */ /* 0x000fe20007ffe0ff */
[----:B------:R1:W-:Y:S03]  /*48e90*/  STL.64 [R1+0xcd8], R10 ;  /* 0x000cd80a01007387 */ /* 0x0003e60000100a00 */
[----:B------:R-:W-:-:S07]  /*48ea0*/  ISETP.GE.U32.AND P6, PT, R174, 0x7ffffe91, PT ;  /* 0x7ffffe91ae00780c */ /* 0x000fce0003fc6070 */
[----:B------:R1:W-:Y:S04]  /*48eb0*/  LDGSTS.E [R177+0x75800], [R50.64], !P1 ;  /* 0x7580000032b17fae */ /* 0x0003e8000c921844 */
[----:B------:R1:W-:Y:S04]  /*48ec0*/  LDGSTS.E [R177+0x75a00], [R42.64], !P1 ;  /* 0x75a000002ab17fae */ /* 0x0003e8000c921844 */
[----:B------:R1:W-:Y:S01]  /*48ed0*/  LDGSTS.E [R177+0x75c00], [R10.64], !P1 ;  /* 0x75c000000ab17fae */ /* 0x0003e2000c921844 */
[----:B------:R-:W-:-:S04]  /*48ee0*/  IADD3 R174, R176, -0xf4, RZ ;  /* 0xffffff0cb0ae7810 */ /* 0x000fc80007ffe0ff */
[----:B------:R-:W-:Y:S01]  /*48ef0*/  ISETP.GE.U32.AND P4, PT, R174, 0x7ffffe8d, PT ;  /* 0x7ffffe8dae00780c */ /* 0x000fe20003f86070 */
[----:B--2---:R-:W-:-:S05]  /*48f00*/  IMAD.WIDE R2, R252, 0x4, R58 ;  /* 0x00000004fc027825 */ /* 0x004fca00078e023a */
[----:B------:R2:W-:Y:S04]  /*48f10*/  STL.64 [R1+0xcd0], R2 ;  /* 0x000cd00201007387 */ /* 0x0005e80000100a00 */
[----:B------:R2:W-:Y:S01]  /*48f20*/  LDGSTS.E [R177+0x75e00], [R2.64], !P1 ;  /* 0x75e0000002b17fae */ /* 0x0005e2000c921844 */
[----:B-1----:R-:W-:-:S04]  /*48f30*/  IMAD.WIDE R50, R252, 0x4, R66 ;  /* 0x00000004fc327825 */ /* 0x002fc800078e0242 */
[C---:B------:R-:W-:Y:S01]  /*48f40*/  IMAD.WIDE R42, R252.reuse, 0x4, R74 ;  /* 0x00000004fc2a7825 */ /* 0x040fe200078e024a */
[----:B------:R1:W-:Y:S03]  /*48f50*/  STL.64 [R1+0xcc8], R50 ;  /* 0x000cc83201007387 */ /* 0x0003e60000100a00 */
[C---:B------:R-:W-:Y:S01]  /*48f60*/  IMAD.WIDE R10, R252.reuse, 0x4, R82 ;  /* 0x00000004fc0a7825 */ /* 0x040fe200078e0252 */
[----:B------:R1:W-:Y:S03]  /*48f70*/  LDGSTS.E [R177+0x77800], [R50.64], !P6 ;  /* 0x7780000032b17fae */ /* 0x0003e6000f121844 */
[C---:B--2---:R-:W-:Y:S01]  /*48f80*/  IMAD.WIDE R2, R252.reuse, 0x4, R90 ;  /* 0x00000004fc027825 */ /* 0x044fe200078e025a */
[----:B------:R2:W-:Y:S04]  /*48f90*/  LDGSTS.E [R177+0x77a00], [R42.64], !P6 ;  /* 0x77a000002ab17fae */ /* 0x0005e8000f121844 */
[----:B------:R-:W3:Y:S04]  /*48fa0*/  LDL.LU.64 R90, [R1+0x13d8] ;  /* 0x0013d800015a7983 */ /* 0x000ee80000300a00 */
[----:B------:R2:W-:Y:S04]  /*48fb0*/  STL.64 [R1+0xcc0], R42 ;  /* 0x000cc02a01007387 */ /* 0x0005e80000100a00 */
[----:B------:R-:W3:Y:S04]  /*48fc0*/  LDL.LU.64 R58, [R1+0x13f8] ;  /* 0x0013f800013a7983 */ /* 0x000ee80000300a00 */
[----:B------:R-:W-:Y:S04]  /*48fd0*/  STL.64 [R1+0xcb8], R10 ;  /* 0x000cb80a01007387 */ /* 0x000fe80000100a00 */
[----:B------:R-:W3:Y:S04]  /*48fe0*/  LDL.LU.64 R82, [R1+0x13e0] ;  /* 0x0013e00001527983 */ /* 0x000ee80000300a00 */
[----:B------:R1:W-:Y:S04]  /*48ff0*/  STL.64 [R1+0xcb0], R2 ;  /* 0x000cb00201007387 */ /* 0x0003e80000100a00 */
[----:B------:R-:W3:Y:S04]  /*49000*/  LDL.LU.64 R74, [R1+0x13e8] ;  /* 0x0013e800014a7983 */ /* 0x000ee80000300a00 */
[----:B------:R-:W3:Y:S04]  /*49010*/  LDL.LU.64 R66, [R1+0x13f0] ;  /* 0x0013f00001427983 */ /* 0x000ee80000300a00 */
[----:B-1----:R-:W3:Y:S04]  /*49020*/  LDL.LU.64 R50, [R1+0x1400] ;  /* 0x0014000001327983 */ /* 0x002ee80000300a00 */
[----:B------:R1:W-:Y:S01]  /*49030*/  LDGSTS.E [R177+0x77c00], [R10.64], !P6 ;  /* 0x77c000000ab17fae */ /* 0x0003e2000f121844 */
[----:B------:R-:W-:-:S03]  /*49040*/  IMAD.WIDE R26, R252, 0x4, R26 ;  /* 0x00000004fc1a7825 */ /* 0x000fc600078e021a */
[----:B--2---:R-:W2:Y:S04]  /*49050*/  LDL.LU.64 R42, [R1+0x1408] ;  /* 0x00140800012a7983 */ /* 0x004ea80000300a00 */
[----:B------:R1:W-:Y:S04]  /*49060*/  LDGSTS.E [R177+0x77e00], [R2.64], !P6 ;  /* 0x77e0000002b17fae */ /* 0x0003e8000f121844 */
[----:B------:R4:W-:Y:S04]  /*49070*/  LDGSTS.E [R177+0x79800], [R26.64], !P4 ;  /* 0x798000001ab17fae */ /* 0x0009e8000e121844 */
[----:B-1----:R-:W2:Y:S04]  /*49080*/  LDL.LU.64 R2, [R1+0x1410] ;  /* 0x0014100001027983 */ /* 0x002ea80000300a00 */
[----:B------:R1:W-:Y:S01]  /*49090*/  STL.64 [R1+0xca8], R26 ;  /* 0x000ca81a01007387 */ /* 0x0003e20000100a00 */
[----:B----4-:R-:W-:-:S04]  /*490a0*/  IMAD.WIDE R18, R252, 0x4, R18 ;  /* 0x00000004fc127825 */ /* 0x010fc800078e0212 */
[C---:B-----5:R-:W-:Y:S01]  /*490b0*/  IMAD.WIDE R98, R252.reuse, 0x4, R98 ;  /* 0x00000004fc627825 */ /* 0x060fe200078e0262 */
[----:B------:R4:W-:Y:S03]  /*490c0*/  STL.64 [R1+0xca0], R18 ;  /* 0x000ca01201007387 */ /* 0x0009e60000100a00 */
[----:B------:R-:W-:Y:S01]  /*490d0*/  IMAD.WIDE R10, R252, 0x4, R34 ;  /* 0x00000004fc0a7825 */ /* 0x000fe200078e0222 */
[----:B------:R5:W-:Y:S04]  /*490e0*/  STL.64 [R1+0xc98], R98 ;  /* 0x000c986201007387 */ /* 0x000be80000100a00 */
[----:B------:R1:W-:Y:S04]  /*490f0*/  STL.64 [R1+0xc90], R10 ;  /* 0x000c900a01007387 */ /* 0x0003e80000100a00 */
[----:B------:R-:W2:Y:S04]  /*49100*/  LDL.LU.64 R34, [R1+0x1418] ;  /* 0x0014180001227983 */ /* 0x000ea80000300a00 */
[----:B------:R4:W-:Y:S04]  /*49110*/  LDGSTS.E [R177+0x79a00], [R18.64], !P4 ;  /* 0x79a0000012b17fae */ /* 0x0009e8000e121844 */
[----:B-1----:R-:W2:Y:S04]  /*49120*/  LDL.LU.64 R26, [R1+0x1420] ;  /* 0x00142000011a7983 */ /* 0x002ea80000300a00 */
[----:B------:R5:W-:Y:S04]  /*49130*/  LDGSTS.E [R177+0x79c00], [R98.64], !P4 ;  /* 0x79c0000062b17fae */ /* 0x000be8000e121844 */
[----:B----4-:R-:W4:Y:S04]  /*49140*/  LDL.LU.64 R18, [R1+0x1440] ;  /* 0x0014400001127983 */ /* 0x010f280000300a00 */
[----:B------:R1:W-:Y:S04]  /*49150*/  LDGSTS.E [R177+0x79e00], [R10.64], !P4 ;  /* 0x79e000000ab17fae */ /* 0x0003e8000e121844 */
[----:B-----5:R-:W4:Y:S04]  /*49160*/  LDL.LU.64 R98, [R1+0x6190] ;  /* 0x0061900001627983 */ /* 0x020f280000300a00 */
[----:B-1----:R-:W4:Y:S01]  /*49170*/  LDL.LU.64 R10, [R1+0x1460] ;  /* 0x00146000010a7983 */ /* 0x002f220000300a00 */
[----:B------:R-:W-:-:S04]  /*49180*/  IADD3 R174, R176, -0xf8, RZ ;  /* 0xffffff08b0ae7810 */ /* 0x000fc80007ffe0ff */
[----:B------:R-:W-:Y:S02]  /*49190*/  ISETP.GE.U32.AND P2, PT, R174, 0x7ffffe89, PT ;  /* 0x7ffffe89ae00780c */ /* 0x000fe40003f46070 */
[----:B------:R-:W-:-:S04]  /*491a0*/  IADD3 R174, R176, -0xfc, RZ ;  /* 0xffffff04b0ae7810 */ /* 0x000fc80007ffe0ff */
[----:B------:R-:W-:Y:S02]  /*491b0*/  ISETP.GE.U32.AND P3, PT, R174, 0x7ffffe85, PT ;  /* 0x7ffffe85ae00780c */ /* 0x000fe40003f66070 */
[----:B------:R-:W-:-:S04]  /*491c0*/  IADD3 R174, R176, -0x101, RZ ;  /* 0xfffffeffb0ae7810 */ /* 0x000fc80007ffe0ff */
[----:B------:R-:W-:Y:S02]  /*491d0*/  ISETP.GE.U32.AND P5, PT, R174, 0x7ffffe80, PT ;  /* 0x7ffffe80ae00780c */ /* 0x000fe40003fa6070 */
[C---:B------:R-:W-:Y:S02]  /*491e0*/  IADD3 R174, R176.reuse, -0x105, RZ ;  /* 0xfffffefbb0ae7810 */ /* 0x040fe40007ffe0ff */
[----:B------:R-:W-:Y:S02]  /*491f0*/  IADD3 R178, R176, -0x100, RZ ;  /* 0xffffff00b0b27810 */ /* 0x000fe40007ffe0ff */
[----:B------:R-:W-:Y:S02]  /*49200*/  ISETP.GE.U32.AND P0, PT, R174, 0x7ffffe7c, PT ;  /* 0x7ffffe7cae00780c */ /* 0x000fe40003f06070 */
[----:B------:R-:W-:Y:S01]  /*49210*/  IADD3 R174, R176, -0x109, RZ ;  /* 0xfffffef7b0ae7810 */ /* 0x000fe20007ffe0ff */
[----:B------:R-:W-:-:S03]  /*49220*/  IMAD.MOV.U32 R175, RZ, RZ, c[0x0][0x18c] ;  /* 0x00006300ffaf7624 */ /* 0x000fc600078e00ff */
[----:B------:R-:W-:Y:S02]  /*49230*/  ISETP.GE.U32.AND P1, PT, R174, 0x7ffffe78, PT ;  /* 0x7ffffe78ae00780c */ /* 0x000fe40003f26070 */
[----:B------:R-:W-:Y:S01]  /*49240*/  IADD3 R174, R176, -0x10d, RZ ;  /* 0xfffffef3b0ae7810 */ /* 0x000fe20007ffe0ff */
[----:B------:R-:W-:-:S03]  /*49250*/  IMAD.SHL.U32 R175, R175, 0x80, RZ ;  /* 0x00000080afaf7824 */ /* 0x000fc600078e00ff */
[----:B------:R-:W-:Y:S02]  /*49260*/  ISETP.GE.U32.AND P6, PT, R174, 0x7ffffe74, PT ;  /* 0x7ffffe74ae00780c */ /* 0x000fe40003fc6070 */
[----:B------:R-:W-:Y:S01]  /*49270*/  IADD3 R174, R176, -0x111, RZ ;  /* 0xfffffeefb0ae7810 */ /* 0x000fe20007ffe0ff */
[----:B------:R-:W-:-:S03]  /*49280*/  IMAD.WIDE R250, R175, 0x4, R250 ;  /* 0x00000004affa7825 */ /* 0x000fc600078e02fa */
[----:B------:R-:W-:Y:S02]  /*49290*/  ISETP.GE.U32.AND P4, PT, R174, 0x7ffffe70, PT ;  /* 0x7ffffe70ae00780c */ /* 0x000fe40003f86070 */
[----:B------:R-:W-:Y:S02]  /*492a0*/  IADD3 R174, R181, 0x100000, RZ ;  /* 0x00100000b5ae7810 */ /* 0x000fe40007ffe0ff */
[----:B------:R-:W-:Y:S01]  /*492b0*/  IADD3 R176, R176, -0x115, RZ ;  /* 0xfffffeebb0b07810 */ /* 0x000fe20007ffe0ff */
[----:B------:R-:W-:-:S04]  /*492c0*/  IMAD.WIDE R190, R175, 0x4, R190 ;  /* 0x00000004afbe7825 */ /* 0x000fc800078e02be */
[----:B------:R-:W-:-:S04]  /*492d0*/  IMAD.WIDE R194, R175, 0x4, R194 ;  /* 0x00000004afc27825 */ /* 0x000fc800078e02c2 */
[----:B---3--:R-:W-:-:S05]  /*492e0*/  IMAD.WIDE R90, R252, 0x4, R90 ;  /* 0x00000004fc5a7825 */ /* 0x008fca00078e025a */
[----:B------:R1:W-:Y:S01]  /*492f0*/  LDGSTS.E [R177+0x7b800], [R90.64], !P2 ;  /* 0x7b8000005ab17fae */ /* 0x0003e2000d121844 */
[----:B------:R-:W-:-:S04]  /*49300*/  IMAD.WIDE R58, R252, 0x4, R58 ;  /* 0x00000004fc3a7825 */ /* 0x000fc800078e023a */
[----:B------:R-:W-:-:S05]  /*49310*/  IMAD.WIDE R82, R252, 0x4, R82 ;  /* 0x00000004fc527825 */ /* 0x000fca00078e0252 */
[----:B------:R3:W-:Y:S01]  /*49320*/  LDGSTS.E [R177+0x7ba00], [R82.64], !P2 ;  /* 0x7ba0000052b17fae */ /* 0x0007e2000d121844 */
[----:B------:R-:W-:-:S04]  /*49330*/  IMAD.WIDE R74, R252, 0x4, R74 ;  /* 0x00000004fc4a7825 */ /* 0x000fc800078e024a */
[C---:B------:R-:W-:Y:S01]  /*49340*/  IMAD.WIDE R66, R252.reuse, 0x4, R66 ;  /* 0x00000004fc427825 */ /* 0x040fe200078e0242 */
[----:B------:R1:W-:Y:S03]  /*49350*/  LDGSTS.E [R177+0x7bc00], [R74.64], !P2 ;  /* 0x7bc000004ab17fae */ /* 0x0003e6000d121844 */
[----:B------:R-:W-:Y:S01]  /*49360*/  IMAD.WIDE R50, R252, 0x4, R50 ;  /* 0x00000004fc327825 */ /* 0x000fe200078e0232 */
[----:B------:R1:W-:Y:S01]  /*49370*/  LDGSTS.E [R177+0x7be00], [R66.64], !P2 ;  /* 0x7be0000042b17fae */ /* 0x0003e2000d121844 */
[----:B------:R-:W-:Y:S02]  /*49380*/  ISETP.GE.U32.AND P2, PT, R178, 0x7ffffe81, PT ;  /* 0x7ffffe81b200780c */ /* 0x000fe40003f46070 */
[----:B------:R1:W-:Y:S02]  /*49390*/  LDGSTS.E [R177+0x7d800], [R58.64], !P3 ;  /* 0x7d8000003ab17fae */ /* 0x0003e4000d921844 */
[C---:B--2---:R-:W-:Y:S01]  /*493a0*/  IMAD.WIDE R42, R252.reuse, 0x4, R42 ;  /* 0x00000004fc2a7825 */ /* 0x044fe200078e022a */
[----:B------:R2:W-:Y:S04]  /*493b0*/  LDGSTS.E [R177+0x7da00], [R50.64], !P3 ;  /* 0x7da0000032b17fae */ /* 0x0005e8000d921844 */
[----:B------:R1:W-:Y:S04]  /*493c0*/  STL.64 [R1+0xc88], R90 ;  /* 0x000c885a01007387 */ /* 0x0003e80000100a00 */
[----:B------:R2:W-:Y:S01]  /*493d0*/  LDGSTS.E [R177+0x7dc00], [R42.64], !P3 ;  /* 0x7dc000002ab17fae */ /* 0x0005e2000d921844 */
[----:B------:R-:W-:Y:S02]  /*493e0*/  STL.64 [R1+0xc80], R58 ;  /* 0x000c803a01007387 */ /* 0x000fe40000100a00 */
[----:B------:R3:W-:Y:S02]  /*493f0*/  STL.64 [R1+0xc78], R82 ;  /* 0x000c785201007387 */ /* 0x0007e40000100a00 */
[----:B------:R3:W-:Y:S01]  /*49400*/  STL.64 [R1+0xc70], R74 ;  /* 0x000c704a01007387 */ /* 0x0007e20000100a00 */
[----:B------:R3:W-:Y:S04]  /*49410*/  STL.64 [R1+0xc68], R66 ;  /* 0x000c684201007387 */ /* 0x0007e80000100a00 */
[----:B-1----:R-:W5:Y:S01]  /*49420*/  LDL.LU.64 R90, [R1+0x6188] ;  /* 0x00618800015a7983 */ /* 0x002f620000300a00 */
[----:B------:R-:W-:-:S05]  /*49430*/  IMAD.WIDE R2, R252, 0x4, R2 ;  /* 0x00000004fc027825 */ /* 0x000fca00078e0202 */
[----:B------:R1:W-:Y:S01]  /*49440*/  LDGSTS.E [R177+0x7de00], [R2.64], !P3 ;  /* 0x7de0000002b17fae */ /* 0x0003e2000d921844 */
[----:B------:R-:W-:Y:S01]  /*49450*/  ISETP.NE.U32.AND P3, PT, R0, RZ, PT ;  /* 0x000000ff0000720c */ /* 0x000fe20003f65070 */
[----:B------:R2:W-:Y:S02]  /*49460*/  STL.64 [R1+0xc60], R50 ;  /* 0x000c603201007387 */ /* 0x0005e40000100a00 */
[----:B---3--:R-:W3:Y:S01]  /*49470*/  LDL.LU.64 R82, [R1+0x6180] ;  /* 0x0061800001527983 */ /* 0x008ee20000300a00 */
[----:B------:R2:W-:Y:S01]  /*49480*/  STL.64 [R1+0xc58], R42 ;  /* 0x000c582a01007387 */ /* 0x0005e20000100a00 */
[----:B------:R-:W3:Y:S02]  /*49490*/  LDL.LU.64 R74, [R1+0x6178] ;  /* 0x00617800014a7983 */ /* 0x000ee40000300a00 */
[----:B------:R1:W-:Y:S02]  /*494a0*/  STL.64 [R1+0xc50], R2 ;  /* 0x000c500201007387 */ /* 0x0003e40000100a00 */
[----:B------:R-:W3:Y:S01]  /*494b0*/  LDL.LU.64 R66, [R1+0x6170] ;  /* 0x0061700001427983 */ /* 0x000ee20000300a00 */
[----:B------:R-:W3:Y:S04]  /*494c0*/  LDL.LU.64 R58, [R1+0x6168] ;  /* 0x00616800013a7983 */ /* 0x000ee80000300a00 */
[----:B--2---:R-:W2:Y:S01]  /*494d0*/  LDL.LU.64 R50, [R1+0x6160] ;  /* 0x0061600001327983 */ /* 0x004ea20000300a00 */
[----:B------:R-:W2:Y:S02]  /*494e0*/  LDL.LU.64 R42, [R1+0x6158] ;  /* 0x00615800012a7983 */ /* 0x000ea40000300a00 */
[----:B------:R4:W-:Y:S01]  /*494f0*/  STL.64 [R1+0xc48], R250 ;  /* 0x000c48fa01007387 */ /* 0x0009e20000100a00 */
[----:B------:R-:W-:Y:S01]  /*49500*/  IADD3 R0, R181, 0x100000, RZ ;  /* 0x00100000b5007810 */ /* 0x000fe20007ffe0ff */
[----:B-1----:R-:W-:-:S04]  /*49510*/  IMAD.WIDE R2, R175, 0x4, R182 ;  /* 0x00000004af027825 */ /* 0x002fc800078e02b6 */
[----:B------:R-:W-:-:S04]  /*49520*/  IMAD.WIDE R182, R175, 0x4, R184 ;  /* 0x00000004afb67825 */ /* 0x000fc800078e02b8 */
[----:B------:R-:W-:Y:S01]  /*49530*/  IMAD.WIDE R184, R175, 0x4, R188 ;  /* 0x00000004afb87825 */ /* 0x000fe200078e02bc */
[----:B------:R-:W-:-:S03]  /*49540*/  IADD3 R178, R181, 0x100000, RZ ;  /* 0x00100000b5b27810 */ /* 0x000fc60007ffe0ff */
[----:B------:R-:W-:Y:S01]  /*49550*/  IMAD.MOV.U32 R189, RZ, RZ, R183 ;  /* 0x000000ffffbd7224 */ /* 0x000fe200078e00b7 */
[----:B------:R-:W-:Y:S01]  /*49560*/  MOV R188, R182 ;  /* 0x000000b600bc7202 */ /* 0x000fe20000000f00 */
[----:B------:R-:W-:-:S05]  /*49570*/  IMAD.WIDE R34, R252, 0x4, R34 ;  /* 0x00000004fc227825 */ /* 0x000fca00078e0222 */
[----:B------:R1:W-:Y:S01]  /*49580*/  LDGSTS.E [R177+0x7f800], [R34.64], !P2 ;  /* 0x7f80000022b17fae */ /* 0x0003e2000d121844 */
[----:B------:R-:W-:-:S05]  /*49590*/  IMAD.WIDE R26, R252, 0x4, R26 ;  /* 0x00000004fc1a7825 */ /* 0x000fca00078e021a */
[----:B------:R1:W-:Y:S01]  /*495a0*/  LDGSTS.E [R177+0x7fa00], [R26.64], !P2 ;  /* 0x7fa000001ab17fae */ /* 0x0003e2000d121844 */
[----:B----4-:R-:W-:-:S05]  /*495b0*/  IMAD.WIDE R18, R252, 0x4, R18 ;  /* 0x00000004fc127825 */ /* 0x010fca00078e0212 */
[----:B------:R4:W-:Y:S01]  /*495c0*/  LDGSTS.E [R177+0x7fc00], [R18.64], !P2 ;  /* 0x7fc0000012b17fae */ /* 0x0009e2000d121844 */
[----:B------:R-:W-:-:S05]  /*495d0*/  IMAD.WIDE R10, R252, 0x4, R10 ;  /* 0x00000004fc0a7825 */ /* 0x000fca00078e020a */
[----:B------:R4:W-:Y:S01]  /*495e0*/  LDGSTS.E [R177+0x7fe00], [R10.64], !P2 ;  /* 0x7fe000000ab17fae */ /* 0x0009e2000d121844 */
[----:B------:R-:W0:Y:S02]  /*495f0*/  LDGDEPBAR ;  /* 0x00000000000079af */ /* 0x000e240000000000 */
[----:B------:R1:W-:Y:S01]  /*49600*/  LDGSTS.E [R174], [R250.64], P3 ;  /* 0x00000000faae7fae */ /* 0x0003e20009921844 */
[----:B------:R4:W-:Y:S04]  /*49610*/  STL.64 [R1+0xc40], R34 ;  /* 0x000c402201007387 */ /* 0x0009e80000100a00 */
[----:B-1----:R-:W1:Y:S01]  /*49620*/  S2R R251, SR_TID.X ;  /* 0x0000000000fb7919 */ /* 0x002e620000002100 */
[----:B------:R4:W-:Y:S02]  /*49630*/  STL.64 [R1+0xc30], R26 ;  /* 0x000c301a01007387 */ /* 0x0009e40000100a00 */
[----:B------:R4:W-:Y:S02]  /*49640*/  STL.64 [R1+0xc28], R18 ;  /* 0x000c281201007387 */ /* 0x0009e40000100a00 */
[----:B----4-:R-:W4:Y:S01]  /*49650*/  LDL.LU.64 R34, [R1+0x6150] ;  /* 0x0061500001227983 */ /* 0x010f220000300a00 */
[----:B------:R1:W-:Y:S01]  /*49660*/  LDGSTS.E [R0+0x1000], [R2.64], P3 ;  /* 0x0100000002007fae */ /* 0x0003e20009921844 */
[----:B------:R-:W-:-:S02]  /*49670*/  ISETP.GE.U32.AND P2, PT, R176, 0x7ffffe6c, PT ;  /* 0x7ffffe6cb000780c */ /* 0x000fc40003f46070 */
[C---:B------:R-:W-:Y:S01]  /*49680*/  IADD3 R177, R181.reuse, 0x100000, RZ ;  /* 0x00100000b5b17810 */ /* 0x040fe20007ffe0ff */
[----:B------:R1:W-:Y:S01]  /*49690*/  LDGSTS.E [R178+0x2000], [R188.64], P3 ;  /* 0x02000000bcb27fae */ /* 0x0003e20009921844 */
[----:B------:R-:W2:Y:S01]  /*496a0*/  LDL.LU.64 R26, [R1+0x6148] ;  /* 0x00614800011a7983 */ /* 0x000ea20000300a00 */
[----:B------:R1:W-:Y:S02]  /*496b0*/  STL.64 [R1+0xc38], R10 ;  /* 0x000c380a01007387 */ /* 0x0003e40000100a00 */
[----:B------:R-:W2:Y:S02]  /*496c0*/  LDL.LU.64 R18, [R1+0x6140] ;  /* 0x0061400001127983 */ /* 0x000ea40000300a00 */
[----:B------:R1:W-:Y:S01]  /*496d0*/  STL.64 [R1+0xc20], R2 ;  /* 0x000c200201007387 */ /* 0x0003e20000100a00 */
[----:B------:R-:W-:Y:S01]  /*496e0*/  IADD3 R176, R181, 0x100000, RZ ;  /* 0x00100000b5b07810 */ /* 0x000fe20007ffe0ff */
[----:B-1----:R-:W2:Y:S01]  /*496f0*/  LDL.LU.64 R10, [R1+0x6138] ;  /* 0x00613800010a7983 */ /* 0x002ea20000300a00 */
[----:B------:R-:W-:Y:S01]  /*49700*/  IMAD.WIDE R2, R175, 0x4, R186 ;  /* 0x00000004af027825 */ /* 0x000fe200078e02ba */
[----:B------:R-:W-:-:S02]  /*49710*/  LOP3.LUT R187, R251, 0x7f, RZ, 0xc0, !PT ;  /* 0x0000007ffbbb7812 */ /* 0x000fc400078ec0ff */
[----:B------:R1:W-:Y:S04]  /*49720*/  STL.64 [R1+0xc18], R182 ;  /* 0x000c18b601007387 */ /* 0x0003e80000100a00 */
[----:B------:R1:W-:Y:S01]  /*49730*/  LDGSTS.E [R177+0x3000], [R2.64], P3 ;  /* 0x0300000002b17fae */ /* 0x0003e20009921844 */
[----:B------:R-:W-:-:S03]  /*49740*/  IMAD.SHL.U32 R189, R187, 0x4, RZ ;  /* 0x00000004bbbd7824 */ /* 0x000fc600078e00ff */
[----:B------:R1:W-:Y:S01]  /*49750*/  STL.64 [R1+0xc10], R2 ;  /* 0x000c100201007387 */ /* 0x0003e20000100a00 */
[----:B------:R1:W-:Y:S03]  /*49760*/  STL.64 [R1+0xc08], R184 ;  /* 0x000c08b801007387 */ /* 0x0003e60000100a00 */
[----:B------:R1:W-:Y:S01]  /*49770*/  LDGSTS.E [R176+0x4000], [R184.64], P3 ;  /* 0x04000000b8b07fae */ /* 0x0003e20009921844 */
[----:B------:R1:W-:Y:S01]  /*49780*/  STL.64 [R1+0xc00], R190 ;  /* 0x000c00be01007387 */ /* 0x0003e20000100a00 */
[----:B------:R-:W-:Y:S01]  /*49790*/  IADD3 R178, R189, 0x100000, RZ ;  /* 0x00100000bdb27810 */ /* 0x000fe20007ffe0ff */
[----:B------:R1:W-:Y:S02]  /*497a0*/  LDGSTS.E [R174+0x5000], [R190.64], P3 ;  /* 0x05000000beae7fae */ /* 0x0003e40009921844 */
[----:B-1----:R-:W-:Y:S01]  /*497b0*/  IMAD.WIDE R182, R175, 0x4, R192 ;  /* 0x00000004afb67825 */ /* 0x002fe200078e02c0 */
[----:B------:R-:W-:-:S03]  /*497c0*/  IADD3 R177, R189, 0x100000, RZ ;  /* 0x00100000bdb17810 */ /* 0x000fc60007ffe0ff */
[----:B------:R-:W-:Y:S01]  /*497d0*/  IMAD.WIDE R192, R175, 0x4, R196 ;  /* 0x00000004afc07825 */ /* 0x000fe200078e02c4 */
[----:B------:R-:W2:Y:S03]  /*497e0*/  LDL.LU.64 R2, [R1+0x6130] ;  /* 0x0061300001027983 */ /* 0x000ea60000300a00 */
[----:B------:R1:W-:Y:S01]  /*497f0*/  STL.64 [R1+0xbf8], R182 ;  /* 0x000bf8b601007387 */ /* 0x0003e20000100a00 */
[----:B------:R-:W-:Y:S01]  /*49800*/  IADD3 R176, R189, 0x100000, RZ ;  /* 0x00100000bdb07810 */ /* 0x000fe20007ffe0ff */
[----:B------:R1:W-:Y:S01]  /*49810*/  LDGSTS.E [R0+0x6000], [R182.64], P3 ;  /* 0x06000000b6007fae */ /* 0x0003e20009921844 */
[----:B------:R-:W-:-:S04]  /*49820*/  IMAD.WIDE R184, R175, 0x4, R200 ;  /* 0x00000004afb87825 */ /* 0x000fc800078e02c8 */
[----:B------:R-:W-:Y:S01]  /*49830*/  IMAD.WIDE R190, R175, 0x4, R198 ;  /* 0x00000004afbe7825 */ /* 0x000fe200078e02c6 */
[C---:B------:R-:W-:Y:S01]  /*49840*/  IADD3 R174, R189.reuse, 0x100000, RZ ;  /* 0x00100000bdae7810 */ /* 0x040fe20007ffe0ff */
[----:B------:R1:W-:Y:S04]  /*49850*/  STL.64 [R1+0xbf0], R194 ;  /* 0x000bf0c201007387 */ /* 0x0003e80000100a00 */
[----:B------:R1:W-:Y:S01]  /*49860*/  LDGSTS.E [R178+0x7000], [R194.64], P3 ;  /* 0x07000000c2b27fae */ /* 0x0003e20009921844 */
[----:B------:R1:W-:Y:S02]  /*49870*/  STL.64 [R1+0xbe8], R192 ;  /* 0x000be8c001007387 */ /* 0x0003e40000100a00 */
[----:B------:R1:W-:Y:S02]  /*49880*/  LDGSTS.E [R177+0x8000], [R192.64], P3 ;  /* 0x08000000c0b17fae */ /* 0x0003e40009921844 */
[----:B------:R1:W-:Y:S01]  /*49890*/  STL.64 [R1+0xbe0], R190 ;  /* 0x000be0be01007387 */ /* 0x0003e20000100a00 */
[----:B------:R1:W-:Y:S02]  /*498a0*/  LDGSTS.E [R176+0x9000], [R190.64], P3 ;  /* 0x09000000beb07fae */ /* 0x0003e40009921844 */
[----:B-1----:R-:W-:Y:S01]  /*498b0*/  IADD3 R0, R189, 0x100000, RZ ;  /* 0x00100000bd007810 */ /* 0x002fe20007ffe0ff */
[C---:B------:R-:W-:Y:S01]  /*498c0*/  IMAD.WIDE R182, R175.reuse, 0x4, R202 ;  /* 0x00000004afb67825 */ /* 0x040fe200078e02ca */
[----:B------:R1:W-:Y:S04]  /*498d0*/  STL.64 [R1+0xbd8], R184 ;  /* 0x000bd8b801007387 */ /* 0x0003e80000100a00 */
[----:B------:R1:W-:Y:S01]  /*498e0*/  LDGSTS.E [R174+0xa000], [R184.64], P3 ;  /* 0x0a000000b8ae7fae */ /* 0x0003e20009921844 */
[----:B------:R-:W-:-:S04]  /*498f0*/  IMAD.WIDE R194, R175, 0x4, R204 ;  /* 0x00000004afc27825 */ /* 0x000fc800078e02cc */
[----:B------:R-:W-:-:S04]  /*49900*/  IMAD.WIDE R192, R175, 0x4, R206 ;  /* 0x00000004afc07825 */ /* 0x000fc800078e02ce */
[C---:B------:R-:W-:Y:S01]  /*49910*/  IMAD.WIDE R190, R175.reuse, 0x4, R208 ;  /* 0x00000004afbe7825 */ /* 0x040fe200078e02d0 */
[----:B------:R1:W-:Y:S04]  /*49920*/  STL.64 [R1+0xbd0], R182 ;  /* 0x000bd0b601007387 */ /* 0x0003e80000100a00 */
[----:B------:R1:W-:Y:S01]  /*49930*/  LDGSTS.E [R0+0xb000], [R182.64], P3 ;  /* 0x0b000000b6007fae */ /* 0x0003e20009921844 */
[----:B------:R1:W-:Y:S02]  /*49940*/  STL.64 [R1+0xbc8], R194 ;  /* 0x000bc8c201007387 */ /* 0x0003e40000100a00 */
[----:B------:R1:W-:Y:S02]  /*49950*/  LDGSTS.E [R178+0xc000], [R194.64], P3 ;  /* 0x0c000000c2b27fae */ /* 0x0003e40009921844 */
[----:B------:R1:W-:Y:S01]  /*49960*/  STL.64 [R1+0xbc0], R192 ;  /* 0x000bc0c001007387 */ /* 0x0003e20000100a00 */
[----:B------:R1:W-:Y:S02]  /*49970*/  LDGSTS.E [R177+0xd000], [R192.64], P3 ;  /* 0x0d000000c0b17fae */ /* 0x0003e40009921844 */
[----:B-1----:R-:W-:-:S02]  /*49980*/  IMAD.WIDE R184, R175, 0x4, R210 ;  /* 0x00000004afb87825 */ /* 0x002fc400078e02d2 */
[----:B------:R1:W-:Y:S02]  /*49990*/  STL.64 [R1+0xbb8], R190 ;  /* 0x000bb8be01007387 */ /* 0x0003e40000100a00 */
[----:B------:R1:W-:Y:S02]  /*499a0*/  LDGSTS.E [R176+0xe000], [R190.64], P3 ;  /* 0x0e000000beb07fae */ /* 0x0003e40009921844 */
[----:B------:R-:W-:-:S04]  /*499b0*/  IMAD.WIDE R182, R175, 0x4, R212 ;  /* 0x00000004afb67825 */ /* 0x000fc800078e02d4 */
[----:B------:R-:W-:-:S04]  /*499c0*/  IMAD.WIDE R194, R175, 0x4, R214 ;  /* 0x00000004afc27825 */ /* 0x000fc800078e02d6 */
[C---:B------:R-:W-:Y:S01]  /*499d0*/  IMAD.WIDE R192, R175.reuse, 0x4, R216 ;  /* 0x00000004afc07825 */ /* 0x040fe200078e02d8 */
[----:B------:R1:W-:Y:S04]  /*499e0*/  STL.64 [R1+0xbb0], R184 ;  /* 0x000bb0b801007387 */ /* 0x0003e80000100a00 */
[----:B------:R1:W-:Y:S01]  /*499f0*/  LDGSTS.E [R174+0xf000], [R184.64], P3 ;  /* 0x0f000000b8ae7fae */ /* 0x0003e20009921844 */
[----:B------:R1:W-:Y:S02]  /*49a00*/  STL.64 [R1+0xba8], R182 ;  /* 0x000ba8b601007387 */ /* 0x0003e40000100a00 */
[----:B------:R1:W-:Y:S02]  /*49a10*/  LDGSTS.E [R0+0x10000], [R182.64], P3 ;  /* 0x10000000b6007fae */ /* 0x0003e40009921844 */
[C---:B-1----:R-:W-:Y:S01]  /*49a20*/  IMAD.WIDE R190, R175.reuse, 0x4, R218 ;  /* 0x00000004afbe7825 */ /* 0x042fe200078e02da */
[----:B------:R1:W-:Y:S04]  /*49a30*/  STL.64 [R1+0xba0], R194 ;  /* 0x000ba0c201007387 */ /* 0x0003e80000100a00 */
[----:B------:R1:W-:Y:S01]  /*49a40*/  LDGSTS.E [R178+0x11000], [R194.64], P3 ;  /* 0x11000000c2b27fae */ /* 0x0003e20009921844 */
[----:B------:R1:W-:Y:S02]  /*49a50*/  STL.64 [R1+0xb98], R192 ;  /* 0x000b98c001007387 */ /* 0x0003e40000100a00 */
[----:B------:R1:W-:Y:S02]  /*49a60*/  LDGSTS.E [R177+0x12000], [R192.64], P3 ;  /* 0x12000000c0b17fae */ /* 0x0003e40009921844 */
[----:B------:R-:W-:-:S04]  /*49a70*/  IMAD.WIDE R184, R175, 0x4, R220 ;  /* 0x00000004afb87825 */ /* 0x000fc800078e02dc */
[C---:B------:R-:W-:Y:S01]  /*49a80*/  IMAD.WIDE R182, R175.reuse, 0x4, R222 ;  /* 0x00000004afb67825 */ /* 0x040fe200078e02de */
[----:B------:R1:W-:Y:S04]  /*49a90*/  STL.64 [R1+0xb90], R190 ;  /* 0x000b90be01007387 */ /* 0x0003e80000100a00 */
[----:B------:R1:W-:Y:S01]  /*49aa0*/  LDGSTS.E [R176+0x13000], [R190.64], P3 ;  /* 0x13000000beb07fae */ /* 0x0003e20009921844 */
[----:B------:R1:W-:Y:S02]  /*49ab0*/  STL.64 [R1+0xb88], R184 ;  /* 0x000b88b801007387 */ /* 0x0003e40000100a00 */
[----:B------:R1:W-:Y:S02]  /*49ac0*/  LDGSTS.E [R174+0x14000], [R184.64], P3 ;  /* 0x14000000b8ae7fae */ /* 0x0003e40009921844 */
[----:B-1----:R-:W-:-:S04]  /*49ad0*/  IMAD.WIDE R194, R175, 0x4, R224 ;  /* 0x00000004afc27825 */ /* 0x002fc800078e02e0 */
[C---:B------:R-:W-:Y:S01]  /*49ae0*/  IMAD.WIDE R192, R175.reuse, 0x4, R226 ;  /* 0x00000004afc07825 */ /* 0x040fe200078e02e2 */
[----:B------:R1:W-:Y:S04]  /*49af0*/  STL.64 [R1+0xb80], R182 ;  /* 0x000b80b601007387 */ /* 0x0003e80000100a00 */
[----:B------:R1:W-:Y:S01]  /*49b00*/  LDGSTS.E [R0+0x15000], [R182.64], P3 ;  /* 0x15000000b6007fae */ /* 0x0003e20009921844 */
[----:B------:R1:W-:Y:S02]  /*49b10*/  STL.64 [R1+0xb78], R194 ;  /* 0x000b78c201007387 */ /* 0x0003e40000100a00 */
[----:B------:R1:W-:Y:S02]  /*49b20*/  STL.64 [R1+0xb70], R192 ;  /* 0x000b70c001007387 */ /* 0x0003e40000100a00 */
[----:B------:R1:W-:Y:S01]  /*49b30*/  LDGSTS.E [R178+0x16000], [R194.64], P3 ;  /* 0x16000000c2b27fae */ /* 0x0003e20009921844 */
[----:B------:R1:W-:Y:S01]  /*49b40*/  LDGSTS.E [R177+0x17000], [R192.64], P3 ;  /* 0x17000000c0b17fae */ /* 0x0003e20009921844 */
[----:B------:R-:W-:-:S04]  /*49b50*/  IMAD.WIDE R190, R175, 0x4, R228 ;  /* 0x00000004afbe7825 */ /* 0x000fc800078e02e4 */
[----:B------:R-:W-:-:S04]  /*49b60*/  IMAD.WIDE R184, R175, 0x4, R230 ;  /* 0x00000004afb87825 */ /* 0x000fc800078e02e6 */
[C---:B-1----:R-:W-:Y:S01]  /*49b70*/  IMAD.WIDE R182, R175.reuse, 0x4, R232 ;  /* 0x00000004afb67825 */ /* 0x042fe200078e02e8 */
[----:B------:R1:W-:Y:S03]  /*49b80*/  STL.64 [R1+0xb68], R190 ;  /* 0x000b68be01007387 */ /* 0x0003e60000100a00 */
[----:B------:R1:W-:Y:S01]  /*49b90*/  STL.64 [R1+0xb60], R184 ;  /* 0x000b60b801007387 */ /* 0x0003e20000100a00 */
[----:B------:R1:W-:Y:S04]  /*49ba0*/  LDGSTS.E [R176+0x18000], [R190.64], P3 ;  /* 0x18000000beb07fae */ /* 0x0003e80009921844 */
[----:B------:R1:W-:Y:S01]  /*49bb0*/  STL.64 [R1+0xb58], R182 ;  /* 0x000b58b601007387 */ /* 0x0003e20000100a00 */
[----:B------:R-:W2:Y:S02]  /*49bc0*/  LDL.LU.64 R200, [R1+0x118] ;  /* 0x0001180001c87983 */ /* 0x000ea40000300a00 */
[----:B------:R1:W-:Y:S02]  /*49bd0*/  LDGSTS.E [R174+0x19000], [R184.64], P3 ;  /* 0x19000000b8ae7fae */ /* 0x0003e40009921844 */
[----:B------:R-:W3:Y:S01]  /*49be0*/  LDL.LU.64 R198, [R1+0xc8] ;  /* 0x0000c80001c67983 */ /* 0x000ee20000300a00 */
[----:B------:R-:W4:Y:S01]  /*49bf0*/  LDL.LU.64 R196, [R1+0xa8] ;  /* 0x0000a80001c47983 */ /* 0x000f220000300a00 */
[----:B------:R-:W-:-:S04]  /*49c00*/  IMAD.WIDE R206, R175, 0x4, R236 ;  /* 0x00000004afce7825 */ /* 0x000fc800078e02ec */
[----:B------:R-:W5:Y:S02]  /*49c10*/  LDL.LU.64 R194, [R1+0x88] ;  /* 0x0000880001c27983 */ /* 0x000f640000300a00 */
[C---:B------:R-:W-:Y:S01]  /*49c20*/  IMAD.WIDE R204, R175.reuse, 0x4, R238 ;  /* 0x00000004afcc7825 */ /* 0x040fe200078e02ee */
[----:B------:R-:W5:Y:S04]  /*49c30*/  LDL.LU.64 R192, [R1+0x68] ;  /* 0x0000680001c07983 */ /* 0x000f680000300a00 */
[----:B------:R1:W-:Y:S02]  /*49c40*/  LDGSTS.E [R0+0x1a000], [R182.64], P3 ;  /* 0x1a000000b6007fae */ /* 0x0003e40009921844 */
[----:B-1----:R-:W5:Y:S02]  /*49c50*/  LDL.LU.64 R190, [R1+0x48] ;  /* 0x0000480001be7983 */ /* 0x002f640000300a00 */
[----:B------:R-:W-:-:S04]  /*49c60*/  IMAD.WIDE R184, R175, 0x4, R234 ;  /* 0x00000004afb87825 */ /* 0x000fc800078e02ea */
[C---:B------:R-:W-:Y:S01]  /*49c70*/  IMAD.WIDE R202, R175.reuse, 0x4, R240 ;  /* 0x00000004afca7825 */ /* 0x040fe200078e02f0 */
[----:B------:R1:W-:Y:S03]  /*49c80*/  STL.64 [R1+0xb50], R184 ;  /* 0x000b50b801007387 */ /* 0x0003e60000100a00 */
[----:B------:R-:W-:Y:S02]  /*49c90*/  STL.64 [R1+0xb48], R206 ;  /* 0x000b48ce01007387 */ /* 0x000fe40000100a00 */
[C---:B------:R-:W-:Y:S01]  /*49ca0*/  IMAD.WIDE R182, R175.reuse, 0x4, R242 ;  /* 0x00000004afb67825 */ /* 0x040fe200078e02f2 */
[----:B------:R1:W-:Y:S03]  /*49cb0*/  LDGSTS.E [R178+0x1b000], [R184.64], P3 ;  /* 0x1b000000b8b27fae */ /* 0x0003e60009921844 */
[----:B------:R-:W-:Y:S02]  /*49cc0*/  STL.64 [R1+0xb40], R204 ;  /* 0x000b40cc01007387 */ /* 0x000fe40000100a00 */
[----:B------:R1:W-:Y:S02]  /*49cd0*/  LDGSTS.E [R177+0x1c000], [R206.64], P3 ;  /* 0x1c000000ceb17fae */ /* 0x0003e40009921844 */
[----:B------:R2:W-:Y:S01]  /*49ce0*/  LDGSTS.E [R176+0x1d000], [R204.64], P3 ;  /* 0x1d000000ccb07fae */ /* 0x0005e20009921844 */
[----:B------:R1:W-:Y:S01]  /*49cf0*/  LDGSTS.E [R174+0x1e000], [R202.64], P3 ;  /* 0x1e000000caae7fae */ /* 0x0003e20009921844 */
[----:B------:R1:W-:Y:S03]  /*49d00*/  LDGSTS.E [R0+0x1f000], [R182.64], P3 ;  /* 0x1f000000b6007fae */ /* 0x0003e60009921844 */
[----:B-1----:R-:W5:Y:S01]  /*49d10*/  LDL.LU.64 R184, [R1+0x28] ;  /* 0x0000280001b87983 */ /* 0x002f620000300a00 */
[----:B------:R-:W-:Y:S02]  /*49d20*/  STL.64 [R1+0xb38], R202 ;  /* 0x000b38ca01007387 */ /* 0x000fe40000100a00 */
[----:B------:R1:W-:Y:S02]  /*49d30*/  STL.64 [R1+0xb30], R182 ;  /* 0x000b30b601007387 */ /* 0x0003e40000100a00 */
[----:B-1----:R-:W5:Y:S01]  /*49d40*/  LDL.LU.64 R182, [R1+0x8] ;  /* 0x0000080001b67983 */ /* 0x002f620000300a00 */
[----:B------:R-:W-:-:S04]  /*49d50*/  IMAD.WIDE R206, R175, 0x4, R244 ;  /* 0x00000004afce7825 */ /* 0x000fc800078e02f4 */
[C---:B------:R-:W-:Y:S01]  /*49d60*/  IMAD.WIDE R202, R175.reuse, 0x4, R246 ;  /* 0x00000004afca7825 */ /* 0x040fe200078e02f6 */
[----:B------:R-:W-:Y:S03]  /*49d70*/  STL.64 [R1+0xb28], R206 ;  /* 0x000b28ce01007387 */ /* 0x000fe60000100a00 */
[----:B------:R-:W-:-:S04]  /*49d80*/  IMAD.WIDE R168, R175, 0x4, R168 ;  /* 0x00000004afa87825 */ /* 0x000fc800078e02a8 */
        /* <DEDUP_REMOVED lines=9> */
[C---:B------:R-:W-:Y:S01]  /*49e20*/  IMAD.WIDE R88, R175.reuse, 0x4, R88 ;  /* 0x00000004af587825 */ /* 0x040fe200078e0258 */
[----:B------:R1:W-:Y:S03]  /*49e30*/  LDGSTS.E [R178+0x20000], [R206.64], P3 ;  /* 0x20000000ceb27fae */ /* 0x0003e60009921844 */
[----:B------:R-:W-:-:S04]  /*49e40*/  IMAD.WIDE R80, R175, 0x4, R80 ;  /* 0x00000004af507825 */ /* 0x000fc800078e0250 */
[----:B------:R-:W-:-:S04]  /*49e50*/  IMAD.WIDE R72, R175, 0x4, R72 ;  /* 0x00000004af487825 */ /* 0x000fc800078e0248 */
[----:B------:R-:W-:-:S04]  /*49e60*/  IMAD.WIDE R64, R175, 0x4, R64 ;  /* 0x00000004af407825 */ /* 0x000fc800078e0240 */
[----:B------:R-:W-:-:S04]  /*49e70*/  IMAD.WIDE R56, R175, 0x4, R56 ;  /* 0x00000004af387825 */ /* 0x000fc800078e0238 */
[----:B------:R-:W-:-:S04]  /*49e80*/  IMAD.WIDE R48, R175, 0x4, R48 ;  /* 0x00000004af307825 */ /* 0x000fc800078e0230 */
[----:B------:R-:W-:-:S04]  /*49e90*/  IMAD.WIDE R40, R175, 0x4, R40 ;  /* 0x00000004af287825 */ /* 0x000fc800078e0228 */
[----:B------:R-:W-:-:S04]  /*49ea0*/  IMAD.WIDE R32, R175, 0x4, R32 ;  /* 0x00000004af207825 */ /* 0x000fc800078e0220 */
[----:B------:R-:W-:Y:S01]  /*49eb0*/  IMAD.WIDE R24, R175, 0x4, R24 ;  /* 0x00000004af187825 */ /* 0x000fe200078e0218 */
[----:B------:R-:W-:-:S03]  /*49ec0*/  LOP3.LUT R251, R251, 0x7f, RZ, 0xc0, !PT ;  /* 0x0000007ffbfb7812 */ /* 0x000fc600078ec0ff */
[----:B--2---:R-:W-:-:S04]  /*49ed0*/  IMAD.WIDE R204, R175, 0x4, R200 ;  /* 0x00000004afcc7825 */ /* 0x004fc800078e02c8 */
[----:B------:R-:W-:-:S04]  /*49ee0*/  IMAD.WIDE R200, R175, 0x4, R248 ;  /* 0x00000004afc87825 */ /* 0x000fc800078e02f8 */
[----:B---3--:R-:W-:-:S04]  /*49ef0*/  IMAD.WIDE R198, R175, 0x4, R198 ;  /* 0x00000004afc67825 */ /* 0x008fc800078e02c6 */
[----:B----4-:R-:W-:-:S04]  /*49f00*/  IMAD.WIDE R196, R175, 0x4, R196 ;  /* 0x00000004afc47825 */ /* 0x010fc800078e02c4 */
[C---:B-----5:R-:W-:Y:S01]  /*49f10*/  IMAD.WIDE R194, R175.reuse, 0x4, R194 ;  /* 0x00000004afc27825 */ /* 0x060fe200078e02c2 */
[----:B------:R-:W-:Y:S03]  /*49f20*/  STL.64 [R1+0xb20], R204 ;  /* 0x000b20cc01007387 */ /* 0x000fe60000100a00 */
[----:B------:R-:W-:Y:S02]  /*49f30*/  STL.64 [R1+0xb18], R202 ;  /* 0x000b18ca01007387 */ /* 0x000fe40000100a00 */
[----:B------:R-:W-:-:S04]  /*49f40*/  IMAD.WIDE R192, R175, 0x4, R192 ;  /* 0x00000004afc07825 */ /* 0x000fc800078e02c0 */
[----:B------:R-:W-:Y:S02]  /*49f50*/  STL.64 [R1+0xb10], R200 ;  /* 0x000b10c801007387 */ /* 0x000fe40000100a00 */
[C---:B------:R-:W-:Y:S01]  /*49f60*/  IMAD.WIDE R190, R175.reuse, 0x4, R190 ;  /* 0x00000004afbe7825 */ /* 0x040fe200078e02be */
[----:B------:R-:W-:Y:S03]  /*49f70*/  STL.64 [R1+0xb08], R198 ;  /* 0x000b08c601007387 */ /* 0x000fe60000100a00 */
[----:B------:R-:W-:Y:S02]  /*49f80*/  STL.64 [R1+0xb00], R196 ;  /* 0x000b00c401007387 */ /* 0x000fe40000100a00 */
[----:B------:R-:W-:Y:S02]  /*49f90*/  STL.64 [R1+0xaf8], R194 ;  /* 0x000af8c201007387 */ /* 0x000fe40000100a00 */
[----:B------:R2:W-:Y:S01]  /*49fa0*/  STL.64 [R1+0xaf0], R192 ;  /* 0x000af0c001007387 */ /* 0x0005e20000100a00 */
[----:B------:R3:W-:Y:S04]  /*49fb0*/  STL.64 [R1+0xae8], R190 ;  /* 0x000ae8be01007387 */ /* 0x0007e80000100a00 */
[----:B------:R4:W-:Y:S01]  /*49fc0*/  LDGSTS.E [R177+0x21000], [R204.64], P3 ;  /* 0x21000000ccb17fae */ /* 0x0009e20009921844 */
[----:B------:R5:W-:Y:S02]  /*49fd0*/  LDGSTS.E [R176+0x22000], [R202.64], P3 ;  /* 0x22000000cab07fae */ /* 0x000be40009921844 */
[----:B------:R1:W-:Y:S02]  /*49fe0*/  LDGSTS.E [R174+0x23000], [R200.64], P3 ;  /* 0x23000000c8ae7fae */ /* 0x0003e40009921844 */
[----:B------:R1:W-:Y:S01]  /*49ff0*/  LDGSTS.E [R0+0x24000], [R198.64], P3 ;  /* 0x24000000c6007fae */ /* 0x0003e20009921844 */
[----:B------:R1:W-:Y:S01]  /*4a000*/  LDGSTS.E [R178+0x25000], [R196.64], P3 ;  /* 0x25000000c4b27fae */ /* 0x0003e20009921844 */
[----:B------:R1:W-:Y:S02]  /*4a010*/  LDGSTS.E [R177+0x26000], [R194.64], P3 ;  /* 0x26000000c2b17fae */ /* 0x0003e40009921844 */
[----:B------:R2:W-:Y:S02]  /*4a020*/  LDGSTS.E [R176+0x27000], [R192.64], P3 ;  /* 0x27000000c0b07fae */ /* 0x0005e40009921844 */
[----:B------:R3:W-:Y:S02]  /*4a030*/  LDGSTS.E [R174+0x28000], [R190.64], P3 ;  /* 0x28000000beae7fae */ /* 0x0007e40009921844 */
[----:B------:R-:W-:-:S05]  /*4a040*/  IMAD.WIDE R184, R175, 0x4, R184 ;  /* 0x00000004afb87825 */ /* 0x000fca00078e02b8 */
[----:B------:R1:W-:Y:S04]  /*4a050*/  STL.64 [R1+0xae0], R184 ;  /* 0x000ae0b801007387 */ /* 0x0003e80000100a00 */
[----:B------:R1:W-:Y:S01]  /*4a060*/  LDGSTS.E [R0+0x29000], [R184.64], P3 ;  /* 0x29000000b8007fae */ /* 0x0003e20009921844 */
[----:B------:R-:W-:-:S05]  /*4a070*/  IMAD.WIDE R182, R175, 0x4, R182 ;  /* 0x00000004afb67825 */ /* 0x000fca00078e02b6 */
[----:B------:R1:W-:Y:S01]  /*4a080*/  STL.64 [R1+0xad8], R182 ;  /* 0x000ad8b601007387 */ /* 0x0003e20000100a00 */
[----:B------:R-:W-:Y:S02]  /*4a090*/  STL.64 [R1+0xad0], R168 ;  /* 0x000ad0a801007387 */ /* 0x000fe40000100a00 */
[----:B------:R-:W-:Y:S02]  /*4a0a0*/  STL.64 [R1+0xac8], R160 ;  /* 0x000ac8a001007387 */ /* 0x000fe40000100a00 */
[----:B------:R1:W-:Y:S01]  /*4a0b0*/  STL.64 [R1+0xac0], R152 ;  /* 0x000ac09801007387 */ /* 0x0003e20000100a00 */
[----:B------:R1:W-:Y:S01]  /*4a0c0*/  STL.64 [R1+0xab8], R144 ;  /* 0x000ab89001007387 */ /* 0x0003e20000100a00 */
[----:B------:R-:W-:Y:S02]  /*4a0d0*/  STL.64 [R1+0xab0], R136 ;  /* 0x000ab08801007387 */ /* 0x000fe40000100a00 */
[----:B------:R-:W-:Y:S02]  /*4a0e0*/  STL.64 [R1+0xaa8], R128 ;  /* 0x000aa88001007387 */ /* 0x000fe40000100a00 */
[----:B------:R-:W-:Y:S01]  /*4a0f0*/  STL.64 [R1+0xaa0], R120 ;  /* 0x000aa07801007387 */ /* 0x000fe20000100a00 */
[----:B------:R4:W-:Y:S01]  /*4a100*/  STL.64 [R1+0xa98], R112 ;  /* 0x000a987001007387 */ /* 0x0009e20000100a00 */
[----:B------:R4:W-:Y:S02]  /*4a110*/  STL.64 [R1+0xa90], R104 ;  /* 0x000a906801007387 */ /* 0x0009e40000100a00 */
[----:B------:R-:W-:Y:S02]  /*4a120*/  STL.64 [R1+0xa88], R96 ;  /* 0x000a886001007387 */ /* 0x000fe40000100a00 */
[----:B------:R-:W-:Y:S01]  /*4a130*/  STL.64 [R1+0xa80], R88 ;  /* 0x000a805801007387 */ /* 0x000fe20000100a00 */
[----:B------:R-:W-:Y:S01]  /*4a140*/  STL.64 [R1+0xa78], R80 ;  /* 0x000a785001007387 */ /* 0x000fe20000100a00 */
[----:B------:R4:W-:Y:S02]  /*4a150*/  STL.64 [R1+0xa70], R72 ;  /* 0x000a704801007387 */ /* 0x0009e40000100a00 */
[----:B------:R4:W-:Y:S02]  /*4a160*/  STL.64 [R1+0xa68], R64 ;  /* 0x000a684001007387 */ /* 0x0009e40000100a00 */
[----:B--2---:R-:W2:Y:S01]  /*4a170*/  LDL.LU.64 R192, [R1+0x448] ;  /* 0x0004480001c07983 */ /* 0x004ea20000300a00 */
[----:B---3--:R-:W3:Y:S01]  /*4a180*/  LDL.LU.64 R190, [R1+0x428] ;  /* 0x0004280001be7983 */ /* 0x008ee20000300a00 */
[----:B-1----:R-:W3:Y:S02]  /*4a190*/  LDL.LU.64 R184, [R1+0x408] ;  /* 0x0004080001b87983 */ /* 0x002ee40000300a00 */
[----:B------:R1:W-:Y:S02]  /*4a1a0*/  STL.64 [R1+0xa60], R56 ;  /* 0x000a603801007387 */ /* 0x0003e40000100a00 */
[----:B------:R1:W-:Y:S01]  /*4a1b0*/  STL.64 [R1+0xa58], R48 ;  /* 0x000a583001007387 */ /* 0x0003e20000100a00 */
[----:B------:R-:W-:Y:S01]  /*4a1c0*/  STL.64 [R1+0xa50], R40 ;  /* 0x000a502801007387 */ /* 0x000fe20000100a00 */
[----:B------:R1:W-:Y:S02]  /*4a1d0*/  STL.64 [R1+0xa48], R32 ;  /* 0x000a482001007387 */ /* 0x0003e40000100a00 */
[----:B------:R1:W-:Y:S02]  /*4a1e0*/  STL.64 [R1+0xa40], R24 ;  /* 0x000a401801007387 */ /* 0x0003e40000100a00 */
[----:B-----5:R-:W5:Y:S01]  /*4a1f0*/  LDL.LU.64 R202, [R1+0x3e8] ;  /* 0x0003e80001ca7983 */ /* 0x020f620000300a00 */
[----:B------:R-:W5:Y:S04]  /*4a200*/  LDL.LU.64 R200, [R1+0x3d0] ;  /* 0x0003d00001c87983 */ /* 0x000f680000300a00 */
[----:B------:R1:W-:Y:S01]  /*4a210*/  LDGSTS.E [R178+0x2a000], [R182.64], P3 ;  /* 0x2a000000b6b27fae */ /* 0x0003e20009921844 */
[----:B------:R-:W5:Y:S02]  /*4a220*/  LDL.LU.64 R198, [R1+0x3b8] ;  /* 0x0003b80001c67983 */ /* 0x000f640000300a00 */
[----:B------:R-:W5:Y:S02]  /*4a230*/  LDL.LU.64 R196, [R1+0x3a0] ;  /* 0x0003a00001c47983 */ /* 0x000f640000300a00 */
[----:B------:R2:W-:Y:S01]  /*4a240*/  LDGSTS.E [R177+0x2b000], [R168.64], P3 ;  /* 0x2b000000a8b17fae */ /* 0x0005e20009921844 */
[----:B------:R2:W-:Y:S01]  /*4a250*/  LDGSTS.E [R176+0x2c000], [R160.64], P3 ;  /* 0x2c000000a0b07fae */ /* 0x0005e20009921844 */
[----:B------:R4:W-:Y:S02]  /*4a260*/  LDGSTS.E [R174+0x2d000], [R152.64], P3 ;  /* 0x2d00000098ae7fae */ /* 0x0009e40009921844 */
[----:B------:R4:W-:Y:S01]  /*4a270*/  LDGSTS.E [R0+0x2e000], [R144.64], P3 ;  /* 0x2e00000090007fae */ /* 0x0009e20009921844 */
[----:B-1----:R-:W-:-:S02]  /*4a280*/  SHF.L.U32 R183, R251, 0x2, RZ ;  /* 0x00000002fbb77819 */ /* 0x002fc400000006ff */
[----:B------:R-:W5:Y:S01]  /*4a290*/  LDL.LU.64 R250, [R1+0x388] ;  /* 0x0003880001fa7983 */ /* 0x000f620000300a00 */
[C---:B----4-:R-:W-:Y:S02]  /*4a2a0*/  IADD3 R153, R189.reuse, 0x100000, RZ ;  /* 0x00100000bd997810 */ /* 0x050fe40007ffe0ff */
[C---:B------:R-:W-:Y:S02]  /*4a2b0*/  IADD3 R152, R189.reuse, 0x100000, RZ ;  /* 0x00100000bd987810 */ /* 0x040fe40007ffe0ff */
[C---:B------:R-:W-:Y:S02]  /*4a2c0*/  IADD3 R145, R189.reuse, 0x100000, RZ ;  /* 0x00100000bd917810 */ /* 0x040fe40007ffe0ff */
[C---:B------:R-:W-:Y:S01]  /*4a2d0*/  IADD3 R144, R189.reuse, 0x100000, RZ ;  /* 0x00100000bd907810 */ /* 0x040fe20007ffe0ff */
[----:B------:R1:W-:Y:S01]  /*4a2e0*/  LDGSTS.E [R153+0x2f000], [R136.64], P3 ;  /* 0x2f00000088997fae */ /* 0x0003e20009921844 */
[----:B------:R4:W-:Y:S02]  /*4a2f0*/  LDGSTS.E [R152+0x30000], [R128.64], P3 ;  /* 0x3000000080987fae */ /* 0x0009e40009921844 */
[----:B------:R1:W-:Y:S02]  /*4a300*/  LDGSTS.E [R145+0x31000], [R120.64], P3 ;  /* 0x3100000078917fae */ /* 0x0003e40009921844 */
[----:B------:R1:W-:Y:S01]  /*4a310*/  LDGSTS.E [R144+0x32000], [R112.64], P3 ;  /* 0x3200000070907fae */ /* 0x0003e20009921844 */
[----:B------:R4:W-:Y:S01]  /*4a320*/  LDGSTS.E [R0+0x33000], [R104.64], P3 ;  /* 0x3300000068007fae */ /* 0x0009e20009921844 */
[----:B-1----:R-:W-:-:S02]  /*4a330*/  IADD3 R113, R189, 0x100000, RZ ;  /* 0x00100000bd717810 */ /* 0x002fc40007ffe0ff */
[C---:B------:R-:W-:Y:S02]  /*4a340*/  IADD3 R112, R189.reuse, 0x100000, RZ ;  /* 0x00100000bd707810 */ /* 0x040fe40007ffe0ff */
[C---:B----4-:R-:W-:Y:S02]  /*4a350*/  IADD3 R105, R189.reuse, 0x100000, RZ ;  /* 0x00100000bd697810 */ /* 0x050fe40007ffe0ff */
        /* <DEDUP_REMOVED lines=8> */
[C---:B----4-:R-:W-:Y:S01]  /*4a3e0*/  IADD3 R65, R189.reuse, 0x100000, RZ ;  /* 0x00100000bd417810 */ /* 0x050fe20007ffe0ff */
[----:B------:R1:W-:Y:S02]  /*4a3f0*/  LDGSTS.E [R73+0x39000], [R56.64], P3 ;  /* 0x3900000038497fae */ /* 0x0003e40009921844 */
[----:B------:R4:W-:Y:S02]  /*4a400*/  LDGSTS.E [R72+0x3a000], [R48.64], P3 ;  /* 0x3a00000030487fae */ /* 0x0009e40009921844 */
[----:B------:R2:W-:Y:S01]  /*4a410*/  LDGSTS.E [R65+0x3b000], [R40.64], P3 ;  /* 0x3b00000028417fae */ /* 0x0005e20009921844 */
[----:B------:R-:W-:Y:S02]  /*4a420*/  IADD3 R64, R189, 0x100000, RZ ;  /* 0x00100000bd407810 */ /* 0x000fe40007ffe0ff */
[----:B------:R-:W-:-:S03]  /*4a430*/  LOP3.LUT R182, R183, 0x10, RZ, 0x3c, !PT ;  /* 0x00000010b7b67812 */ /* 0x000fc600078e3cff */
[----:B------:R4:W-:Y:S01]  /*4a440*/  LDGSTS.E [R64+0x3c000], [R32.64], P3 ;  /* 0x3c00000020407fae */ /* 0x0009e20009921844 */
[----:B------:R4:W-:Y:S02]  /*4a450*/  LDGSTS.E [R0+0x3d000], [R24.64], P3 ;  /* 0x3d00000018007fae */ /* 0x0009e40009921844 */
[----:B-1----:R-:W-:-:S04]  /*4a460*/  IMAD.WIDE R56, R175, 0x4, R16 ;  /* 0x00000004af387825 */ /* 0x002fc800078e0210 */
[----:B----4-:R-:W-:Y:S01]  /*4a470*/  IMAD.WIDE R48, R175, 0x4, R8 ;  /* 0x00000004af307825 */ /* 0x010fe200078e0208 */
[----:B------:R5:W-:Y:S04]  /*4a480*/  STL.64 [R1+0xa38], R56 ;  /* 0x000a383801007387 */ /* 0x000be80000100a00 */
[----:B------:R1:W-:Y:S01]  /*4a490*/  STL.64 [R1+0xa30], R48 ;  /* 0x000a303001007387 */ /* 0x0003e20000100a00 */
[C---:B------:R-:W-:Y:S02]  /*4a4a0*/  IADD3 R33, R189.reuse, 0x100000, RZ ;  /* 0x00100000bd217810 */ /* 0x040fe40007ffe0ff */
[----:B------:R-:W-:Y:S02]  /*4a4b0*/  IADD3 R32, R189, 0x100000, RZ ;  /* 0x00100000bd207810 */ /* 0x000fe40007ffe0ff */
[----:B------:R-:W-:-:S02]  /*4a4c0*/  IADD3 R25, R182, 0x100000, RZ ;  /* 0x00100000b6197810 */ /* 0x000fc40007ffe0ff */
[----:B------:R-:W-:Y:S01]  /*4a4d0*/  IADD3 R24, R182, 0x100000, RZ ;  /* 0x00100000b6187810 */ /* 0x000fe20007ffe0ff */
[----:B------:R5:W-:Y:S01]  /*4a4e0*/  LDGSTS.E [R33+0x3e000], [R56.64], P3 ;  /* 0x3e00000038217fae */ /* 0x000be20009921844 */
[----:B------:R1:W-:Y:S02]  /*4a4f0*/  LDGSTS.E [R32+0x3f000], [R48.64], P3 ;  /* 0x3f00000030207fae */ /* 0x0003e40009921844 */
[----:B--2---:R-:W-:-:S04]  /*4a500*/  IMAD.WIDE R40, R175, 0x4, R192 ;  /* 0x00000004af287825 */ /* 0x004fc800078e02c0 */
[----:B---3--:R-:W-:-:S04]  /*4a510*/  IMAD.WIDE R16, R175, 0x4, R190 ;  /* 0x00000004af107825 */ /* 0x008fc800078e02be */
[C---:B------:R-:W-:Y:S01]  /*4a520*/  IMAD.WIDE R8, R175.reuse, 0x4, R184 ;  /* 0x00000004af087825 */ /* 0x040fe200078e02b8 */
[----:B------:R2:W-:Y:S03]  /*4a530*/  STL.64 [R1+0xa28], R40 ;  /* 0x000a282801007387 */ /* 0x0005e60000100a00 */
[----:B------:R3:W-:Y:S02]  /*4a540*/  STL.64 [R1+0xa20], R16 ;  /* 0x000a201001007387 */ /* 0x0007e40000100a00 */
[----:B------:R2:W-:Y:S02]  /*4a550*/  STL.64 [R1+0xa18], R8 ;  /* 0x000a180801007387 */ /* 0x0005e40000100a00 */
[----:B------:R-:W4:Y:S01]  /*4a560*/  LDL.LU.64 R204, [R1+0x370] ;  /* 0x0003700001cc7983 */ /* 0x000f220000300a00 */
[----:B------:R-:W4:Y:S01]  /*4a570*/  LDL.LU.64 R194, [R1+0x358] ;  /* 0x0003580001c27983 */ /* 0x000f220000300a00 */
[----:B------:R-:W4:Y:S02]  /*4a580*/  LDL.LU.64 R192, [R1+0x340] ;  /* 0x0003400001c07983 */ /* 0x000f240000300a00 */
[----:B------:R-:W4:Y:S02]  /*4a590*/  LDL.LU.64 R190, [R1+0x328] ;  /* 0x0003280001be7983 */ /* 0x000f240000300a00 */
[----:B------:R-:W4:Y:S02]  /*4a5a0*/  LDL.LU.64 R184, [R1+0x310] ;  /* 0x0003100001b87983 */ /* 0x000f240000300a00 */
[C---:B-----5:R-:W-:Y:S01]  /*4a5b0*/  IMAD.WIDE R56, R175.reuse, 0x4, R202 ;  /* 0x00000004af387825 */ /* 0x060fe200078e02ca */
[----:B------:R2:W-:Y:S03]  /*4a5c0*/  LDGSTS.E [R25+0x200], [R40.64], P3 ;  /* 0x0020000028197fae */ /* 0x0005e60009921844 */
[----:B-1----:R-:W-:-:S04]  /*4a5d0*/  IMAD.WIDE R48, R175, 0x4, R200 ;  /* 0x00000004af307825 */ /* 0x002fc800078e02c8 */
[----:B------:R1:W-:Y:S02]  /*4a5e0*/  LDGSTS.E [R24+0x1200], [R16.64], P3 ;  /* 0x0120000010187fae */ /* 0x0003e40009921844 */
[C---:B------:R-:W-:Y:S01]  /*4a5f0*/  IMAD.WIDE R32, R175.reuse, 0x4, R196 ;  /* 0x00000004af207825 */ /* 0x040fe200078e02c4 */
[----:B------:R4:W-:Y:S03]  /*4a600*/  STL.64 [R1+0xa10], R56 ;  /* 0x000a103801007387 */ /* 0x0009e60000100a00 */
[----:B------:R5:W-:Y:S02]  /*4a610*/  STL.64 [R1+0xa08], R48 ;  /* 0x000a083001007387 */ /* 0x000be40000100a00 */
[----:B--2---:R-:W-:-:S04]  /*4a620*/  IMAD.WIDE R40, R175, 0x4, R198 ;  /* 0x00000004af287825 */ /* 0x004fc800078e02c6 */
[----:B-1----:R-:W-:Y:S01]  /*4a630*/  IMAD.WIDE R24, R175, 0x4, R250 ;  /* 0x00000004af187825 */ /* 0x002fe200078e02fa */
[----:B------:R1:W-:Y:S03]  /*4a640*/  STL.64 [R1+0xa00], R40 ;  /* 0x000a002801007387 */ /* 0x0003e60000100a00 */
[----:B------:R2:W-:Y:S02]  /*4a650*/  STL.64 [R1+0x9f8], R32 ;  /* 0x0009f82001007387 */ /* 0x0005e40000100a00 */
[----:B------:R1:W-:Y:S02]  /*4a660*/  STL.64 [R1+0x9f0], R24 ;  /* 0x0009f01801007387 */ /* 0x0003e40000100a00 */
[----:B------:R-:W4:Y:S01]  /*4a670*/  LDL.LU.64 R202, [R1+0x2f8] ;  /* 0x0002f80001ca7983 */ /* 0x000f220000300a00 */
[----:B------:R-:W4:Y:S01]  /*4a680*/  LDL.LU.64 R200, [R1+0x2e0] ;  /* 0x0002e00001c87983 */ /* 0x000f220000300a00 */
[----:B------:R-:W4:Y:S02]  /*4a690*/  LDL.LU.64 R198, [R1+0x2c8] ;  /* 0x0002c80001c67983 */ /* 0x000f240000300a00 */
[----:B------:R-:W4:Y:S02]  /*4a6a0*/  LDL.LU.64 R196, [R1+0x2b0] ;  /* 0x0002b00001c47983 */ /* 0x000f240000300a00 */
[----:B------:R-:W4:Y:S01]  /*4a6b0*/  LDL.LU.64 R250, [R1+0x298] ;  /* 0x0002980001fa7983 */ /* 0x000f220000300a00 */
[----:B------:R-:W-:-:S02]  /*4a6c0*/  IADD3 R0, R182, 0x100000, RZ ;  /* 0x00100000b6007810 */ /* 0x000fc40007ffe0ff */
[C---:B---3--:R-:W-:Y:S02]  /*4a6d0*/  IADD3 R17, R182.reuse, 0x100000, RZ ;  /* 0x00100000b6117810 */ /* 0x048fe40007ffe0ff */
[C---:B------:R-:W-:Y:S01]  /*4a6e0*/  IADD3 R16, R182.reuse, 0x100000, RZ ;  /* 0x00100000b6107810 */ /* 0x040fe20007ffe0ff */
[----:B------:R3:W-:Y:S02]  /*4a6f0*/  LDGSTS.E [R0+0x2200], [R8.64], P3 ;  /* 0x0220000008007fae */ /* 0x0007e40009921844 */
[----:B------:R4:W-:Y:S02]  /*4a700*/  LDGSTS.E [R17+0x3200], [R56.64], P3 ;  /* 0x0320000038117fae */ /* 0x0009e40009921844 */
[----:B------:R5:W-:Y:S01]  /*4a710*/  LDGSTS.E [R16+0x4200], [R48.64], P3 ;  /* 0x0420000030107fae */ /* 0x000be20009921844 */
[C---:B---3--:R-:W-:Y:S02]  /*4a720*/  IADD3 R9, R182.reuse, 0x100000, RZ ;  /* 0x00100000b6097810 */ /* 0x048fe40007ffe0ff */
[----:B------:R-:W-:-:S03]  /*4a730*/  IADD3 R8, R182, 0x100000, RZ ;  /* 0x00100000b6087810 */ /* 0x000fc60007ffe0ff */
[----:B------:R1:W-:Y:S02]  /*4a740*/  LDGSTS.E [R9+0x5200], [R40.64], P3 ;  /* 0x0520000028097fae */ /* 0x0003e40009921844 */
[----:B------:R2:W-:Y:S02]  /*4a750*/  LDGSTS.E [R8+0x6200], [R32.64], P3 ;  /* 0x0620000020087fae */ /* 0x0005e40009921844 */
[----:B------:R3:W-:Y:S02]  /*4a760*/  LDGSTS.E [R0+0x7200], [R24.64], P3 ;  /* 0x0720000018007fae */ /* 0x0007e40009921844 */
[----:B----4-:R-:W-:-:S04]  /*4a770*/  IMAD.WIDE R56, R175, 0x4, R204 ;  /* 0x00000004af387825 */ /* 0x010fc800078e02cc */
[----:B-----5:R-:W-:-:S04]  /*4a780*/  IMAD.WIDE R48, R175, 0x4, R194 ;  /* 0x00000004af307825 */ /* 0x020fc800078e02c2 */
[----:B-1----:R-:W-:-:S04]  /*4a790*/  IMAD.WIDE R40, R175, 0x4, R192 ;  /* 0x00000004af287825 */ /* 0x002fc800078e02c0 */
[----:B--2---:R-:W-:-:S04]  /*4a7a0*/  IMAD.WIDE R32, R175, 0x4, R190 ;  /* 0x00000004af207825 */ /* 0x004fc800078e02be */
[C---:B---3--:R-:W-:Y:S01]  /*4a7b0*/  IMAD.WIDE R24, R175.reuse, 0x4, R184 ;  /* 0x00000004af187825 */ /* 0x048fe200078e02b8 */
[----:B------:R1:W-:Y:S03]  /*4a7c0*/  STL.64 [R1+0x9e8], R56 ;  /* 0x0009e83801007387 */ /* 0x0003e60000100a00 */
[----:B------:R2:W-:Y:S02]  /*4a7d0*/  STL.64 [R1+0x9e0], R48 ;  /* 0x0009e03001007387 */ /* 0x0005e40000100a00 */
[----:B------:R3:W-:Y:S02]  /*4a7e0*/  STL.64 [R1+0x9d8], R40 ;  /* 0x0009d82801007387 */ /* 0x0007e40000100a00 */
[----:B------:R4:W-:Y:S01]  /*4a7f0*/  STL.64 [R1+0x9d0], R32 ;  /* 0x0009d02001007387 */ /* 0x0009e20000100a00 */
[----:B------:R2:W-:Y:S01]  /*4a800*/  STL.64 [R1+0x9c8], R24 ;  /* 0x0009c81801007387 */ /* 0x0005e20000100a00 */
[----:B------:R-:W5:Y:S02]  /*4a810*/  LDL.LU.64 R204, [R1+0x280] ;  /* 0x0002800001cc7983 */ /* 0x000f640000300a00 */
[----:B------:R-:W5:Y:S02]  /*4a820*/  LDL.LU.64 R194, [R1+0x268] ;  /* 0x0002680001c27983 */ /* 0x000f640000300a00 */
[----:B------:R-:W5:Y:S01]  /*4a830*/  LDL.LU.64 R192, [R1+0x250] ;  /* 0x0002500001c07983 */ /* 0x000f620000300a00 */
[----:B------:R-:W5:Y:S01]  /*4a840*/  LDL.LU.64 R190, [R1+0x238] ;  /* 0x0002380001be7983 */ /* 0x000f620000300a00 */
[----:B------:R-:W5:Y:S03]  /*4a850*/  LDL.LU.64 R184, [R1+0x220] ;  /* 0x0002200001b87983 */ /* 0x000f660000300a00 */
[----:B------:R1:W-:Y:S01]  /*4a860*/  LDGSTS.E [R17+0x8200], [R56.64], P3 ;  /* 0x0820000038117fae */ /* 0x0003e20009921844 */
[----:B------:R2:W-:Y:S02]  /*4a870*/  LDGSTS.E [R16+0x9200], [R48.64], P3 ;  /* 0x0920000030107fae */ /* 0x0005e40009921844 */
[----:B------:R3:W-:Y:S02]  /*4a880*/  LDGSTS.E [R9+0xa200], [R40.64], P3 ;  /* 0x0a20000028097fae */ /* 0x0007e40009921844 */
[----:B------:R4:W-:Y:S01]  /*4a890*/  LDGSTS.E [R8+0xb200], [R32.64], P3 ;  /* 0x0b20000020087fae */ /* 0x0009e20009921844 */
[----:B------:R4:W-:Y:S01]  /*4a8a0*/  LDGSTS.E [R0+0xc200], [R24.64], P3 ;  /* 0x0c20000018007fae */ /* 0x0009e20009921844 */
[----:B-1----:R-:W-:-:S04]  /*4a8b0*/  IMAD.WIDE R56, R175, 0x4, R202 ;  /* 0x00000004af387825 */ /* 0x002fc800078e02ca */
[----:B--2---:R-:W-:-:S04]  /*4a8c0*/  IMAD.WIDE R48, R175, 0x4, R200 ;  /* 0x00000004af307825 */ /* 0x004fc800078e02c8 */
[----:B---3--:R-:W-:-:S04]  /*4a8d0*/  IMAD.WIDE R40, R175, 0x4, R198 ;  /* 0x00000004af287825 */ /* 0x008fc800078e02c6 */
[----:B----4-:R-:W-:-:S04]  /*4a8e0*/  IMAD.WIDE R32, R175, 0x4, R196 ;  /* 0x00000004af207825 */ /* 0x010fc800078e02c4 */
[C---:B------:R-:W-:Y:S01]  /*4a8f0*/  IMAD.WIDE R24, R175.reuse, 0x4, R250 ;  /* 0x00000004af187825 */ /* 0x040fe200078e02fa */
[----:B------:R5:W-:Y:S03]  /*4a900*/  STL.64 [R1+0x9c0], R56 ;  /* 0x0009c03801007387 */ /* 0x000be60000100a00 */
[----:B------:R1:W-:Y:S02]  /*4a910*/  STL.64 [R1+0x9b8], R48 ;  /* 0x0009b83001007387 */ /* 0x0003e40000100a00 */
[----:B------:R2:W-:Y:S02]  /*4a920*/  STL.64 [R1+0x9b0], R40 ;  /* 0x0009b02801007387 */ /* 0x0005e40000100a00 */
[----:B------:R3:W-:Y:S01]  /*4a930*/  STL.64 [R1+0x9a8], R32 ;  /* 0x0009a82001007387 */ /* 0x0007e20000100a00 */
[----:B------:R4:W-:Y:S01]  /*4a940*/  STL.64 [R1+0x9a0], R24 ;  /* 0x0009a01801007387 */ /* 0x0009e20000100a00 */
[----:B------:R-:W4:Y:S02]  /*4a950*/  LDL.LU.64 R202, [R1+0x208] ;  /* 0x0002080001ca7983 */ /* 0x000f240000300a00 */
[----:B------:R-:W4:Y:S01]  /*4a960*/  LDL.LU.64 R250, [R1+0x1f0] ;  /* 0x0001f00001fa7983 */ /* 0x000f220000300a00 */
[----:B------:R5:W-:Y:S01]  /*4a970*/  LDGSTS.E [R17+0xd200], [R56.64], P3 ;  /* 0x0d20000038117fae */ /* 0x000be20009921844 */
[----:B------:R1:W-:Y:S02]  /*4a980*/  LDGSTS.E [R16+0xe200], [R48.64], P3 ;  /* 0x0e20000030107fae */ /* 0x0003e40009921844 */
[----:B------:R2:W-:Y:S02]  /*4a990*/  LDGSTS.E [R9+0xf200], [R40.64], P3 ;  /* 0x0f20000028097fae */ /* 0x0005e40009921844 */
[----:B------:R3:W-:Y:S01]  /*4a9a0*/  LDGSTS.E [R8+0x10200], [R32.64], P3 ;  /* 0x1020000020087fae */ /* 0x0007e20009921844 */
[----:B------:R-:W4:Y:S04]  /*4a9b0*/  LDL.LU.64 R200, [R1+0x1d8] ;  /* 0x0001d80001c87983 */ /* 0x000f280000300a00 */
[----:B------:R4:W-:Y:S01]  /*4a9c0*/  LDGSTS.E [R0+0x11200], [R24.64], P3 ;  /* 0x1120000018007fae */ /* 0x0009e20009921844 */
[----:B------:R-:W4:Y:S02]  /*4a9d0*/  LDL.LU.64 R198, [R1+0x1c0] ;  /* 0x0001c00001c67983 */ /* 0x000f240000300a00 */
[----:B------:R-:W4:Y:S02]  /*4a9e0*/  LDL.LU.64 R196, [R1+0x1a8] ;  /* 0x0001a80001c47983 */ /* 0x000f240000300a00 */
[----:B-----5:R-:W-:-:S04]  /*4a9f0*/  IMAD.WIDE R56, R175, 0x4, R204 ;  /* 0x00000004af387825 */ /* 0x020fc800078e02cc */
[----:B-1----:R-:W-:-:S04]  /*4aa00*/  IMAD.WIDE R48, R175, 0x4, R194 ;  /* 0x00000004af307825 */ /* 0x002fc800078e02c2 */
[----:B--2---:R-:W-:-:S04]  /*4aa10*/  IMAD.WIDE R40, R175, 0x4, R192 ;  /* 0x00000004af287825 */ /* 0x004fc800078e02c0 */
[----:B---3--:R-:W-:-:S04]  /*4aa20*/  IMAD.WIDE R32, R175, 0x4, R190 ;  /* 0x00000004af207825 */ /* 0x008fc800078e02be */
[C---:B----4-:R-:W-:Y:S01]  /*4aa30*/  IMAD.WIDE R24, R175.reuse, 0x4, R184 ;  /* 0x00000004af187825 */ /* 0x050fe200078e02b8 */
[----:B------:R-:W-:Y:S03]  /*4aa40*/  STL.64 [R1+0x998], R56 ;  /* 0x0009983801007387 */ /* 0x000fe60000100a00 */
[----:B------:R1:W-:Y:S02]  /*4aa50*/  STL.64 [R1+0x990], R48 ;  /* 0x0009903001007387 */ /* 0x0003e40000100a00 */
[----:B------:R2:W-:Y:S02]  /*4aa60*/  STL.64 [R1+0x988], R40 ;  /* 0x0009882801007387 */ /* 0x0005e40000100a00 */
[----:B------:R3:W-:Y:S01]  /*4aa70*/  STL.64 [R1+0x980], R32 ;  /* 0x0009802001007387 */ /* 0x0007e20000100a00 */
[----:B------:R4:W-:Y:S01]  /*4aa80*/  STL.64 [R1+0x978], R24 ;  /* 0x0009781801007387 */ /* 0x0009e20000100a00 */
[----:B------:R-:W5:Y:S02]  /*4aa90*/  LDL.LU.64 R194, [R1+0x190] ;  /* 0x0001900001c27983 */ /* 0x000f640000300a00 */
[----:B------:R-:W5:Y:S02]  /*4aaa0*/  LDL.LU.64 R192, [R1+0x178] ;  /* 0x0001780001c07983 */ /* 0x000f640000300a00 */
[----:B------:R-:W5:Y:S01]  /*4aab0*/  LDL.LU.64 R190, [R1+0x160] ;  /* 0x0001600001be7983 */ /* 0x000f620000300a00 */
[----:B------:R-:W5:Y:S04]  /*4aac0*/  LDL.LU.64 R184, [R1+0x148] ;  /* 0x0001480001b87983 */ /* 0x000f680000300a00 */
[----:B------:R1:W-:Y:S01]  /*4aad0*/  LDGSTS.E [R17+0x12200], [R56.64], P3 ;  /* 0x1220000038117fae */ /* 0x0003e20009921844 */
[----:B------:R1:W-:Y:S02]  /*4aae0*/  LDGSTS.E [R16+0x13200], [R48.64], P3 ;  /* 0x1320000030107fae */ /* 0x0003e40009921844 */
[----:B------:R2:W-:Y:S02]  /*4aaf0*/  LDGSTS.E [R9+0x14200], [R40.64], P3 ;  /* 0x1420000028097fae */ /* 0x0005e40009921844 */
[----:B------:R3:W-:Y:S01]  /*4ab00*/  LDGSTS.E [R8+0x15200], [R32.64], P3 ;  /* 0x1520000020087fae */ /* 0x0007e20009921844 */
[----:B------:R4:W-:Y:S01]  /*4ab10*/  LDGSTS.E [R0+0x16200], [R24.64], P3 ;  /* 0x1620000018007fae */ /* 0x0009e20009921844 */
[----:B-1----:R-:W-:-:S03]  /*4ab20*/  IMAD.WIDE R48, R175, 0x4, R250 ;  /* 0x00000004af307825 */ /* 0x002fc600078e02fa */
[----:B------:R-:W5:Y:S01]  /*4ab30*/  LDL.LU.64 R250, [R1+0x130] ;  /* 0x0001300001fa7983 */ /* 0x000f620000300a00 */
[----:B------:R-:W-:-:S04]  /*4ab40*/  IMAD.WIDE R56, R175, 0x4, R202 ;  /* 0x00000004af387825 */ /* 0x000fc800078e02ca */
[----:B--2---:R-:W-:-:S04]  /*4ab50*/  IMAD.WIDE R40, R175, 0x4, R200 ;  /* 0x00000004af287825 */ /* 0x004fc800078e02c8 */
[----:B---3--:R-:W-:-:S04]  /*4ab60*/  IMAD.WIDE R32, R175, 0x4, R198 ;  /* 0x00000004af207825 */ /* 0x008fc800078e02c6 */
[C---:B----4-:R-:W-:Y:S01]  /*4ab70*/  IMAD.WIDE R24, R175.reuse, 0x4, R196 ;  /* 0x00000004af187825 */ /* 0x050fe200078e02c4 */
[----:B------:R5:W-:Y:S03]  /*4ab80*/  STL.64 [R1+0x970], R56 ;  /* 0x0009703801007387 */ /* 0x000be60000100a00 */
[----:B------:R1:W-:Y:S02]  /*4ab90*/  STL.64 [R1+0x968], R48 ;  /* 0x0009683001007387 */ /* 0x0003e40000100a00 */
[----:B------:R2:W-:Y:S02]  /*4aba0*/  STL.64 [R1+0x960], R40 ;  /* 0x0009602801007387 */ /* 0x0005e40000100a00 */
[----:B------:R3:W-:Y:S01]  /*4abb0*/  STL.64 [R1+0x958], R32 ;  /* 0x0009582001007387 */ /* 0x0007e20000100a00 */
[----:B------:R5:W-:Y:S04]  /*4abc0*/  LDGSTS.E [R17+0x17200], [R56.64], P3 ;  /* 0x1720000038117fae */ /* 0x000be80009921844 */
[----:B------:R4:W-:Y:S01]  /*4abd0*/  STL.64 [R1+0x950], R24 ;  /* 0x0009501801007387 */ /* 0x0009e20000100a00 */
[----:B------:R-:W4:Y:S02]  /*4abe0*/  LDL.LU.64 R204, [R1+0x110] ;  /* 0x0001100001cc7983 */ /* 0x000f240000300a00 */
[----:B------:R1:W-:Y:S02]  /*4abf0*/  LDGSTS.E [R16+0x18200], [R48.64], P3 ;  /* 0x1820000030107fae */ /* 0x0003e40009921844 */
[----:B------:R-:W4:Y:S01]  /*4ac00*/  LDL.LU.64 R202, [R1+0xf8] ;  /* 0x0000f80001ca7983 */ /* 0x000f220000300a00 */
[----:B------:R-:W4:Y:S04]  /*4ac10*/  LDL.LU.64 R200, [R1+0xe0] ;  /* 0x0000e00001c87983 */ /* 0x000f280000300a00 */
[----:B------:R2:W-:Y:S01]  /*4ac20*/  LDGSTS.E [R9+0x19200], [R40.64], P3 ;  /* 0x1920000028097fae */ /* 0x0005e20009921844 */
[----:B------:R-:W4:Y:S02]  /*4ac30*/  LDL.LU.64 R198, [R1+0xc0] ;  /* 0x0000c00001c67983 */ /* 0x000f240000300a00 */
[----:B------:R-:W4:Y:S02]  /*4ac40*/  LDL.LU.64 R196, [R1+0xa0] ;  /* 0x0000a00001c47983 */ /* 0x000f240000300a00 */
[----:B------:R3:W-:Y:S01]  /*4ac50*/  LDGSTS.E [R8+0x1a200], [R32.64], P3 ;  /* 0x1a20000020087fae */ /* 0x0007e20009921844 */
[----:B------:R4:W-:Y:S01]  /*4ac60*/  LDGSTS.E [R0+0x1b200], [R24.64], P3 ;  /* 0x1b20000018007fae */ /* 0x0009e20009921844 */
[----:B-----5:R-:W-:-:S04]  /*4ac70*/  IMAD.WIDE R56, R175, 0x4, R194 ;  /* 0x00000004af387825 */ /* 0x020fc800078e02c2 */
[----:B-1----:R-:W-:-:S04]  /*4ac80*/  IMAD.WIDE R48, R175, 0x4, R192 ;  /* 0x00000004af307825 */ /* 0x002fc800078e02c0 */
[----:B--2---:R-:W-:-:S04]  /*4ac90*/  IMAD.WIDE R40, R175, 0x4, R190 ;  /* 0x00000004af287825 */ /* 0x004fc800078e02be */
[C---:B---3--:R-:W-:Y:S01]  /*4aca0*/  IMAD.WIDE R32, R175.reuse, 0x4, R184 ;  /* 0x00000004af207825 */ /* 0x048fe200078e02b8 */
[----:B------:R1:W-:Y:S03]  /*4acb0*/  STL.64 [R1+0x948], R56 ;  /* 0x0009483801007387 */ /* 0x0003e60000100a00 */
[----:B------:R-:W2:Y:S02]  /*4acc0*/  LDL.LU.64 R194, [R1+0x80] ;  /* 0x0000800001c27983 */ /* 0x000ea40000300a00 */
[----:B------:R3:W-:Y:S02]  /*4acd0*/  STL.64 [R1+0x940], R48 ;  /* 0x0009403001007387 */ /* 0x0007e40000100a00 */
[----:B------:R-:W5:Y:S01]  /*4ace0*/  LDL.LU.64 R192, [R1+0x60] ;  /* 0x0000600001c07983 */ /* 0x000f620000300a00 */
[----:B------:R1:W-:Y:S01]  /*4acf0*/  STL.64 [R1+0x938], R40 ;  /* 0x0009382801007387 */ /* 0x0003e20000100a00 */
[----:B------:R-:W5:Y:S02]  /*4ad00*/  LDL.LU.64 R190, [R1+0x40] ;  /* 0x0000400001be7983 */ /* 0x000f640000300a00 */
[----:B------:R1:W-:Y:S02]  /*4ad10*/  STL.64 [R1+0x930], R32 ;  /* 0x0009302001007387 */ /* 0x0003e40000100a00 */
[----:B------:R-:W5:Y:S01]  /*4ad20*/  LDL.LU.64 R184, [R1+0x20] ;  /* 0x0000200001b87983 */ /* 0x000f620000300a00 */
[----:B------:R1:W-:Y:S01]  /*4ad30*/  LDGSTS.E [R17+0x1c200], [R56.64], P3 ;  /* 0x1c20000038117fae */ /* 0x0003e20009921844 */
[----:B------:R3:W-:Y:S02]  /*4ad40*/  LDGSTS.E [R16+0x1d200], [R48.64], P3 ;  /* 0x1d20000030107fae */ /* 0x0007e40009921844 */
[----:B------:R1:W-:Y:S02]  /*4ad50*/  LDGSTS.E [R9+0x1e200], [R40.64], P3 ;  /* 0x1e20000028097fae */ /* 0x0003e40009921844 */
[----:B------:R1:W-:Y:S02]  /*4ad60*/  LDGSTS.E [R8+0x1f200], [R32.64], P3 ;  /* 0x1f20000020087fae */ /* 0x0003e40009921844 */
[----:B----4-:R-:W-:-:S02]  /*4ad70*/  IMAD.WIDE R24, R175, 0x4, R250 ;  /* 0x00000004af187825 */ /* 0x010fc400078e02fa */
[----:B------:R-:W4:Y:S03]  /*4ad80*/  LDL.LU.64 R250, [R1] ;  /* 0x0000000001fa7983 */ /* 0x000f260000300a00 */
[----:B------:R3:W-:Y:S01]  /*4ad90*/  STL.64 [R1+0x928], R24 ;  /* 0x0009281801007387 */ /* 0x0007e20000100a00 */
[----:B------:R3:W-:Y:S01]  /*4ada0*/  LDGSTS.E [R0+0x20200], [R24.64], P3 ;  /* 0x2020000018007fae */ /* 0x0007e20009921844 */
[----:B-1----:R-:W-:-:S04]  /*4adb0*/  IMAD.WIDE R56, R175, 0x4, R204 ;  /* 0x00000004af387825 */ /* 0x002fc800078e02cc */
[----:B---3--:R-:W-:-:S04]  /*4adc0*/  IMAD.WIDE R48, R175, 0x4, R202 ;  /* 0x00000004af307825 */ /* 0x008fc800078e02ca */
        /* <DEDUP_REMOVED lines=8> */
[----:B------:R1:W-:Y:S04]  /*4ae50*/  LDGSTS.E [R9+0x23200], [R40.64], P3 ;  /* 0x2320000028097fae */ /* 0x0003e80009921844 */
[----:B------:R3:W-:Y:S01]  /*4ae60*/  STL.64 [R1+0x900], R32 ;  /* 0x0009002001007387 */ /* 0x0007e20000100a00 */
[----:B------:R3:W-:Y:S02]  /*4ae70*/  LDGSTS.E [R8+0x24200], [R32.64], P3 ;  /* 0x2420000020087fae */ /* 0x0007e40009921844 */
[----:B------:R4:W-:Y:S02]  /*4ae80*/  STL.64 [R1+0x8f8], R24 ;  /* 0x0008f81801007387 */ /* 0x0009e40000100a00 */
[----:B------:R4:W-:Y:S02]  /*4ae90*/  LDGSTS.E [R0+0x25200], [R24.64], P3 ;  /* 0x2520000018007fae */ /* 0x0009e40009921844 */
[----:B--2---:R-:W-:-:S04]  /*4aea0*/  IMAD.WIDE R56, R175, 0x4, R194 ;  /* 0x00000004af387825 */ /* 0x004fc800078e02c2 */
[----:B-----5:R-:W-:-:S04]  /*4aeb0*/  IMAD.WIDE R48, R175, 0x4, R192 ;  /* 0x00000004af307825 */ /* 0x020fc800078e02c0 */
[----:B-1----:R-:W-:-:S04]  /*4aec0*/  IMAD.WIDE R40, R175, 0x4, R190 ;  /* 0x00000004af287825 */ /* 0x002fc800078e02be */
[C---:B---3--:R-:W-:Y:S01]  /*4aed0*/  IMAD.WIDE R32, R175.reuse, 0x4, R184 ;  /* 0x00000004af207825 */ /* 0x048fe200078e02b8 */
[----:B------:R1:W-:Y:S04]  /*4aee0*/  STL.64 [R1+0x8f0], R56 ;  /* 0x0008f03801007387 */ /* 0x0003e80000100a00 */
[----:B------:R1:W-:Y:S01]  /*4aef0*/  LDGSTS.E [R17+0x26200], [R56.64], P3 ;  /* 0x2620000038117fae */ /* 0x0003e20009921844 */
[----:B------:R2:W-:Y:S02]  /*4af00*/  STL.64 [R1+0x8e8], R48 ;  /* 0x0008e83001007387 */ /* 0x0005e40000100a00 */
[----:B------:R2:W-:Y:S02]  /*4af10*/  LDGSTS.E [R16+0x27200], [R48.64], P3 ;  /* 0x2720000030107fae */ /* 0x0005e40009921844 */
[----:B------:R3:W-:Y:S01]  /*4af20*/  STL.64 [R1+0x8e0], R40 ;  /* 0x0008e02801007387 */ /* 0x0007e20000100a00 */
[----:B------:R3:W-:Y:S01]  /*4af30*/  LDGSTS.E [R9+0x28200], [R40.64], P3 ;  /* 0x2820000028097fae */ /* 0x0007e20009921844 */
[----:B----4-:R-:W-:-:S03]  /*4af40*/  IMAD.WIDE R24, R175, 0x4, R250 ;  /* 0x00000004af187825 */ /* 0x010fc600078e02fa */
[----:B------:R4:W-:Y:S04]  /*4af50*/  STL.64 [R1+0x8d8], R32 ;  /* 0x0008d82001007387 */ /* 0x0009e80000100a00 */
[----:B------:R4:W-:Y:S01]  /*4af60*/  LDGSTS.E [R8+0x29200], [R32.64], P3 ;  /* 0x2920000020087fae */ /* 0x0009e20009921844 */
[----:B-1----:R-:W-:-:S04]  /*4af70*/  IMAD.WIDE R56, R175, 0x4, R166 ;  /* 0x00000004af387825 */ /* 0x002fc800078e02a6 */
[----:B--2---:R-:W-:-:S04]  /*4af80*/  IMAD.WIDE R48, R175, 0x4, R158 ;  /* 0x00000004af307825 */ /* 0x004fc800078e029e */
        /* <DEDUP_REMOVED lines=8> */
[----:B------:R4:W-:Y:S01]  /*4b010*/  STL.64 [R1+0x8b8], R40 ;  /* 0x0008b82801007387 */ /* 0x0009e20000100a00 */
[----:B------:R4:W-:Y:S02]  /*4b020*/  LDGSTS.E [R9+0x2d200], [R40.64], P3 ;  /* 0x2d20000028097fae */ /* 0x0009e40009921844 */
[----:B-1----:R-:W-:-:S04]  /*4b030*/  IMAD.WIDE R24, R175, 0x4, R134 ;  /* 0x00000004af187825 */ /* 0x002fc800078e0286 */
[----:B--2---:R-:W-:-:S04]  /*4b040*/  IMAD.WIDE R56, R175, 0x4, R126 ;  /* 0x00000004af387825 */ /* 0x004fc800078e027e */
[C---:B---3--:R-:W-:Y:S01]  /*4b050*/  IMAD.WIDE R48, R175.reuse, 0x4, R118 ;  /* 0x00000004af307825 */ /* 0x048fe200078e0276 */
[----:B------:R1:W-:Y:S04]  /*4b060*/  STL.64 [R1+0x8b0], R32 ;  /* 0x0008b02001007387 */ /* 0x0003e80000100a00 */
[----:B------:R1:W-:Y:S01]  /*4b070*/  LDGSTS.E [R8+0x2e200], [R32.64], P3 ;  /* 0x2e20000020087fae */ /* 0x0003e20009921844 */
[----:B------:R2:W-:Y:S02]  /*4b080*/  STL.64 [R1+0x8a8], R24 ;  /* 0x0008a81801007387 */ /* 0x0005e40000100a00 */
[----:B------:R2:W-:Y:S02]  /*4b090*/  LDGSTS.E [R0+0x2f200], [R24.64], P3 ;  /* 0x2f20000018007fae */ /* 0x0005e40009921844 */
[C---:B----4-:R-:W-:Y:S01]  /*4b0a0*/  IMAD.WIDE R40, R175.reuse, 0x4, R110 ;  /* 0x00000004af287825 */ /* 0x050fe200078e026e */
[----:B------:R3:W-:Y:S04]  /*4b0b0*/  STL.64 [R1+0x8a0], R56 ;  /* 0x0008a03801007387 */ /* 0x0007e80000100a00 */
[----:B------:R3:W-:Y:S01]  /*4b0c0*/  LDGSTS.E [R17+0x30200], [R56.64], P3 ;  /* 0x3020000038117fae */ /* 0x0007e20009921844 */
[----:B------:R4:W-:Y:S02]  /*4b0d0*/  STL.64 [R1+0x898], R48 ;  /* 0x0008983001007387 */ /* 0x0009e40000100a00 */
[----:B------:R4:W-:Y:S02]  /*4b0e0*/  LDGSTS.E [R16+0x31200], [R48.64], P3 ;  /* 0x3120000030107fae */ /* 0x0009e40009921844 */
[----:B-1----:R-:W-:-:S04]  /*4b0f0*/  IMAD.WIDE R32, R175, 0x4, R102 ;  /* 0x00000004af207825 */ /* 0x002fc800078e0266 */
[C---:B--2---:R-:W-:Y:S01]  /*4b100*/  IMAD.WIDE R24, R175.reuse, 0x4, R94 ;  /* 0x00000004af187825 */ /* 0x044fe200078e025e */
[----:B------:R1:W-:Y:S04]  /*4b110*/  STL.64 [R1+0x890], R40 ;  /* 0x0008902801007387 */ /* 0x0003e80000100a00 */
[----:B------:R1:W-:Y:S01]  /*4b120*/  LDGSTS.E [R9+0x32200], [R40.64], P3 ;  /* 0x3220000028097fae */ /* 0x0003e20009921844 */
[----:B------:R2:W-:Y:S02]  /*4b130*/  STL.64 [R1+0x888], R32 ;  /* 0x0008882001007387 */ /* 0x0005e40000100a00 */
[----:B------:R2:W-:Y:S02]  /*4b140*/  LDGSTS.E [R8+0x33200], [R32.64], P3 ;  /* 0x3320000020087fae */ /* 0x0005e40009921844 */
[----:B---3--:R-:W-:-:S04]  /*4b150*/  IMAD.WIDE R56, R175, 0x4, R86 ;  /* 0x00000004af387825 */ /* 0x008fc800078e0256 */
[C---:B----4-:R-:W-:Y:S01]  /*4b160*/  IMAD.WIDE R48, R175.reuse, 0x4, R78 ;  /* 0x00000004af307825 */ /* 0x050fe200078e024e */
[----:B------:R3:W-:Y:S04]  /*4b170*/  STL.64 [R1+0x880], R24 ;  /* 0x0008801801007387 */ /* 0x0007e80000100a00 */
[----:B------:R3:W-:Y:S01]  /*4b180*/  LDGSTS.E [R0+0x34200], [R24.64], P3 ;  /* 0x3420000018007fae */ /* 0x0007e20009921844 */
[----:B------:R-:W-:Y:S02]  /*4b190*/  STL.64 [R1+0x878], R56 ;  /* 0x0008783801007387 */ /* 0x000fe40000100a00 */
[----:B------:R-:W-:Y:S02]  /*4b1a0*/  STL.64 [R1+0x870], R48 ;  /* 0x0008703001007387 */ /* 0x000fe40000100a00 */
[----:B------:R4:W-:Y:S01]  /*4b1b0*/  LDGSTS.E [R17+0x35200], [R56.64], P3 ;  /* 0x3520000038117fae */ /* 0x0009e20009921844 */
[----:B------:R4:W-:Y:S01]  /*4b1c0*/  LDGSTS.E [R16+0x36200], [R48.64], P3 ;  /* 0x3620000030107fae */ /* 0x0009e20009921844 */
[----:B-1----:R-:W-:-:S04]  /*4b1d0*/  IMAD.WIDE R40, R175, 0x4, R70 ;  /* 0x00000004af287825 */ /* 0x002fc800078e0246 */
[----:B--2---:R-:W-:-:S04]  /*4b1e0*/  IMAD.WIDE R32, R175, 0x4, R62 ;  /* 0x00000004af207825 */ /* 0x004fc800078e023e */
[C---:B---3--:R-:W-:Y:S01]  /*4b1f0*/  IMAD.WIDE R24, R175.reuse, 0x4, R54 ;  /* 0x00000004af187825 */ /* 0x048fe200078e0236 */
[----:B------:R1:W-:Y:S03]  /*4b200*/  STL.64 [R1+0x868], R40 ;  /* 0x0008682801007387 */ /* 0x0003e60000100a00 */
[----:B------:R2:W-:Y:S01]  /*4b210*/  STL.64 [R1+0x860], R32 ;  /* 0x0008602001007387 */ /* 0x0005e20000100a00 */
[----:B------:R1:W-:Y:S04]  /*4b220*/  LDGSTS.E [R9+0x37200], [R40.64], P3 ;  /* 0x3720000028097fae */ /* 0x0003e80009921844 */
[----:B------:R3:W-:Y:S01]  /*4b230*/  STL.64 [R1+0x858], R24 ;  /* 0x0008581801007387 */ /* 0x0007e20000100a00 */
[----:B------:R-:W5:Y:S02]  /*4b240*/  LDL.LU.64 R202, [R1+0x440] ;  /* 0x0004400001ca7983 */ /* 0x000f640000300a00 */
[----:B------:R-:W4:Y:S02]  /*4b250*/  LDL.LU.64 R200, [R1+0x420] ;  /* 0x0004200001c87983 */ /* 0x000f240000300a00 */
[----:B------:R-:W4:Y:S01]  /*4b260*/  LDL.LU.64 R184, [R1+0x400] ;  /* 0x0004000001b87983 */ /* 0x000f220000300a00 */
[----:B------:R-:W4:Y:S04]  /*4b270*/  LDL.LU.64 R250, [R1+0x3e0] ;  /* 0x0003e00001fa7983 */ /* 0x000f280000300a00 */
[----:B------:R2:W-:Y:S01]  /*4b280*/  LDGSTS.E [R8+0x38200], [R32.64], P3 ;  /* 0x3820000020087fae */ /* 0x0005e20009921844 */
[----:B------:R3:W-:Y:S02]  /*4b290*/  LDGSTS.E [R0+0x39200], [R24.64], P3 ;  /* 0x3920000018007fae */ /* 0x0007e40009921844 */
[----:B------:R-:W-:-:S04]  /*4b2a0*/  IMAD.WIDE R22, R175, 0x4, R22 ;  /* 0x00000004af167825 */ /* 0x000fc800078e0216 */
[----:B-1----:R-:W-:-:S04]  /*4b2b0*/  IMAD.WIDE R40, R175, 0x4, R46 ;  /* 0x00000004af287825 */ /* 0x002fc800078e022e */
[----:B------:R-:W-:-:S04]  /*4b2c0*/  IMAD.WIDE R14, R175, 0x4, R14 ;  /* 0x00000004af0e7825 */ /* 0x000fc800078e020e */
[----:B--2---:R-:W-:-:S04]  /*4b2d0*/  IMAD.WIDE R32, R175, 0x4, R38 ;  /* 0x00000004af207825 */ /* 0x004fc800078e0226 */
[C---:B---3--:R-:W-:Y:S01]  /*4b2e0*/  IMAD.WIDE R24, R175.reuse, 0x4, R30 ;  /* 0x00000004af187825 */ /* 0x048fe200078e021e */
[----:B------:R-:W-:Y:S03]  /*4b2f0*/  STL.64 [R1+0x850], R40 ;  /* 0x0008502801007387 */ /* 0x000fe60000100a00 */
[----:B------:R-:W-:Y:S01]  /*4b300*/  STL.64 [R1+0x848], R32 ;  /* 0x0008482001007387 */ /* 0x000fe20000100a00 */
[----:B------:R1:W-:Y:S04]  /*4b310*/  LDGSTS.E [R17+0x3a200], [R40.64], P3 ;  /* 0x3a20000028117fae */ /* 0x0003e80009921844 */
[----:B------:R5:W-:Y:S01]  /*4b320*/  STL.64 [R1+0x840], R24 ;  /* 0x0008401801007387 */ /* 0x000be20000100a00 */
[----:B------:R4:W-:Y:S02]  /*4b330*/  STL.64 [R1+0x838], R22 ;  /* 0x0008381601007387 */ /* 0x0009e40000100a00 */
[----:B------:R2:W-:Y:S02]  /*4b340*/  STL.64 [R1+0x830], R14 ;  /* 0x0008300e01007387 */ /* 0x0005e40000100a00 */
[----:B------:R-:W3:Y:S01]  /*4b350*/  LDL.LU.64 R198, [R1+0x3c8] ;  /* 0x0003c80001c67983 */ /* 0x000ee20000300a00 */
[----:B------:R1:W-:Y:S04]  /*4b360*/  LDGSTS.E [R16+0x3b200], [R32.64], P3 ;  /* 0x3b20000020107fae */ /* 0x0003e80009921844 */
[----:B------:R-:W3:Y:S01]  /*4b370*/  LDL.LU.64 R196, [R1+0x3b0] ;  /* 0x0003b00001c47983 */ /* 0x000ee20000300a00 */
[----:B------:R5:W-:Y:S02]  /*4b380*/  LDGSTS.E [R9+0x3c200], [R24.64], P3 ;  /* 0x3c20000018097fae */ /* 0x000be40009921844 */
[----:B------:R-:W3:Y:S02]  /*4b390*/  LDL.LU.64 R194, [R1+0x398] ;  /* 0x0003980001c27983 */ /* 0x000ee40000300a00 */
[----:B------:R-:W-:Y:S01]  /*4b3a0*/  IMAD.WIDE R30, R175, 0x4, R6 ;  /* 0x00000004af1e7825 */ /* 0x000fe200078e0206 */
[----:B------:R4:W-:Y:S04]  /*4b3b0*/  LDGSTS.E [R8+0x3d200], [R22.64], P3 ;  /* 0x3d20000016087fae */ /* 0x0009e80009921844 */
[----:B------:R-:W3:Y:S01]  /*4b3c0*/  LDL.LU.64 R192, [R1+0x380] ;  /* 0x0003800001c07983 */ /* 0x000ee20000300a00 */
[----:B------:R-:W3:Y:S02]  /*4b3d0*/  LDL.LU.64 R190, [R1+0x368] ;  /* 0x0003680001be7983 */ /* 0x000ee40000300a00 */
[----:B------:R3:W-:Y:S01]  /*4b3e0*/  STL.64 [R1+0x828], R30 ;  /* 0x0008281e01007387 */ /* 0x0007e20000100a00 */
[----:B------:R-:W-:Y:S01]  /*4b3f0*/  LOP3.LUT R183, R183, 0x20, RZ, 0x3c, !PT ;  /* 0x00000020b7b77812 */ /* 0x000fe200078e3cff */
[----:B------:R2:W-:Y:S01]  /*4b400*/  LDGSTS.E [R0+0x3e200], [R14.64], P3 ;  /* 0x3e2000000e007fae */ /* 0x0005e20009921844 */
[----:B-----5:R-:W-:-:S04]  /*4b410*/  IMAD.WIDE R24, R175, 0x4, R202 ;  /* 0x00000004af187825 */ /* 0x020fc800078e02ca */
[----:B----4-:R-:W-:-:S04]  /*4b420*/  IMAD.WIDE R22, R175, 0x4, R200 ;  /* 0x00000004af167825 */ /* 0x010fc800078e02c8 */
[----:B-1----:R-:W-:-:S04]  /*4b430*/  IMAD.WIDE R16, R175, 0x4, R184 ;  /* 0x00000004af107825 */ /* 0x002fc800078e02b8 */
[----:B------:R-:W-:Y:S01]  /*4b440*/  IMAD.WIDE R6, R175, 0x4, R250 ;  /* 0x00000004af067825 */ /* 0x000fe200078e02fa */
[----:B------:R1:W-:Y:S03]  /*4b450*/  STL.64 [R1+0x820], R24 ;  /* 0x0008201801007387 */ /* 0x0003e60000100a00 */
[----:B------:R4:W-:Y:S02]  /*4b460*/  STL.64 [R1+0x818], R22 ;  /* 0x0008181601007387 */ /* 0x0009e40000100a00 */
[----:B------:R3:W-:Y:S01]  /*4b470*/  STL.64 [R1+0x810], R16 ;  /* 0x0008101001007387 */ /* 0x0007e20000100a00 */
[----:B------:R1:W-:Y:S04]  /*4b480*/  STL.64 [R1+0x808], R6 ;  /* 0x0008080601007387 */ /* 0x0003e80000100a00 */
[----:B------:R-:W5:Y:S01]  /*4b490*/  LDL.LU.64 R204, [R1+0x350] ;  /* 0x0003500001cc7983 */ /* 0x000f620000300a00 */
[----:B------:R-:W5:Y:S02]  /*4b4a0*/  LDL.LU.64 R202, [R1+0x338] ;  /* 0x0003380001ca7983 */ /* 0x000f640000300a00 */
[----:B------:R-:W5:Y:S02]  /*4b4b0*/  LDL.LU.64 R200, [R1+0x320] ;  /* 0x0003200001c87983 */ /* 0x000f640000300a00 */
[----:B------:R-:W5:Y:S01]  /*4b4c0*/  LDL.LU.64 R184, [R1+0x308] ;  /* 0x0003080001b87983 */ /* 0x000f620000300a00 */
[----:B------:R-:W5:Y:S01]  /*4b4d0*/  LDL.LU.64 R250, [R1+0x2f0] ;  /* 0x0002f00001fa7983 */ /* 0x000f620000300a00 */
[----:B--2---:R-:W-:-:S02]  /*4b4e0*/  IADD3 R15, R182, 0x100000, RZ ;  /* 0x00100000b60f7810 */ /* 0x004fc40007ffe0ff */
[C---:B------:R-:W-:Y:S02]  /*4b4f0*/  IADD3 R14, R183.reuse, 0x100000, RZ ;  /* 0x00100000b70e7810 */ /* 0x040fe40007ffe0ff */
[C---:B------:R-:W-:Y:S02]  /*4b500*/  IADD3 R9, R183.reuse, 0x100000, RZ ;  /* 0x00100000b7097810 */ /* 0x040fe40007ffe0ff */
[C---:B------:R-:W-:Y:S01]  /*4b510*/  IADD3 R8, R183.reuse, 0x100000, RZ ;  /* 0x00100000b7087810 */ /* 0x040fe20007ffe0ff */
[----:B------:R3:W-:Y:S01]  /*4b520*/  LDGSTS.E [R15+0x3f200], [R30.64], P3 ;  /* 0x3f2000001e0f7fae */ /* 0x0007e20009921844 */
[----:B------:R1:W-:Y:S02]  /*4b530*/  LDGSTS.E [R14+0x400], [R24.64], P3 ;  /* 0x00400000180e7fae */ /* 0x0003e40009921844 */
[----:B------:R4:W-:Y:S01]  /*4b540*/  LDGSTS.E [R9+0x1400], [R22.64], P3 ;  /* 0x0140000016097fae */ /* 0x0009e20009921844 */
[----:B------:R-:W-:Y:S01]  /*4b550*/  IADD3 R0, R183, 0x100000, RZ ;  /* 0x00100000b7007810 */ /* 0x000fe20007ffe0ff */
[----:B------:R2:W-:Y:S04]  /*4b560*/  LDGSTS.E [R8+0x2400], [R16.64], P3 ;  /* 0x0240000010087fae */ /* 0x0005e80009921844 */
[----:B------:R2:W-:Y:S01]  /*4b570*/  LDGSTS.E [R0+0x3400], [R6.64], P3 ;  /* 0x0340000006007fae */ /* 0x0005e20009921844 */
[----:B---3--:R-:W-:-:S04]  /*4b580*/  IMAD.WIDE R30, R175, 0x4, R198 ;  /* 0x00000004af1e7825 */ /* 0x008fc800078e02c6 */
[----:B-1----:R-:W-:-:S04]  /*4b590*/  IMAD.WIDE R24, R175, 0x4, R196 ;  /* 0x00000004af187825 */ /* 0x002fc800078e02c4 */
[----:B----4-:R-:W-:-:S04]  /*4b5a0*/  IMAD.WIDE R22, R175, 0x4, R194 ;  /* 0x00000004af167825 */ /* 0x010fc800078e02c2 */
[----:B--2---:R-:W-:-:S04]  /*4b5b0*/  IMAD.WIDE R16, R175, 0x4, R192 ;  /* 0x00000004af107825 */ /* 0x004fc800078e02c0 */
[----:B------:R-:W-:Y:S01]  /*4b5c0*/  IMAD.WIDE R14, R175, 0x4, R190 ;  /* 0x00000004af0e7825 */ /* 0x000fe200078e02be */
[----:B------:R5:W-:Y:S03]  /*4b5d0*/  STL.64 [R1+0x800], R30 ;  /* 0x0008001e01007387 */ /* 0x000be60000100a00 */
[----:B------:R1:W-:Y:S02]  /*4b5e0*/  STL.64 [R1+0x7f8], R24 ;  /* 0x0007f81801007387 */ /* 0x0003e40000100a00 */
[----:B------:R2:W-:Y:S01]  /*4b5f0*/  STL.64 [R1+0x7f0], R22 ;  /* 0x0007f01601007387 */ /* 0x0005e20000100a00 */
[C---:B------:R-:W-:Y:S01]  /*4b600*/  IADD3 R7, R183.reuse, 0x100000, RZ ;  /* 0x00100000b7077810 */ /* 0x040fe20007ffe0ff */
[----:B------:R3:W-:Y:S01]  /*4b610*/  STL.64 [R1+0x7e8], R16 ;  /* 0x0007e81001007387 */ /* 0x0007e20000100a00 */
[----:B------:R-:W-:Y:S01]  /*4b620*/  IADD3 R6, R183, 0x100000, RZ ;  /* 0x00100000b7067810 */ /* 0x000fe20007ffe0ff */
[----:B------:R4:W-:Y:S02]  /*4b630*/  STL.64 [R1+0x7e0], R14 ;  /* 0x0007e00e01007387 */ /* 0x0009e40000100a00 */
[----:B------:R-:W4:Y:S01]  /*4b640*/  LDL.LU.64 R198, [R1+0x2d8] ;  /* 0x0002d80001c67983 */ /* 0x000f220000300a00 */
[----:B------:R5:W-:Y:S04]  /*4b650*/  LDGSTS.E [R9+0x4400], [R30.64], P3 ;  /* 0x044000001e097fae */ /* 0x000be80009921844 */
[----:B------:R-:W4:Y:S01]  /*4b660*/  LDL.LU.64 R196, [R1+0x2c0] ;  /* 0x0002c00001c47983 */ /* 0x000f220000300a00 */
[----:B------:R1:W-:Y:S02]  /*4b670*/  LDGSTS.E [R8+0x5400], [R24.64], P3 ;  /* 0x0540000018087fae */ /* 0x0003e40009921844 */
[----:B------:R-:W4:Y:S02]  /*4b680*/  LDL.LU.64 R194, [R1+0x2a8] ;  /* 0x0002a80001c27983 */ /* 0x000f240000300a00 */
[----:B------:R2:W-:Y:S01]  /*4b690*/  LDGSTS.E [R7+0x6400], [R22.64], P3 ;  /* 0x0640000016077fae */ /* 0x0005e20009921844 */
[----:B------:R-:W4:Y:S04]  /*4b6a0*/  LDL.LU.64 R192, [R1+0x290] ;  /* 0x0002900001c07983 */ /* 0x000f280000300a00 */
[----:B------:R3:W-:Y:S01]  /*4b6b0*/  LDGSTS.E [R6+0x7400], [R16.64], P3 ;  /* 0x0740000010067fae */ /* 0x0007e20009921844 */
[----:B------:R-:W4:Y:S02]  /*4b6c0*/  LDL.LU.64 R190, [R1+0x278] ;  /* 0x0002780001be7983 */ /* 0x000f240000300a00 */
[----:B------:R4:W-:Y:S02]  /*4b6d0*/  LDGSTS.E [R0+0x8400], [R14.64], P3 ;  /* 0x084000000e007fae */ /* 0x0009e40009921844 */
[----:B-----5:R-:W-:-:S04]  /*4b6e0*/  IMAD.WIDE R30, R175, 0x4, R204 ;  /* 0x00000004af1e7825 */ /* 0x020fc800078e02cc */
[----:B-1----:R-:W-:-:S04]  /*4b6f0*/  IMAD.WIDE R24, R175, 0x4, R202 ;  /* 0x00000004af187825 */ /* 0x002fc800078e02ca */
[----:B--2---:R-:W-:-:S04]  /*4b700*/  IMAD.WIDE R22, R175, 0x4, R200 ;  /* 0x00000004af167825 */ /* 0x004fc800078e02c8 */
[----:B---3--:R-:W-:-:S04]  /*4b710*/  IMAD.WIDE R16, R175, 0x4, R184 ;  /* 0x00000004af107825 */ /* 0x008fc800078e02b8 */
[C---:B----4-:R-:W-:Y:S01]  /*4b720*/  IMAD.WIDE R14, R175.reuse, 0x4, R250 ;  /* 0x00000004af0e7825 */ /* 0x050fe200078e02fa */
[----:B------:R1:W-:Y:S03]  /*4b730*/  STL.64 [R1+0x7d8], R30 ;  /* 0x0007d81e01007387 */ /* 0x0003e60000100a00 */
[----:B------:R2:W-:Y:S02]  /*4b740*/  STL.64 [R1+0x7d0], R24 ;  /* 0x0007d01801007387 */ /* 0x0005e40000100a00 */
[----:B------:R3:W-:Y:S02]  /*4b750*/  STL.64 [R1+0x7c8], R22 ;  /* 0x0007c81601007387 */ /* 0x0007e40000100a00 */
[----:B------:R2:W-:Y:S01]  /*4b760*/  STL.64 [R1+0x7c0], R16 ;  /* 0x0007c01001007387 */ /* 0x0005e20000100a00 */
[----:B------:R5:W-:Y:S01]  /*4b770*/  STL.64 [R1+0x7b8], R14 ;  /* 0x0007b80e01007387 */ /* 0x000be20000100a00 */
[----:B------:R-:W4:Y:S02]  /*4b780*/  LDL.LU.64 R204, [R1+0x260] ;  /* 0x0002600001cc7983 */ /* 0x000f240000300a00 */
[----:B------:R-:W4:Y:S02]  /*4b790*/  LDL.LU.64 R202, [R1+0x248] ;  /* 0x0002480001ca7983 */ /* 0x000f240000300a00 */
[----:B------:R-:W4:Y:S01]  /*4b7a0*/  LDL.LU.64 R200, [R1+0x230] ;  /* 0x0002300001c87983 */ /* 0x000f220000300a00 */
[----:B------:R-:W4:Y:S01]  /*4b7b0*/  LDL.LU.64 R184, [R1+0x218] ;  /* 0x0002180001b87983 */ /* 0x000f220000300a00 */
[----:B------:R-:W4:Y:S03]  /*4b7c0*/  LDL.LU.64 R250, [R1+0x200] ;  /* 0x0002000001fa7983 */ /* 0x000f260000300a00 */
        /* <DEDUP_REMOVED lines=8> */
[----:B------:R-:W-:-:S04]  /*4b850*/  IMAD.WIDE R16, R175, 0x4, R192 ;  /* 0x00000004af107825 */ /* 0x000fc800078e02c0 */
[C---:B-----5:R-:W-:Y:S01]  /*4b860*/  IMAD.WIDE R14, R175.reuse, 0x4, R190 ;  /* 0x00000004af0e7825 */ /* 0x060fe200078e02be */
[----:B------:R4:W-:Y:S03]  /*4b870*/  STL.64 [R1+0x7b0], R30 ;  /* 0x0007b01e01007387 */ /* 0x0009e60000100a00 */
[----:B------:R1:W-:Y:S02]  /*4b880*/  STL.64 [R1+0x7a8], R24 ;  /* 0x0007a81801007387 */ /* 0x0003e40000100a00 */
[----:B------:R2:W-:Y:S02]  /*4b890*/  STL.64 [R1+0x7a0], R22 ;  /* 0x0007a01601007387 */ /* 0x0005e40000100a00 */
[----:B------:R3:W-:Y:S01]  /*4b8a0*/  STL.64 [R1+0x798], R16 ;  /* 0x0007981001007387 */ /* 0x0007e20000100a00 */
[----:B------:R5:W-:Y:S01]  /*4b8b0*/  STL.64 [R1+0x790], R14 ;  /* 0x0007900e01007387 */ /* 0x000be20000100a00 */
[----:B------:R-:W4:Y:S03]  /*4b8c0*/  LDL.LU.64 R198, [R1+0x1e8] ;  /* 0x0001e80001c67983 */ /* 0x000f260000300a00 */
[----:B------:R4:W-:Y:S01]  /*4b8d0*/  LDGSTS.E [R9+0xe400], [R30.64], P3 ;  /* 0x0e4000001e097fae */ /* 0x0009e20009921844 */
[----:B------:R-:W4:Y:S02]  /*4b8e0*/  LDL.LU.64 R196, [R1+0x1d0] ;  /* 0x0001d00001c47983 */ /* 0x000f240000300a00 */
[----:B------:R1:W-:Y:S02]  /*4b8f0*/  LDGSTS.E [R8+0xf400], [R24.64], P3 ;  /* 0x0f40000018087fae */ /* 0x0003e40009921844 */
[----:B------:R-:W4:Y:S01]  /*4b900*/  LDL.LU.64 R194, [R1+0x1b8] ;  /* 0x0001b80001c27983 */ /* 0x000f220000300a00 */
[----:B------:R2:W-:Y:S04]  /*4b910*/  LDGSTS.E [R7+0x10400], [R22.64], P3 ;  /* 0x1040000016077fae */ /* 0x0005e80009921844 */
[----:B------:R-:W4:Y:S01]  /*4b920*/  LDL.LU.64 R192, [R1+0x1a0] ;  /* 0x0001a00001c07983 */ /* 0x000f220000300a00 */
[----:B------:R3:W-:Y:S02]  /*4b930*/  LDGSTS.E [R6+0x11400], [R16.64], P3 ;  /* 0x1140000010067fae */ /* 0x0007e40009921844 */
[----:B------:R5:W-:Y:S02]  /*4b940*/  LDGSTS.E [R0+0x12400], [R14.64], P3 ;  /* 0x124000000e007fae */ /* 0x000be40009921844 */
[----:B------:R-:W4:Y:S02]  /*4b950*/  LDL.LU.64 R190, [R1+0x188] ;  /* 0x0001880001be7983 */ /* 0x000f240000300a00 */
[----:B----4-:R-:W-:-:S04]  /*4b960*/  IMAD.WIDE R30, R175, 0x4, R204 ;  /* 0x00000004af1e7825 */ /* 0x010fc800078e02cc */
[----:B-1----:R-:W-:-:S04]  /*4b970*/  IMAD.WIDE R24, R175, 0x4, R202 ;  /* 0x00000004af187825 */ /* 0x002fc800078e02ca */
[----:B--2---:R-:W-:-:S04]  /*4b980*/  IMAD.WIDE R22, R175, 0x4, R200 ;  /* 0x00000004af167825 */ /* 0x004fc800078e02c8 */
[----:B---3--:R-:W-:-:S04]  /*4b990*/  IMAD.WIDE R16, R175, 0x4, R184 ;  /* 0x00000004af107825 */ /* 0x008fc800078e02b8 */
[C---:B-----5:R-:W-:Y:S01]  /*4b9a0*/  IMAD.WIDE R14, R175.reuse, 0x4, R250 ;  /* 0x00000004af0e7825 */ /* 0x060fe200078e02fa */
        /* <DEDUP_REMOVED lines=11> */
[----:B------:R-:W4:Y:S01]  /*4ba60*/  LDL.LU.64 R206, [R1+0x140] ;  /* 0x0001400001ce7983 */ /* 0x000f220000300a00 */
[----:B------:R-:W4:Y:S03]  /*4ba70*/  LDL.LU.64 R204, [R1+0x128] ;  /* 0x0001280001cc7983 */ /* 0x000f260000300a00 */
[----:B------:R5:W-:Y:S01]  /*4ba80*/  LDGSTS.E [R0+0x17400], [R14.64], P3 ;  /* 0x174000000e007fae */ /* 0x000be20009921844 */
[----:B------:R-:W4:Y:S02]  /*4ba90*/  LDL.LU.64 R202, [R1+0x108] ;  /* 0x0001080001ca7983 */ /* 0x000f240000300a00 */
[----:B-1----:R-:W-:-:S04]  /*4baa0*/  IMAD.WIDE R30, R175, 0x4, R198 ;  /* 0x00000004af1e7825 */ /* 0x002fc800078e02c6 */
[----:B--2---:R-:W-:-:S04]  /*4bab0*/  IMAD.WIDE R24, R175, 0x4, R196 ;  /* 0x00000004af187825 */ /* 0x004fc800078e02c4 */
[----:B---3--:R-:W-:-:S04]  /*4bac0*/  IMAD.WIDE R22, R175, 0x4, R194 ;  /* 0x00000004af167825 */ /* 0x008fc800078e02c2 */
[C---:B------:R-:W-:Y:S01]  /*4bad0*/  IMAD.WIDE R16, R175.reuse, 0x4, R192 ;  /* 0x00000004af107825 */ /* 0x040fe200078e02c0 */
[----:B------:R4:W-:Y:S03]  /*4bae0*/  STL.64 [R1+0x760], R30 ;  /* 0x0007601e01007387 */ /* 0x0009e60000100a00 */
[----:B-----5:R-:W-:-:S04]  /*4baf0*/  IMAD.WIDE R14, R175, 0x4, R190 ;  /* 0x00000004af0e7825 */ /* 0x020fc800078e02be */
[----:B------:R1:W-:Y:S02]  /*4bb00*/  STL.64 [R1+0x758], R24 ;  /* 0x0007581801007387 */ /* 0x0003e40000100a00 */
[----:B------:R2:W-:Y:S01]  /*4bb10*/  STL.64 [R1+0x750], R22 ;  /* 0x0007501601007387 */ /* 0x0005e20000100a00 */
[----:B------:R3:W-:Y:S01]  /*4bb20*/  STL.64 [R1+0x748], R16 ;  /* 0x0007481001007387 */ /* 0x0007e20000100a00 */
[----:B------:R-:W5:Y:S02]  /*4bb30*/  LDL.LU.64 R200, [R1+0xf0] ;  /* 0x0000f00001c87983 */ /* 0x000f640000300a00 */
[----:B------:R1:W-:Y:S01]  /*4bb40*/  STL.64 [R1+0x740], R14 ;  /* 0x0007400e01007387 */ /* 0x0003e20000100a00 */
[----:B------:R4:W-:Y:S01]  /*4bb50*/  LDGSTS.E [R9+0x18400], [R30.64], P3 ;  /* 0x184000001e097fae */ /* 0x0009e20009921844 */
        /* <DEDUP_REMOVED lines=8> */
[----:B------:R1:W-:Y:S02]  /*4bbe0*/  LDGSTS.E [R0+0x1c400], [R14.64], P3 ;  /* 0x1c4000000e007fae */ /* 0x0003e40009921844 */
[----:B----4-:R-:W-:-:S04]  /*4bbf0*/  IMAD.WIDE R30, R175, 0x4, R184 ;  /* 0x00000004af1e7825 */ /* 0x010fc800078e02b8 */
[C---:B-1----:R-:W-:Y:S01]  /*4bc00*/  IMAD.WIDE R24, R175.reuse, 0x4, R250 ;  /* 0x00000004af187825 */ /* 0x042fe200078e02fa */
[----:B------:R-:W4:Y:S03]  /*4bc10*/  LDL.LU.64 R184, [R1+0x38] ;  /* 0x0000380001b87983 */ /* 0x000f260000300a00 */
[----:B------:R5:W-:Y:S02]  /*4bc20*/  STL.64 [R1+0x738], R30 ;  /* 0x0007381e01007387 */ /* 0x000be40000100a00 */
[----:B------:R-:W4:Y:S01]  /*4bc30*/  LDL.LU.64 R250, [R1+0x18] ;  /* 0x0000180001fa7983 */ /* 0x000f220000300a00 */
[----:B------:R5:W-:Y:S01]  /*4bc40*/  LDGSTS.E [R9+0x1d400], [R30.64], P3 ;  /* 0x1d4000001e097fae */ /* 0x000be20009921844 */
[----:B--2---:R-:W-:-:S04]  /*4bc50*/  IMAD.WIDE R22, R175, 0x4, R206 ;  /* 0x00000004af167825 */ /* 0x004fc800078e02ce */
[----:B---3--:R-:W-:-:S04]  /*4bc60*/  IMAD.WIDE R16, R175, 0x4, R204 ;  /* 0x00000004af107825 */ /* 0x008fc800078e02cc */
        /* <DEDUP_REMOVED lines=9> */
[----:B-----5:R-:W-:-:S04]  /*4bd00*/  IMAD.WIDE R30, R175, 0x4, R200 ;  /* 0x00000004af1e7825 */ /* 0x020fc800078e02c8 */
[----:B-1----:R-:W-:-:S04]  /*4bd10*/  IMAD.WIDE R24, R175, 0x4, R198 ;  /* 0x00000004af187825 */ /* 0x002fc800078e02c6 */
[----:B--2---:R-:W-:-:S04]  /*4bd20*/  IMAD.WIDE R22, R175, 0x4, R196 ;  /* 0x00000004af167825 */ /* 0x004fc800078e02c4 */
[----:B---3--:R-:W-:-:S04]  /*4bd30*/  IMAD.WIDE R16, R175, 0x4, R194 ;  /* 0x00000004af107825 */ /* 0x008fc800078e02c2 */
[C---:B------:R-:W-:Y:S01]  /*4bd40*/  IMAD.WIDE R14, R175.reuse, 0x4, R192 ;  /* 0x00000004af0e7825 */ /* 0x040fe200078e02c0 */
[----:B------:R1:W-:Y:S04]  /*4bd50*/  STL.64 [R1+0x710], R30 ;  /* 0x0007101e01007387 */ /* 0x0003e80000100a00 */
[----:B------:R1:W-:Y:S01]  /*4bd60*/  LDGSTS.E [R9+0x22400], [R30.64], P3 ;  /* 0x224000001e097fae */ /* 0x0003e20009921844 */
[----:B------:R-:W-:Y:S02]  /*4bd70*/  STL.64 [R1+0x708], R24 ;  /* 0x0007081801007387 */ /* 0x000fe40000100a00 */
[----:B------:R4:W-:Y:S02]  /*4bd80*/  LDGSTS.E [R8+0x23400], [R24.64], P3 ;  /* 0x2340000018087fae */ /* 0x0009e40009921844 */
[----:B------:R-:W-:Y:S01]  /*4bd90*/  STL.64 [R1+0x700], R22 ;  /* 0x0007001601007387 */ /* 0x000fe20000100a00 */
[----:B------:R2:W-:Y:S04]  /*4bda0*/  LDGSTS.E [R7+0x24400], [R22.64], P3 ;  /* 0x2440000016077fae */ /* 0x0005e80009921844 */
[----:B------:R3:W-:Y:S01]  /*4bdb0*/  STL.64 [R1+0x6f8], R16 ;  /* 0x0006f81001007387 */ /* 0x0007e20000100a00 */
[----:B------:R3:W-:Y:S02]  /*4bdc0*/  LDGSTS.E [R6+0x25400], [R16.64], P3 ;  /* 0x2540000010067fae */ /* 0x0007e40009921844 */
[----:B------:R5:W-:Y:S02]  /*4bdd0*/  STL.64 [R1+0x6f0], R14 ;  /* 0x0006f00e01007387 */ /* 0x000be40000100a00 */
[----:B------:R5:W-:Y:S02]  /*4bde0*/  LDGSTS.E [R0+0x26400], [R14.64], P3 ;  /* 0x264000000e007fae */ /* 0x000be40009921844 */
[----:B-1----:R-:W-:-:S04]  /*4bdf0*/  IMAD.WIDE R30, R175, 0x4, R190 ;  /* 0x00000004af1e7825 */ /* 0x002fc800078e02be */
[----:B---3--:R-:W-:-:S04]  /*4be00*/  IMAD.WIDE R16, R175, 0x4, R172 ;  /* 0x00000004af107825 */ /* 0x008fc800078e02ac */
[C---:B-----5:R-:W-:Y:S01]  /*4be10*/  IMAD.WIDE R14, R175.reuse, 0x4, R164 ;  /* 0x00000004af0e7825 */ /* 0x060fe200078e02a4 */
[----:B------:R1:W-:Y:S04]  /*4be20*/  STL.64 [R1+0x6e8], R30 ;  /* 0x0006e81e01007387 */ /* 0x0003e80000100a00 */
[----:B------:R1:W-:Y:S02]  /*4be30*/  LDGSTS.E [R9+0x27400], [R30.64], P3 ;  /* 0x274000001e097fae */ /* 0x0003e40009921844 */
[----:B-1----:R-:W-:-:S04]  /*4be40*/  IMAD.WIDE R30, R175, 0x4, R156 ;  /* 0x00000004af1e7825 */ /* 0x002fc800078e029c */
[----:B----4-:R-:W-:-:S04]  /*4be50*/  IMAD.WIDE R24, R175, 0x4, R184 ;  /* 0x00000004af187825 */ /* 0x010fc800078e02b8 */
[C---:B--2---:R-:W-:Y:S01]  /*4be60*/  IMAD.WIDE R22, R175.reuse, 0x4, R250 ;  /* 0x00000004af167825 */ /* 0x044fe200078e02fa */
        /* <DEDUP_REMOVED lines=10> */
[----:B-1----:R-:W-:-:S04]  /*4bf10*/  IMAD.WIDE R24, R175, 0x4, R148 ;  /* 0x00000004af187825 */ /* 0x002fc800078e0294 */
[----:B--2---:R-:W-:-:S04]  /*4bf20*/  IMAD.WIDE R22, R175, 0x4, R140 ;  /* 0x00000004af167825 */ /* 0x004fc800078e028c */
[----:B---3--:R-:W-:-:S04]  /*4bf30*/  IMAD.WIDE R16, R175, 0x4, R132 ;  /* 0x00000004af107825 */ /* 0x008fc800078e0284 */
[C---:B----4-:R-:W-:Y:S01]  /*4bf40*/  IMAD.WIDE R14, R175.reuse, 0x4, R124 ;  /* 0x00000004af0e7825 */ /* 0x050fe200078e027c */
[----:B------:R1:W-:Y:S04]  /*4bf50*/  STL.64 [R1+0x6b8], R24 ;  /* 0x0006b81801007387 */ /* 0x0003e80000100a00 */
[----:B------:R1:W-:Y:S01]  /*4bf60*/  LDGSTS.E [R8+0x2d400], [R24.64], P3 ;  /* 0x2d40000018087fae */ /* 0x0003e20009921844 */
[----:B-----5:R-:W-:-:S04]  /*4bf70*/  IMAD.WIDE R30, R175, 0x4, R116 ;  /* 0x00000004af1e7825 */ /* 0x020fc800078e0274 */
[----:B------:R2:W-:Y:S02]  /*4bf80*/  STL.64 [R1+0x6b0], R22 ;  /* 0x0006b01601007387 */ /* 0x0005e40000100a00 */
[----:B------:R2:W-:Y:S01]  /*4bf90*/  LDGSTS.E [R7+0x2e400], [R22.64], P3 ;  /* 0x2e40000016077fae */ /* 0x0005e20009921844 */
[----:B------:R3:W-:Y:S04]  /*4bfa0*/  STL.64 [R1+0x6a8], R16 ;  /* 0x0006a81001007387 */ /* 0x0007e80000100a00 */
[----:B------:R3:W-:Y:S01]  /*4bfb0*/  LDGSTS.E [R6+0x2f400], [R16.64], P3 ;  /* 0x2f40000010067fae */ /* 0x0007e20009921844 */
[----:B------:R4:W-:Y:S02]  /*4bfc0*/  STL.64 [R1+0x6a0], R14 ;  /* 0x0006a00e01007387 */ /* 0x0009e40000100a00 */
[----:B------:R4:W-:Y:S02]  /*4bfd0*/  LDGSTS.E [R0+0x30400], [R14.64], P3 ;  /* 0x304000000e007fae */ /* 0x0009e40009921844 */
[----:B------:R5:W-:Y:S01]  /*4bfe0*/  STL.64 [R1+0x698], R30 ;  /* 0x0006981e01007387 */ /* 0x000be20000100a00 */
[----:B------:R5:W-:Y:S01]  /*4bff0*/  LDGSTS.E [R9+0x31400], [R30.64], P3 ;  /* 0x314000001e097fae */ /* 0x000be20009921844 */
        /* <DEDUP_REMOVED lines=13> */
[----:B------:R-:W-:Y:S01]  /*4c0d0*/  STL.64 [R1+0x670], R30 ;  /* 0x0006701e01007387 */ /* 0x000fe20000100a00 */
[----:B------:R5:W-:Y:S01]  /*4c0e0*/  LDGSTS.E [R9+0x36400], [R30.64], P3 ;  /* 0x364000001e097fae */ /* 0x000be20009921844 */
[----:B-1----:R-:W-:-:S04]  /*4c0f0*/  IMAD.WIDE R24, R175, 0x4, R68 ;  /* 0x00000004af187825 */ /* 0x002fc800078e0244 */
[----:B--2---:R-:W-:-:S04]  /*4c100*/  IMAD.WIDE R22, R175, 0x4, R60 ;  /* 0x00000004af167825 */ /* 0x004fc800078e023c */
[----:B---3--:R-:W-:-:S04]  /*4c110*/  IMAD.WIDE R16, R175, 0x4, R52 ;  /* 0x00000004af107825 */ /* 0x008fc800078e0234 */
[C---:B----4-:R-:W-:Y:S01]  /*4c120*/  IMAD.WIDE R14, R175.reuse, 0x4, R44 ;  /* 0x00000004af0e7825 */ /* 0x050fe200078e022c */
[----:B------:R-:W-:Y:S03]  /*4c130*/  STL.64 [R1+0x668], R24 ;  /* 0x0006681801007387 */ /* 0x000fe60000100a00 */
[----:B------:R1:W-:Y:S02]  /*4c140*/  STL.64 [R1+0x660], R22 ;  /* 0x0006601601007387 */ /* 0x0003e40000100a00 */
[----:B------:R2:W-:Y:S01]  /*4c150*/  STL.64 [R1+0x658], R16 ;  /* 0x0006581001007387 */ /* 0x0005e20000100a00 */
[----:B------:R5:W-:Y:S04]  /*4c160*/  LDGSTS.E [R8+0x37400], [R24.64], P3 ;  /* 0x3740000018087fae */ /* 0x000be80009921844 */
[----:B------:R3:W-:Y:S01]  /*4c170*/  STL.64 [R1+0x650], R14 ;  /* 0x0006500e01007387 */ /* 0x0007e20000100a00 */
[----:B------:R-:W4:Y:S02]  /*4c180*/  LDL.LU.64 R202, [R1+0x438] ;  /* 0x0004380001ca7983 */ /* 0x000f240000300a00 */
[----:B------:R-:W5:Y:S02]  /*4c190*/  LDL.LU.64 R200, [R1+0x418] ;  /* 0x0004180001c87983 */ /* 0x000f640000300a00 */
[----:B------:R-:W5:Y:S01]  /*4c1a0*/  LDL.LU.64 R198, [R1+0x3f8] ;  /* 0x0003f80001c67983 */ /* 0x000f620000300a00 */
[----:B------:R-:W5:Y:S01]  /*4c1b0*/  LDL.LU.64 R196, [R1+0x3d8] ;  /* 0x0003d80001c47983 */ /* 0x000f620000300a00 */
[----:B------:R-:W5:Y:S03]  /*4c1c0*/  LDL.LU.64 R250, [R1+0x3c0] ;  /* 0x0003c00001fa7983 */ /* 0x000f660000300a00 */
[----:B------:R1:W-:Y:S01]  /*4c1d0*/  LDGSTS.E [R7+0x38400], [R22.64], P3 ;  /* 0x3840000016077fae */ /* 0x0003e20009921844 */
[----:B------:R2:W-:Y:S02]  /*4c1e0*/  LDGSTS.E [R6+0x39400], [R16.64], P3 ;  /* 0x3940000010067fae */ /* 0x0005e40009921844 */
[----:B------:R3:W-:Y:S02]  /*4c1f0*/  LDGSTS.E [R0+0x3a400], [R14.64], P3 ;  /* 0x3a4000000e007fae */ /* 0x0007e40009921844 */
[----:B------:R-:W-:-:S04]  /*4c200*/  IMAD.WIDE R12, R175, 0x4, R12 ;  /* 0x00000004af0c7825 */ /* 0x000fc800078e020c */
[----:B------:R-:W-:-:S04]  /*4c210*/  IMAD.WIDE R4, R175, 0x4, R4 ;  /* 0x00000004af047825 */ /* 0x000fc800078e0204 */
[----:B-1----:R-:W-:-:S04]  /*4c220*/  IMAD.WIDE R22, R175, 0x4, R36 ;  /* 0x00000004af167825 */ /* 0x002fc800078e0224 */
[----:B--2---:R-:W-:-:S04]  /*4c230*/  IMAD.WIDE R16, R175, 0x4, R28 ;  /* 0x00000004af107825 */ /* 0x004fc800078e021c */
[----:B---3--:R-:W-:Y:S01]  /*4c240*/  IMAD.WIDE R14, R175, 0x4, R20 ;  /* 0x00000004af0e7825 */ /* 0x008fe200078e0214 */
[----:B------:R-:W-:Y:S03]  /*4c250*/  STL.64 [R1+0x648], R22 ;  /* 0x0006481601007387 */ /* 0x000fe60000100a00 */
[----:B------:R5:W-:Y:S02]  /*4c260*/  STL.64 [R1+0x640], R16 ;  /* 0x0006401001007387 */ /* 0x000be40000100a00 */
[----:B------:R1:W-:Y:S02]  /*4c270*/  STL.64 [R1+0x638], R14 ;  /* 0x0006380e01007387 */ /* 0x0003e40000100a00 */
[----:B------:R2:W-:Y:S01]  /*4c280*/  STL.64 [R1+0x630], R12 ;  /* 0x0006300c01007387 */ /* 0x0005e20000100a00 */
[----:B------:R3:W-:Y:S01]  /*4c290*/  STL.64 [R1+0x628], R4 ;  /* 0x0006280401007387 */ /* 0x0007e20000100a00 */
[----:B------:R-:W3:Y:S02]  /*4c2a0*/  LDL.LU.64 R194, [R1+0x3a8] ;  /* 0x0003a80001c27983 */ /* 0x000ee40000300a00 */
[----:B------:R-:W3:Y:S02]  /*4c2b0*/  LDL.LU.64 R192, [R1+0x390] ;  /* 0x0003900001c07983 */ /* 0x000ee40000300a00 */
[----:B------:R-:W3:Y:S01]  /*4c2c0*/  LDL.LU.64 R190, [R1+0x378] ;  /* 0x0003780001be7983 */ /* 0x000ee20000300a00 */
[----:B------:R-:W3:Y:S01]  /*4c2d0*/  LDL.LU.64 R184, [R1+0x360] ;  /* 0x0003600001b87983 */ /* 0x000ee20000300a00 */
[----:B------:R-:W3:Y:S03]  /*4c2e0*/  LDL.LU.64 R182, [R1+0x348] ;  /* 0x0003480001b67983 */ /* 0x000ee60000300a00 */
[----:B------:R1:W-:Y:S01]  /*4c2f0*/  LDGSTS.E [R9+0x3b400], [R22.64], P3 ;  /* 0x3b40000016097fae */ /* 0x0003e20009921844 */
[----:B------:R5:W-:Y:S02]  /*4c300*/  LDGSTS.E [R8+0x3c400], [R16.64], P3 ;  /* 0x3c40000010087fae */ /* 0x000be40009921844 */
[----:B------:R1:W-:Y:S02]  /*4c310*/  LDGSTS.E [R7+0x3d400], [R14.64], P3 ;  /* 0x3d4000000e077fae */ /* 0x0003e40009921844 */
[----:B------:R2:W-:Y:S01]  /*4c320*/  LDGSTS.E [R6+0x3e400], [R12.64], P3 ;  /* 0x3e4000000c067fae */ /* 0x0005e20009921844 */
[----:B------:R-:W-:Y:S01]  /*4c330*/  LOP3.LUT R179, R179, 0x30, RZ, 0x3c, !PT ;  /* 0x00000030b3b37812 */ /* 0x000fe200078e3cff */
[----:B------:R3:W-:Y:S01]  /*4c340*/  LDGSTS.E [R0+0x3f400], [R4.64], P3 ;  /* 0x3f40000004007fae */ /* 0x0007e20009921844 */
[----:B----4-:R-:W-:-:S04]  /*4c350*/  IMAD.WIDE R20, R175, 0x4, R202 ;  /* 0x00000004af147825 */ /* 0x010fc800078e02ca */
[----:B-----5:R-:W-:-:S04]  /*4c360*/  IMAD.WIDE R16, R175, 0x4, R200 ;  /* 0x00000004af107825 */ /* 0x020fc800078e02c8 */
[----:B-1----:R-:W-:-:S04]  /*4c370*/  IMAD.WIDE R14, R175, 0x4, R198 ;  /* 0x00000004af0e7825 */ /* 0x002fc800078e02c6 */
[----:B--2---:R-:W-:-:S04]  /*4c380*/  IMAD.WIDE R12, R175, 0x4, R196 ;  /* 0x00000004af0c7825 */ /* 0x004fc800078e02c4 */
[----:B------:R-:W-:Y:S01]  /*4c390*/  IMAD.WIDE R8, R175, 0x4, R250 ;  /* 0x00000004af087825 */ /* 0x000fe200078e02fa */
        /* <DEDUP_REMOVED lines=9> */
[----:B------:R-:W5:Y:S01]  /*4c430*/  LDL.LU.64 R250, [R1+0x2d0] ;  /* 0x0002d00001fa7983 */ /* 0x000f620000300a00 */
[----:B------:R-:W-:-:S02]  /*4c440*/  IADD3 R7, R179, 0x100000, RZ ;  /* 0x00100000b3077810 */ /* 0x000fc40007ffe0ff */
[C---:B------:R-:W-:Y:S02]  /*4c450*/  IADD3 R6, R179.reuse, 0x100000, RZ ;  /* 0x00100000b3067810 */ /* 0x040fe40007ffe0ff */
[C---:B---3--:R-:W-:Y:S02]  /*4c460*/  IADD3 R5, R179.reuse, 0x100000, RZ ;  /* 0x00100000b3057810 */ /* 0x048fe40007ffe0ff */
[C---:B------:R-:W-:Y:S02]  /*4c470*/  IADD3 R4, R179.reuse, 0x100000, RZ ;  /* 0x00100000b3047810 */ /* 0x040fe40007ffe0ff */
[----:B------:R-:W-:Y:S01]  /*4c480*/  IADD3 R0, R179, 0x100000, RZ ;  /* 0x00100000b3007810 */ /* 0x000fe20007ffe0ff */
[----:B------:R1:W-:Y:S01]  /*4c490*/  LDGSTS.E [R7+0x600], [R20.64], P3 ;  /* 0x0060000014077fae */ /* 0x0003e20009921844 */
[----:B------:R2:W-:Y:S02]  /*4c4a0*/  LDGSTS.E [R6+0x1600], [R16.64], P3 ;  /* 0x0160000010067fae */ /* 0x0005e40009921844 */
[----:B------:R4:W-:Y:S02]  /*4c4b0*/  LDGSTS.E [R5+0x2600], [R14.64], P3 ;  /* 0x026000000e057fae */ /* 0x0009e40009921844 */
[----:B------:R3:W-:Y:S01]  /*4c4c0*/  LDGSTS.E [R4+0x3600], [R12.64], P3 ;  /* 0x036000000c047fae */ /* 0x0007e20009921844 */
[----:B------:R3:W-:Y:S01]  /*4c4d0*/  LDGSTS.E [R0+0x4600], [R8.64], P3 ;  /* 0x0460000008007fae */ /* 0x0007e20009921844 */
[----:B-1----:R-:W-:-:S04]  /*4c4e0*/  IMAD.WIDE R20, R175, 0x4, R194 ;  /* 0x00000004af147825 */ /* 0x002fc800078e02c2 */
[----:B--2---:R-:W-:-:S04]  /*4c4f0*/  IMAD.WIDE R16, R175, 0x4, R192 ;  /* 0x00000004af107825 */ /* 0x004fc800078e02c0 */
[----:B----4-:R-:W-:-:S04]  /*4c500*/  IMAD.WIDE R14, R175, 0x4, R190 ;  /* 0x00000004af0e7825 */ /* 0x010fc800078e02be */
[----:B---3--:R-:W-:-:S04]  /*4c510*/  IMAD.WIDE R12, R175, 0x4, R184 ;  /* 0x00000004af0c7825 */ /* 0x008fc800078e02b8 */
[C---:B------:R-:W-:Y:S01]  /*4c520*/  IMAD.WIDE R8, R175.reuse, 0x4, R182 ;  /* 0x00000004af087825 */ /* 0x040fe200078e02b6 */
        /* <DEDUP_REMOVED lines=48> */
[----:B------:R-:W4:Y:S04]  /*4c830*/  LDL.LU.64 R184, [R1+0x180] ;  /* 0x0001800001b87983 */ /* 0x000f280000300a00 */
[----:B------:R4:W-:Y:S01]  /*4c840*/  LDGSTS.E [R7+0xf600], [R20.64], P3 ;  /* 0x0f60000014077fae */ /* 0x0009e20009921844 */
[----:B------:R1:W-:Y:S02]  /*4c850*/  LDGSTS.E [R6+0x10600], [R16.64], P3 ;  /* 0x1060000010067fae */ /* 0x0003e40009921844 */
[----:B------:R-:W4:Y:S02]  /*4c860*/  LDL.LU.64 R182, [R1+0x168] ;  /* 0x0001680001b67983 */ /* 0x000f240000300a00 */
[----:B------:R2:W-:Y:S01]  /*4c870*/  LDGSTS.E [R5+0x11600], [R14.64], P3 ;  /* 0x116000000e057fae */ /* 0x0005e20009921844 */
[----:B------:R3:W-:Y:S01]  /*4c880*/  LDGSTS.E [R4+0x12600], [R12.64], P3 ;  /* 0x126000000c047fae */ /* 0x0007e20009921844 */
[----:B------:R5:W-:Y:S02]  /*4c890*/  LDGSTS.E [R0+0x13600], [R8.64], P3 ;  /* 0x1360000008007fae */ /* 0x000be40009921844 */
        /* <DEDUP_REMOVED lines=12> */
[----:B------:R2:W-:Y:S02]  /*4c960*/  LDGSTS.E [R6+0x15600], [R16.64], P3 ;  /* 0x1560000010067fae */ /* 0x0005e40009921844 */
[----:B------:R3:W-:Y:S02]  /*4c970*/  LDGSTS.E [R5+0x16600], [R14.64], P3 ;  /* 0x166000000e057fae */ /* 0x0007e40009921844 */
[----:B------:R-:W4:Y:S01]  /*4c980*/  LDL.LU.64 R204, [R1+0x138] ;  /* 0x0001380001cc7983 */ /* 0x000f220000300a00 */
[----:B------:R-:W4:Y:S04]  /*4c990*/  LDL.LU.64 R202, [R1+0x120] ;  /* 0x0001200001ca7983 */ /* 0x000f280000300a00 */
[----:B------:R1:W-:Y:S01]  /*4c9a0*/  LDGSTS.E [R4+0x17600], [R12.64], P3 ;  /* 0x176000000c047fae */ /* 0x0003e20009921844 */
[----:B------:R-:W4:Y:S02]  /*4c9b0*/  LDL.LU.64 R200, [R1+0x100] ;  /* 0x0001000001c87983 */ /* 0x000f240000300a00 */
[----:B------:R-:W4:Y:S02]  /*4c9c0*/  LDL.LU.64 R198, [R1+0xe8] ;  /* 0x0000e80001c67983 */ /* 0x000f240000300a00 */
[----:B------:R5:W-:Y:S02]  /*4c9d0*/  LDGSTS.E [R0+0x18600], [R8.64], P3 ;  /* 0x1860000008007fae */ /* 0x000be40009921844 */
        /* <DEDUP_REMOVED lines=8> */
[----:B------:R-:W3:Y:S01]  /*4ca60*/  LDL.LU.64 R196, [R1+0xd0] ;  /* 0x0000d00001c47983 */ /* 0x000ee20000300a00 */
[----:B------:R5:W-:Y:S01]  /*4ca70*/  STL.64 [R1+0x540], R12 ;  /* 0x0005400c01007387 */ /* 0x000be20000100a00 */
[----:B------:R-:W3:Y:S02]  /*4ca80*/  LDL.LU.64 R194, [R1+0xb0] ;  /* 0x0000b00001c27983 */ /* 0x000ee40000300a00 */
[----:B------:R1:W-:Y:S02]  /*4ca90*/  STL.64 [R1+0x538], R8 ;  /* 0x0005380801007387 */ /* 0x0003e40000100a00 */
[----:B------:R-:W3:Y:S01]  /*4caa0*/  LDL.LU.64 R192, [R1+0x90] ;  /* 0x0000900001c07983 */ /* 0x000ee20000300a00 */
[----:B------:R-:W3:Y:S01]  /*4cab0*/  LDL.LU.64 R190, [R1+0x70] ;  /* 0x0000700001be7983 */ /* 0x000ee20000300a00 */
[----:B------:R-:W3:Y:S03]  /*4cac0*/  LDL.LU.64 R184, [R1+0x50] ;  /* 0x0000500001b87983 */ /* 0x000ee60000300a00 */
[----:B------:R4:W-:Y:S01]  /*4cad0*/  LDGSTS.E [R7+0x19600], [R20.64], P3 ;  /* 0x1960000014077fae */ /* 0x0009e20009921844 */
[----:B------:R-:W3:Y:S02]  /*4cae0*/  LDL.LU.64 R182, [R1+0x30] ;  /* 0x0000300001b67983 */ /* 0x000ee40000300a00 */
[----:B------:R1:W-:Y:S02]  /*4caf0*/  LDGSTS.E [R6+0x1a600], [R16.64], P3 ;  /* 0x1a60000010067fae */ /* 0x0003e40009921844 */
[----:B------:R2:W-:Y:S01]  /*4cb00*/  LDGSTS.E [R5+0x1b600], [R14.64], P3 ;  /* 0x1b6000000e057fae */ /* 0x0005e20009921844 */
[----:B------:R5:W-:Y:S01]  /*4cb10*/  LDGSTS.E [R4+0x1c600], [R12.64], P3 ;  /* 0x1c6000000c047fae */ /* 0x000be20009921844 */
[----:B------:R1:W-:Y:S02]  /*4cb20*/  LDGSTS.E [R0+0x1d600], [R8.64], P3 ;  /* 0x1d60000008007fae */ /* 0x0003e40009921844 */
[----:B----4-:R-:W-:-:S02]  /*4cb30*/  IMAD.WIDE R20, R175, 0x4, R250 ;  /* 0x00000004af147825 */ /* 0x010fc400078e02fa */
[----:B------:R-:W4:Y:S02]  /*4cb40*/  LDL.LU.64 R250, [R1+0x10] ;  /* 0x0000100001fa7983 */ /* 0x000f240000300a00 */
[----:B-1----:R-:W-:-:S04]  /*4cb50*/  IMAD.WIDE R16, R175, 0x4, R204 ;  /* 0x00000004af107825 */ /* 0x002fc800078e02cc */
[----:B--2---:R-:W-:-:S04]  /*4cb60*/  IMAD.WIDE R14, R175, 0x4, R202 ;  /* 0x00000004af0e7825 */ /* 0x004fc800078e02ca */
[----:B-----5:R-:W-:-:S04]  /*4cb70*/  IMAD.WIDE R12, R175, 0x4, R200 ;  /* 0x00000004af0c7825 */ /* 0x020fc800078e02c8 */
        /* <DEDUP_REMOVED lines=11> */
[----:B---3--:R-:W-:-:S04]  /*4cc30*/  IMAD.WIDE R20, R175, 0x4, R196 ;  /* 0x00000004af147825 */ /* 0x008fc800078e02c4 */
[----:B-1----:R-:W-:-:S04]  /*4cc40*/  IMAD.WIDE R16, R175, 0x4, R194 ;  /* 0x00000004af107825 */ /* 0x002fc800078e02c2 */
[----:B--2---:R-:W-:-:S04]  /*4cc50*/  IMAD.WIDE R14, R175, 0x4, R192 ;  /* 0x00000004af0e7825 */ /* 0x004fc800078e02c0 */
[----:B-----5:R-:W-:-:S04]  /*4cc60*/  IMAD.WIDE R12, R175, 0x4, R190 ;  /* 0x00000004af0c7825 */ /* 0x020fc800078e02be */
[C---:B------:R-:W-:Y:S01]  /*4cc70*/  IMAD.WIDE R8, R175.reuse, 0x4, R184 ;  /* 0x00000004af087825 */ /* 0x040fe200078e02b8 */
[----:B------:R1:W-:Y:S04]  /*4cc80*/  STL.64 [R1+0x508], R20 ;  /* 0x0005081401007387 */ /* 0x0003e80000100a00 */
[----:B------:R1:W-:Y:S01]  /*4cc90*/  LDGSTS.E [R7+0x23600], [R20.64], P3 ;  /* 0x2360000014077fae */ /* 0x0003e20009921844 */
[----:B------:R-:W-:Y:S02]  /*4cca0*/  STL.64 [R1+0x500], R16 ;  /* 0x0005001001007387 */ /* 0x000fe40000100a00 */
        /* <DEDUP_REMOVED lines=10> */
[C---:B-----5:R-:W-:Y:S01]  /*4cd50*/  IMAD.WIDE R8, R175.reuse, 0x4, R154 ;  /* 0x00000004af087825 */ /* 0x060fe200078e029a */
[----:B------:R1:W-:Y:S04]  /*4cd60*/  STL.64 [R1+0x4e0], R20 ;  /* 0x0004e01401007387 */ /* 0x0003e80000100a00 */
[----:B------:R1:W-:Y:S02]  /*4cd70*/  LDGSTS.E [R7+0x28600], [R20.64], P3 ;  /* 0x2860000014077fae */ /* 0x0003e40009921844 */
[----:B-1----:R-:W-:-:S04]  /*4cd80*/  IMAD.WIDE R20, R175, 0x4, R146 ;  /* 0x00000004af147825 */ /* 0x002fc800078e0292 */
[----:B----4-:R-:W-:-:S05]  /*4cd90*/  IMAD.WIDE R16, R175, 0x4, R250 ;  /* 0x00000004af107825 */ /* 0x010fca00078e02fa */
        /* <DEDUP_REMOVED lines=29> */
[----:B------:R1:W-:Y:S03]  /*4cf70*/  STL.64 [R1+0x488], R16 ;  /* 0x0004881001007387 */ /* 0x0003e60000100a00 */
[----:B------:R2:W-:Y:S02]  /*4cf80*/  STL.64 [R1+0x480], R14 ;  /* 0x0004800e01007387 */ /* 0x0005e40000100a00 */
[----:B------:R3:W-:Y:S01]  /*4cf90*/  STL.64 [R1+0x478], R12 ;  /* 0x0004780c01007387 */ /* 0x0007e20000100a00 */
[----:B------:R1:W-:Y:S04]  /*4cfa0*/  LDGSTS.E [R6+0x33600], [R16.64], P3 ;  /* 0x3360000010067fae */ /* 0x0003e80009921844 */
[----:B------:R2:W-:Y:S01]  /*4cfb0*/  STL.64 [R1+0x470], R8 ;  /* 0x0004700801007387 */ /* 0x0005e20000100a00 */
[----:B------:R-:W4:Y:S02]  /*4cfc0*/  LDL.64 R184, [R1+0x430] ;  /* 0x0004300001b87983 */ /* 0x000f240000100a00 */
[----:B-----5:R-:W-:-:S04]  /*4cfd0*/  IMAD.WIDE R20, R175, 0x4, R66 ;  /* 0x00000004af147825 */ /* 0x020fc800078e0242 */
[----:B------:R2:W-:Y:S01]  /*4cfe0*/  LDGSTS.E [R5+0x34600], [R14.64], P3 ;  /* 0x346000000e057fae */ /* 0x0005e20009921844 */
[----:B------:R3:W-:Y:S01]  /*4cff0*/  LDGSTS.E [R4+0x35600], [R12.64], P3 ;  /* 0x356000000c047fae */ /* 0x0007e20009921844 */
[----:B------:R5:W-:Y:S03]  /*4d000*/  LDGSTS.E [R0+0x36600], [R8.64], P3 ;  /* 0x3660000008007fae */ /* 0x000be60009921844 */
[----:B------:R-:W-:Y:S01]  /*4d010*/  STL.64 [R1+0x468], R20 ;  /* 0x0004681401007387 */ /* 0x000fe20000100a00 */
[----:B------:R4:W-:Y:S02]  /*4d020*/  LDGSTS.E [R7+0x37600], [R20.64], P3 ;  /* 0x3760000014077fae */ /* 0x0009e40009921844 */
[----:B-1----:R-:W-:-:S04]  /*4d030*/  IMAD.WIDE R16, R175, 0x4, R58 ;  /* 0x00000004af107825 */ /* 0x002fc800078e023a */
[----:B--2---:R-:W-:-:S04]  /*4d040*/  IMAD.WIDE R14, R175, 0x4, R50 ;  /* 0x00000004af0e7825 */ /* 0x004fc800078e0232 */
[----:B---3--:R-:W-:-:S04]  /*4d050*/  IMAD.WIDE R12, R175, 0x4, R42 ;  /* 0x00000004af0c7825 */ /* 0x008fc800078e022a */
[C---:B-----5:R-:W-:Y:S01]  /*4d060*/  IMAD.WIDE R8, R175.reuse, 0x4, R34 ;  /* 0x00000004af087825 */ /* 0x060fe200078e0222 */
[----:B------:R-:W-:Y:S03]  /*4d070*/  STL.64 [R1+0x460], R16 ;  /* 0x0004601001007387 */ /* 0x000fe60000100a00 */
[----:B------:R1:W-:Y:S02]  /*4d080*/  STL.64 [R1+0x458], R14 ;  /* 0x0004580e01007387 */ /* 0x0003e40000100a00 */
[----:B------:R2:W-:Y:S01]  /*4d090*/  STL.64 [R1+0x450], R12 ;  /* 0x0004500c01007387 */ /* 0x0005e20000100a00 */
[----:B------:R3:W-:Y:S04]  /*4d0a0*/  LDGSTS.E [R6+0x38600], [R16.64], P3 ;  /* 0x3860000010067fae */ /* 0x0007e80009921844 */
[----:B------:R4:W-:Y:S01]  /*4d0b0*/  STL.64 [R1+0x448], R8 ;  /* 0x0004480801007387 */ /* 0x0009e20000100a00 */
[----:B------:R-:W5:Y:S02]  /*4d0c0*/  LDL.LU.64 R198, [R1+0x410] ;  /* 0x0004100001c67983 */ /* 0x000f640000300a00 */
[----:B------:R-:W3:Y:S02]  /*4d0d0*/  LDL.LU.64 R196, [R1+0x3f0] ;  /* 0x0003f00001c47983 */ /* 0x000ee40000300a00 */
[----:B------:R-:W3:Y:S01]  /*4d0e0*/  LDL.LU.64 R194, [R1+0x1428] ;  /* 0x0014280001c27983 */ /* 0x000ee20000300a00 */
[----:B------:R-:W3:Y:S01]  /*4d0f0*/  LDL.LU.64 R182, [R1+0x1430] ;  /* 0x0014300001b67983 */ /* 0x000ee20000300a00 */
[----:B------:R-:W3:Y:S03]  /*4d100*/  LDL.LU.64 R250, [R1+0x1438] ;  /* 0x0014380001fa7983 */ /* 0x000ee60000300a00 */
[----:B------:R1:W-:Y:S01]  /*4d110*/  LDGSTS.E [R5+0x39600], [R14.64], P3 ;  /* 0x396000000e057fae */ /* 0x0003e20009921844 */
[----:B------:R2:W-:Y:S02]  /*4d120*/  LDGSTS.E [R4+0x3a600], [R12.64], P3 ;  /* 0x3a6000000c047fae */ /* 0x0005e40009921844 */
[----:B------:R-:W-:-:S04]  /*4d130*/  IMAD.WIDE R10, R175, 0x4, R10 ;  /* 0x00000004af0a7825 */ /* 0x000fc800078e020a */
[----:B------:R2:W-:Y:S02]  /*4d140*/  LDGSTS.E [R0+0x3b600], [R8.64], P3 ;  /* 0x3b60000008007fae */ /* 0x0005e40009921844 */
[----:B------:R-:W-:-:S04]  /*4d150*/  IMAD.WIDE R2, R175, 0x4, R2 ;  /* 0x00000004af027825 */ /* 0x000fc800078e0202 */
[----:B-1----:R-:W-:-:S04]  /*4d160*/  IMAD.WIDE R14, R175, 0x4, R26 ;  /* 0x00000004af0e7825 */ /* 0x002fc800078e021a */
[C---:B--2---:R-:W-:Y:S01]  /*4d170*/  IMAD.WIDE R12, R175.reuse, 0x4, R18 ;  /* 0x00000004af0c7825 */ /* 0x044fe200078e0212 */
[----:B------:R5:W-:Y:S04]  /*4d180*/  STL.64 [R1+0x440], R14 ;  /* 0x0004400e01007387 */ /* 0x000be80000100a00 */
[----:B------:R3:W-:Y:S02]  /*4d190*/  STL.64 [R1+0x438], R12 ;  /* 0x0004380c01007387 */ /* 0x0007e40000100a00 */
[----:B------:R1:W-:Y:S02]  /*4d1a0*/  STL.64 [R1+0x428], R10 ;  /* 0x0004280a01007387 */ /* 0x0003e40000100a00 */
[----:B------:R-:W-:Y:S01]  /*4d1b0*/  STL.64 [R1+0x420], R2 ;  /* 0x0004200201007387 */ /* 0x000fe20000100a00 */
[----:B------:R-:W-:Y:S01]  /*4d1c0*/  IADD3 R0, R180, 0x100000, RZ ;  /* 0x00100000b4007810 */ /* 0x000fe20007ffe0ff */
[----:B------:R5:W-:Y:S01]  /*4d1d0*/  LDGSTS.E [R7+0x3c600], [R14.64], P3 ;  /* 0x3c6000000e077fae */ /* 0x000be20009921844 */
[----:B------:R3:W-:Y:S02]  /*4d1e0*/  LDGSTS.E [R6+0x3d600], [R12.64], P3 ;  /* 0x3d6000000c067fae */ /* 0x0007e40009921844 */
[----:B------:R1:W-:Y:S02]  /*4d1f0*/  LDGSTS.E [R5+0x3e600], [R10.64], P3 ;  /* 0x3e6000000a057fae */ /* 0x0003e40009921844 */
[----:B------:R3:W-:Y:S02]  /*4d200*/  LDGSTS.E [R4+0x3f600], [R2.64], P3 ;  /* 0x3f60000002047fae */ /* 0x0007e40009921844 */
[----:B----4-:R-:W-:-:S05]  /*4d210*/  IMAD.WIDE R8, R175, 0x4, R184 ;  /* 0x00000004af087825 */ /* 0x010fca00078e02b8 */
[----:B------:R4:W-:Y:S01]  /*4d220*/  STL.64 [R1+0x418], R8 ;  /* 0x0004180801007387 */ /* 0x0009e20000100a00 */
[----:B------:R-:W2:Y:S02]  /*4d230*/  LDL.LU.64 R202, [R1+0x1448] ;  /* 0x0014480001ca7983 */ /* 0x000ea40000300a00 */
[----:B------:R-:W2:Y:S02]  /*4d240*/  LDL.LU.64 R200, [R1+0x1450] ;  /* 0x0014500001c87983 */ /* 0x000ea40000300a00 */
[----:B------:R-:W2:Y:S01]  /*4d250*/  LDL.LU.64 R192, [R1+0x1458] ;  /* 0x0014580001c07983 */ /* 0x000ea20000300a00 */
[----:B------:R-:W2:Y:S01]  /*4d260*/  LDL.LU.64 R190, [R1+0x1468] ;  /* 0x0014680001be7983 */ /* 0x000ea20000300a00 */
[----:B------:R-:W2:Y:S03]  /*4d270*/  LDL.LU.64 R184, [R1+0x1470] ;  /* 0x0014700001b87983 */ /* 0x000ea60000300a00 */
[----:B------:R4:W-:Y:S01]  /*4d280*/  LDGSTS.E [R0+0x800], [R8.64], P3 ;  /* 0x0080000008007fae */ /* 0x0009e20009921844 */
[----:B-----5:R-:W-:-:S04]  /*4d290*/  IMAD.WIDE R14, R175, 0x4, R198 ;  /* 0x00000004af0e7825 */ /* 0x020fc800078e02c6 */
[----:B---3--:R-:W-:-:S04]  /*4d2a0*/  IMAD.WIDE R12, R175, 0x4, R196 ;  /* 0x00000004af0c7825 */ /* 0x008fc800078e02c4 */
[----:B-1----:R-:W-:-:S04]  /*4d2b0*/  IMAD.WIDE R10, R175, 0x4, R194 ;  /* 0x00000004af0a7825 */ /* 0x002fc800078e02c2 */
[----:B----4-:R-:W-:-:S04]  /*4d2c0*/  IMAD.WIDE R8, R175, 0x4, R182 ;  /* 0x00000004af087825 */ /* 0x010fc800078e02b6 */
[----:B------:R-:W-:Y:S01]  /*4d2d0*/  IMAD.WIDE R6, R175, 0x4, R250 ;  /* 0x00000004af067825 */ /* 0x000fe200078e02fa */
[----:B------:R2:W-:Y:S03]  /*4d2e0*/  STL.64 [R1+0x410], R14 ;  /* 0x0004100e01007387 */ /* 0x0005e60000100a00 */
[----:B------:R1:W-:Y:S02]  /*4d2f0*/  STL.64 [R1+0x3d8], R12 ;  /* 0x0003d80c01007387 */ /* 0x0003e40000100a00 */
[----:B------:R3:W-:Y:S02]  /*4d300*/  STL.64 [R1+0x3b8], R10 ;  /* 0x0003b80a01007387 */ /* 0x0007e40000100a00 */
[----:B------:R4:W-:Y:S01]  /*4d310*/  STL.64 [R1+0x398], R8 ;  /* 0x0003980801007387 */ /* 0x0009e20000100a00 */
[----:B------:R5:W-:Y:S01]  /*4d320*/  STL.64 [R1+0x378], R6 ;  /* 0x0003780601007387 */ /* 0x000be20000100a00 */
[----:B------:R-:W2:Y:S02]  /*4d330*/  LDL.LU.64 R198, [R1+0x1478] ;  /* 0x0014780001c67983 */ /* 0x000ea40000300a00 */
[----:B------:R-:W2:Y:S02]  /*4d340*/  LDL.LU.64 R196, [R1+0x1480] ;  /* 0x0014800001c47983 */ /* 0x000ea40000300a00 */
[----:B------:R-:W2:Y:S01]  /*4d350*/  LDL.LU.64 R194, [R1+0x1488] ;  /* 0x0014880001c27983 */ /* 0x000ea20000300a00 */
[----:B------:R-:W2:Y:S01]  /*4d360*/  LDL.LU.64 R182, [R1+0x1490] ;  /* 0x0014900001b67983 */ /* 0x000ea20000300a00 */
[----:B------:R-:W2:Y:S01]  /*4d370*/  LDL.LU.64 R250, [R1+0x1498] ;  /* 0x0014980001fa7983 */ /* 0x000ea20000300a00 */
[----:B------:R-:W-:-:S02]  /*4d380*/  IADD3 R5, R180, 0x100000, RZ ;  /* 0x00100000b4057810 */ /* 0x000fc40007ffe0ff */
[C---:B------:R-:W-:Y:S02]  /*4d390*/  IADD3 R4, R180.reuse, 0x100000, RZ ;  /* 0x00100000b4047810 */ /* 0x040fe40007ffe0ff */
[C---:B------:R-:W-:Y:S02]  /*4d3a0*/  IADD3 R3, R180.reuse, 0x100000, RZ ;  /* 0x00100000b4037810 */ /* 0x040fe40007ffe0ff */
[----:B------:R-:W-:Y:S01]  /*4d3b0*/  IADD3 R2, R180, 0x100000, RZ ;  /* 0x00100000b4027810 */ /* 0x000fe20007ffe0ff */
[----:B------:R2:W-:Y:S01]  /*4d3c0*/  LDGSTS.E [R5+0x1800], [R14.64], P3 ;  /* 0x018000000e057fae */ /* 0x0005e20009921844 */
[----:B------:R1:W-:Y:S02]  /*4d3d0*/  LDGSTS.E [R4+0x2800], [R12.64], P3 ;  /* 0x028000000c047fae */ /* 0x0003e40009921844 */
[----:B------:R3:W-:Y:S02]  /*4d3e0*/  LDGSTS.E [R3+0x3800], [R10.64], P3 ;  /* 0x038000000a037fae */ /* 0x0007e40009921844 */
[----:B------:R4:W-:Y:S01]  /*4d3f0*/  LDGSTS.E [R2+0x4800], [R8.64], P3 ;  /* 0x0480000008027fae */ /* 0x0009e20009921844 */
[----:B------:R5:W-:Y:S01]  /*4d400*/  LDGSTS.E [R0+0x5800], [R6.64], P3 ;  /* 0x0580000006007fae */ /* 0x000be20009921844 */
[----:B--2---:R-:W-:-:S04]  /*4d410*/  IMAD.WIDE R14, R175, 0x4, R202 ;  /* 0x00000004af0e7825 */ /* 0x004fc800078e02ca */
[----:B-1----:R-:W-:-:S04]  /*4d420*/  IMAD.WIDE R12, R175, 0x4, R200 ;  /* 0x00000004af0c7825 */ /* 0x002fc800078e02c8 */
[----:B---3--:R-:W-:-:S04]  /*4d430*/  IMAD.WIDE R10, R175, 0x4, R192 ;  /* 0x00000004af0a7825 */ /* 0x008fc800078e02c0 */
[----:B----4-:R-:W-:-:S04]  /*4d440*/  IMAD.WIDE R8, R175, 0x4, R190 ;  /* 0x00000004af087825 */ /* 0x010fc800078e02be */
[C---:B-----5:R-:W-:Y:S01]  /*4d450*/  IMAD.WIDE R6, R175.reuse, 0x4, R184 ;  /* 0x00000004af067825 */ /* 0x060fe200078e02b8 */
        /* <DEDUP_REMOVED lines=58> */
[----:B-----5:R-:W-:-:S04]  /*4d800*/  IMAD.WIDE R8, R175, 0x4, R182 ;  /* 0x00000004af087825 */ /* 0x020fc800078e02b6 */
        /* <DEDUP_REMOVED lines=16> */
[----:B----4-:R-:W-:-:S04]  /*4d910*/  IMAD.WIDE R14, R175, 0x4, R202 ;  /* 0x00000004af0e7825 */ /* 0x010fc800078e02ca */
[----:B-1----:R-:W-:-:S04]  /*4d920*/  IMAD.WIDE R12, R175, 0x4, R200 ;  /* 0x00000004af0c7825 */ /* 0x002fc800078e02c8 */
[----:B--2---:R-:W-:-:S04]  /*4d930*/  IMAD.WIDE R10, R175, 0x4, R192 ;  /* 0x00000004af0a7825 */ /* 0x004fc800078e02c0 */
[----:B---3--:R-:W-:-:S04]  /*4d940*/  IMAD.WIDE R8, R175, 0x4, R190 ;  /* 0x00000004af087825 */ /* 0x008fc800078e02be */
[C---:B-----5:R-:W-:Y:S01]  /*4d950*/  IMAD.WIDE R6, R175.reuse, 0x4, R184 ;  /* 0x00000004af067825 */ /* 0x060fe200078e02b8 */
        /* <DEDUP_REMOVED lines=10> */
[----:B------:R-:W5:Y:S02]  /*4da00*/  LDL.LU.64 R184, [R1+0x1560] ;  /* 0x0015600001b87983 */ /* 0x000f640000300a00 */
[----:B------:R1:W-:Y:S02]  /*4da10*/  LDGSTS.E [R4+0x1b800], [R12.64], P3 ;  /* 0x1b8000000c047fae */ /* 0x0003e40009921844 */
[----:B------:R2:W-:Y:S01]  /*4da20*/  LDGSTS.E [R3+0x1c800], [R10.64], P3 ;  /* 0x1c8000000a037fae */ /* 0x0005e20009921844 */
[----:B------:R3:W-:Y:S01]  /*4da30*/  LDGSTS.E [R2+0x1d800], [R8.64], P3 ;  /* 0x1d80000008027fae */ /* 0x0007e20009921844 */
[----:B------:R4:W-:Y:S02]  /*4da40*/  LDGSTS.E [R0+0x1e800], [R6.64], P3 ;  /* 0x1e80000006007fae */ /* 0x0009e40009921844 */
[----:B-1----:R-:W-:-:S04]  /*4da50*/  IMAD.WIDE R12, R175, 0x4, R198 ;  /* 0x00000004af0c7825 */ /* 0x002fc800078e02c6 */
[----:B--2---:R-:W-:-:S04]  /*4da60*/  IMAD.WIDE R10, R175, 0x4, R196 ;  /* 0x00000004af0a7825 */ /* 0x004fc800078e02c4 */
[C---:B------:R-:W-:Y:S01]  /*4da70*/  IMAD.WIDE R4, R175.reuse, 0x4, R182 ;  /* 0x00000004af047825 */ /* 0x040fe200078e02b6 */
[----:B------:R-:W-:Y:S03]  /*4da80*/  STL.64 [R1+0x38], R12 ;  /* 0x0000380c01007387 */ /* 0x000fe60000100a00 */
[----:B------:R1:W-:Y:S02]  /*4da90*/  STL.64 [R1+0x18], R10 ;  /* 0x0000180a01007387 */ /* 0x0003e40000100a00 */
[----:B------:R-:W2:Y:S02]  /*4daa0*/  LDL.LU.64 R182, [R1+0x1568] ;  /* 0x0015680001b67983 */ /* 0x000ea40000300a00 */
[----:B------:R-:W2:Y:S01]  /*4dab0*/  LDL.LU.64 R200, [R1+0x1570] ;  /* 0x0015700001c87983 */ /* 0x000ea20000300a00 */
[----:B------:R-:W2:Y:S01]  /*4dac0*/  LDL.LU.64 R198, [R1+0x1578] ;  /* 0x0015780001c67983 */ /* 0x000ea20000300a00 */
[----:B---3--:R-:W-:-:S04]  /*4dad0*/  IMAD.WIDE R2, R175, 0x4, R194 ;  /* 0x00000004af027825 */ /* 0x008fc800078e02c2 */
[----:B------:R-:W3:Y:S02]  /*4dae0*/  LDL.LU.64 R196, [R1+0x1580] ;  /* 0x0015800001c47983 */ /* 0x000ee40000300a00 */
[----:B------:R-:W3:Y:S01]  /*4daf0*/  LDL.LU.64 R194, [R1+0x1588] ;  /* 0x0015880001c27983 */ /* 0x000ee20000300a00 */
[C---:B------:R-:W-:Y:S02]  /*4db00*/  IADD3 R9, R180.reuse, 0x100000, RZ ;  /* 0x00100000b4097810 */ /* 0x040fe40007ffe0ff */
[C---:B------:R-:W-:Y:S02]  /*4db10*/  IADD3 R8, R180.reuse, 0x100000, RZ ;  /* 0x00100000b4087810 */ /* 0x040fe40007ffe0ff */
[C---:B----4-:R-:W-:Y:S01]  /*4db20*/  IADD3 R7, R180.reuse, 0x100000, RZ ;  /* 0x00100000b4077810 */ /* 0x050fe20007ffe0ff */
[----:B------:R-:W-:Y:S01]  /*4db30*/  IMAD.WIDE R250, R175, 0x4, R250 ;  /* 0x00000004affa7825 */ /* 0x000fe200078e02fa */
[C---:B------:R-:W-:Y:S01]  /*4db40*/  IADD3 R6, R180.reuse, 0x100000, RZ ;  /* 0x00100000b4067810 */ /* 0x040fe20007ffe0ff */
[----:B------:R4:W-:Y:S02]  /*4db50*/  LDGSTS.E [R9+0x1f800], [R12.64], P3 ;  /* 0x1f8000000c097fae */ /* 0x0009e40009921844 */
[----:B------:R4:W-:Y:S02]  /*4db60*/  LDGSTS.E [R8+0x20800], [R10.64], P3 ;  /* 0x208000000a087fae */ /* 0x0009e40009921844 */
[----:B------:R5:W-:Y:S01]  /*4db70*/  LDGSTS.E [R7+0x21800], [R250.64], P3 ;  /* 0x21800000fa077fae */ /* 0x000be20009921844 */
[----:B------:R5:W-:Y:S04]  /*4db80*/  LDGSTS.E [R6+0x22800], [R2.64], P3 ;  /* 0x2280000002067fae */ /* 0x000be80009921844 */
[----:B------:R-:W-:Y:S01]  /*4db90*/  STL.64 [R1+0x60a0], R250 ;  /* 0x0060a0fa01007387 */ /* 0x000fe20000100a00 */
[----:B------:R-:W-:Y:S02]  /*4dba0*/  STL.64 [R1+0x60a8], R2 ;  /* 0x0060a80201007387 */ /* 0x000fe40000100a00 */
[----:B------:R-:W-:Y:S01]  /*4dbb0*/  STL.64 [R1+0x60b0], R4 ;  /* 0x0060b00401007387 */ /* 0x000fe20000100a00 */
[----:B------:R-:W-:-:S02]  /*4dbc0*/  IADD3 R19, R180, 0x100000, RZ ;  /* 0x00100000b4137810 */ /* 0x000fc40007ffe0ff */
[C---:B------:R-:W-:Y:S02]  /*4dbd0*/  IADD3 R18, R180.reuse, 0x100000, RZ ;  /* 0x00100000b4127810 */ /* 0x040fe40007ffe0ff */
[C---:B------:R-:W-:Y:S02]  /*4dbe0*/  IADD3 R17, R180.reuse, 0x100000, RZ ;  /* 0x00100000b4117810 */ /* 0x040fe40007ffe0ff */
[----:B------:R-:W-:Y:S01]  /*4dbf0*/  IADD3 R16, R180, 0x100000, RZ ;  /* 0x00100000b4107810 */ /* 0x000fe20007ffe0ff */
[----:B------:R1:W-:Y:S01]  /*4dc00*/  LDGSTS.E [R0+0x23800], [R4.64], P3 ;  /* 0x2380000004007fae */ /* 0x0003e20009921844 */
[----:B-----5:R-:W-:-:S04]  /*4dc10*/  IMAD.WIDE R6, R175, 0x4, R204 ;  /* 0x00000004af067825 */ /* 0x020fc800078e02cc */
[----:B----4-:R-:W-:-:S04]  /*4dc20*/  IMAD.WIDE R8, R175, 0x4, R202 ;  /* 0x00000004af087825 */ /* 0x010fc800078e02ca */
[----:B-1----:R-:W-:-:S04]  /*4dc30*/  IMAD.WIDE R10, R175, 0x4, R192 ;  /* 0x00000004af0a7825 */ /* 0x002fc800078e02c0 */
[----:B------:R-:W-:-:S04]  /*4dc40*/  IMAD.WIDE R12, R175, 0x4, R190 ;  /* 0x00000004af0c7825 */ /* 0x000fc800078e02be */
[----:B------:R-:W-:Y:S01]  /*4dc50*/  IMAD.WIDE R14, R175, 0x4, R184 ;  /* 0x00000004af0e7825 */ /* 0x000fe200078e02b8 */
[----:B------:R-:W-:Y:S03]  /*4dc60*/  STL.64 [R1+0x60b8], R6 ;  /* 0x0060b80601007387 */ /* 0x000fe60000100a00 */
[----:B------:R-:W-:Y:S02]  /*4dc70*/  STL.64 [R1+0x60c0], R8 ;  /* 0x0060c00801007387 */ /* 0x000fe40000100a00 */
[----:B------:R-:W-:Y:S02]  /*4dc80*/  STL.64 [R1+0x60c8], R10 ;  /* 0x0060c80a01007387 */ /* 0x000fe40000100a00 */
[----:B------:R-:W-:Y:S01]  /*4dc90*/  STL [R1+0x60f8], R12 ;  /* 0x0060f80c01007387 */ /* 0x000fe20000100800 */
[----:B------:R-:W-:Y:S04]  /*4dca0*/  STL [R1+0x60d0], R13 ;  /* 0x0060d00d01007387 */ /* 0x000fe80000100800 */
[----:B------:R1:W-:Y:S01]  /*4dcb0*/  LDGSTS.E [R19+0x24800], [R6.64], P3 ;  /* 0x2480000006137fae */ /* 0x0003e20009921844 */
[----:B------:R-:W-:Y:S02]  /*4dcc0*/  STL.64 [R1+0x60d8], R14 ;  /* 0x0060d80e01007387 */ /* 0x000fe40000100a00 */
[----:B------:R1:W-:Y:S02]  /*4dcd0*/  LDGSTS.E [R18+0x25800], [R8.64], P3 ;  /* 0x2580000008127fae */ /* 0x0003e40009921844 */
[----:B------:R-:W4:Y:S01]  /*4dce0*/  LDL.LU.64 R204, [R1+0x1590] ;  /* 0x0015900001cc7983 */ /* 0x000f220000300a00 */
[----:B------:R2:W-:Y:S04]  /*4dcf0*/  LDGSTS.E [R17+0x26800], [R10.64], P3 ;  /* 0x268000000a117fae */ /* 0x0005e80009921844 */
[----:B------:R-:W5:Y:S01]  /*4dd00*/  LDL.LU.64 R192, [R1+0x1598] ;  /* 0x0015980001c07983 */ /* 0x000f620000300a00 */
[----:B------:R2:W-:Y:S02]  /*4dd10*/  LDGSTS.E [R16+0x27800], [R12.64], P3 ;  /* 0x278000000c107fae */ /* 0x0005e40009921844 */
[----:B------:R-:W5:Y:S02]  /*4dd20*/  LDL.LU.64 R190, [R1+0x15a0] ;  /* 0x0015a00001be7983 */ /* 0x000f640000300a00 */
[----:B------:R-:W5:Y:S01]  /*4dd30*/  LDL.LU.64 R184, [R1+0x15a8] ;  /* 0x0015a80001b87983 */ /* 0x000f620000300a00 */
[----:B------:R-:W-:-:S02]  /*4dd40*/  IADD3 R29, R180, 0x100000, RZ ;  /* 0x00100000b41d7810 */ /* 0x000fc40007ffe0ff */
[C---:B------:R-:W-:Y:S02]  /*4dd50*/  IADD3 R28, R180.reuse, 0x100000, RZ ;  /* 0x00100000b41c7810 */ /* 0x040fe40007ffe0ff */
[C---:B------:R-:W-:Y:S02]  /*4dd60*/  IADD3 R27, R180.reuse, 0x100000, RZ ;  /* 0x00100000b41b7810 */ /* 0x040fe40007ffe0ff */
[----:B------:R-:W-:Y:S01]  /*4dd70*/  IADD3 R26, R180, 0x100000, RZ ;  /* 0x00100000b41a7810 */ /* 0x000fe20007ffe0ff */
[----:B------:R3:W-:Y:S01]  /*4dd80*/  LDGSTS.E [R0+0x28800], [R14.64], P3 ;  /* 0x288000000e007fae */ /* 0x0007e20009921844 */
[----:B--2---:R-:W-:-:S03]  /*4dd90*/  IMAD.WIDE R16, R175, 0x4, R182 ;  /* 0x00000004af107825 */ /* 0x004fc600078e02b6 */
[----:B------:R-:W2:Y:S01]  /*4dda0*/  LDL.LU.64 R182, [R1+0x15b0] ;  /* 0x0015b00001b67983 */ /* 0x000ea20000300a00 */
[----:B-1----:R-:W-:-:S04]  /*4ddb0*/  IMAD.WIDE R18, R175, 0x4, R200 ;  /* 0x00000004af127825 */ /* 0x002fc800078e02c8 */
[----:B------:R-:W2:Y:S02]  /*4ddc0*/  LDL.LU.64 R202, [R1+0x15b8] ;  /* 0x0015b80001ca7983 */ /* 0x000ea40000300a00 */
[C---:B------:R-:W-:Y:S01]  /*4ddd0*/  IMAD.WIDE R20, R175.reuse, 0x4, R198 ;  /* 0x00000004af147825 */ /* 0x040fe200078e02c6 */
[----:B------:R-:W2:Y:S03]  /*4dde0*/  LDL.LU.64 R200, [R1+0x15c0] ;  /* 0x0015c00001c87983 */ /* 0x000ea60000300a00 */
[----:B---3--:R-:W-:-:S04]  /*4ddf0*/  IMAD.WIDE R22, R175, 0x4, R196 ;  /* 0x00000004af167825 */ /* 0x008fc800078e02c4 */
[----:B------:R-:W3:Y:S02]  /*4de00*/  LDL.LU.64 R198, [R1+0x15c8] ;  /* 0x0015c80001c67983 */ /* 0x000ee40000300a00 */
[----:B------:R-:W-:Y:S01]  /*4de10*/  IMAD.WIDE R24, R175, 0x4, R194 ;  /* 0x00000004af187825 */ /* 0x000fe200078e02c2 */
[----:B------:R-:W3:Y:S03]  /*4de20*/  LDL.LU.64 R196, [R1+0x15d0] ;  /* 0x0015d00001c47983 */ /* 0x000ee60000300a00 */
[----:B------:R-:W3:Y:S02]  /*4de30*/  LDL.LU.64 R194, [R1+0x15d8] ;  /* 0x0015d80001c27983 */ /* 0x000ee40000300a00 */
[----:B------:R-:W-:Y:S01]  /*4de40*/  STL.64 [R1+0x60e0], R16 ;  /* 0x0060e01001007387 */ /* 0x000fe20000100a00 */
[----:B------:R5:W-:Y:S01]  /*4de50*/  LDGSTS.E [R29+0x29800], [R16.64], P3 ;  /* 0x29800000101d7fae */ /* 0x000be20009921844 */
[----:B------:R-:W-:Y:S02]  /*4de60*/  STL.64 [R1+0x60e8], R18 ;  /* 0x0060e81201007387 */ /* 0x000fe40000100a00 */
[----:B------:R5:W-:Y:S02]  /*4de70*/  LDGSTS.E [R28+0x2a800], [R18.64], P3 ;  /* 0x2a800000121c7fae */ /* 0x000be40009921844 */
[----:B------:R-:W-:Y:S01]  /*4de80*/  STL.64 [R1+0x60f0], R20 ;  /* 0x0060f01401007387 */ /* 0x000fe20000100a00 */
[----:B------:R4:W-:Y:S04]  /*4de90*/  LDGSTS.E [R27+0x2b800], [R20.64], P3 ;  /* 0x2b800000141b7fae */ /* 0x0009e80009921844 */
[----:B------:R-:W-:Y:S01]  /*4dea0*/  STL.64 [R1+0x6100], R22 ;  /* 0x0061001601007387 */ /* 0x000fe20000100a00 */
[----:B------:R4:W-:Y:S02]  /*4deb0*/  LDGSTS.E [R26+0x2c800], [R22.64], P3 ;  /* 0x2c800000161a7fae */ /* 0x0009e40009921844 */
[----:B------:R1:W-:Y:S02]  /*4dec0*/  STL [R1+0x6108], R25 ;  /* 0x0061081901007387 */ /* 0x0003e40000100800 */
[----:B------:R-:W-:Y:S01]  /*4ded0*/  STL [R1+0x610c], R24 ;  /* 0x00610c1801007387 */ /* 0x000fe20000100800 */
[----:B------:R1:W-:Y:S02]  /*4dee0*/  LDGSTS.E [R0+0x2d800], [R24.64], P3 ;  /* 0x2d80000018007fae */ /* 0x0003e40009921844 */
[----:B-1----:R-:W-:-:S04]  /*4def0*/  LOP3.LUT R25, R189, 0x40, RZ, 0x3c, !PT ;  /* 0x00000040bd197812 */ /* 0x002fc800078e3cff */
[C---:B------:R-:W-:Y:S02]  /*4df00*/  IADD3 R39, R25.reuse, 0x100000, RZ ;  /* 0x0010000019277810 */ /* 0x040fe40007ffe0ff */
[C---:B------:R-:W-:Y:S02]  /*4df10*/  IADD3 R38, R25.reuse, 0x100000, RZ ;  /* 0x0010000019267810 */ /* 0x040fe40007ffe0ff */
[C---:B------:R-:W-:Y:S02]  /*4df20*/  IADD3 R37, R25.reuse, 0x100000, RZ ;  /* 0x0010000019257810 */ /* 0x040fe40007ffe0ff */
[----:B------:R-:W-:Y:S01]  /*4df30*/  IADD3 R36, R25, 0x100000, RZ ;  /* 0x0010000019247810 */ /* 0x000fe20007ffe0ff */
[----:B----4-:R-:W-:-:S04]  /*4df40*/  IMAD.WIDE R26, R175, 0x4, R204 ;  /* 0x00000004af1a7825 */ /* 0x010fc800078e02cc */
[C---:B-----5:R-:W-:Y:S01]  /*4df50*/  IMAD.WIDE R28, R175.reuse, 0x4, R192 ;  /* 0x00000004af1c7825 */ /* 0x060fe200078e02c0 */
[----:B------:R-:W4:Y:S03]  /*4df60*/  LDL.LU.64 R204, [R1+0x15e0] ;  /* 0x0015e00001cc7983 */ /* 0x000f260000300a00 */
[----:B------:R-:W-:-:S04]  /*4df70*/  IMAD.WIDE R30, R175, 0x4, R190 ;  /* 0x00000004af1e7825 */ /* 0x000fc800078e02be */
[----:B------:R-:W5:Y:S02]  /*4df80*/  LDL.LU.64 R192, [R1+0x15e8] ;  /* 0x0015e80001c07983 */ /* 0x000f640000300a00 */
[C---:B------:R-:W-:Y:S01]  /*4df90*/  IMAD.WIDE R32, R175.reuse, 0x4, R184 ;  /* 0x00000004af207825 */ /* 0x040fe200078e02b8 */
[----:B------:R-:W4:Y:S03]  /*4dfa0*/  LDL.LU.64 R190, [R1+0x15f0] ;  /* 0x0015f00001be7983 */ /* 0x000f260000300a00 */
[----:B------:R-:W4:Y:S01]  /*4dfb0*/  LDL.LU.64 R184, [R1+0x15f8] ;  /* 0x0015f80001b87983 */ /* 0x000f220000300a00 */
[----:B------:R1:W-:Y:S01]  /*4dfc0*/  LDGSTS.E [R39+0x2e800], [R26.64], P3 ;  /* 0x2e8000001a277fae */ /* 0x0003e20009921844 */
[----:B------:R1:W-:Y:S02]  /*4dfd0*/  LDGSTS.E [R38+0x2f800], [R28.64], P3 ;  /* 0x2f8000001c267fae */ /* 0x0003e40009921844 */
[----:B------:R1:W-:Y:S02]  /*4dfe0*/  LDGSTS.E [R37+0x30800], [R30.64], P3 ;  /* 0x308000001e257fae */ /* 0x0003e40009921844 */
[----:B------:R1:W-:Y:S02]  /*4dff0*/  LDGSTS.E [R36+0x31800], [R32.64], P3 ;  /* 0x3180000020247fae */ /* 0x0003e40009921844 */
[----:B--2---:R-:W-:-:S02]  /*4e000*/  IMAD.WIDE R34, R175, 0x4, R182 ;  /* 0x00000004af227825 */ /* 0x004fc400078e02b6 */
[----:B------:R-:W2:Y:S02]  /*4e010*/  LDL.LU.64 R182, [R1+0x1600] ;  /* 0x0016000001b67983 */ /* 0x000ea40000300a00 */
[----:B------:R-:W-:Y:S02]  /*4e020*/  STL.64 [R1+0x6110], R26 ;  /* 0x0061101a01007387 */ /* 0x000fe40000100a00 */
[----:B------:R-:W-:Y:S02]  /*4e030*/  STL [R1+0x6118], R29 ;  /* 0x0061181d01007387 */ /* 0x000fe40000100800 */
[----:B------:R-:W-:Y:S01]  /*4e040*/  STL [R1+0x6128], R28 ;  /* 0x0061281c01007387 */ /* 0x000fe20000100800 */
[----:B------:R-:W-:Y:S01]  /*4e050*/  STL.64 [R1+0x6120], R30 ;  /* 0x0061201e01007387 */ /* 0x000fe20000100a00 */
[----:B-1----:R-:W-:-:S04]  /*4e060*/  IMAD.WIDE R36, R175, 0x4, R202 ;  /* 0x00000004af247825 */ /* 0x002fc800078e02ca */
[----:B------:R-:W-:-:S04]  /*4e070*/  IMAD.WIDE R38, R175, 0x4, R200 ;  /* 0x00000004af267825 */ /* 0x000fc800078e02c8 */
[----:B------:R-:W2:Y:S02]  /*4e080*/  LDL.LU.64 R202, [R1+0x1608] ;  /* 0x0016080001ca7983 */ /* 0x000ea40000300a00 */
[C---:B---3--:R-:W-:Y:S01]  /*4e090*/  IMAD.WIDE R40, R175.reuse, 0x4, R198 ;  /* 0x00000004af287825 */ /* 0x048fe200078e02c6 */
[----:B------:R-:W3:Y:S03]  /*4e0a0*/  LDL.LU.64 R200, [R1+0x1610] ;  /* 0x0016100001c87983 */ /* 0x000ee60000300a00 */
[----:B------:R-:W-:-:S04]  /*4e0b0*/  IMAD.WIDE R42, R175, 0x4, R196 ;  /* 0x00000004af2a7825 */ /* 0x000fc800078e02c4 */
[----:B------:R-:W3:Y:S02]  /*4e0c0*/  LDL.LU.64 R198, [R1+0x1618] ;  /* 0x0016180001c67983 */ /* 0x000ee40000300a00 */
[----:B------:R-:W-:Y:S01]  /*4e0d0*/  IMAD.WIDE R44, R175, 0x4, R194 ;  /* 0x00000004af2c7825 */ /* 0x000fe200078e02c2 */
[----:B------:R-:W3:Y:S03]  /*4e0e0*/  LDL.LU.64 R196, [R1+0x1620] ;  /* 0x0016200001c47983 */ /* 0x000ee60000300a00 */
[----:B------:R-:W3:Y:S01]  /*4e0f0*/  LDL.LU.64 R194, [R1+0x1628] ;  /* 0x0016280001c27983 */ /* 0x000ee20000300a00 */
[C---:B------:R-:W-:Y:S02]  /*4e100*/  IADD3 R0, R25.reuse, 0x100000, RZ ;  /* 0x0010000019007810 */ /* 0x040fe40007ffe0ff */
[C---:B------:R-:W-:Y:S02]  /*4e110*/  IADD3 R49, R25.reuse, 0x100000, RZ ;  /* 0x0010000019317810 */ /* 0x040fe40007ffe0ff */
[----:B------:R-:W-:Y:S01]  /*4e120*/  IADD3 R48, R25, 0x100000, RZ ;  /* 0x0010000019307810 */ /* 0x000fe20007ffe0ff */
[----:B------:R1:W-:Y:S02]  /*4e130*/  LDGSTS.E [R0+0x32800], [R34.64], P3 ;  /* 0x3280000022007fae */ /* 0x0003e40009921844 */
[----:B------:R5:W-:Y:S02]  /*4e140*/  LDGSTS.E [R49+0x33800], [R36.64], P3 ;  /* 0x3380000024317fae */ /* 0x000be40009921844 */
[----:B------:R5:W-:Y:S01]  /*4e150*/  LDGSTS.E [R48+0x34800], [R38.64], P3 ;  /* 0x3480000026307fae */ /* 0x000be20009921844 */
[----:B------:R-:W-:-:S02]  /*4e160*/  LOP3.LUT R179, R181, 0x50, RZ, 0x3c, !PT ;  /* 0x00000050b5b37812 */ /* 0x000fc400078e3cff */
[C---:B------:R-:W-:Y:S02]  /*4e170*/  IADD3 R47, R25.reuse, 0x100000, RZ ;  /* 0x00100000192f7810 */ /* 0x040fe40007ffe0ff */
[C---:B------:R-:W-:Y:S02]  /*4e180*/  IADD3 R46, R25.reuse, 0x100000, RZ ;  /* 0x00100000192e7810 */ /* 0x040fe40007ffe0ff */
[C---:B------:R-:W-:Y:S01]  /*4e190*/  IADD3 R59, R25.reuse, 0x100000, RZ ;  /* 0x00100000193b7810 */ /* 0x040fe20007ffe0ff */
[----:B------:R1:W-:Y:S02]  /*4e1a0*/  LDGSTS.E [R47+0x35800], [R40.64], P3 ;  /* 0x35800000282f7fae */ /* 0x0003e40009921844 */
[----:B------:R1:W-:Y:S01]  /*4e1b0*/  LDGSTS.E [R46+0x36800], [R42.64], P3 ;  /* 0x368000002a2e7fae */ /* 0x0003e20009921844 */
[C---:B------:R-:W-:Y:S02]  /*4e1c0*/  IADD3 R58, R25.reuse, 0x100000, RZ ;  /* 0x00100000193a7810 */ /* 0x040fe40007ffe0ff */
[----:B------:R-:W-:-:S02]  /*4e1d0*/  IADD3 R57, R25, 0x100000, RZ ;  /* 0x0010000019397810 */ /* 0x000fc40007ffe0ff */
[----:B------:R-:W-:Y:S01]  /*4e1e0*/  IADD3 R56, R25, 0x100000, RZ ;  /* 0x0010000019387810 */ /* 0x000fe20007ffe0ff */
[----:B------:R1:W-:Y:S01]  /*4e1f0*/  LDGSTS.E [R0+0x37800], [R44.64], P3 ;  /* 0x378000002c007fae */ /* 0x0003e20009921844 */
[----:B-----5:R-:W-:-:S04]  /*4e200*/  IMAD.WIDE R48, R175, 0x4, R192 ;  /* 0x00000004af307825 */ /* 0x020fc800078e02c0 */
[C---:B----4-:R-:W-:Y:S01]  /*4e210*/  IMAD.WIDE R50, R175.reuse, 0x4, R190 ;  /* 0x00000004af327825 */ /* 0x050fe200078e02be */
[----:B------:R-:W4:Y:S03]  /*4e220*/  LDL.LU.64 R192, [R1+0x1630] ;  /* 0x0016300001c07983 */ /* 0x000f260000300a00 */
[----:B------:R-:W-:-:S04]  /*4e230*/  IMAD.WIDE R52, R175, 0x4, R184 ;  /* 0x00000004af347825 */ /* 0x000fc800078e02b8 */
[----:B------:R-:W5:Y:S02]  /*4e240*/  LDL.LU.64 R190, [R1+0x1638] ;  /* 0x0016380001be7983 */ /* 0x000f640000300a00 */
[----:B------:R-:W5:Y:S02]  /*4e250*/  LDL.LU.64 R184, [R1+0x1640] ;  /* 0x0016400001b87983 */ /* 0x000f640000300a00 */
[C---:B--2---:R-:W-:Y:S02]  /*4e260*/  IMAD.WIDE R54, R175.reuse, 0x4, R182 ;  /* 0x00000004af367825 */ /* 0x044fe400078e02b6 */
[----:B------:R-:W2:Y:S02]  /*4e270*/  LDL.LU.64 R182, [R1+0x1648] ;  /* 0x0016480001b67983 */ /* 0x000ea40000300a00 */
[----:B------:R-:W2:Y:S02]  /*4e280*/  LDL.LU.64 R180, [R1+0x1650] ;  /* 0x0016500001b47983 */ /* 0x000ea40000300a00 */
[----:B-1----:R-:W-:-:S05]  /*4e290*/  IMAD.WIDE R46, R175, 0x4, R204 ;  /* 0x00000004af2e7825 */ /* 0x002fca00078e02cc */
[----:B------:R1:W-:Y:S01]  /*4e2a0*/  LDGSTS.E [R59+0x38800], [R46.64], P3 ;  /* 0x388000002e3b7fae */ /* 0x0003e20009921844 */
[----:B------:R1:W-:Y:S02]  /*4e2b0*/  LDGSTS.E [R58+0x39800], [R48.64], P3 ;  /* 0x39800000303a7fae */ /* 0x0003e40009921844 */
[----:B------:R1:W-:Y:S02]  /*4e2c0*/  LDGSTS.E [R57+0x3a800], [R50.64], P3 ;  /* 0x3a80000032397fae */ /* 0x0003e40009921844 */
[----:B------:R1:W-:Y:S02]  /*4e2d0*/  LDGSTS.E [R56+0x3b800], [R52.64], P3 ;  /* 0x3b80000034387fae */ /* 0x0003e40009921844 */
[----:B---3--:R-:W-:-:S04]  /*4e2e0*/  IMAD.WIDE R4, R175, 0x4, R196 ;  /* 0x00000004af047825 */ /* 0x008fc800078e02c4 */
[----:B------:R-:W-:-:S04]  /*4e2f0*/  IMAD.WIDE R2, R175, 0x4, R194 ;  /* 0x00000004af027825 */ /* 0x000fc800078e02c2 */
[----:B------:R-:W-:Y:S01]  /*4e300*/  IMAD.WIDE R60, R175, 0x4, R198 ;  /* 0x00000004af3c7825 */ /* 0x000fe200078e02c6 */
[C---:B------:R-:W-:Y:S02]  /*4e310*/  IADD3 R65, R25.reuse, 0x100000, RZ ;  /* 0x0010000019417810 */ /* 0x040fe40007ffe0ff */
[C---:B------:R-:W-:Y:S01]  /*4e320*/  IADD3 R64, R25.reuse, 0x100000, RZ ;  /* 0x0010000019407810 */ /* 0x040fe20007ffe0ff */
[----:B------:R2:W-:Y:S01]  /*4e330*/  STL.64 [R1+0x408], R4 ;  /* 0x0004080401007387 */ /* 0x0005e20000100a00 */
[----:B------:R3:W-:Y:S01]  /*4e340*/  STL.64 [R1+0x3f0], R2 ;  /* 0x0003f00201007387 */ /* 0x0007e20000100a00 */
[----:B------:R-:W-:Y:S02]  /*4e350*/  IADD3 R63, R25, 0x100000, RZ ;  /* 0x00100000193f7810 */ /* 0x000fe40007ffe0ff */
[----:B------:R3:W-:Y:S01]  /*4e360*/  LDGSTS.E [R0+0x3c800], [R54.64], P3 ;  /* 0x3c80000036007fae */ /* 0x0007e20009921844 */
[----:B-1----:R-:W-:-:S04]  /*4e370*/  IMAD.WIDE R58, R175, 0x4, R200 ;  /* 0x00000004af3a7825 */ /* 0x002fc800078e02c8 */
[----:B------:R-:W-:Y:S02]  /*4e380*/  IMAD.WIDE R56, R175, 0x4, R202 ;  /* 0x00000004af387825 */ /* 0x000fe400078e02ca */
[----:B------:R-:W2:Y:S02]  /*4e390*/  LDL.LU.64 R202, [R1+0x1658] ;  /* 0x0016580001ca7983 */ /* 0x000ea40000300a00 */
[----:B------:R-:W2:Y:S02]  /*4e3a0*/  LDL.LU.64 R200, [R1+0x1660] ;  /* 0x0016600001c87983 */ /* 0x000ea40000300a00 */
[----:B------:R-:W2:Y:S02]  /*4e3b0*/  LDL.LU.64 R198, [R1+0x1668] ;  /* 0x0016680001c67983 */ /* 0x000ea40000300a00 */
[----:B------:R-:W2:Y:S01]  /*4e3c0*/  LDL.LU.64 R196, [R1+0x1670] ;  /* 0x0016700001c47983 */ /* 0x000ea20000300a00 */
[----:B------:R-:W2:Y:S01]  /*4e3d0*/  LDL.LU.64 R194, [R1+0x1678] ;  /* 0x0016780001c27983 */ /* 0x000ea20000300a00 */
[----:B------:R-:W-:-:S03]  /*4e3e0*/  IADD3 R62, R179, 0x100000, RZ ;  /* 0x00100000b33e7810 */ /* 0x000fc60007ffe0ff */
[----:B------:R1:W-:Y:S01]  /*4e3f0*/  LDGSTS.E [R65+0x3d800], [R56.64], P3 ;  /* 0x3d80000038417fae */ /* 0x0003e20009921844 */
[----:B------:R1:W-:Y:S01]  /*4e400*/  LDGSTS.E [R64+0x3e800], [R58.64], P3 ;  /* 0x3e8000003a407fae */ /* 0x0003e20009921844 */
[C---:B---3--:R-:W-:Y:S01]  /*4e410*/  IADD3 R0, R179.reuse, 0x100000, RZ ;  /* 0x00100000b3007810 */ /* 0x048fe20007ffe0ff */
[----:B------:R3:W-:Y:S01]  /*4e420*/  LDGSTS.E [R63+0x3f800], [R60.64], P3 ;  /* 0x3f8000003c3f7fae */ /* 0x0007e20009921844 */
[----:B------:R2:W-:Y:S03]  /*4e430*/  LDGSTS.E [R62+0xa00], [R4.64], P3 ;  /* 0x00a00000043e7fae */ /* 0x0005e60009921844 */
[----:B------:R2:W-:Y:S01]  /*4e440*/  LDGSTS.E [R0+0x1a00], [R2.64], P3 ;  /* 0x01a0000002007fae */ /* 0x0005e20009921844 */
[C---:B-1----:R-:W-:Y:S02]  /*4e450*/  IADD3 R65, R179.reuse, 0x100000, RZ ;  /* 0x00100000b3417810 */ /* 0x042fe40007ffe0ff */
[----:B------:R-:W-:-:S02]  /*4e460*/  IADD3 R64, R179, 0x100000, RZ ;  /* 0x00100000b3407810 */ /* 0x000fc40007ffe0ff */
[----:B---3--:R-:W-:Y:S01]  /*4e470*/  IADD3 R63, R179, 0x100000, RZ ;  /* 0x00100000b33f7810 */ /* 0x008fe20007ffe0ff */
[----:B----4-:R-:W-:-:S04]  /*4e480*/  IMAD.WIDE R10, R175, 0x4, R192 ;  /* 0x00000004af0a7825 */ /* 0x010fc800078e02c0 */
[----:B-----5:R-:W-:-:S04]  /*4e490*/  IMAD.WIDE R8, R175, 0x4, R190 ;  /* 0x00000004af087825 */ /* 0x020fc800078e02be */
[C---:B------:R-:W-:Y:S01]  /*4e4a0*/  IMAD.WIDE R6, R175.reuse, 0x4, R184 ;  /* 0x00000004af067825 */ /* 0x040fe200078e02b8 */
[----:B------:R1:W-:Y:S03]  /*4e4b0*/  STL.64 [R1+0x3d0], R10 ;  /* 0x0003d00a01007387 */ /* 0x0003e60000100a00 */
[----:B------:R3:W-:Y:S02]  /*4e4c0*/  STL.64 [R1+0x3b0], R8 ;  /* 0x0003b00801007387 */ /* 0x0007e40000100a00 */
[----:B------:R4:W-:Y:S01]  /*4e4d0*/  STL.64 [R1+0x390], R6 ;  /* 0x0003900601007387 */ /* 0x0009e20000100a00 */
[----:B------:R1:W-:Y:S01]  /*4e4e0*/  LDGSTS.E [R65+0x2a00], [R10.64], P3 ;  /* 0x02a000000a417fae */ /* 0x0003e20009921844 */
[----:B------:R3:W-:Y:S02]  /*4e4f0*/  LDGSTS.E [R64+0x3a00], [R8.64], P3 ;  /* 0x03a0000008407fae */ /* 0x0007e40009921844 */
[----:B------:R4:W-:Y:S02]  /*4e500*/  LDGSTS.E [R63+0x4a00], [R6.64], P3 ;  /* 0x04a00000063f7fae */ /* 0x0009e40009921844 */
[----:B--2---:R-:W-:-:S04]  /*4e510*/  IMAD.WIDE R4, R175, 0x4, R182 ;  /* 0x00000004af047825 */ /* 0x004fc800078e02b6 */
[C---:B------:R-:W-:Y:S01]  /*4e520*/  IMAD.WIDE R2, R175.reuse, 0x4, R180 ;  /* 0x00000004af027825 */ /* 0x040fe200078e02b4 */
[----:B------:R3:W-:Y:S04]  /*4e530*/  STL.64 [R1+0x370], R4 ;  /* 0x0003700401007387 */ /* 0x0007e80000100a00 */
[----:B------:R5:W-:Y:S02]  /*4e540*/  STL.64 [R1+0x350], R2 ;  /* 0x0003500201007387 */ /* 0x000be40000100a00 */
[----:B------:R-:W2:Y:S02]  /*4e550*/  LDL.LU.64 R192, [R1+0x1680] ;  /* 0x0016800001c07983 */ /* 0x000ea40000300a00 */
[----:B------:R-:W2:Y:S01]  /*4e560*/  LDL.LU.64 R190, [R1+0x1688] ;  /* 0x0016880001be7983 */ /* 0x000ea20000300a00 */
[----:B------:R-:W2:Y:S01]  /*4e570*/  LDL.LU.64 R184, [R1+0x1690] ;  /* 0x0016900001b87983 */ /* 0x000ea20000300a00 */
[----:B------:R-:W2:Y:S02]  /*4e580*/  LDL.LU.64 R182, [R1+0x1698] ;  /* 0x0016980001b67983 */ /* 0x000ea40000300a00 */
[----:B------:R-:W2:Y:S01]  /*4e590*/  LDL.LU.64 R180, [R1+0x16a0] ;  /* 0x0016a00001b47983 */ /* 0x000ea20000300a00 */
[----:B------:R3:W-:Y:S01]  /*4e5a0*/  LDGSTS.E [R62+0x5a00], [R4.64], P3 ;  /* 0x05a00000043e7fae */ /* 0x0007e20009921844 */
[----:B------:R5:W-:Y:S02]  /*4e5b0*/  LDGSTS.E [R0+0x6a00], [R2.64], P3 ;  /* 0x06a0000002007fae */ /* 0x000be40009921844 */
[----:B-1----:R-:W-:-:S04]  /*4e5c0*/  IMAD.WIDE R10, R175, 0x4, R202 ;  /* 0x00000004af0a7825 */ /* 0x002fc800078e02ca */
[----:B---3--:R-:W-:-:S04]  /*4e5d0*/  IMAD.WIDE R8, R175, 0x4, R200 ;  /* 0x00000004af087825 */ /* 0x008fc800078e02c8 */
[----:B----4-:R-:W-:-:S04]  /*4e5e0*/  IMAD.WIDE R6, R175, 0x4, R198 ;  /* 0x00000004af067825 */ /* 0x010fc800078e02c6 */
[----:B------:R-:W-:-:S04]  /*4e5f0*/  IMAD.WIDE R4, R175, 0x4, R196 ;  /* 0x00000004af047825 */ /* 0x000fc800078e02c4 */
[C---:B-----5:R-:W-:Y:S01]  /*4e600*/  IMAD.WIDE R2, R175.reuse, 0x4, R194 ;  /* 0x00000004af027825 */ /* 0x060fe200078e02c2 */
        /* <DEDUP_REMOVED lines=9> */
[----:B------:R-:W2:Y:S03]  /*4e6a0*/  LDL.LU.64 R194, [R1+0x16c8] ;  /* 0x0016c80001c27983 */ /* 0x000ea60000300a00 */
        /* <DEDUP_REMOVED lines=69> */
[----:B------:R-:W-:Y:S01]  /*4eb00*/  IMAD.WIDE R2, R175, 0x4, R194 ;  /* 0x00000004af027825 */ /* 0x000fe200078e02c2 */
[----:B------:R-:W-:Y:S03]  /*4eb10*/  STL.64 [R1+0xb0], R10 ;  /* 0x0000b00a01007387 */ /* 0x000fe60000100a00 */
[----:B------:R-:W-:Y:S02]  /*4eb20*/  STL.64 [R1+0x90], R8 ;  /* 0x0000900801007387 */ /* 0x000fe40000100a00 */
[----:B------:R-:W-:Y:S02]  /*4eb30*/  STL.64 [R1+0x70], R6 ;  /* 0x0000700601007387 */ /* 0x000fe40000100a00 */
[----:B------:R-:W-:Y:S01]  /*4eb40*/  STL.64 [R1+0x50], R4 ;  /* 0x0000500401007387 */ /* 0x000fe20000100a00 */
[----:B------:R4:W-:Y:S01]  /*4eb50*/  STL.64 [R1+0x30], R2 ;  /* 0x0000300201007387 */ /* 0x0009e20000100a00 */
[----:B------:R-:W2:Y:S02]  /*4eb60*/  LDL.LU.64 R202, [R1+0x1748] ;  /* 0x0017480001ca7983 */ /* 0x000ea40000300a00 */
[----:B------:R-:W3:Y:S02]  /*4eb70*/  LDL.LU.64 R200, [R1+0x1750] ;  /* 0x0017500001c87983 */ /* 0x000ee40000300a00 */
        /* <DEDUP_REMOVED lines=8> */
[----:B------:R-:W-:-:S02]  /*4ec00*/  IADD3 R73, R179, 0x100000, RZ ;  /* 0x00100000b3497810 */ /* 0x000fc40007ffe0ff */
[C---:B------:R-:W-:Y:S02]  /*4ec10*/  IADD3 R72, R179.reuse, 0x100000, RZ ;  /* 0x00100000b3487810 */ /* 0x040fe40007ffe0ff */
[C---:B------:R-:W-:Y:S02]  /*4ec20*/  IADD3 R71, R179.reuse, 0x100000, RZ ;  /* 0x00100000b3477810 */ /* 0x040fe40007ffe0ff */
[----:B------:R-:W-:Y:S01]  /*4ec30*/  IADD3 R70, R179, 0x100000, RZ ;  /* 0x00100000b3467810 */ /* 0x000fe20007ffe0ff */
[----:B----4-:R-:W-:-:S04]  /*4ec40*/  IMAD.WIDE R2, R175, 0x4, R192 ;  /* 0x00000004af027825 */ /* 0x010fc800078e02c0 */
[----:B-1----:R-:W-:-:S04]  /*4ec50*/  IMAD.WIDE R62, R175, 0x4, R190 ;  /* 0x00000004af3e7825 */ /* 0x002fc800078e02be */
[C---:B------:R-:W-:Y:S01]  /*4ec60*/  IMAD.WIDE R64, R175.reuse, 0x4, R184 ;  /* 0x00000004af407825 */ /* 0x040fe200078e02b8 */
[----:B------:R1:W-:Y:S03]  /*4ec70*/  STL.64 [R1+0x10], R2 ;  /* 0x0000100201007387 */ /* 0x0003e60000100a00 */
[----:B------:R-:W4:Y:S02]  /*4ec80*/  LDL.LU.64 R192, [R1+0x1770] ;  /* 0x0017700001c07983 */ /* 0x000f240000300a00 */
[----:B------:R-:W4:Y:S02]  /*4ec90*/  LDL.LU.64 R190, [R1+0x1778] ;  /* 0x0017780001be7983 */ /* 0x000f240000300a00 */
[C---:B------:R-:W-:Y:S01]  /*4eca0*/  IMAD.WIDE R66, R175.reuse, 0x4, R182 ;  /* 0x00000004af427825 */ /* 0x040fe200078e02b6 */
[----:B------:R-:W4:Y:S03]  /*4ecb0*/  LDL.LU.64 R184, [R1+0x1780] ;  /* 0x0017800001b87983 */ /* 0x000f260000300a00 */
[----:B------:R-:W-:-:S04]  /*4ecc0*/  IMAD.WIDE R68, R175, 0x4, R180 ;  /* 0x00000004af447825 */ /* 0x000fc800078e02b4 */
[----:B------:R-:W4:Y:S02]  /*4ecd0*/  LDL.LU.64 R182, [R1+0x1788] ;  /* 0x0017880001b67983 */ /* 0x000f240000300a00 */
[----:B------:R-:W4:Y:S01]  /*4ece0*/  LDL.LU.64 R180, [R1+0x1790] ;  /* 0x0017900001b47983 */ /* 0x000f220000300a00 */
[----:B------:R3:W-:Y:S01]  /*4ecf0*/  LDGSTS.E [R73+0x20a00], [R2.64], P3 ;  /* 0x20a0000002497fae */ /* 0x0007e20009921844 */
[----:B------:R3:W-:Y:S02]  /*4ed00*/  LDGSTS.E [R72+0x21a00], [R62.64], P3 ;  /* 0x21a000003e487fae */ /* 0x0007e40009921844 */
[----:B------:R2:W-:Y:S02]  /*4ed10*/  LDGSTS.E [R71+0x22a00], [R64.64], P3 ;  /* 0x22a0000040477fae */ /* 0x0005e40009921844 */
[----:B------:R2:W-:Y:S01]  /*4ed20*/  LDGSTS.E [R70+0x23a00], [R66.64], P3 ;  /* 0x23a0000042467fae */ /* 0x0005e20009921844 */
[C---:B------:R-:W-:Y:S02]  /*4ed30*/  IADD3 R83, R179.reuse, 0x100000, RZ ;  /* 0x00100000b3537810 */ /* 0x040fe40007ffe0ff */
[----:B------:R-:W-:-:S02]  /*4ed40*/  IADD3 R82, R179, 0x100000, RZ ;  /* 0x00100000b3527810 */ /* 0x000fc40007ffe0ff */
[C---:B------:R-:W-:Y:S02]  /*4ed50*/  IADD3 R81, R179.reuse, 0x100000, RZ ;  /* 0x00100000b3517810 */ /* 0x040fe40007ffe0ff */
[----:B------:R-:W-:Y:S01]  /*4ed60*/  IADD3 R80, R179, 0x100000, RZ ;  /* 0x00100000b3507810 */ /* 0x000fe20007ffe0ff */
[----:B------:R1:W-:Y:S01]  /*4ed70*/  LDGSTS.E [R0+0x24a00], [R68.64], P3 ;  /* 0x24a0000044007fae */ /* 0x0003e20009921844 */
[----:B--2---:R-:W-:-:S04]  /*4ed80*/  IMAD.WIDE R70, R175, 0x4, R202 ;  /* 0x00000004af467825 */ /* 0x004fc800078e02ca */
[C---:B---3--:R-:W-:Y:S01]  /*4ed90*/  IMAD.WIDE R72, R175.reuse, 0x4, R200 ;  /* 0x00000004af487825 */ /* 0x048fe200078e02c8 */
[----:B------:R-:W2:Y:S03]  /*4eda0*/  LDL.LU.64 R202, [R1+0x1798] ;  /* 0x0017980001ca7983 */ /* 0x000ea60000300a00 */
[----:B-----5:R-:W-:-:S04]  /*4edb0*/  IMAD.WIDE R74, R175, 0x4, R198 ;  /* 0x00000004af4a7825 */ /* 0x020fc800078e02c6 */
[----:B------:R-:W3:Y:S02]  /*4edc0*/  LDL.LU.64 R200, [R1+0x17a0] ;  /* 0x0017a00001c87983 */ /* 0x000ee40000300a00 */
[C---:B------:R-:W-:Y:S01]  /*4edd0*/  IMAD.WIDE R76, R175.reuse, 0x4, R196 ;  /* 0x00000004af4c7825 */ /* 0x040fe200078e02c4 */
[----:B------:R-:W5:Y:S03]  /*4ede0*/  LDL.LU.64 R198, [R1+0x17a8] ;  /* 0x0017a80001c67983 */ /* 0x000f660000300a00 */
[----:B------:R-:W-:-:S04]  /*4edf0*/  IMAD.WIDE R78, R175, 0x4, R194 ;  /* 0x00000004af4e7825 */ /* 0x000fc800078e02c2 */
[----:B------:R-:W5:Y:S02]  /*4ee00*/  LDL.LU.64 R196, [R1+0x17b0] ;  /* 0x0017b00001c47983 */ /* 0x000f640000300a00 */
[----:B------:R-:W5:Y:S01]  /*4ee10*/  LDL.LU.64 R194, [R1+0x17b8] ;  /* 0x0017b80001c27983 */ /* 0x000f620000300a00 */
        /* <DEDUP_REMOVED lines=9> */
[----:B----4-:R-:W-:-:S04]  /*4eeb0*/  IMAD.WIDE R80, R175, 0x4, R192 ;  /* 0x00000004af507825 */ /* 0x010fc800078e02c0 */
[C---:B-1----:R-:W-:Y:S01]  /*4eec0*/  IMAD.WIDE R82, R175.reuse, 0x4, R190 ;  /* 0x00000004af527825 */ /* 0x042fe200078e02be */
[----:B------:R-:W4:Y:S03]  /*4eed0*/  LDL.LU.64 R192, [R1+0x17c0] ;  /* 0x0017c00001c07983 */ /* 0x000f260000300a00 */
[----:B------:R-:W-:-:S04]  /*4eee0*/  IMAD.WIDE R84, R175, 0x4, R184 ;  /* 0x00000004af547825 */ /* 0x000fc800078e02b8 */
        /* <DEDUP_REMOVED lines=23> */
[----:B------:R-:W2:Y:S02]  /*4f060*/  LDL.LU.64 R196, [R1+0x1800] ;  /* 0x0018000001c47983 */ /* 0x000ea40000300a00 */
[----:B------:R-:W2:Y:S01]  /*4f070*/  LDL.LU.64 R194, [R1+0x1808] ;  /* 0x0018080001c27983 */ /* 0x000ea20000300a00 */
[----:B------:R1:W-:Y:S01]  /*4f080*/  LDGSTS.E [R103+0x2fa00], [R90.64], P3 ;  /* 0x2fa000005a677fae */ /* 0x0003e20009921844 */
[----:B------:R1:W-:Y:S02]  /*4f090*/  LDGSTS.E [R102+0x30a00], [R92.64], P3 ;  /* 0x30a000005c667fae */ /* 0x0003e40009921844 */
[----:B------:R4:W-:Y:S02]  /*4f0a0*/  LDGSTS.E [R101+0x31a00], [R94.64], P3 ;  /* 0x31a000005e657fae */ /* 0x0009e40009921844 */
[----:B------:R4:W-:Y:S01]  /*4f0b0*/  LDGSTS.E [R100+0x32a00], [R96.64], P3 ;  /* 0x32a0000060647fae */ /* 0x0009e20009921844 */
[C---:B------:R-:W-:Y:S02]  /*4f0c0*/  IADD3 R113, R179.reuse, 0x100000, RZ ;  /* 0x00100000b3717810 */ /* 0x040fe40007ffe0ff */
[----:B------:R-:W-:Y:S01]  /*4f0d0*/  IADD3 R112, R179, 0x100000, RZ ;  /* 0x00100000b3707810 */ /* 0x000fe20007ffe0ff */
[----:B------:R1:W-:Y:S01]  /*4f0e0*/  LDGSTS.E [R0+0x33a00], [R98.64], P3 ;  /* 0x33a0000062007fae */ /* 0x0003e20009921844 */
[----:B------:R-:W-:-:S02]  /*4f0f0*/  IMAD.SHL.U32 R24, R187, 0x4, RZ ;  /* 0x00000004bb187824 */ /* 0x000fc400078e00ff */
[----:B----4-:R-:W-:-:S04]  /*4f100*/  IMAD.WIDE R100, R175, 0x4, R192 ;  /* 0x00000004af647825 */ /* 0x010fc800078e02c0 */
[C---:B-1----:R-:W-:Y:S01]  /*4f110*/  IMAD.WIDE R102, R175.reuse, 0x4, R190 ;  /* 0x00000004af667825 */ /* 0x042fe200078e02be */
[----:B------:R-:W4:Y:S03]  /*4f120*/  LDL.LU.64 R192, [R1+0x1810] ;  /* 0x0018100001c07983 */ /* 0x000f260000300a00 */
[----:B------:R-:W-:-:S04]  /*4f130*/  IMAD.WIDE R104, R175, 0x4, R184 ;  /* 0x00000004af687825 */ /* 0x000fc800078e02b8 */
[----:B------:R-:W4:Y:S02]  /*4f140*/  LDL.LU.64 R190, [R1+0x1818] ;  /* 0x0018180001be7983 */ /* 0x000f240000300a00 */
[----:B------:R-:W4:Y:S02]  /*4f150*/  LDL.LU.64 R184, [R1+0x1820] ;  /* 0x0018200001b87983 */ /* 0x000f240000300a00 */
[----:B------:R-:W-:-:S04]  /*4f160*/  IMAD.WIDE R106, R175, 0x4, R182 ;  /* 0x00000004af6a7825 */ /* 0x000fc800078e02b6 */
[C---:B------:R-:W-:Y:S01]  /*4f170*/  IMAD.WIDE R108, R175.reuse, 0x4, R180 ;  /* 0x00000004af6c7825 */ /* 0x040fe200078e02b4 */
[----:B------:R-:W4:Y:S03]  /*4f180*/  LDL.LU.64 R182, [R1+0x1828] ;  /* 0x0018280001b67983 */ /* 0x000f260000300a00 */
[----:B------:R-:W4:Y:S01]  /*4f190*/  LDL.LU.64 R180, [R1+0x1830] ;  /* 0x0018300001b47983 */ /* 0x000f220000300a00 */
[----:B------:R3:W-:Y:S01]  /*4f1a0*/  LDGSTS.E [R113+0x34a00], [R100.64], P3 ;  /* 0x34a0000064717fae */ /* 0x0007e20009921844 */
[----:B------:R3:W-:Y:S02]  /*4f1b0*/  LDGSTS.E [R112+0x35a00], [R102.64], P3 ;  /* 0x35a0000066707fae */ /* 0x0007e40009921844 */
[----:B---3--:R-:W-:-:S04]  /*4f1c0*/  IMAD.WIDE R112, R175, 0x4, R200 ;  /* 0x00000004af707825 */ /* 0x008fc800078e02c8 */
[C---:B-----5:R-:W-:Y:S01]  /*4f1d0*/  IMAD.WIDE R114, R175.reuse, 0x4, R198 ;  /* 0x00000004af727825 */ /* 0x060fe200078e02c6 */
[----:B------:R-:W3:Y:S03]  /*4f1e0*/  LDL.LU.64 R200, [R1+0x1838] ;  /* 0x0018380001c87983 */ /* 0x000ee60000300a00 */
[----:B--2---:R-:W-:-:S04]  /*4f1f0*/  IMAD.WIDE R116, R175, 0x4, R196 ;  /* 0x00000004af747825 */ /* 0x004fc800078e02c4 */
[----:B------:R-:W2:Y:S02]  /*4f200*/  LDL.LU.64 R198, [R1+0x1840] ;  /* 0x0018400001c67983 */ /* 0x000ea40000300a00 */
[----:B------:R-:W-:Y:S01]  /*4f210*/  IMAD.WIDE R118, R175, 0x4, R194 ;  /* 0x00000004af767825 */ /* 0x000fe200078e02c2 */
[----:B------:R-:W2:Y:S03]  /*4f220*/  LDL.LU.64 R196, [R1+0x1848] ;  /* 0x0018480001c47983 */ /* 0x000ea60000300a00 */
[----:B------:R-:W2:Y:S02]  /*4f230*/  LDL.LU.64 R194, [R1+0x1850] ;  /* 0x0018500001c27983 */ /* 0x000ea40000300a00 */
[----:B------:R-:W2:Y:S01]  /*4f240*/  LDL.LU.64 R186, [R1+0x1858] ;  /* 0x0018580001ba7983 */ /* 0x000ea20000300a00 */
[C---:B------:R-:W-:Y:S02]  /*4f250*/  IADD3 R111, R179.reuse, 0x100000, RZ ;  /* 0x00100000b36f7810 */ /* 0x040fe40007ffe0ff */
[----:B------:R-:W-:-:S02]  /*4f260*/  IADD3 R110, R179, 0x100000, RZ ;  /* 0x00100000b36e7810 */ /* 0x000fc40007ffe0ff */
[C---:B------:R-:W-:Y:S01]  /*4f270*/  IADD3 R123, R179.reuse, 0x100000, RZ ;  /* 0x00100000b37b7810 */ /* 0x040fe20007ffe0ff */
[----:B------:R1:W-:Y:S02]  /*4f280*/  LDGSTS.E [R111+0x36a00], [R104.64], P3 ;  /* 0x36a00000686f7fae */ /* 0x0003e40009921844 */
[----:B------:R1:W-:Y:S01]  /*4f290*/  LDGSTS.E [R110+0x37a00], [R106.64], P3 ;  /* 0x37a000006a6e7fae */ /* 0x0003e20009921844 */
[C---:B------:R-:W-:Y:S02]  /*4f2a0*/  IADD3 R122, R179.reuse, 0x100000, RZ ;  /* 0x00100000b37a7810 */ /* 0x040fe40007ffe0ff */
[C---:B------:R-:W-:Y:S02]  /*4f2b0*/  IADD3 R121, R179.reuse, 0x100000, RZ ;  /* 0x00100000b3797810 */ /* 0x040fe40007ffe0ff */
[----:B------:R-:W-:Y:S01]  /*4f2c0*/  IADD3 R120, R179, 0x100000, RZ ;  /* 0x00100000b3787810 */ /* 0x000fe20007ffe0ff */
[----:B------:R1:W-:Y:S02]  /*4f2d0*/  LDGSTS.E [R0+0x38a00], [R108.64], P3 ;  /* 0x38a000006c007fae */ /* 0x0003e40009921844 */
[----:B-1----:R-:W-:-:S05]  /*4f2e0*/  IMAD.WIDE R110, R175, 0x4, R202 ;  /* 0x00000004af6e7825 */ /* 0x002fca00078e02ca */
[----:B------:R1:W-:Y:S01]  /*4f2f0*/  LDGSTS.E [R123+0x39a00], [R110.64], P3 ;  /* 0x39a000006e7b7fae */ /* 0x0003e20009921844 */
[----:B------:R1:W-:Y:S02]  /*4f300*/  LDGSTS.E [R122+0x3aa00], [R112.64], P3 ;  /* 0x3aa00000707a7fae */ /* 0x0003e40009921844 */
[----:B------:R1:W-:Y:S02]  /*4f310*/  LDGSTS.E [R121+0x3ba00], [R114.64], P3 ;  /* 0x3ba0000072797fae */ /* 0x0003e40009921844 */
[----:B------:R1:W-:Y:S01]  /*4f320*/  LDGSTS.E [R120+0x3ca00], [R116.64], P3 ;  /* 0x3ca0000074787fae */ /* 0x0003e20009921844 */
[----:B------:R-:W-:Y:S02]  /*4f330*/  LOP3.LUT R6, R24, 0x60, RZ, 0x3c, !PT ;  /* 0x0000006018067812 */ /* 0x000fe400078e3cff */
[C---:B------:R-:W-:Y:S02]  /*4f340*/  IADD3 R127, R179.reuse, 0x100000, RZ ;  /* 0x00100000b37f7810 */ /* 0x040fe40007ffe0ff */
[----:B------:R-:W-:Y:S01]  /*4f350*/  IADD3 R126, R179, 0x100000, RZ ;  /* 0x00100000b37e7810 */ /* 0x000fe20007ffe0ff */
[----:B------:R1:W-:Y:S01]  /*4f360*/  LDGSTS.E [R0+0x3da00], [R118.64], P3 ;  /* 0x3da0000076007fae */ /* 0x0003e20009921844 */
[----:B------:R-:W-:-:S02]  /*4f370*/  IADD3 R125, R6, 0x100000, RZ ;  /* 0x00100000067d7810 */ /* 0x000fc40007ffe0ff */
[C---:B------:R-:W-:Y:S02]  /*4f380*/  IADD3 R124, R6.reuse, 0x100000, RZ ;  /* 0x00100000067c7810 */ /* 0x040fe40007ffe0ff */
[----:B-1----:R-:W-:Y:S01]  /*4f390*/  IADD3 R0, R6, 0x100000, RZ ;  /* 0x0010000006007810 */ /* 0x002fe20007ffe0ff */
[----:B----4-:R-:W-:-:S04]  /*4f3a0*/  IMAD.WIDE R8, R175, 0x4, R184 ;  /* 0x00000004af087825 */ /* 0x010fc800078e02b8 */
[----:B------:R-:W-:-:S04]  /*4f3b0*/  IMAD.WIDE R4, R175, 0x4, R182 ;  /* 0x00000004af047825 */ /* 0x000fc800078e02b6 */
[----:B------:R-:W-:-:S04]  /*4f3c0*/  IMAD.WIDE R2, R175, 0x4, R180 ;  /* 0x00000004af027825 */ /* 0x000fc800078e02b4 */
[C---:B------:R-:W-:Y:S01]  /*4f3d0*/  IMAD.WIDE R120, R175.reuse, 0x4, R192 ;  /* 0x00000004af787825 */ /* 0x040fe200078e02c0 */
[----:B------:R2:W-:Y:S03]  /*4f3e0*/  STL.64 [R1+0x400], R8 ;  /* 0x0004000801007387 */ /* 0x0005e60000100a00 */
[----:B------:R1:W-:Y:S02]  /*4f3f0*/  STL.64 [R1+0x3e8], R4 ;  /* 0x0003e80401007387 */ /* 0x0003e40000100a00 */
[----:B------:R4:W-:Y:S02]  /*4f400*/  STL.64 [R1+0x3c8], R2 ;  /* 0x0003c80201007387 */ /* 0x0009e40000100a00 */
[C---:B------:R-:W-:Y:S01]  /*4f410*/  IMAD.WIDE R122, R175.reuse, 0x4, R190 ;  /* 0x00000004af7a7825 */ /* 0x040fe200078e02be */
[----:B------:R-:W5:Y:S03]  /*4f420*/  LDL.LU.64 R192, [R1+0x1860] ;  /* 0x0018600001c07983 */ /* 0x000f660000300a00 */
        /* <DEDUP_REMOVED lines=9> */
[----:B---3--:R-:W-:-:S04]  /*4f4c0*/  IMAD.WIDE R12, R175, 0x4, R200 ;  /* 0x00000004af0c7825 */ /* 0x008fc800078e02c8 */
[----:B--2---:R-:W-:-:S04]  /*4f4d0*/  IMAD.WIDE R10, R175, 0x4, R198 ;  /* 0x00000004af0a7825 */ /* 0x004fc800078e02c6 */
[----:B------:R-:W-:-:S04]  /*4f4e0*/  IMAD.WIDE R8, R175, 0x4, R196 ;  /* 0x00000004af087825 */ /* 0x000fc800078e02c4 */
[----:B-1----:R-:W-:-:S04]  /*4f4f0*/  IMAD.WIDE R4, R175, 0x4, R194 ;  /* 0x00000004af047825 */ /* 0x002fc800078e02c2 */
[----:B----4-:R-:W-:Y:S01]  /*4f500*/  IMAD.WIDE R2, R175, 0x4, R186 ;  /* 0x00000004af027825 */ /* 0x010fe200078e02ba */
        /* <DEDUP_REMOVED lines=9> */
[----:B------:R-:W4:Y:S01]  /*4f5a0*/  LDL.LU.64 R186, [R1+0x18a8] ;  /* 0x0018a80001ba7983 */ /* 0x000f220000300a00 */
[----:B------:R-:W-:-:S02]  /*4f5b0*/  IADD3 R127, R6, 0x100000, RZ ;  /* 0x00100000067f7810 */ /* 0x000fc40007ffe0ff */
[----:B------:R-:W-:-:S03]  /*4f5c0*/  IADD3 R126, R6, 0x100000, RZ ;  /* 0x00100000067e7810 */ /* 0x000fc60007ffe0ff */
[----:B------:R5:W-:Y:S02]  /*4f5d0*/  LDGSTS.E [R127+0x3c00], [R12.64], P3 ;  /* 0x03c000000c7f7fae */ /* 0x000be40009921844 */
        /* <DEDUP_REMOVED lines=79> */
[----:B------:R3:W-:Y:S04]  /*4fad0*/  LDGSTS.E [R124+0x1ac00], [R4.64], P3 ;  /* 0x1ac00000047c7fae */ /* 0x0007e80009921844 */
[----:B------:R-:W4:Y:S01]  /*4fae0*/  LDL.LU.64 R196, [R1+0x1938] ;  /* 0x0019380001c47983 */ /* 0x000f220000300a00 */
[----:B------:R-:W4:Y:S02]  /*4faf0*/  LDL.LU.64 R194, [R1+0x1940] ;  /* 0x0019400001c27983 */ /* 0x000f240000300a00 */
[----:B------:R5:W-:Y:S02]  /*4fb00*/  LDGSTS.E [R0+0x1bc00], [R2.64], P3 ;  /* 0x1bc0000002007fae */ /* 0x000be40009921844 */
[----:B------:R-:W4:Y:S02]  /*4fb10*/  LDL.LU.64 R186, [R1+0x1948] ;  /* 0x0019480001ba7983 */ /* 0x000f240000300a00 */
[----:B----4-:R-:W-:-:S04]  /*4fb20*/  IMAD.WIDE R12, R175, 0x4, R192 ;  /* 0x00000004af0c7825 */ /* 0x010fc800078e02c0 */
[----:B-1----:R-:W-:-:S04]  /*4fb30*/  IMAD.WIDE R10, R175, 0x4, R190 ;  /* 0x00000004af0a7825 */ /* 0x002fc800078e02be */
[----:B--2---:R-:W-:-:S04]  /*4fb40*/  IMAD.WIDE R8, R175, 0x4, R184 ;  /* 0x00000004af087825 */ /* 0x004fc800078e02b8 */
[----:B---3--:R-:W-:-:S04]  /*4fb50*/  IMAD.WIDE R4, R175, 0x4, R182 ;  /* 0x00000004af047825 */ /* 0x008fc800078e02b6 */
[----:B-----5:R-:W-:Y:S01]  /*4fb60*/  IMAD.WIDE R2, R175, 0x4, R180 ;  /* 0x00000004af027825 */ /* 0x020fe200078e02b4 */
[----:B------:R-:W-:Y:S03]  /*4fb70*/  STL.64 [R1+0x88], R12 ;  /* 0x0000880c01007387 */ /* 0x000fe60000100a00 */
[----:B------:R1:W-:Y:S02]  /*4fb80*/  STL.64 [R1+0x68], R10 ;  /* 0x0000680a01007387 */ /* 0x0003e40000100a00 */
[----:B------:R2:W-:Y:S02]  /*4fb90*/  STL.64 [R1+0x48], R8 ;  /* 0x0000480801007387 */ /* 0x0005e40000100a00 */
[----:B------:R3:W-:Y:S01]  /*4fba0*/  STL.64 [R1+0x28], R4 ;  /* 0x0000280401007387 */ /* 0x0007e20000100a00 */
[----:B------:R4:W-:Y:S01]  /*4fbb0*/  STL.64 [R1+0x8], R2 ;  /* 0x0000080201007387 */ /* 0x0009e20000100a00 */
[----:B------:R-:W5:Y:S02]  /*4fbc0*/  LDL.LU.64 R192, [R1+0x1950] ;  /* 0x0019500001c07983 */ /* 0x000f640000300a00 */
[----:B------:R-:W2:Y:S02]  /*4fbd0*/  LDL.LU.64 R190, [R1+0x1958] ;  /* 0x0019580001be7983 */ /* 0x000ea40000300a00 */
[----:B------:R-:W3:Y:S01]  /*4fbe0*/  LDL.LU.64 R184, [R1+0x1960] ;  /* 0x0019600001b87983 */ /* 0x000ee20000300a00 */
[----:B------:R-:W3:Y:S01]  /*4fbf0*/  LDL.LU.64 R182, [R1+0x1968] ;  /* 0x0019680001b67983 */ /* 0x000ee20000300a00 */
[----:B------:R-:W4:Y:S03]  /*4fc00*/  LDL.LU.64 R180, [R1+0x1970] ;  /* 0x0019700001b47983 */ /* 0x000f260000300a00 */
[----:B------:R1:W-:Y:S01]  /*4fc10*/  LDGSTS.E [R127+0x1cc00], [R12.64], P3 ;  /* 0x1cc000000c7f7fae */ /* 0x0003e20009921844 */
[----:B------:R1:W-:Y:S02]  /*4fc20*/  LDGSTS.E [R126+0x1dc00], [R10.64], P3 ;  /* 0x1dc000000a7e7fae */ /* 0x0003e40009921844 */
[----:B------:R1:W-:Y:S02]  /*4fc30*/  LDGSTS.E [R125+0x1ec00], [R8.64], P3 ;  /* 0x1ec00000087d7fae */ /* 0x0003e40009921844 */
[----:B------:R1:W-:Y:S01]  /*4fc40*/  LDGSTS.E [R124+0x1fc00], [R4.64], P3 ;  /* 0x1fc00000047c7fae */ /* 0x0003e20009921844 */
[----:B------:R-:W-:-:S02]  /*4fc50*/  IADD3 R137, R6, 0x100000, RZ ;  /* 0x0010000006897810 */ /* 0x000fc40007ffe0ff */
[C---:B------:R-:W-:Y:S02]  /*4fc60*/  IADD3 R136, R6.reuse, 0x100000, RZ ;  /* 0x0010000006887810 */ /* 0x040fe40007ffe0ff */
[C---:B------:R-:W-:Y:S02]  /*4fc70*/  IADD3 R135, R6.reuse, 0x100000, RZ ;  /* 0x0010000006877810 */ /* 0x040fe40007ffe0ff */
[----:B------:R-:W-:Y:S01]  /*4fc80*/  IADD3 R134, R6, 0x100000, RZ ;  /* 0x0010000006867810 */ /* 0x000fe20007ffe0ff */
[----:B------:R2:W-:Y:S01]  /*4fc90*/  LDGSTS.E [R0+0x20c00], [R2.64], P3 ;  /* 0x20c0000002007fae */ /* 0x0005e20009921844 */
[----:B-1----:R-:W-:-:S03]  /*4fca0*/  IMAD.WIDE R124, R175, 0x4, R200 ;  /* 0x00000004af7c7825 */ /* 0x002fc600078e02c8 */
[----:B------:R-:W4:Y:S01]  /*4fcb0*/  LDL.LU.64 R200, [R1+0x1978] ;  /* 0x0019780001c87983 */ /* 0x000f220000300a00 */
[----:B------:R-:W-:-:S04]  /*4fcc0*/  IMAD.WIDE R126, R175, 0x4, R198 ;  /* 0x00000004af7e7825 */ /* 0x000fc800078e02c6 */
[----:B------:R-:W-:-:S04]  /*4fcd0*/  IMAD.WIDE R128, R175, 0x4, R196 ;  /* 0x00000004af807825 */ /* 0x000fc800078e02c4 */
[C---:B------:R-:W-:Y:S01]  /*4fce0*/  IMAD.WIDE R130, R175.reuse, 0x4, R194 ;  /* 0x00000004af827825 */ /* 0x040fe200078e02c2 */
[----:B------:R-:W4:Y:S03]  /*4fcf0*/  LDL.LU.64 R198, [R1+0x1980] ;  /* 0x0019800001c67983 */ /* 0x000f260000300a00 */
[----:B------:R-:W4:Y:S01]  /*4fd00*/  LDL.LU.64 R196, [R1+0x1988] ;  /* 0x0019880001c47983 */ /* 0x000f220000300a00 */
[----:B------:R2:W-:Y:S01]  /*4fd10*/  LDGSTS.E [R137+0x21c00], [R124.64], P3 ;  /* 0x21c000007c897fae */ /* 0x0005e20009921844 */
[----:B------:R-:W4:Y:S02]  /*4fd20*/  LDL.LU.64 R194, [R1+0x1990] ;  /* 0x0019900001c27983 */ /* 0x000f240000300a00 */
[----:B------:R2:W-:Y:S02]  /*4fd30*/  LDGSTS.E [R136+0x22c00], [R126.64], P3 ;  /* 0x22c000007e887fae */ /* 0x0005e40009921844 */
[----:B------:R5:W-:Y:S02]  /*4fd40*/  LDGSTS.E [R135+0x23c00], [R128.64], P3 ;  /* 0x23c0000080877fae */ /* 0x000be40009921844 */
[----:B------:R-:W-:Y:S01]  /*4fd50*/  IMAD.WIDE R132, R175, 0x4, R186 ;  /* 0x00000004af847825 */ /* 0x000fe200078e02ba */
[----:B------:R5:W-:Y:S04]  /*4fd60*/  LDGSTS.E [R134+0x24c00], [R130.64], P3 ;  /* 0x24c0000082867fae */ /* 0x000be80009921844 */
[----:B------:R-:W4:Y:S01]  /*4fd70*/  LDL.LU.64 R186, [R1+0x1998] ;  /* 0x0019980001ba7983 */ /* 0x000f220000300a00 */
[----:B------:R-:W-:-:S02]  /*4fd80*/  IADD3 R147, R6, 0x100000, RZ ;  /* 0x0010000006937810 */ /* 0x000fc40007ffe0ff */
[C---:B------:R-:W-:Y:S02]  /*4fd90*/  IADD3 R146, R6.reuse, 0x100000, RZ ;  /* 0x0010000006927810 */ /* 0x040fe40007ffe0ff */
[C---:B------:R-:W-:Y:S02]  /*4fda0*/  IADD3 R145, R6.reuse, 0x100000, RZ ;  /* 0x0010000006917810 */ /* 0x040fe40007ffe0ff */
[----:B------:R-:W-:Y:S01]  /*4fdb0*/  IADD3 R144, R6, 0x100000, RZ ;  /* 0x0010000006907810 */ /* 0x000fe20007ffe0ff */
[----:B------:R1:W-:Y:S01]  /*4fdc0*/  LDGSTS.E [R0+0x25c00], [R132.64], P3 ;  /* 0x25c0000084007fae */ /* 0x0003e20009921844 */
[----:B-----5:R-:W-:-:S04]  /*4fdd0*/  IMAD.WIDE R134, R175, 0x4, R192 ;  /* 0x00000004af867825 */ /* 0x020fc800078e02c0 */
[C---:B--2---:R-:W-:Y:S01]  /*4fde0*/  IMAD.WIDE R136, R175.reuse, 0x4, R190 ;  /* 0x00000004af887825 */ /* 0x044fe200078e02be */
[----:B------:R-:W2:Y:S03]  /*4fdf0*/  LDL.LU.64 R192, [R1+0x19a0] ;  /* 0x0019a00001c07983 */ /* 0x000ea60000300a00 */
[----:B---3--:R-:W-:-:S04]  /*4fe00*/  IMAD.WIDE R138, R175, 0x4, R184 ;  /* 0x00000004af8a7825 */ /* 0x008fc800078e02b8 */
[----:B------:R-:W3:Y:S02]  /*4fe10*/  LDL.LU.64 R190, [R1+0x19a8] ;  /* 0x0019a80001be7983 */ /* 0x000ee40000300a00 */
[C---:B------:R-:W-:Y:S01]  /*4fe20*/  IMAD.WIDE R140, R175.reuse, 0x4, R182 ;  /* 0x00000004af8c7825 */ /* 0x040fe200078e02b6 */
[----:B------:R-:W5:Y:S03]  /*4fe30*/  LDL.LU.64 R184, [R1+0x19b0] ;  /* 0x0019b00001b87983 */ /* 0x000f660000300a00 */
[----:B----4-:R-:W-:Y:S01]  /*4fe40*/  IMAD.WIDE R142, R175, 0x4, R180 ;  /* 0x00000004af8e7825 */ /* 0x010fe200078e02b4 */
[----:B------:R-:W4:Y:S03]  /*4fe50*/  LDL.LU.64 R182, [R1+0x19b8] ;  /* 0x0019b80001b67983 */ /* 0x000f260000300a00 */
[----:B------:R-:W4:Y:S01]  /*4fe60*/  LDL.LU.64 R180, [R1+0x19c0] ;  /* 0x0019c00001b47983 */ /* 0x000f220000300a00 */
        /* <DEDUP_REMOVED lines=14> */
[----:B------:R3:W-:Y:S04]  /*4ff50*/  LDGSTS.E [R157+0x2bc00], [R144.64], P3 ;  /* 0x2bc00000909d7fae */ /* 0x0007e80009921844 */
[----:B------:R-:W4:Y:S01]  /*4ff60*/  LDL.LU.64 R198, [R1+0x19d0] ;  /* 0x0019d00001c67983 */ /* 0x000f220000300a00 */
[----:B------:R3:W-:Y:S02]  /*4ff70*/  LDGSTS.E [R156+0x2cc00], [R146.64], P3 ;  /* 0x2cc00000929c7fae */ /* 0x0007e40009921844 */
[----:B------:R-:W4:Y:S02]  /*4ff80*/  LDL.LU.64 R196, [R1+0x19d8] ;  /* 0x0019d80001c47983 */ /* 0x000f240000300a00 */
[----:B------:R2:W-:Y:S02]  /*4ff90*/  LDGSTS.E [R155+0x2dc00], [R148.64], P3 ;  /* 0x2dc00000949b7fae */ /* 0x0005e40009921844 */
[----:B------:R-:W-:Y:S01]  /*4ffa0*/  IMAD.WIDE R152, R175, 0x4, R186 ;  /* 0x00000004af987825 */ /* 0x000fe200078e02ba */
[----:B------:R-:W4:Y:S04]  /*4ffb0*/  LDL.LU.64 R194, [R1+0x19e0] ;  /* 0x0019e00001c27983 */ /* 0x000f280000300a00 */
[----:B------:R2:W-:Y:S01]  /*4ffc0*/  LDGSTS.E [R154+0x2ec00], [R150.64], P3 ;  /* 0x2ec00000969a7fae */ /* 0x0005e20009921844 */
[----:B------:R-:W4:Y:S01]  /*4ffd0*/  LDL.LU.64 R186, [R1+0x19e8] ;  /* 0x0019e80001ba7983 */ /* 0x000f220000300a00 */
[----:B------:R-:W-:-:S02]  /*4ffe0*/  IADD3 R167, R6, 0x100000, RZ ;  /* 0x0010000006a77810 */ /* 0x000fc40007ffe0ff */
[C---:B------:R-:W-:Y:S02]  /*4fff0*/  IADD3 R166, R6.reuse, 0x100000, RZ ;  /* 0x0010000006a67810 */ /* 0x040fe40007ffe0ff */
[C---:B------:R-:W-:Y:S02]  /*50000*/  IADD3 R165, R6.reuse, 0x100000, RZ ;  /* 0x0010000006a57810 */ /* 0x040fe40007ffe0ff */
[----:B------:R-:W-:Y:S01]  /*50010*/  IADD3 R164, R6, 0x100000, RZ ;  /* 0x0010000006a47810 */ /* 0x000fe20007ffe0ff */
[----:B------:R1:W-:Y:S01]  /*50020*/  LDGSTS.E [R0+0x2fc00], [R152.64], P3 ;  /* 0x2fc0000098007fae */ /* 0x0003e20009921844 */
[----:B--2---:R-:W-:-:S04]  /*50030*/  IMAD.WIDE R154, R175, 0x4, R192 ;  /* 0x00000004af9a7825 */ /* 0x004fc800078e02c0 */
[C---:B---3--:R-:W-:Y:S01]  /*50040*/  IMAD.WIDE R156, R175.reuse, 0x4, R190 ;  /* 0x00000004af9c7825 */ /* 0x048fe200078e02be */
[----:B------:R-:W2:Y:S03]  /*50050*/  LDL.LU.64 R192, [R1+0x19f0] ;  /* 0x0019f00001c07983 */ /* 0x000ea60000300a00 */
[----:B-----5:R-:W-:-:S04]  /*50060*/  IMAD.WIDE R158, R175, 0x4, R184 ;  /* 0x00000004af9e7825 */ /* 0x020fc800078e02b8 */
[----:B------:R-:W3:Y:S01]  /*50070*/  LDL.LU.64 R190, [R1+0x19f8] ;  /* 0x0019f80001be7983 */ /* 0x000ee20000300a00 */
[----:B------:R5:W-:Y:S01]  /*50080*/  LDGSTS.E [R167+0x30c00], [R154.64], P3 ;  /* 0x30c000009aa77fae */ /* 0x000be20009921844 */
[----:B----4-:R-:W-:-:S04]  /*50090*/  IMAD.WIDE R160, R175, 0x4, R182 ;  /* 0x00000004afa07825 */ /* 0x010fc800078e02b6 */
[----:B------:R-:W-:Y:S01]  /*500a0*/  IMAD.WIDE R162, R175, 0x4, R180 ;  /* 0x00000004afa27825 */ /* 0x000fe200078e02b4 */
[----:B------:R5:W-:Y:S04]  /*500b0*/  LDGSTS.E [R166+0x31c00], [R156.64], P3 ;  /* 0x31c000009ca67fae */ /* 0x000be80009921844 */
[----:B------:R-:W4:Y:S01]  /*500c0*/  LDL.LU.64 R180, [R1+0x1a00] ;  /* 0x001a000001b47983 */ /* 0x000f220000300a00 */
[----:B------:R-:W4:Y:S02]  /*500d0*/  LDL.LU.64 R182, [R1+0x1a08] ;  /* 0x001a080001b67983 */ /* 0x000f240000300a00 */
[----:B------:R-:W4:Y:S02]  /*500e0*/  LDL.LU.64 R184, [R1+0x1a18] ;  /* 0x001a180001b87983 */ /* 0x000f240000300a00 */
[----:B------:R-:W4:Y:S01]  /*500f0*/  LDL.LU.64 R208, [R1+0x1a10] ;  /* 0x001a100001d07983 */ /* 0x000f220000300a00 */
[----:B------:R1:W-:Y:S04]  /*50100*/  LDGSTS.E [R165+0x32c00], [R158.64], P3 ;  /* 0x32c000009ea57fae */ /* 0x0003e80009921844 */
[----:B------:R-:W4:Y:S01]  /*50110*/  LDL.LU.64 R206, [R1+0x1a20] ;  /* 0x001a200001ce7983 */ /* 0x000f220000300a00 */
[----:B------:R1:W-:Y:S02]  /*50120*/  LDGSTS.E [R164+0x33c00], [R160.64], P3 ;  /* 0x33c00000a0a47fae */ /* 0x0003e40009921844 */
[----:B------:R-:W4:Y:S02]  /*50130*/  LDL.LU.64 R204, [R1+0x1a28] ;  /* 0x001a280001cc7983 */ /* 0x000f240000300a00 */
[----:B------:R-:W4:Y:S01]  /*50140*/  LDL.LU.64 R202, [R1+0x1a30] ;  /* 0x001a300001ca7983 */ /* 0x000f220000300a00 */
[----:B------:R-:W-:-:S02]  /*50150*/  IADD3 R178, R6, 0x100000, RZ ;  /* 0x0010000006b27810 */ /* 0x000fc40007ffe0ff */
[C---:B------:R-:W-:Y:S02]  /*50160*/  IADD3 R177, R6.reuse, 0x100000, RZ ;  /* 0x0010000006b17810 */ /* 0x040fe40007ffe0ff */
[----:B------:R-:W-:Y:S01]  /*50170*/  IADD3 R176, R6, 0x100000, RZ ;  /* 0x0010000006b07810 */ /* 0x000fe20007ffe0ff */
[----:B------:R2:W-:Y:S01]  /*50180*/  LDGSTS.E [R0+0x34c00], [R162.64], P3 ;  /* 0x34c00000a2007fae */ /* 0x0005e20009921844 */
[----:B-1----:R-:W-:-:S03]  /*50190*/  IMAD.WIDE R164, R175, 0x4, R200 ;  /* 0x00000004afa47825 */ /* 0x002fc600078e02c8 */
[----:B------:R-:W4:Y:S01]  /*501a0*/  LDL.LU.64 R200, [R1+0x1a38] ;  /* 0x001a380001c87983 */ /* 0x000f220000300a00 */
[----:B-----5:R-:W-:-:S04]  /*501b0*/  IMAD.WIDE R166, R175, 0x4, R198 ;  /* 0x00000004afa67825 */ /* 0x020fc800078e02c6 */
[C---:B------:R-:W-:Y:S01]  /*501c0*/  IMAD.WIDE R168, R175.reuse, 0x4, R196 ;  /* 0x00000004afa87825 */ /* 0x040fe200078e02c4 */
[----:B------:R3:W-:Y:S01]  /*501d0*/  LDGSTS.E [R178+0x35c00], [R164.64], P3 ;  /* 0x35c00000a4b27fae */ /* 0x0007e20009921844 */
[----:B------:R-:W-:Y:S02]  /*501e0*/  IADD3 R174, R6, 0x100000, RZ ;  /* 0x0010000006ae7810 */ /* 0x000fe40007ffe0ff */
[----:B------:R2:W-:Y:S02]  /*501f0*/  LDGSTS.E [R177+0x36c00], [R166.64], P3 ;  /* 0x36c00000a6b17fae */ /* 0x0005e40009921844 */
[----:B------:R-:W-:-:S04]  /*50200*/  IMAD.WIDE R170, R175, 0x4, R194 ;  /* 0x00000004afaa7825 */ /* 0x000fc800078e02c2 */
[C---:B------:R-:W-:Y:S01]  /*50210*/  IMAD.WIDE R172, R175.reuse, 0x4, R186 ;  /* 0x00000004afac7825 */ /* 0x040fe200078e02ba */
[----:B------:R2:W-:Y:S04]  /*50220*/  LDGSTS.E [R176+0x37c00], [R168.64], P3 ;  /* 0x37c00000a8b07fae */ /* 0x0005e80009921844 */
[----:B------:R-:W5:Y:S01]  /*50230*/  LDL.LU.64 R210, [R1+0x1a40] ;  /* 0x001a400001d27983 */ /* 0x000f620000300a00 */
[C---:B------:R-:W-:Y:S01]  /*50240*/  IADD3 R188, R6.reuse, 0x100000, RZ ;  /* 0x0010000006bc7810 */ /* 0x040fe20007ffe0ff */
[----:B------:R-:W5:Y:S01]  /*50250*/  LDL.LU.64 R198, [R1+0x1a48] ;  /* 0x001a480001c67983 */ /* 0x000f620000300a00 */
[C---:B------:R-:W-:Y:S01]  /*50260*/  IADD3 R187, R6.reuse, 0x100000, RZ ;  /* 0x0010000006bb7810 */ /* 0x040fe20007ffe0ff */
[----:B------:R-:W5:Y:S01]  /*50270*/  LDL.LU.64 R196, [R1+0x1a50] ;  /* 0x001a500001c47983 */ /* 0x000f620000300a00 */
[----:B------:R-:W-:Y:S01]  /*50280*/  IADD3 R186, R6, 0x100000, RZ ;  /* 0x0010000006ba7810 */ /* 0x000fe20007ffe0ff */
[----:B------:R-:W5:Y:S02]  /*50290*/  LDL.LU.64 R194, [R1+0x1a58] ;  /* 0x001a580001c27983 */ /* 0x000f640000300a00 */
[----:B------:R1:W-:Y:S01]  /*502a0*/  LDGSTS.E [R174+0x38c00], [R170.64], P3 ;  /* 0x38c00000aaae7fae */ /* 0x0003e20009921844 */
[----:B------:R1:W-:Y:S02]  /*502b0*/  LDGSTS.E [R0+0x39c00], [R172.64], P3 ;  /* 0x39c00000ac007fae */ /* 0x0003e40009921844 */
[----:B--2---:R-:W-:-:S04]  /*502c0*/  IMAD.WIDE R176, R175, 0x4, R192 ;  /* 0x00000004afb07825 */ /* 0x004fc800078e02c0 */
[C---:B---3--:R-:W-:Y:S01]  /*502d0*/  IMAD.WIDE R178, R175.reuse, 0x4, R190 ;  /* 0x00000004afb27825 */ /* 0x048fe200078e02be */
[----:B------:R-:W2:Y:S04]  /*502e0*/  LDL.LU.64 R192, [R1+0x1a60] ;  /* 0x001a600001c07983 */ /* 0x000ea80000300a00 */
[----:B------:R3:W-:Y:S01]  /*502f0*/  LDGSTS.E [R188+0x3ac00], [R176.64], P3 ;  /* 0x3ac00000b0bc7fae */ /* 0x0007e20009921844 */
[----:B------:R1:W-:Y:S02]  /*50300*/  LDGSTS.E [R187+0x3bc00], [R178.64], P3 ;  /* 0x3bc00000b2bb7fae */ /* 0x0003e40009921844 */
[----:B----4-:R-:W-:-:S04]  /*50310*/  IMAD.WIDE R180, R175, 0x4, R180 ;  /* 0x00000004afb47825 */ /* 0x010fc800078e02b4 */
[----:B------:R-:W-:-:S04]  /*50320*/  IMAD.WIDE R10, R175, 0x4, R206 ;  /* 0x00000004af0a7825 */ /* 0x000fc800078e02ce */
[----:B------:R-:W-:-:S04]  /*50330*/  IMAD.WIDE R8, R175, 0x4, R204 ;  /* 0x00000004af087825 */ /* 0x000fc800078e02cc */
[C---:B------:R-:W-:Y:S01]  /*50340*/  IMAD.WIDE R4, R175.reuse, 0x4, R202 ;  /* 0x00000004af047825 */ /* 0x040fe200078e02ca */
[----:B------:R1:W-:Y:S04]  /*50350*/  LDGSTS.E [R186+0x3cc00], [R180.64], P3 ;  /* 0x3cc00000b4ba7fae */ /* 0x0003e80009921844 */
[----:B------:R4:W-:Y:S01]  /*50360*/  STL.64 [R1+0x3f8], R10 ;  /* 0x0003f80a01007387 */ /* 0x0009e20000100a00 */
[----:B------:R3:W-:Y:S02]  /*50370*/  STL.64 [R1+0x3e0], R8 ;  /* 0x0003e00801007387 */ /* 0x0007e40000100a00 */
[----:B------:R3:W-:Y:S02]  /*50380*/  STL.64 [R1+0x3c0], R4 ;  /* 0x0003c00401007387 */ /* 0x0007e40000100a00 */
[----:B------:R-:W-:-:S04]  /*50390*/  IMAD.WIDE R2, R175, 0x4, R200 ;  /* 0x00000004af027825 */ /* 0x000fc800078e02c8 */
[C---:B-1----:R-:W-:Y:S01]  /*503a0*/  IMAD.WIDE R186, R175.reuse, 0x4, R208 ;  /* 0x00000004afba7825 */ /* 0x042fe200078e02d0 */
[----:B------:R2:W-:Y:S03]  /*503b0*/  STL.64 [R1+0x3a0], R2 ;  /* 0x0003a00201007387 */ /* 0x0005e60000100a00 */
[----:B------:R-:W2:Y:S02]  /*503c0*/  LDL.LU.64 R208, [R1+0x1a68] ;  /* 0x001a680001d07983 */ /* 0x000ea40000300a00 */
[----:B------:R-:W2:Y:S02]  /*503d0*/  LDL.LU.64 R206, [R1+0x1a70] ;  /* 0x001a700001ce7983 */ /* 0x000ea40000300a00 */
[----:B------:R-:W2:Y:S01]  /*503e0*/  LDL.LU.64 R204, [R1+0x1a78] ;  /* 0x001a780001cc7983 */ /* 0x000ea20000300a00 */
[----:B------:R-:W2:Y:S01]  /*503f0*/  LDL.LU.64 R202, [R1+0x1a80] ;  /* 0x001a800001ca7983 */ /* 0x000ea20000300a00 */
[----:B------:R-:W2:Y:S02]  /*50400*/  LDL.LU.64 R200, [R1+0x1a88] ;  /* 0x001a880001c87983 */ /* 0x000ea40000300a00 */
[----:B------:R-:W-:Y:S01]  /*50410*/  IMAD.WIDE R182, R175, 0x4, R182 ;  /* 0x00000004afb67825 */ /* 0x000fe200078e02b6 */
[----:B------:R-:W-:-:S03]  /*50420*/  LOP3.LUT R249, R189, 0x70, RZ, 0x3c, !PT ;  /* 0x00000070bdf97812 */ /* 0x000fc600078e3cff */
[----:B------:R-:W-:Y:S01]  /*50430*/  IMAD.WIDE R184, R175, 0x4, R184 ;  /* 0x00000004afb87825 */ /* 0x000fe200078e02b8 */
[----:B------:R-:W-:Y:S02]  /*50440*/  IADD3 R190, R6, 0x100000, RZ ;  /* 0x0010000006be7810 */ /* 0x000fe40007ffe0ff */
[C---:B------:R-:W-:Y:S01]  /*50450*/  IADD3 R189, R249.reuse, 0x100000, RZ ;  /* 0x00100000f9bd7810 */ /* 0x040fe20007ffe0ff */
[----:B------:R1:W-:Y:S01]  /*50460*/  LDGSTS.E [R174+0x3dc00], [R182.64], P3 ;  /* 0x3dc00000b6ae7fae */ /* 0x0003e20009921844 */
[----:B---3--:R-:W-:Y:S01]  /*50470*/  IADD3 R188, R249, 0x100000, RZ ;  /* 0x00100000f9bc7810 */ /* 0x008fe20007ffe0ff */
[----:B------:R3:W-:Y:S02]  /*50480*/  LDGSTS.E [R0+0x3ec00], [R184.64], P3 ;  /* 0x3ec00000b8007fae */ /* 0x0007e40009921844 */
[----:B------:R4:W-:Y:S01]  /*50490*/  LDGSTS.E [R190+0x3fc00], [R186.64], P3 ;  /* 0x3fc00000babe7fae */ /* 0x0009e20009921844 */
[----:B------:R4:W-:Y:S01]  /*504a0*/  LDGSTS.E [R189+0xe00], [R10.64], P3 ;  /* 0x00e000000abd7fae */ /* 0x0009e20009921844 */
[----:B-----5:R-:W-:-:S04]  /*504b0*/  IMAD.WIDE R12, R175, 0x4, R210 ;  /* 0x00000004af0c7825 */ /* 0x020fc800078e02d2 */
[----:B------:R5:W-:Y:S01]  /*504c0*/  LDGSTS.E [R188+0x1e00], [R8.64], P3 ;  /* 0x01e0000008bc7fae */ /* 0x000be20009921844 */
[C---:B-1----:R-:W-:Y:S02]  /*504d0*/  IADD3 R174, R249.reuse, 0x100000, RZ ;  /* 0x00100000f9ae7810 */ /* 0x042fe40007ffe0ff */
[----:B---3--:R-:W-:Y:S01]  /*504e0*/  IADD3 R0, R249, 0x100000, RZ ;  /* 0x00100000f9007810 */ /* 0x008fe20007ffe0ff */
[C---:B----4-:R-:W-:Y:S02]  /*504f0*/  IMAD.WIDE R10, R175.reuse, 0x4, R198 ;  /* 0x00000004af0a7825 */ /* 0x050fe400078e02c6 */
[----:B------:R1:W-:Y:S02]  /*50500*/  LDGSTS.E [R174+0x2e00], [R4.64], P3 ;  /* 0x02e0000004ae7fae */ /* 0x0003e40009921844 */
[----:B-----5:R-:W-:-:S04]  /*50510*/  IMAD.WIDE R8, R175, 0x4, R196 ;  /* 0x00000004af087825 */ /* 0x020fc800078e02c4 */
[----:B------:R2:W-:Y:S01]  /*50520*/  LDGSTS.E [R0+0x3e00], [R2.64], P3 ;  /* 0x03e0000002007fae */ /* 0x0005e20009921844 */
[----:B------:R-:W-:Y:S01]  /*50530*/  IADD3 R190, R249, 0x100000, RZ ;  /* 0x00100000f9be7810 */ /* 0x000fe20007ffe0ff */
[----:B------:R3:W-:Y:S01]  /*50540*/  STL.64 [R1+0x380], R12 ;  /* 0x0003800c01007387 */ /* 0x0007e20000100a00 */
[----:B------:R4:W-:Y:S02]  /*50550*/  STL.64 [R1+0x360], R10 ;  /* 0x0003600a01007387 */ /* 0x0009e40000100a00 */
[----:B------:R5:W-:Y:S01]  /*50560*/  STL.64 [R1+0x340], R8 ;  /* 0x0003400801007387 */ /* 0x000be20000100a00 */
[----:B------:R3:W-:Y:S01]  /*50570*/  LDGSTS.E [R190+0x4e00], [R12.64], P3 ;  /* 0x04e000000cbe7fae */ /* 0x0007e20009921844 */
[----:B------:R4:W-:Y:S02]  /*50580*/  LDGSTS.E [R189+0x5e00], [R10.64], P3 ;  /* 0x05e000000abd7fae */ /* 0x0009e40009921844 */
[----:B------:R5:W-:Y:S02]  /*50590*/  LDGSTS.E [R188+0x6e00], [R8.64], P3 ;  /* 0x06e0000008bc7fae */ /* 0x000be40009921844 */
[----:B-1----:R-:W-:-:S05]  /*505a0*/  IMAD.WIDE R4, R175, 0x4, R194 ;  /* 0x00000004af047825 */ /* 0x002fca00078e02c2 */
[----:B------:R1:W-:Y:S04]  /*505b0*/  STL.64 [R1+0x320], R4 ;  /* 0x0003200401007387 */ /* 0x0003e80000100a00 */
[----:B------:R1:W-:Y:S01]  /*505c0*/  LDGSTS.E [R174+0x7e00], [R4.64], P3 ;  /* 0x07e0000004ae7fae */ /* 0x0003e20009921844 */
[----:B--2---:R-:W-:-:S05]  /*505d0*/  IMAD.WIDE R2, R175, 0x4, R192 ;  /* 0x00000004af027825 */ /* 0x004fca00078e02c0 */
[----:B------:R3:W-:Y:S01]  /*505e0*/  STL.64 [R1+0x300], R2 ;  /* 0x0003000201007387 */ /* 0x0007e20000100a00 */
[----:B------:R-:W2:Y:S02]  /*505f0*/  LDL.LU.64 R210, [R1+0x1a90] ;  /* 0x001a900001d27983 */ /* 0x000ea40000300a00 */
[----:B------:R-:W2:Y:S02]  /*50600*/  LDL.LU.64 R198, [R1+0x1a98] ;  /* 0x001a980001c67983 */ /* 0x000ea40000300a00 */
[----:B------:R-:W2:Y:S01]  /*50610*/  LDL.LU.64 R196, [R1+0x1aa0] ;  /* 0x001aa00001c47983 */ /* 0x000ea20000300a00 */
[----:B------:R-:W2:Y:S04]  /*50620*/  LDL.LU.64 R194, [R1+0x1aa8] ;  /* 0x001aa80001c27983 */ /* 0x000ea80000300a00 */
[----:B------:R1:W-:Y:S01]  /*50630*/  LDGSTS.E [R0+0x8e00], [R2.64], P3 ;  /* 0x08e0000002007fae */ /* 0x0003e20009921844 */
[----:B------:R-:W2:Y:S02]  /*50640*/  LDL.LU.64 R192, [R1+0x1ab0] ;  /* 0x001ab00001c07983 */ /* 0x000ea40000300a00 */
[----:B---3--:R-:W-:-:S04]  /*50650*/  IMAD.WIDE R12, R175, 0x4, R208 ;  /* 0x00000004af0c7825 */ /* 0x008fc800078e02d0 */
[----:B----4-:R-:W-:-:S04]  /*50660*/  IMAD.WIDE R10, R175, 0x4, R206 ;  /* 0x00000004af0a7825 */ /* 0x010fc800078e02ce */
[----:B-----5:R-:W-:-:S04]  /*50670*/  IMAD.WIDE R8, R175, 0x4, R204 ;  /* 0x00000004af087825 */ /* 0x020fc800078e02cc */
[----:B-1----:R-:W-:-:S04]  /*50680*/  IMAD.WIDE R4, R175, 0x4, R202 ;  /* 0x00000004af047825 */ /* 0x002fc800078e02ca */
[C---:B------:R-:W-:Y:S01]  /*50690*/  IMAD.WIDE R2, R175.reuse, 0x4, R200 ;  /* 0x00000004af027825 */ /* 0x040fe200078e02c8 */
        /* <DEDUP_REMOVED lines=24> */
[----:B------:R1:W-:Y:S04]  /*50820*/  LDGSTS.E [R190+0xee00], [R12.64], P3 ;  /* 0x0ee000000cbe7fae */ /* 0x0003e80009921844 */
[----:B------:R5:W-:Y:S01]  /*50830*/  STL.64 [R1+0x1c0], R2 ;  /* 0x0001c00201007387 */ /* 0x000be20000100a00 */
[----:B------:R3:W-:Y:S02]  /*50840*/  LDGSTS.E [R189+0xfe00], [R10.64], P3 ;  /* 0x0fe000000abd7fae */ /* 0x0007e40009921844 */
[----:B------:R-:W2:Y:S02]  /*50850*/  LDL.LU.64 R210, [R1+0x1ae0] ;  /* 0x001ae00001d27983 */ /* 0x000ea40000300a00 */
[----:B------:R1:W-:Y:S01]  /*50860*/  LDGSTS.E [R188+0x10e00], [R8.64], P3 ;  /* 0x10e0000008bc7fae */ /* 0x0003e20009921844 */
[----:B------:R-:W2:Y:S04]  /*50870*/  LDL.LU.64 R198, [R1+0x1ae8] ;  /* 0x001ae80001c67983 */ /* 0x000ea80000300a00 */
[----:B------:R4:W-:Y:S01]  /*50880*/  LDGSTS.E [R174+0x11e00], [R4.64], P3 ;  /* 0x11e0000004ae7fae */ /* 0x0009e20009921844 */
[----:B------:R-:W2:Y:S02]  /*50890*/  LDL.LU.64 R196, [R1+0x1af0] ;  /* 0x001af00001c47983 */ /* 0x000ea40000300a00 */
[----:B------:R-:W2:Y:S02]  /*508a0*/  LDL.LU.64 R194, [R1+0x1af8] ;  /* 0x001af80001c27983 */ /* 0x000ea40000300a00 */
[----:B------:R5:W-:Y:S01]  /*508b0*/  LDGSTS.E [R0+0x12e00], [R2.64], P3 ;  /* 0x12e0000002007fae */ /* 0x000be20009921844 */
[----:B------:R-:W2:Y:S01]  /*508c0*/  LDL.LU.64 R192, [R1+0x1b00] ;  /* 0x001b000001c07983 */ /* 0x000ea20000300a00 */
[----:B-1----:R-:W-:-:S04]  /*508d0*/  IMAD.WIDE R12, R175, 0x4, R208 ;  /* 0x00000004af0c7825 */ /* 0x002fc800078e02d0 */
[----:B---3--:R-:W-:-:S04]  /*508e0*/  IMAD.WIDE R10, R175, 0x4, R206 ;  /* 0x00000004af0a7825 */ /* 0x008fc800078e02ce */
[----:B------:R-:W-:-:S04]  /*508f0*/  IMAD.WIDE R8, R175, 0x4, R204 ;  /* 0x00000004af087825 */ /* 0x000fc800078e02cc */
[----:B----4-:R-:W-:-:S04]  /*50900*/  IMAD.WIDE R4, R175, 0x4, R202 ;  /* 0x00000004af047825 */ /* 0x010fc800078e02ca */
[----:B-----5:R-:W-:Y:S01]  /*50910*/  IMAD.WIDE R2, R175, 0x4, R200 ;  /* 0x00000004af027825 */ /* 0x020fe200078e02c8 */
        /* <DEDUP_REMOVED lines=8> */
[----:B------:R-:W2:Y:S04]  /*509a0*/  LDL.LU.64 R202, [R1+0x1b20] ;  /* 0x001b200001ca7983 */ /* 0x000ea80000300a00 */
[----:B------:R2:W-:Y:S01]  /*509b0*/  LDGSTS.E [R190+0x13e00], [R12.64], P3 ;  /* 0x13e000000cbe7fae */ /* 0x0005e20009921844 */
[----:B------:R1:W-:Y:S02]  /*509c0*/  LDGSTS.E [R189+0x14e00], [R10.64], P3 ;  /* 0x14e000000abd7fae */ /* 0x0003e40009921844 */
[----:B------:R3:W-:Y:S02]  /*509d0*/  LDGSTS.E [R188+0x15e00], [R8.64], P3 ;  /* 0x15e0000008bc7fae */ /* 0x0007e40009921844 */
[----:B------:R4:W-:Y:S01]  /*509e0*/  LDGSTS.E [R174+0x16e00], [R4.64], P3 ;  /* 0x16e0000004ae7fae */ /* 0x0009e20009921844 */
[----:B------:R5:W-:Y:S04]  /*509f0*/  LDGSTS.E [R0+0x17e00], [R2.64], P3 ;  /* 0x17e0000002007fae */ /* 0x000be80009921844 */
[----:B------:R-:W2:Y:S01]  /*50a00*/  LDL.LU.64 R200, [R1+0x1b28] ;  /* 0x001b280001c87983 */ /* 0x000ea20000300a00 */
[----:B------:R-:W-:Y:S01]  /*50a10*/  IADD3 R191, R249, 0x100000, RZ ;  /* 0x00100000f9bf7810 */ /* 0x000fe20007ffe0ff */
[----:B--2---:R-:W-:-:S04]  /*50a20*/  IMAD.WIDE R12, R175, 0x4, R210 ;  /* 0x00000004af0c7825 */ /* 0x004fc800078e02d2 */
[----:B-1----:R-:W-:-:S04]  /*50a30*/  IMAD.WIDE R10, R175, 0x4, R198 ;  /* 0x00000004af0a7825 */ /* 0x002fc800078e02c6 */
[----:B---3--:R-:W-:-:S04]  /*50a40*/  IMAD.WIDE R8, R175, 0x4, R196 ;  /* 0x00000004af087825 */ /* 0x008fc800078e02c4 */
[C---:B----4-:R-:W-:Y:S01]  /*50a50*/  IMAD.WIDE R4, R175.reuse, 0x4, R194 ;  /* 0x00000004af047825 */ /* 0x050fe200078e02c2 */
[----:B------:R-:W-:Y:S03]  /*50a60*/  STL.64 [R1+0x100], R12 ;  /* 0x0001000c01007387 */ /* 0x000fe60000100a00 */
[----:B-----5:R-:W-:-:S04]  /*50a70*/  IMAD.WIDE R2, R175, 0x4, R192 ;  /* 0x00000004af027825 */ /* 0x020fc800078e02c0 */
[----:B------:R1:W-:Y:S01]  /*50a80*/  STL.64 [R1+0xe0], R10 ;  /* 0x0000e00a01007387 */ /* 0x0003e20000100a00 */
[----:B------:R2:W-:Y:S04]  /*50a90*/  STL.64 [R1+0xc0], R8 ;  /* 0x0000c00801007387 */ /* 0x0005e80000100a00 */
[----:B------:R3:W-:Y:S01]  /*50aa0*/  LDGSTS.E [R190+0x18e00], [R12.64], P3 ;  /* 0x18e000000cbe7fae */ /* 0x0007e20009921844 */
[----:B------:R4:W-:Y:S02]  /*50ab0*/  STL.64 [R1+0xa0], R4 ;  /* 0x0000a00401007387 */ /* 0x0009e40000100a00 */
[----:B------:R1:W-:Y:S02]  /*50ac0*/  LDGSTS.E [R189+0x19e00], [R10.64], P3 ;  /* 0x19e000000abd7fae */ /* 0x0003e40009921844 */
[----:B------:R5:W-:Y:S01]  /*50ad0*/  STL.64 [R1+0x80], R2 ;  /* 0x0000800201007387 */ /* 0x000be20000100a00 */
[----:B------:R2:W-:Y:S04]  /*50ae0*/  LDGSTS.E [R188+0x1ae00], [R8.64], P3 ;  /* 0x1ae0000008bc7fae */ /* 0x0005e80009921844 */
[----:B------:R-:W3:Y:S01]  /*50af0*/  LDL.LU.64 R212, [R1+0x1b30] ;  /* 0x001b300001d47983 */ /* 0x000ee20000300a00 */
[----:B------:R4:W-:Y:S02]  /*50b00*/  LDGSTS.E [R174+0x1be00], [R4.64], P3 ;  /* 0x1be0000004ae7fae */ /* 0x0009e40009921844 */
[----:B------:R-:W3:Y:S02]  /*50b10*/  LDL.LU.64 R210, [R1+0x1b38] ;  /* 0x001b380001d27983 */ /* 0x000ee40000300a00 */
[----:B------:R-:W3:Y:S01]  /*50b20*/  LDL.LU.64 R194, [R1+0x1b40] ;  /* 0x001b400001c27983 */ /* 0x000ee20000300a00 */
[----:B------:R5:W-:Y:S04]  /*50b30*/  LDGSTS.E [R0+0x1ce00], [R2.64], P3 ;  /* 0x1ce0000002007fae */ /* 0x000be80009921844 */
[----:B------:R-:W3:Y:S01]  /*50b40*/  LDL.LU.64 R196, [R1+0x1b48] ;  /* 0x001b480001c47983 */ /* 0x000ee20000300a00 */
[----:B------:R-:W3:Y:S02]  /*50b50*/  LDL.LU.64 R198, [R1+0x1b50] ;  /* 0x001b500001c67983 */ /* 0x000ee40000300a00 */
[----:B-1----:R-:W-:-:S04]  /*50b60*/  IMAD.WIDE R10, R175, 0x4, R208 ;  /* 0x00000004af0a7825 */ /* 0x002fc800078e02d0 */
[----:B--2---:R-:W-:-:S04]  /*50b70*/  IMAD.WIDE R8, R175, 0x4, R206 ;  /* 0x00000004af087825 */ /* 0x004fc800078e02ce */
[----:B----4-:R-:W-:-:S04]  /*50b80*/  IMAD.WIDE R4, R175, 0x4, R204 ;  /* 0x00000004af047825 */ /* 0x010fc800078e02cc */
[----:B-----5:R-:W-:Y:S01]  /*50b90*/  IMAD.WIDE R2, R175, 0x4, R202 ;  /* 0x00000004af027825 */ /* 0x020fe200078e02ca */
[----:B------:R-:W-:Y:S03]  /*50ba0*/  STL.64 [R1+0x60], R10 ;  /* 0x0000600a01007387 */ /* 0x000fe60000100a00 */
[----:B------:R-:W-:Y:S02]  /*50bb0*/  STL.64 [R1+0x40], R8 ;  /* 0x0000400801007387 */ /* 0x000fe40000100a00 */
[----:B------:R1:W-:Y:S01]  /*50bc0*/  STL.64 [R1+0x20], R4 ;  /* 0x0000200401007387 */ /* 0x0003e20000100a00 */
[----:B------:R2:W-:Y:S04]  /*50bd0*/  STL.64 [R1], R2 ;  /* 0x0000000201007387 */ /* 0x0005e80000100a00 */
[----:B------:R-:W4:Y:S01]  /*50be0*/  LDL.LU.64 R222, [R1+0x1b58] ;  /* 0x001b580001de7983 */ /* 0x000f220000300a00 */
[----:B------:R-:W5:Y:S02]  /*50bf0*/  LDL.LU.64 R220, [R1+0x1b60] ;  /* 0x001b600001dc7983 */ /* 0x000f640000300a00 */
[----:B------:R-:W5:Y:S02]  /*50c00*/  LDL.LU.64 R204, [R1+0x1b68] ;  /* 0x001b680001cc7983 */ /* 0x000f640000300a00 */
[----:B------:R-:W5:Y:S01]  /*50c10*/  LDL.LU.64 R206, [R1+0x1b70] ;  /* 0x001b700001ce7983 */ /* 0x000f620000300a00 */
[----:B------:R-:W5:Y:S01]  /*50c20*/  LDL.LU.64 R208, [R1+0x1b78] ;  /* 0x001b780001d07983 */ /* 0x000f620000300a00 */
[----:B------:R-:W5:Y:S02]  /*50c30*/  LDL.LU.64 R232, [R1+0x1b80] ;  /* 0x001b800001e87983 */ /* 0x000f640000300a00 */
[----:B------:R-:W5:Y:S02]  /*50c40*/  LDL.LU.64 R230, [R1+0x1b88] ;  /* 0x001b880001e67983 */ /* 0x000f640000300a00 */
[----:B------:R-:W5:Y:S01]  /*50c50*/  LDL.LU.64 R214, [R1+0x1b90] ;  /* 0x001b900001d67983 */ /* 0x000f620000300a00 */
[----:B------:R-:W5:Y:S01]  /*50c60*/  LDL.LU.64 R216, [R1+0x1b98] ;  /* 0x001b980001d87983 */ /* 0x000f620000300a00 */
[----:B------:R-:W5:Y:S01]  /*50c70*/  LDL.LU.64 R218, [R1+0x1ba0] ;  /* 0x001ba00001da7983 */ /* 0x000f620000300a00 */
[----:B------:R-:W-:Y:S01]  /*50c80*/  IADD3 R192, R249, 0x100000, RZ ;  /* 0x00100000f9c07810 */ /* 0x000fe20007ffe0ff */
[----:B------:R-:W5:Y:S01]  /*50c90*/  LDL.LU.64 R242, [R1+0x1ba8] ;  /* 0x001ba80001f27983 */ /* 0x000f620000300a00 */
[----:B------:R-:W5:Y:S01]  /*50ca0*/  LDL.LU.64 R240, [R1+0x1bb0] ;  /* 0x001bb00001f07983 */ /* 0x000f620000300a00 */
[----:B------:R-:W5:Y:S03]  /*50cb0*/  LDL.LU.64 R224, [R1+0x1bb8] ;  /* 0x001bb80001e07983 */ /* 0x000f660000300a00 */
[----:B------:R1:W-:Y:S01]  /*50cc0*/  LDGSTS.E [R192+0x1de00], [R10.64], P3 ;  /* 0x1de000000ac07fae */ /* 0x0003e20009921844 */
[----:B------:R1:W-:Y:S02]  /*50cd0*/  LDGSTS.E [R191+0x1ee00], [R8.64], P3 ;  /* 0x1ee0000008bf7fae */ /* 0x0003e40009921844 */
[----:B------:R-:W5:Y:S02]  /*50ce0*/  LDL.LU.64 R226, [R1+0x1bc0] ;  /* 0x001bc00001e27983 */ /* 0x000f640000300a00 */
[----:B------:R1:W-:Y:S01]  /*50cf0*/  LDGSTS.E [R190+0x1fe00], [R4.64], P3 ;  /* 0x1fe0000004be7fae */ /* 0x0003e20009921844 */
[----:B------:R-:W5:Y:S01]  /*50d00*/  LDL.LU.64 R228, [R1+0x1bc8] ;  /* 0x001bc80001e47983 */ /* 0x000f620000300a00 */
[----:B------:R-:W-:Y:S01]  /*50d10*/  IMAD.WIDE R188, R175, 0x4, R200 ;  /* 0x00000004afbc7825 */ /* 0x000fe200078e02c8 */
[----:B------:R-:W-:-:S02]  /*50d20*/  IADD3 R202, R249, 0x100000, RZ ;  /* 0x00100000f9ca7810 */ /* 0x000fc40007ffe0ff */
[----:B------:R2:W-:Y:S04]  /*50d30*/  LDGSTS.E [R174+0x20e00], [R2.64], P3 ;  /* 0x20e0000002ae7fae */ /* 0x0005e80009921844 */
[----:B-1----:R-:W5:Y:S01]  /*50d40*/  LDL.LU.64 R4, [R1+0x1bd0] ;  /* 0x001bd00001047983 */ /* 0x002f620000300a00 */
[----:B------:R-:W5:Y:S02]  /*50d50*/  LDL.LU.64 R8, [R1+0x1bd8] ;  /* 0x001bd80001087983 */ /* 0x000f640000300a00 */
[----:B------:R-:W5:Y:S01]  /*50d60*/  LDL.LU.64 R234, [R1+0x1be0] ;  /* 0x001be00001ea7983 */ /* 0x000f620000300a00 */
[C---:B------:R-:W-:Y:S02]  /*50d70*/  IADD3 R201, R249.reuse, 0x100000, RZ ;  /* 0x00100000f9c97810 */ /* 0x040fe40007ffe0ff */
[----:B------:R-:W-:Y:S01]  /*50d80*/  IADD3 R200, R249, 0x100000, RZ ;  /* 0x00100000f9c87810 */ /* 0x000fe20007ffe0ff */
[----:B------:R-:W5:Y:S04]  /*50d90*/  LDL.LU.64 R236, [R1+0x1be8] ;  /* 0x001be80001ec7983 */ /* 0x000f680000300a00 */
[----:B------:R1:W-:Y:S01]  /*50da0*/  LDGSTS.E [R0+0x21e00], [R188.64], P3 ;  /* 0x21e00000bc007fae */ /* 0x0003e20009921844 */
[----:B------:R-:W5:Y:S02]  /*50db0*/  LDL.LU.64 R238, [R1+0x1bf0] ;  /* 0x001bf00001ee7983 */ /* 0x000f640000300a00 */
[----:B--2---:R-:W2:Y:S02]  /*50dc0*/  LDL.LU.64 R2, [R1+0x1bf8] ;  /* 0x001bf80001027983 */ /* 0x004ea40000300a00 */
[----:B------:R-:W2:Y:S01]  /*50dd0*/  LDL.LU.64 R250, [R1+0x1c00] ;  /* 0x001c000001fa7983 */ /* 0x000ea20000300a00 */
[----:B------:R-:W2:Y:S01]  /*50de0*/  LDL.LU.64 R244, [R1+0x1c08] ;  /* 0x001c080001f47983 */ /* 0x000ea20000300a00 */
[----:B------:R-:W2:Y:S02]  /*50df0*/  LDL.LU.64 R246, [R1+0x1c10] ;  /* 0x001c100001f67983 */ /* 0x000ea40000300a00 */
[----:B---3--:R-:W-:-:S04]  /*50e00*/  IMAD.WIDE R190, R175, 0x4, R212 ;  /* 0x00000004afbe7825 */ /* 0x008fc800078e02d4 */
[----:B------:R-:W-:-:S04]  /*50e10*/  IMAD.WIDE R192, R175, 0x4, R210 ;  /* 0x00000004afc07825 */ /* 0x000fc800078e02d2 */
[----:B------:R-:W-:-:S04]  /*50e20*/  IMAD.WIDE R194, R175, 0x4, R194 ;  /* 0x00000004afc27825 */ /* 0x000fc800078e02c2 */
[C---:B------:R-:W-:Y:S01]  /*50e30*/  IMAD.WIDE R196, R175.reuse, 0x4, R196 ;  /* 0x00000004afc47825 */ /* 0x040fe200078e02c4 */
[----:B------:R5:W-:Y:S03]  /*50e40*/  LDGSTS.E [R202+0x22e00], [R190.64], P3 ;  /* 0x22e00000beca7fae */ /* 0x000be60009921844 */
[----:B------:R4:W-:Y:S02]  /*50e50*/  LDGSTS.E [R201+0x23e00], [R192.64], P3 ;  /* 0x23e00000c0c97fae */ /* 0x0009e40009921844 */
[----:B------:R-:W-:-:S04]  /*50e60*/  IMAD.WIDE R198, R175, 0x4, R198 ;  /* 0x00000004afc67825 */ /* 0x000fc800078e02c6 */
[----:B------:R4:W-:Y:S01]  /*50e70*/  LDGSTS.E [R200+0x24e00], [R194.64], P3 ;  /* 0x24e00000c2c87fae */ /* 0x0009e20009921844 */
[C---:B------:R-:W-:Y:S02]  /*50e80*/  IADD3 R212, R249.reuse, 0x100000, RZ ;  /* 0x00100000f9d47810 */ /* 0x040fe40007ffe0ff */
[C---:B------:R-:W-:Y:S02]  /*50e90*/  IADD3 R211, R249.reuse, 0x100000, RZ ;  /* 0x00100000f9d37810 */ /* 0x040fe40007ffe0ff */
[----:B------:R-:W-:Y:S01]  /*50ea0*/  IADD3 R210, R249, 0x100000, RZ ;  /* 0x00100000f9d27810 */ /* 0x000fe20007ffe0ff */
[----:B------:R3:W-:Y:S01]  /*50eb0*/  LDGSTS.E [R174+0x25e00], [R196.64], P3 ;  /* 0x25e00000c4ae7fae */ /* 0x0007e20009921844 */
[----:B------:R1:W-:Y:S02]  /*50ec0*/  LDGSTS.E [R0+0x26e00], [R198.64], P3 ;  /* 0x26e00000c6007fae */ /* 0x0003e40009921844 */
[----:B----4-:R-:W-:-:S04]  /*50ed0*/  IMAD.WIDE R200, R175, 0x4, R222 ;  /* 0x00000004afc87825 */ /* 0x010fc800078e02de */
[----:B-----5:R-:W-:-:S04]  /*50ee0*/  IMAD.WIDE R202, R175, 0x4, R220 ;  /* 0x00000004afca7825 */ /* 0x020fc800078e02dc */
        /* <DEDUP_REMOVED lines=9> */
[C---:B------:R-:W-:Y:S01]  /*50f80*/  IMAD.WIDE R214, R175.reuse, 0x4, R214 ;  /* 0x00000004afd67825 */ /* 0x040fe200078e02d6 */
[----:B------:R3:W-:Y:S03]  /*50f90*/  LDGSTS.E [R174+0x2ae00], [R206.64], P3 ;  /* 0x2ae00000ceae7fae */ /* 0x0007e60009921844 */
[----:B------:R1:W-:Y:S02]  /*50fa0*/  LDGSTS.E [R0+0x2be00], [R208.64], P3 ;  /* 0x2be00000d0007fae */ /* 0x0003e40009921844 */
[----:B----4-:R-:W-:-:S04]  /*50fb0*/  IMAD.WIDE R212, R175, 0x4, R230 ;  /* 0x00000004afd47825 */ /* 0x010fc800078e02e6 */
[----:B-----5:R-:W-:-:S04]  /*50fc0*/  IMAD.WIDE R210, R175, 0x4, R232 ;  /* 0x00000004afd27825 */ /* 0x020fc800078e02e8 */
[----:B------:R-:W-:-:S04]  /*50fd0*/  IMAD.WIDE R216, R175, 0x4, R216 ;  /* 0x00000004afd87825 */ /* 0x000fc800078e02d8 */
[----:B------:R-:W-:Y:S01]  /*50fe0*/  IMAD.WIDE R218, R175, 0x4, R218 ;  /* 0x00000004afda7825 */ /* 0x000fe200078e02da */
[----:B------:R4:W-:Y:S03]  /*50ff0*/  LDGSTS.E [R222+0x2ce00], [R210.64], P3 ;  /* 0x2ce00000d2de7fae */ /* 0x0009e60009921844 */
[----:B------:R5:W-:Y:S02]  /*51000*/  LDGSTS.E [R221+0x2de00], [R212.64], P3 ;  /* 0x2de00000d4dd7fae */ /* 0x000be40009921844 */
        /* <DEDUP_REMOVED lines=8> */
[----:B-----5:R-:W-:-:S05]  /*51090*/  IMAD.WIDE R220, R175, 0x4, R242 ;  /* 0x00000004afdc7825 */ /* 0x020fca00078e02f2 */
[----:B------:R4:W-:Y:S01]  /*510a0*/  LDGSTS.E [R232+0x31e00], [R220.64], P3 ;  /* 0x31e00000dce87fae */ /* 0x0009e20009921844 */
[----:B------:R5:W-:Y:S02]  /*510b0*/  LDGSTS.E [R231+0x32e00], [R222.64], P3 ;  /* 0x32e00000dee77fae */ /* 0x000be40009921844 */
[----:B------:R5:W-:Y:S02]  /*510c0*/  LDGSTS.E [R230+0x33e00], [R224.64], P3 ;  /* 0x33e00000e0e67fae */ /* 0x000be40009921844 */
[----:B----4-:R-:W-:-:S04]  /*510d0*/  IMAD.WIDE R232, R175, 0x4, R8 ;  /* 0x00000004afe87825 */ /* 0x010fc800078e0208 */
[C---:B-----5:R-:W-:Y:S02]  /*510e0*/  IMAD.WIDE R230, R175.reuse, 0x4, R4 ;  /* 0x00000004afe67825 */ /* 0x060fe400078e0204 */
[----:B------:R-:W4:Y:S02]  /*510f0*/  LDL.LU.64 R4, [R1+0x1c18] ;  /* 0x001c180001047983 */ /* 0x000f240000300a00 */
[----:B------:R-:W5:Y:S02]  /*51100*/  LDL.LU.64 R8, [R1+0x2808] ;  /* 0x0028080001087983 */ /* 0x000f640000300a00 */
[----:B------:R-:W3:Y:S02]  /*51110*/  LDL.LU.64 R22, [R1+0x2538] ;  /* 0x0025380001167983 */ /* 0x000ee40000300a00 */
[----:B------:R-:W3:Y:S02]  /*51120*/  LDL.LU.64 R20, [R1+0x2530] ;  /* 0x0025300001147983 */ /* 0x000ee40000300a00 */
[----:B------:R-:W-:-:S04]  /*51130*/  IMAD.WIDE R226, R175, 0x4, R226 ;  /* 0x00000004afe27825 */ /* 0x000fc800078e02e2 */
[----:B------:R-:W-:Y:S01]  /*51140*/  IMAD.WIDE R228, R175, 0x4, R228 ;  /* 0x00000004afe47825 */ /* 0x000fe200078e02e4 */
[----:B------:R-:W3:Y:S01]  /*51150*/  LDL.LU.64 R14, [R1+0x2810] ;  /* 0x00281000010e7983 */ /* 0x000ee20000300a00 */
[C---:B------:R-:W-:Y:S02]  /*51160*/  IADD3 R242, R249.reuse, 0x100000, RZ ;  /* 0x00100000f9f27810 */ /* 0x040fe40007ffe0ff */
[C---:B------:R-:W-:Y:S02]  /*51170*/  IADD3 R241, R249.reuse, 0x100000, RZ ;  /* 0x00100000f9f17810 */ /* 0x040fe40007ffe0ff */
[----:B------:R-:W-:Y:S01]  /*51180*/  IADD3 R240, R249, 0x100000, RZ ;  /* 0x00100000f9f07810 */ /* 0x000fe20007ffe0ff */
[C---:B------:R-:W-:Y:S01]  /*51190*/  IMAD.WIDE R234, R175.reuse, 0x4, R234 ;  /* 0x00000004afea7825 */ /* 0x040fe200078e02ea */
[----:B------:R1:W-:Y:S03]  /*511a0*/  LDGSTS.E [R174+0x34e00], [R226.64], P3 ;  /* 0x34e00000e2ae7fae */ /* 0x0003e60009921844 */
[----:B------:R1:W-:Y:S02]  /*511b0*/  LDGSTS.E [R0+0x35e00], [R228.64], P3 ;  /* 0x35e00000e4007fae */ /* 0x0003e40009921844 */
[----:B------:R1:W-:Y:S02]  /*511c0*/  LDGSTS.E [R242+0x36e00], [R230.64], P3 ;  /* 0x36e00000e6f27fae */ /* 0x0003e40009921844 */
[----:B------:R2:W-:Y:S01]  /*511d0*/  LDGSTS.E [R241+0x37e00], [R232.64], P3 ;  /* 0x37e00000e8f17fae */ /* 0x0005e20009921844 */
[----:B------:R2:W-:Y:S02]  /*511e0*/  LDGSTS.E [R240+0x38e00], [R234.64], P3 ;  /* 0x38e00000eaf07fae */ /* 0x0005e40009921844 */
[----:B--2---:R-:W-:-:S02]  /*511f0*/  IMAD.WIDE R240, R175, 0x4, R2 ;  /* 0x00000004aff07825 */ /* 0x004fc400078e0202 */
[----:B------:R-:W2:Y:S02]  /*51200*/  LDL.LU.64 R2, [R1+0x2800] ;  /* 0x0028000001027983 */ /* 0x000ea40000300a00 */
[----:B------:R-:W2:Y:S02]  /*51210*/  LDL.LU.64 R18, [R1+0x27f8] ;  /* 0x0027f80001127983 */ /* 0x000ea40000300a00 */
[----:B------:R-:W2:Y:S02]  /*51220*/  LDL.LU.64 R16, [R1+0x27f0] ;  /* 0x0027f00001107983 */ /* 0x000ea40000300a00 */
[----:B------:R-:W2:Y:S02]  /*51230*/  LDL.LU.64 R10, [R1+0x27e8] ;  /* 0x0027e800010a7983 */ /* 0x000ea40000300a00 */
[----:B------:R-:W-:-:S04]  /*51240*/  IMAD.WIDE R236, R175, 0x4, R236 ;  /* 0x00000004afec7825 */ /* 0x000fc800078e02ec */
[----:B------:R-:W-:Y:S01]  /*51250*/  IMAD.WIDE R238, R175, 0x4, R238 ;  /* 0x00000004afee7825 */ /* 0x000fe200078e02ee */
[----:B------:R-:W-:-:S03]  /*51260*/  IADD3 R248, R249, 0x100000, RZ ;  /* 0x00100000f9f87810 */ /* 0x000fc60007ffe0ff */
[----:B-1----:R-:W-:-:S04]  /*51270*/  IMAD.WIDE R242, R175, 0x4, R250 ;  /* 0x00000004aff27825 */ /* 0x002fc800078e02fa */
[----:B------:R-:W-:Y:S01]  /*51280*/  IMAD.MOV.U32 R250, RZ, RZ, c[0x0][0x180] ;  /* 0x00006000fffa7624 */ /* 0x000fe200078e00ff */
[----:B------:R1:W-:Y:S01]  /*51290*/  LDGSTS.E [R174+0x39e00], [R236.64], P3 ;  /* 0x39e00000ecae7fae */ /* 0x0003e20009921844 */
[----:B------:R1:W-:Y:S02]  /*512a0*/  LDGSTS.E [R0+0x3ae00], [R238.64], P3 ;  /* 0x3ae00000ee007fae */ /* 0x0003e40009921844 */
[----:B------:R-:W-:-:S04]  /*512b0*/  IMAD.WIDE R244, R175, 0x4, R244 ;  /* 0x00000004aff47825 */ /* 0x000fc800078e02f4 */
[----:B------:R1:W-:Y:S02]  /*512c0*/  LDGSTS.E [R0+0x3be00], [R240.64], P3 ;  /* 0x3be00000f0007fae */ /* 0x0003e40009921844 */
[C---:B------:R-:W-:Y:S01]  /*512d0*/  IMAD.WIDE R246, R175.reuse, 0x4, R246 ;  /* 0x00000004aff67825 */ /* 0x040fe200078e02f6 */
[----:B------:R4:W-:Y:S03]  /*512e0*/  LDGSTS.E [R248+0x3ce00], [R242.64], P3 ;  /* 0x3ce00000f2f87fae */ /* 0x0009e60009921844 */
[----:B------:R1:W-:Y:S01]  /*512f0*/  LDGSTS.E [R174+0x3de00], [R244.64], P3 ;  /* 0x3de00000f4ae7fae */ /* 0x0003e20009921844 */
[----:B------:R1:W-:Y:S04]  /*51300*/  LDGSTS.E [R0+0x3ee00], [R246.64], P3 ;  /* 0x3ee00000f6007fae */ /* 0x0003e80009921844 */
[----:B------:R-:W1:Y:S01]  /*51310*/  S2R R7, SR_TID.X ;  /* 0x0000000000077919 */ /* 0x000e620000002100 */
[----:B----4-:R-:W-:Y:S01]  /*51320*/  IMAD.WIDE R248, R175, 0x4, R4 ;  /* 0x00000004aff87825 */ /* 0x010fe200078e0204 */
[----:B------:R-:W-:-:S03]  /*51330*/  IADD3 R4, R250, -0x119, RZ ;  /* 0xfffffee7fa047810 */ /* 0x000fc60007ffe0ff */
[----:B-----5:R-:W-:Y:S01]  /*51340*/  IMAD.WIDE R8, R252, 0x4, R8 ;  /* 0x00000004fc087825 */ /* 0x020fe200078e0208 */
[----:B------:R4:W-:Y:S04]  /*51350*/  LDGSTS.E [R174+0x3fe00], [R248.64], P3 ;  /* 0x3fe00000f8ae7fae */ /* 0x0009e80009921844 */
[----:B------:R2:W-:Y:S01]  /*51360*/  STL.64 [R1+0x3250], R8 ;  /* 0x0032500801007387 */ /* 0x0005e20000100a00 */
[----:B------:R-:W-:Y:S02]  /*51370*/  ISETP.GE.U32.AND P3, PT, R4, 0x7ffffe68, PT ;  /* 0x7ffffe680400780c */ /* 0x000fe40003f66070 */
[----:B------:R-:W5:Y:S02]  /*51380*/  LDL.LU.64 R4, [R1+0x27e0] ;  /* 0x0027e00001047983 */ /* 0x000f640000300a00 */
[----:B------:R-:W0:Y:S01]  /*51390*/  LDGDEPBAR ;  /* 0x00000000000079af */ /* 0x000e220000000000 */
[----:B-1----:R-:W-:Y:S01]  /*513a0*/  LOP3.LUT R251, R7, 0x7f, RZ, 0xc0, !PT ;  /* 0x0000007f07fb7812 */ /* 0x002fe200078ec0ff */
[----:B---3--:R-:W-:-:S04]  /*513b0*/  IMAD.WIDE R30, R252, 0x4, R22 ;  /* 0x00000004fc1e7825 */ /* 0x008fc800078e0216 */
[----:B------:R-:W-:Y:S01]  /*513c0*/  IMAD.WIDE R28, R252, 0x4, R20 ;  /* 0x00000004fc1c7825 */ /* 0x000fe200078e0214 */
[----:B------:R-:W-:-:S03]  /*513d0*/  SHF.L.U32 R13, R251, 0x2, RZ ;  /* 0x00000002fb0d7819 */ /* 0x000fc600000006ff */
[----:B------:R-:W-:Y:S01]  /*513e0*/  IMAD.WIDE R26, R252, 0x4, R14 ;  /* 0x00000004fc1a7825 */ /* 0x000fe200078e020e */
[----:B------:R1:W-:Y:S04]  /*513f0*/  STL.64 [R1+0x3248], R30 ;  /* 0x0032481e01007387 */ /* 0x0003e80000100a00 */
[----:B------:R-:W-:Y:S01]  /*51400*/  BAR.SYNC.DEFER_BLOCKING 0x0 ;  /* 0x0000000000007b1d */ /* 0x000fe20000010000 */
[----:B------:R-:W-:-:S05]  /*51410*/  IADD3 R0, R13, 0x100000, RZ ;  /* 0x001000000d007810 */ /* 0x000fca0007ffe0ff */
[----:B------:R3:W-:Y:S02]  /*51420*/  STL.64 [R1+0x3240], R28 ;  /* 0x0032401c01007387 */ /* 0x0007e40000100a00 */
[----:B------:R-:W5:Y:S01]  /*51430*/  LDL.LU.64 R22, [R1+0x27d8] ;  /* 0x0027d80001167983 */ /* 0x000f620000300a00 */
[----:B------:R1:W-:Y:S01]  /*51440*/  STL.64 [R1+0x3238], R26 ;  /* 0x0032381a01007387 */ /* 0x0003e20000100a00 */
[----:B------:R-:W5:Y:S02]  /*51450*/  LDL.LU.64 R20, [R1+0x27d0] ;  /* 0x0027d00001147983 */ /* 0x000f640000300a00 */
[----:B------:R-:W5:Y:S01]  /*51460*/  LDL.LU.64 R14, [R1+0x27c8] ;  /* 0x0027c800010e7983 */ /* 0x000f620000300a00 */
[C---:B----4-:R-:W-:Y:S01]  /*51470*/  IADD3 R174, R13.reuse, 0x100000, RZ ;  /* 0x001000000dae7810 */ /* 0x050fe20007ffe0ff */
[----:B--2---:R-:W-:Y:S01]  /*51480*/  IMAD.WIDE R2, R252, 0x4, R2 ;  /* 0x00000004fc027825 */ /* 0x004fe200078e0202 */
[----:B------:R-:W-:Y:S01]  /*51490*/  @!PT LDS RZ, [RZ] ;  /* 0x00000000fffff984 */ /* 0x000fe20000000800 */
[----:B------:R-:W-:Y:S01]  /*514a0*/  @!PT LDS RZ, [RZ] ;  /* 0x00000000fffff984 */ /* 0x000fe20000000800 */
[----:B------:R-:W-:Y:S01]  /*514b0*/  @!PT LDS RZ, [RZ] ;  /* 0x00000000fffff984 */ /* 0x000fe20000000800 */
[----:B------:R2:W-:Y:S04]  /*514c0*/  LDGSTS.E [R0+-0x80000], [R8.64], !P5 ;  /* 0x8000000008007fae */ /* 0x0005e8000e921844 */
[----:B------:R4:W-:Y:S01]  /*514d0*/  STL.64 [R1+0x3210], R2 ;  /* 0x0032100201007387 */ /* 0x0009e20000100a00 */
[----:B--2---:R-:W-:-:S02]  /*514e0*/  IADD3 R9, R13, 0x100000, RZ ;  /* 0x001000000d097810 */ /* 0x004fc40007ffe0ff */
[----:B------:R-:W-:-:S03]  /*514f0*/  IADD3 R8, R13, 0x100000, RZ ;  /* 0x001000000d087810 */ /* 0x000fc60007ffe0ff */
[----:B------:R1:W-:Y:S02]  /*51500*/  LDGSTS.E [R9+-0x7fe00], [R30.64], !P5 ;  /* 0x802000001e097fae */ /* 0x0003e4000e921844 */
[----:B------:R3:W-:Y:S02]  /*51510*/  LDGSTS.E [R8+-0x7fc00], [R28.64], !P5 ;  /* 0x804000001c087fae */ /* 0x0007e4000e921844 */
[----:B------:R2:W-:Y:S02]  /*51520*/  LDGSTS.E [R174+-0x7fa00], [R26.64], !P5 ;  /* 0x806000001aae7fae */ /* 0x0005e4000e921844 */
[----:B------:R4:W-:Y:S02]  /*51530*/  LDGSTS.E [R0+-0x7e000], [R2.64], !P0 ;  /* 0x8200000002007fae */ /* 0x0009e4000c121844 */
[----:B-1----:R-:W-:-:S04]  /*51540*/  IMAD.WIDE R30, R252, 0x4, R18 ;  /* 0x00000004fc1e7825 */ /* 0x002fc800078e0212 */
[----:B---3--:R-:W-:-:S04]  /*51550*/  IMAD.WIDE R28, R252, 0x4, R16 ;  /* 0x00000004fc1c7825 */ /* 0x008fc800078e0210 */
[----:B--2---:R-:W-:Y:S01]  /*51560*/  IMAD.WIDE R26, R252, 0x4, R10 ;  /* 0x00000004fc1a7825 */ /* 0x004fe200078e020a */
[----:B------:R-:W2:Y:S03]  /*51570*/  LDL.LU.64 R8, [R1+0x27c0] ;  /* 0x0027c00001087983 */ /* 0x000ea60000300a00 */
[----:B------:R1:W-:Y:S02]  /*51580*/  STL.64 [R1+0x3208], R30 ;  /* 0x0032081e01007387 */ /* 0x0003e40000100a00 */
[----:B------:R3:W-:Y:S02]  /*51590*/  STL.64 [R1+0x3200], R28 ;  /* 0x0032001c01007387 */ /* 0x0007e40000100a00 */
[----:B------:R-:W2:Y:S01]  /*515a0*/  LDL.LU.64 R18, [R1+0x27b8] ;  /* 0x0027b80001127983 */ /* 0x000ea20000300a00 */
[----:B------:R1:W-:Y:S01]  /*515b0*/  STL.64 [R1+0x31f8], R26 ;  /* 0x0031f81a01007387 */ /* 0x0003e20000100a00 */
[----:B------:R-:W2:Y:S02]  /*515c0*/  LDL.LU.64 R16, [R1+0x27b0] ;  /* 0x0027b00001107983 */ /* 0x000ea40000300a00 */
[----:B------:R-:W2:Y:S01]  /*515d0*/  LDL.LU.64 R10, [R1+0x27a8] ;  /* 0x0027a800010a7983 */ /* 0x000ea20000300a00 */
[----:B----4-:R-:W-:-:S02]  /*515e0*/  IADD3 R3, R13, 0x100000, RZ ;  /* 0x001000000d037810 */ /* 0x010fc40007ffe0ff */
[----:B------:R-:W-:-:S03]  /*515f0*/  IADD3 R2, R13, 0x100000, RZ ;  /* 0x001000000d027810 */ /* 0x000fc60007ffe0ff */
[----:B------:R4:W-:Y:S02]  /*51600*/  LDGSTS.E [R3+-0x7de00], [R30.64], !P0 ;  /* 0x822000001e037fae */ /* 0x0009e4000c121844 */
[----:B------:R4:W-:Y:S02]  /*51610*/  LDGSTS.E [R2+-0x7dc00], [R28.64], !P0 ;  /* 0x824000001c027fae */ /* 0x0009e4000c121844 */
[----:B------:R1:W-:Y:S02]  /*51620*/  LDGSTS.E [R174+-0x7da00], [R26.64], !P0 ;  /* 0x826000001aae7fae */ /* 0x0003e4000c121844 */
[----:B-----5:R-:W-:-:S05]  /*51630*/  IMAD.WIDE R4, R252, 0x4, R4 ;  /* 0x00000004fc047825 */ /* 0x020fca00078e0204 */
[----:B------:R5:W-:Y:S01]  /*51640*/  STL.64 [R1+0x31d0], R4 ;  /* 0x0031d00401007387 */ /* 0x000be20000100a00 */
[----:B----4-:R-:W4:Y:S03]  /*51650*/  LDL.LU.64 R2, [R1+0x27a0] ;  /* 0x0027a00001027983 */ /* 0x010f260000300a00 */
[----:B------:R5:W-:Y:S01]  /*51660*/  LDGSTS.E [R0+-0x7c000], [R4.64], !P1 ;  /* 0x8400000004007fae */ /* 0x000be2000c921844 */
[----:B-1----:R-:W-:-:S04]  /*51670*/  IMAD.WIDE R30, R252, 0x4, R22 ;  /* 0x00000004fc1e7825 */ /* 0x002fc800078e0216 */
[----:B---3--:R-:W-:-:S04]  /*51680*/  IMAD.WIDE R28, R252, 0x4, R20 ;  /* 0x00000004fc1c7825 */ /* 0x008fc800078e0214 */
[C---:B------:R-:W-:Y:S01]  /*51690*/  IMAD.WIDE R26, R252.reuse, 0x4, R14 ;  /* 0x00000004fc1a7825 */ /* 0x040fe200078e020e */
[----:B------:R1:W-:Y:S03]  /*516a0*/  STL.64 [R1+0x31c8], R30 ;  /* 0x0031c81e01007387 */ /* 0x0003e60000100a00 */
[----:B------:R3:W-:Y:S02]  /*516b0*/  STL.64 [R1+0x31c0], R28 ;  /* 0x0031c01c01007387 */ /* 0x0007e40000100a00 */
[----:B------:R-:W4:Y:S02]  /*516c0*/  LDL.LU.64 R22, [R1+0x2798] ;  /* 0x0027980001167983 */ /* 0x000f240000300a00 */
[----:B------:R1:W-:Y:S01]  /*516d0*/  STL.64 [R1+0x31b8], R26 ;  /* 0x0031b81a01007387 */ /* 0x0003e20000100a00 */
[C---:B-----5:R-:W-:Y:S01]  /*516e0*/  IADD3 R5, R13.reuse, 0x100000, RZ ;  /* 0x001000000d057810 */ /* 0x060fe20007ffe0ff */
[----:B------:R-:W5:Y:S01]  /*516f0*/  LDL.LU.64 R20, [R1+0x2790] ;  /* 0x0027900001147983 */ /* 0x000f620000300a00 */
[----:B------:R-:W-:Y:S01]  /*51700*/  IADD3 R4, R13, 0x100000, RZ ;  /* 0x001000000d047810 */ /* 0x000fe20007ffe0ff */
[----:B------:R-:W5:Y:S02]  /*51710*/  LDL.LU.64 R14, [R1+0x2788] ;  /* 0x00278800010e7983 */ /* 0x000f640000300a00 */
[----:B------:R1:W-:Y:S02]  /*51720*/  LDGSTS.E [R5+-0x7be00], [R30.64], !P1 ;  /* 0x842000001e057fae */ /* 0x0003e4000c921844 */
[----:B------:R3:W-:Y:S02]  /*51730*/  LDGSTS.E [R4+-0x7bc00], [R28.64], !P1 ;  /* 0x844000001c047fae */ /* 0x0007e4000c921844 */
[----:B------:R1:W-:Y:S02]  /*51740*/  LDGSTS.E [R174+-0x7ba00], [R26.64], !P1 ;  /* 0x846000001aae7fae */ /* 0x0003e4000c921844 */
[----:B--2---:R-:W-:-:S04]  /*51750*/  IMAD.WIDE R8, R252, 0x4, R8 ;  /* 0x00000004fc087825 */ /* 0x004fc800078e0208 */
[----:B-1----:R-:W-:-:S04]  /*51760*/  IMAD.WIDE R30, R252, 0x4, R18 ;  /* 0x00000004fc1e7825 */ /* 0x002fc800078e0212 */
[C---:B---3--:R-:W-:Y:S01]  /*51770*/  IMAD.WIDE R28, R252.reuse, 0x4, R16 ;  /* 0x00000004fc1c7825 */ /* 0x048fe200078e0210 */
[----:B------:R1:W-:Y:S03]  /*51780*/  STL.64 [R1+0x3190], R8 ;  /* 0x0031900801007387 */ /* 0x0003e60000100a00 */
[----:B------:R-:W-:-:S04]  /*51790*/  IMAD.WIDE R26, R252, 0x4, R10 ;  /* 0x00000004fc1a7825 */ /* 0x000fc800078e020a */
[----:B------:R-:W4:Y:S02]  /*517a0*/  LDL.LU.64 R4, [R1+0x2780] ;  /* 0x0027800001047983 */ /* 0x000f240000300a00 */
[----:B------:R3:W-:Y:S01]  /*517b0*/  STL.64 [R1+0x3188], R30 ;  /* 0x0031881e01007387 */ /* 0x0007e20000100a00 */
[----:B------:R5:W-:Y:S01]  /*517c0*/  STL.64 [R1+0x3180], R28 ;  /* 0x0031801c01007387 */ /* 0x000be20000100a00 */
[----:B------:R-:W4:Y:S02]  /*517d0*/  LDL.LU.64 R18, [R1+0x2778] ;  /* 0x0027780001127983 */ /* 0x000f240000300a00 */
[----:B------:R1:W-:Y:S02]  /*517e0*/  STL.64 [R1+0x3178], R26 ;  /* 0x0031781a01007387 */ /* 0x0003e40000100a00 */
[----:B------:R-:W4:Y:S01]  /*517f0*/  LDL.LU.64 R16, [R1+0x2770] ;  /* 0x0027700001107983 */ /* 0x000f220000300a00 */
[----:B------:R-:W4:Y:S04]  /*51800*/  LDL.LU.64 R10, [R1+0x2768] ;  /* 0x00276800010a7983 */ /* 0x000f280000300a00 */
[----:B------:R1:W-:Y:S02]  /*51810*/  LDGSTS.E [R0+-0x7a000], [R8.64], !P6 ;  /* 0x8600000008007fae */ /* 0x0003e4000f121844 */
[----:B-1----:R-:W-:-:S02]  /*51820*/  IADD3 R9, R13, 0x100000, RZ ;  /* 0x001000000d097810 */ /* 0x002fc40007ffe0ff */
[----:B------:R-:W-:-:S03]  /*51830*/  IADD3 R8, R13, 0x100000, RZ ;  /* 0x001000000d087810 */ /* 0x000fc60007ffe0ff */
[----:B------:R1:W-:Y:S02]  /*51840*/  LDGSTS.E [R9+-0x79e00], [R30.64], !P6 ;  /* 0x862000001e097fae */ /* 0x0003e4000f121844 */
[----:B------:R1:W-:Y:S02]  /*51850*/  LDGSTS.E [R8+-0x79c00], [R28.64], !P6 ;  /* 0x864000001c087fae */ /* 0x0003e4000f121844 */
[----:B------:R1:W-:Y:S02]  /*51860*/  LDGSTS.E [R174+-0x79a00], [R26.64], !P6 ;  /* 0x866000001aae7fae */ /* 0x0003e4000f121844 */
[----:B----4-:R-:W-:-:S05]  /*51870*/  IMAD.WIDE R2, R252, 0x4, R2 ;  /* 0x00000004fc027825 */ /* 0x010fca00078e0202 */
[----:B------:R4:W-:Y:S01]  /*51880*/  STL.64 [R1+0x3150], R2 ;  /* 0x0031500201007387 */ /* 0x0009e20000100a00 */
[----:B-1----:R-:W2:Y:S03]  /*51890*/  LDL.LU.64 R8, [R1+0x2760] ;  /* 0x0027600001087983 */ /* 0x002ea60000300a00 */
[----:B------:R4:W-:Y:S01]  /*518a0*/  LDGSTS.E [R0+-0x78000], [R2.64], !P4 ;  /* 0x8800000002007fae */ /* 0x0009e2000e121844 */
[----:B---3--:R-:W-:-:S04]  /*518b0*/  IMAD.WIDE R30, R252, 0x4, R22 ;  /* 0x00000004fc1e7825 */ /* 0x008fc800078e0216 */
[----:B-----5:R-:W-:-:S04]  /*518c0*/  IMAD.WIDE R28, R252, 0x4, R20 ;  /* 0x00000004fc1c7825 */ /* 0x020fc800078e0214 */
[C---:B------:R-:W-:Y:S01]  /*518d0*/  IMAD.WIDE R26, R252.reuse, 0x4, R14 ;  /* 0x00000004fc1a7825 */ /* 0x040fe200078e020e */
[----:B------:R1:W-:Y:S03]  /*518e0*/  STL.64 [R1+0x3148], R30 ;  /* 0x0031481e01007387 */ /* 0x0003e60000100a00 */
[----:B------:R3:W-:Y:S02]  /*518f0*/  STL.64 [R1+0x3140], R28 ;  /* 0x0031401c01007387 */ /* 0x0007e40000100a00 */
[----:B------:R-:W5:Y:S01]  /*51900*/  LDL.LU.64 R22, [R1+0x2758] ;  /* 0x0027580001167983 */ /* 0x000f620000300a00 */
[C---:B----4-:R-:W-:Y:S01]  /*51910*/  IADD3 R3, R13.reuse, 0x100000, RZ ;  /* 0x001000000d037810 */ /* 0x050fe20007ffe0ff */
[----:B------:R4:W-:Y:S01]  /*51920*/  STL.64 [R1+0x3138], R26 ;  /* 0x0031381a01007387 */ /* 0x0009e20000100a00 */
[----:B------:R-:W5:Y:S01]  /*51930*/  LDL.LU.64 R20, [R1+0x2750] ;  /* 0x0027500001147983 */ /* 0x000f620000300a00 */
[----:B------:R-:W-:Y:S01]  /*51940*/  IADD3 R2, R13, 0x100000, RZ ;  /* 0x001000000d027810 */ /* 0x000fe20007ffe0ff */
[----:B------:R-:W5:Y:S01]  /*51950*/  LDL.LU.64 R14, [R1+0x2748] ;  /* 0x00274800010e7983 */ /* 0x000f620000300a00 */
[----:B------:R1:W-:Y:S03]  /*51960*/  LDGSTS.E [R3+-0x77e00], [R30.64], !P4 ;  /* 0x882000001e037fae */ /* 0x0003e6000e121844 */
[----:B------:R3:W-:Y:S02]  /*51970*/  LDGSTS.E [R2+-0x77c00], [R28.64], !P4 ;  /* 0x884000001c027fae */ /* 0x0007e4000e121844 */
[----:B------:R4:W-:Y:S02]  /*51980*/  LDGSTS.E [R174+-0x77a00], [R26.64], !P4 ;  /* 0x886000001aae7fae */ /* 0x0009e4000e121844 */
[----:B------:R-:W-:-:S04]  /*51990*/  IMAD.WIDE R4, R252, 0x4, R4 ;  /* 0x00000004fc047825 */ /* 0x000fc800078e0204 */
[----:B-1----:R-:W-:-:S04]  /*519a0*/  IMAD.WIDE R30, R252, 0x4, R18 ;  /* 0x00000004fc1e7825 */ /* 0x002fc800078e0212 */
[C---:B---3--:R-:W-:Y:S01]  /*519b0*/  IMAD.WIDE R28, R252.reuse, 0x4, R16 ;  /* 0x00000004fc1c7825 */ /* 0x048fe200078e0210 */
[----:B------:R1:W-:Y:S03]  /*519c0*/  STL.64 [R1+0x3110], R4 ;  /* 0x0031100401007387 */ /* 0x0003e60000100a00 */
[----:B----4-:R-:W-:-:S04]  /*519d0*/  IMAD.WIDE R26, R252, 0x4, R10 ;  /* 0x00000004fc1a7825 */ /* 0x010fc800078e020a */
[----:B------:R-:W2:Y:S02]  /*519e0*/  LDL.LU.64 R2, [R1+0x2740] ;  /* 0x0027400001027983 */ /* 0x000ea40000300a00 */
[----:B------:R5:W-:Y:S01]  /*519f0*/  STL.64 [R1+0x3108], R30 ;  /* 0x0031081e01007387 */ /* 0x000be20000100a00 */
[----:B------:R4:W-:Y:S01]  /*51a00*/  STL.64 [R1+0x3100], R28 ;  /* 0x0031001c01007387 */ /* 0x0009e20000100a00 */
[----:B------:R-:W2:Y:S02]  /*51a10*/  LDL.LU.64 R18, [R1+0x2738] ;  /* 0x0027380001127983 */ /* 0x000ea40000300a00 */
[----:B------:R1:W-:Y:S02]  /*51a20*/  STL.64 [R1+0x30f8], R26 ;  /* 0x0030f81a01007387 */ /* 0x0003e40000100a00 */
[----:B------:R-:W2:Y:S01]  /*51a30*/  LDL.LU.64 R16, [R1+0x2730] ;  /* 0x0027300001107983 */ /* 0x000ea20000300a00 */
[----:B------:R-:W2:Y:S04]  /*51a40*/  LDL.LU.64 R10, [R1+0x2728] ;  /* 0x00272800010a7983 */ /* 0x000ea80000300a00 */
[----:B------:R1:W-:Y:S02]  /*51a50*/  LDGSTS.E [R0+-0x76000], [R4.64], !P2 ;  /* 0x8a00000004007fae */ /* 0x0003e4000d121844 */
[----:B-1----:R-:W-:-:S02]  /*51a60*/  IADD3 R5, R13, 0x100000, RZ ;  /* 0x001000000d057810 */ /* 0x002fc40007ffe0ff */
[----:B------:R-:W-:-:S03]  /*51a70*/  IADD3 R4, R13, 0x100000, RZ ;  /* 0x001000000d047810 */ /* 0x000fc60007ffe0ff */
[----:B------:R1:W-:Y:S02]  /*51a80*/  LDGSTS.E [R5+-0x75e00], [R30.64], !P2 ;  /* 0x8a2000001e057fae */ /* 0x0003e4000d121844 */
[----:B------:R1:W-:Y:S02]  /*51a90*/  LDGSTS.E [R4+-0x75c00], [R28.64], !P2 ;  /* 0x8a4000001c047fae */ /* 0x0003e4000d121844 */
[----:B------:R1:W-:Y:S02]  /*51aa0*/  LDGSTS.E [R174+-0x75a00], [R26.64], !P2 ;  /* 0x8a6000001aae7fae */ /* 0x0003e4000d121844 */
[----:B--2---:R-:W-:-:S05]  /*51ab0*/  IMAD.WIDE R8, R252, 0x4, R8 ;  /* 0x00000004fc087825 */ /* 0x004fca00078e0208 */
[----:B------:R2:W-:Y:S01]  /*51ac0*/  STL.64 [R1+0x30d0], R8 ;  /* 0x0030d00801007387 */ /* 0x0005e20000100a00 */
[----:B-1----:R-:W3:Y:S03]  /*51ad0*/  LDL.LU.64 R4, [R1+0x2720] ;  /* 0x0027200001047983 */ /* 0x002ee60000300a00 */
[----:B------:R2:W-:Y:S01]  /*51ae0*/  LDGSTS.E [R0+-0x74000], [R8.64], !P3 ;  /* 0x8c00000008007fae */ /* 0x0005e2000d921844 */
[----:B-----5:R-:W-:-:S04]  /*51af0*/  IMAD.WIDE R30, R252, 0x4, R22 ;  /* 0x00000004fc1e7825 */ /* 0x020fc800078e0216 */
[----:B----4-:R-:W-:-:S04]  /*51b00*/  IMAD.WIDE R28, R252, 0x4, R20 ;  /* 0x00000004fc1c7825 */ /* 0x010fc800078e0214 */
[----:B------:R-:W-:Y:S01]  /*51b10*/  IMAD.WIDE R26, R252, 0x4, R14 ;  /* 0x00000004fc1a7825 */ /* 0x000fe200078e020e */
[----:B------:R1:W-:Y:S03]  /*51b20*/  STL.64 [R1+0x30c8], R30 ;  /* 0x0030c81e01007387 */ /* 0x0003e60000100a00 */
[----:B------:R4:W-:Y:S02]  /*51b30*/  STL.64 [R1+0x30c0], R28 ;  /* 0x0030c01c01007387 */ /* 0x0009e40000100a00 */
[----:B------:R-:W5:Y:S01]  /*51b40*/  LDL.LU.64 R22, [R1+0x2718] ;  /* 0x0027180001167983 */ /* 0x000f620000300a00 */
[C---:B--2---:R-:W-:Y:S01]  /*51b50*/  IADD3 R9, R13.reuse, 0x100000, RZ ;  /* 0x001000000d097810 */ /* 0x044fe20007ffe0ff */
[----:B------:R2:W-:Y:S01]  /*51b60*/  STL.64 [R1+0x30b8], R26 ;  /* 0x0030b81a01007387 */ /* 0x0005e20000100a00 */
[----:B------:R-:W5:Y:S01]  /*51b70*/  LDL.LU.64 R20, [R1+0x2710] ;  /* 0x0027100001147983 */ /* 0x000f620000300a00 */
[----:B------:R-:W-:Y:S01]  /*51b80*/  IADD3 R8, R13, 0x100000, RZ ;  /* 0x001000000d087810 */ /* 0x000fe20007ffe0ff */
[----:B------:R-:W5:Y:S01]  /*51b90*/  LDL.LU.64 R14, [R1+0x2708] ;  /* 0x00270800010e7983 */ /* 0x000f620000300a00 */
[----:B------:R1:W-:Y:S03]  /*51ba0*/  LDGSTS.E [R9+-0x73e00], [R30.64], !P3 ;  /* 0x8c2000001e097fae */ /* 0x0003e6000d921844 */
[----:B------:R4:W-:Y:S02]  /*51bb0*/  LDGSTS.E [R8+-0x73c00], [R28.64], !P3 ;  /* 0x8c4000001c087fae */ /* 0x0009e4000d921844 */
[----:B------:R2:W-:Y:S01]  /*51bc0*/  LDGSTS.E [R174+-0x73a00], [R26.64], !P3 ;  /* 0x8c6000001aae7fae */ /* 0x0005e2000d921844 */
[----:B------:R-:W-:-:S04]  /*51bd0*/  IADD3 R12, R250, -0x11d, RZ ;  /* 0xfffffee3fa0c7810 */ /* 0x000fc80007ffe0ff */
[----:B------:R-:W-:Y:S01]  /*51be0*/  ISETP.GE.U32.AND P5, PT, R12, 0x7ffffe64, PT ;  /* 0x7ffffe640c00780c */ /* 0x000fe20003fa6070 */
[----:B------:R-:W-:-:S04]  /*51bf0*/  IMAD.WIDE R2, R252, 0x4, R2 ;  /* 0x00000004fc027825 */ /* 0x000fc800078e0202 */
[----:B-1----:R-:W-:-:S04]  /*51c00*/  IMAD.WIDE R30, R252, 0x4, R18 ;  /* 0x00000004fc1e7825 */ /* 0x002fc800078e0212 */
[C---:B----4-:R-:W-:Y:S01]  /*51c10*/  IMAD.WIDE R28, R252.reuse, 0x4, R16 ;  /* 0x00000004fc1c7825 */ /* 0x050fe200078e0210 */
[----:B------:R1:W-:Y:S03]  /*51c20*/  STL.64 [R1+0x3090], R2 ;  /* 0x0030900201007387 */ /* 0x0003e60000100a00 */
[----:B--2---:R-:W-:-:S04]  /*51c30*/  IMAD.WIDE R26, R252, 0x4, R10 ;  /* 0x00000004fc1a7825 */ /* 0x004fc800078e020a */
[----:B------:R-:W3:Y:S02]  /*51c40*/  LDL.LU.64 R8, [R1+0x2700] ;  /* 0x0027000001087983 */ /* 0x000ee40000300a00 */
[----:B------:R5:W-:Y:S01]  /*51c50*/  STL.64 [R1+0x3088], R30 ;  /* 0x0030881e01007387 */ /* 0x000be20000100a00 */
[----:B------:R4:W-:Y:S01]  /*51c60*/  STL.64 [R1+0x3080], R28 ;  /* 0x0030801c01007387 */ /* 0x0009e20000100a00 */
[----:B------:R-:W3:Y:S02]  /*51c70*/  LDL.LU.64 R18, [R1+0x26f8] ;  /* 0x0026f80001127983 */ /* 0x000ee40000300a00 */
[----:B------:R1:W-:Y:S02]  /*51c80*/  STL.64 [R1+0x3078], R26 ;  /* 0x0030781a01007387 */ /* 0x0003e40000100a00 */
[----:B------:R-:W3:Y:S01]  /*51c90*/  LDL.LU.64 R16, [R1+0x26f0] ;  /* 0x0026f00001107983 */ /* 0x000ee20000300a00 */
[----:B------:R-:W3:Y:S04]  /*51ca0*/  LDL.LU.64 R10, [R1+0x26e8] ;  /* 0x0026e800010a7983 */ /* 0x000ee80000300a00 */
[----:B------:R1:W-:Y:S02]  /*51cb0*/  LDGSTS.E [R0+-0x72000], [R2.64], !P5 ;  /* 0x8e00000002007fae */ /* 0x0003e4000e921844 */
[----:B-1----:R-:W-:-:S02]  /*51cc0*/  IADD3 R3, R13, 0x100000, RZ ;  /* 0x001000000d037810 */ /* 0x002fc40007ffe0ff */
[----:B------:R-:W-:-:S03]  /*51cd0*/  IADD3 R2, R13, 0x100000, RZ ;  /* 0x001000000d027810 */ /* 0x000fc60007ffe0ff */
[----:B------:R1:W-:Y:S02]  /*51ce0*/  LDGSTS.E [R3+-0x71e00], [R30.64], !P5 ;  /* 0x8e2000001e037fae */ /* 0x0003e4000e921844 */
[----:B------:R1:W-:Y:S02]  /*51cf0*/  LDGSTS.E [R2+-0x71c00], [R28.64], !P5 ;  /* 0x8e4000001c027fae */ /* 0x0003e4000e921844 */
[----:B---3--:R-:W-:Y:S01]  /*51d00*/  IMAD.WIDE R4, R252, 0x4, R4 ;  /* 0x00000004fc047825 */ /* 0x008fe200078e0204 */
[----:B------:R-:W-:Y:S01]  /*51d10*/  IADD3 R12, R250, -0x121, RZ ;  /* 0xfffffedffa0c7810 */ /* 0x000fe20007ffe0ff */
[----:B------:R3:W-:Y:S04]  /*51d20*/  LDGSTS.E [R174+-0x71a00], [R26.64], !P5 ;  /* 0x8e6000001aae7fae */ /* 0x0007e8000e921844 */
[----:B------:R3:W-:Y:S01]  /*51d30*/  STL.64 [R1+0x3050], R4 ;  /* 0x0030500401007387 */ /* 0x0007e20000100a00 */
[----:B-1----:R-:W2:Y:S01]  /*51d40*/  LDL.LU.64 R2, [R1+0x26e0] ;  /* 0x0026e00001027983 */ /* 0x002ea20000300a00 */
[----:B------:R-:W-:Y:S01]  /*51d50*/  ISETP.GE.U32.AND P0, PT, R12, 0x7ffffe60, PT ;  /* 0x7ffffe600c00780c */ /* 0x000fe20003f06070 */
[----:B-----5:R-:W-:-:S04]  /*51d60*/  IMAD.WIDE R30, R252, 0x4, R22 ;  /* 0x00000004fc1e7825 */ /* 0x020fc800078e0216 */
[----:B----4-:R-:W-:-:S08]  /*51d70*/  IMAD.WIDE R28, R252, 0x4, R20 ;  /* 0x00000004fc1c7825 */ /* 0x010fd000078e0214 */
[----:B------:R1:W-:Y:S04]  /*51d80*/  LDGSTS.E [R0+-0x70000], [R4.64], !P0 ;  /* 0x9000000004007fae */ /* 0x0003e8000c121844 */
[----:B------:R4:W-:Y:S01]  /*51d90*/  STL.64 [R1+0x3048], R30 ;  /* 0x0030481e01007387 */ /* 0x0009e20000100a00 */
[----:B---3--:R-:W-:-:S04]  /*51da0*/  IMAD.WIDE R26, R252, 0x4, R14 ;  /* 0x00000004fc1a7825 */ /* 0x008fc800078e020e */
[----:B------:R3:W-:Y:S01]  /*51db0*/  STL.64 [R1+0x3040], R28 ;  /* 0x0030401c01007387 */ /* 0x0007e20000100a00 */
[----:B------:R-:W5:Y:S01]  /*51dc0*/  LDL.LU.64 R22, [R1+0x26d8] ;  /* 0x0026d80001167983 */ /* 0x000f620000300a00 */
[----:B------:R3:W-:Y:S02]  /*51dd0*/  STL.64 [R1+0x3038], R26 ;  /* 0x0030381a01007387 */ /* 0x0007e40000100a00 */
[----:B------:R-:W5:Y:S02]  /*51de0*/  LDL.LU.64 R20, [R1+0x26d0] ;  /* 0x0026d00001147983 */ /* 0x000f640000300a00 */
[----:B------:R-:W5:Y:S01]  /*51df0*/  LDL.LU.64 R14, [R1+0x26c8] ;  /* 0x0026c800010e7983 */ /* 0x000f620000300a00 */
[C---:B-1----:R-:W-:Y:S02]  /*51e00*/  IADD3 R5, R13.reuse, 0x100000, RZ ;  /* 0x001000000d057810 */ /* 0x042fe40007ffe0ff */
[----:B------:R-:W-:-:S03]  /*51e10*/  IADD3 R4, R13, 0x100000, RZ ;  /* 0x001000000d047810 */ /* 0x000fc60007ffe0ff */
[----:B------:R4:W-:Y:S02]  /*51e20*/  LDGSTS.E [R5+-0x6fe00], [R30.64], !P0 ;  /* 0x902000001e057fae */ /* 0x0009e4000c121844 */
[----:B------:R3:W-:Y:S02]  /*51e30*/  LDGSTS.E [R4+-0x6fc00], [R28.64], !P0 ;  /* 0x904000001c047fae */ /* 0x0007e4000c121844 */
[----:B------:R1:W-:Y:S01]  /*51e40*/  LDGSTS.E [R174+-0x6fa00], [R26.64], !P0 ;  /* 0x906000001aae7fae */ /* 0x0003e2000c121844 */
[----:B------:R-:W-:-:S04]  /*51e50*/  IADD3 R12, R250, -0x125, RZ ;  /* 0xfffffedbfa0c7810 */ /* 0x000fc80007ffe0ff */
[----:B------:R-:W-:Y:S01]  /*51e60*/  ISETP.GE.U32.AND P1, PT, R12, 0x7ffffe5c, PT ;  /* 0x7ffffe5c0c00780c */ /* 0x000fe20003f26070 */
[----:B------:R-:W-:-:S04]  /*51e70*/  IMAD.WIDE R8, R252, 0x4, R8 ;  /* 0x00000004fc087825 */ /* 0x000fc800078e0208 */
[----:B----4-:R-:W-:-:S04]  /*51e80*/  IMAD.WIDE R30, R252, 0x4, R18 ;  /* 0x00000004fc1e7825 */ /* 0x010fc800078e0212 */
[C---:B---3--:R-:W-:Y:S01]  /*51e90*/  IMAD.WIDE R28, R252.reuse, 0x4, R16 ;  /* 0x00000004fc1c7825 */ /* 0x048fe200078e0210 */
[----:B------:R3:W-:Y:S03]  /*51ea0*/  STL.64 [R1+0x3010], R8 ;  /* 0x0030100801007387 */ /* 0x0007e60000100a00 */
[----:B-1----:R-:W-:-:S04]  /*51eb0*/  IMAD.WIDE R26, R252, 0x4, R10 ;  /* 0x00000004fc1a7825 */ /* 0x002fc800078e020a */
        /* <DEDUP_REMOVED lines=8> */
[----:B---3--:R-:W-:-:S02]  /*51f40*/  IADD3 R9, R13, 0x100000, RZ ;  /* 0x001000000d097810 */ /* 0x008fc40007ffe0ff */
[----:B------:R-:W-:-:S03]  /*51f50*/  IADD3 R8, R13, 0x100000, RZ ;  /* 0x001000000d087810 */ /* 0x000fc60007ffe0ff */
[----:B------:R3:W-:Y:S02]  /*51f60*/  LDGSTS.E [R9+-0x6de00], [R30.64], !P1 ;  /* 0x922000001e097fae */ /* 0x0007e4000c921844 */
[----:B------:R3:W-:Y:S02]  /*51f70*/  LDGSTS.E [R8+-0x6dc00], [R28.64], !P1 ;  /* 0x924000001c087fae */ /* 0x0007e4000c921844 */
[----:B--2---:R-:W-:Y:S01]  /*51f80*/  IMAD.WIDE R2, R252, 0x4, R2 ;  /* 0x00000004fc027825 */ /* 0x004fe200078e0202 */
[----:B------:R-:W-:Y:S01]  /*51f90*/  IADD3 R12, R250, -0x129, RZ ;  /* 0xfffffed7fa0c7810 */ /* 0x000fe20007ffe0ff */
[----:B------:R2:W-:Y:S04]  /*51fa0*/  LDGSTS.E [R174+-0x6da00], [R26.64], !P1 ;  /* 0x926000001aae7fae */ /* 0x0005e8000c921844 */
[----:B------:R1:W-:Y:S01]  /*51fb0*/  STL.64 [R1+0x2fd0], R2 ;  /* 0x002fd00201007387 */ /* 0x0003e20000100a00 */
[----:B---3--:R-:W3:Y:S01]  /*51fc0*/  LDL.LU.64 R8, [R1+0x26a0] ;  /* 0x0026a00001087983 */ /* 0x008ee20000300a00 */
[----:B------:R-:W-:Y:S01]  /*51fd0*/  ISETP.GE.U32.AND P6, PT, R12, 0x7ffffe58, PT ;  /* 0x7ffffe580c00780c */ /* 0x000fe20003fc6070 */
[----:B-----5:R-:W-:-:S04]  /*51fe0*/  IMAD.WIDE R30, R252, 0x4, R22 ;  /* 0x00000004fc1e7825 */ /* 0x020fc800078e0216 */
[----:B-1----:R-:W-:-:S04]  /*51ff0*/  IMAD.WIDE R28, R252, 0x4, R20 ;  /* 0x00000004fc1c7825 */ /* 0x002fc800078e0214 */
[----:B--2---:R-:W-:-:S04]  /*52000*/  IMAD.WIDE R26, R252, 0x4, R14 ;  /* 0x00000004fc1a7825 */ /* 0x004fc800078e020e */
[----:B------:R1:W-:Y:S04]  /*52010*/  LDGSTS.E [R0+-0x6c000], [R2.64], !P6 ;  /* 0x9400000002007fae */ /* 0x0003e8000f121844 */
[----:B------:R2:W-:Y:S01]  /*52020*/  STL.64 [R1+0x2fc8], R30 ;  /* 0x002fc81e01007387 */ /* 0x0005e20000100a00 */
[----:B------:R5:W-:Y:S02]  /*52030*/  STL.64 [R1+0x2fc0], R28 ;  /* 0x002fc01c01007387 */ /* 0x000be40000100a00 */
[----:B------:R-:W3:Y:S02]  /*52040*/  LDL.LU.64 R22, [R1+0x2698] ;  /* 0x0026980001167983 */ /* 0x000ee40000300a00 */
[----:B------:R2:W-:Y:S01]  /*52050*/  STL.64 [R1+0x2fb8], R26 ;  /* 0x002fb81a01007387 */ /* 0x0005e20000100a00 */
[----:B------:R-:W3:Y:S01]  /*52060*/  LDL.LU.64 R20, [R1+0x2690] ;  /* 0x0026900001147983 */ /* 0x000ee20000300a00 */
[----:B------:R-:W3:Y:S01]  /*52070*/  LDL.LU.64 R14, [R1+0x2688] ;  /* 0x00268800010e7983 */ /* 0x000ee20000300a00 */
[----:B-1----:R-:W-:-:S02]  /*52080*/  IADD3 R3, R13, 0x100000, RZ ;  /* 0x001000000d037810 */ /* 0x002fc40007ffe0ff */
[----:B------:R-:W-:-:S03]  /*52090*/  IADD3 R2, R13, 0x100000, RZ ;  /* 0x001000000d027810 */ /* 0x000fc60007ffe0ff */
[----:B------:R2:W-:Y:S02]  /*520a0*/  LDGSTS.E [R3+-0x6be00], [R30.64], !P6 ;  /* 0x942000001e037fae */ /* 0x0005e4000f121844 */
[----:B------:R5:W-:Y:S02]  /*520b0*/  LDGSTS.E [R2+-0x6bc00], [R28.64], !P6 ;  /* 0x944000001c027fae */ /* 0x000be4000f121844 */
[----:B------:R1:W-:Y:S01]  /*520c0*/  LDGSTS.E [R174+-0x6ba00], [R26.64], !P6 ;  /* 0x946000001aae7fae */ /* 0x0003e2000f121844 */
[----:B------:R-:W-:-:S04]  /*520d0*/  IADD3 R12, R250, -0x12d, RZ ;  /* 0xfffffed3fa0c7810 */ /* 0x000fc80007ffe0ff */
[----:B------:R-:W-:Y:S01]  /*520e0*/  ISETP.GE.U32.AND P4, PT, R12, 0x7ffffe54, PT ;  /* 0x7ffffe540c00780c */ /* 0x000fe20003f86070 */
[----:B----4-:R-:W-:-:S04]  /*520f0*/  IMAD.WIDE R4, R252, 0x4, R4 ;  /* 0x00000004fc047825 */ /* 0x010fc800078e0204 */
[----:B--2---:R-:W-:-:S04]  /*52100*/  IMAD.WIDE R30, R252, 0x4, R18 ;  /* 0x00000004fc1e7825 */ /* 0x004fc800078e0212 */
[C---:B-----5:R-:W-:Y:S01]  /*52110*/  IMAD.WIDE R28, R252.reuse, 0x4, R16 ;  /* 0x00000004fc1c7825 */ /* 0x060fe200078e0210 */
        /* <DEDUP_REMOVED lines=10> */
[----:B--2---:R-:W-:-:S02]  /*521c0*/  IADD3 R5, R13, 0x100000, RZ ;  /* 0x001000000d057810 */ /* 0x004fc40007ffe0ff */
[----:B------:R-:W-:-:S03]  /*521d0*/  IADD3 R4, R13, 0x100000, RZ ;  /* 0x001000000d047810 */ /* 0x000fc60007ffe0ff */
[----:B------:R2:W-:Y:S02]  /*521e0*/  LDGSTS.E [R5+-0x69e00], [R30.64], !P4 ;  /* 0x962000001e057fae */ /* 0x0005e4000e121844 */
[----:B------:R2:W-:Y:S02]  /*521f0*/  LDGSTS.E [R4+-0x69c00], [R28.64], !P4 ;  /* 0x964000001c047fae */ /* 0x0005e4000e121844 */
[----:B---3--:R-:W-:Y:S01]  /*52200*/  IMAD.WIDE R8, R252, 0x4, R8 ;  /* 0x00000004fc087825 */ /* 0x008fe200078e0208 */
[----:B------:R-:W-:Y:S01]  /*52210*/  IADD3 R12, R250, -0x131, RZ ;  /* 0xfffffecffa0c7810 */ /* 0x000fe20007ffe0ff */
[----:B------:R3:W-:Y:S04]  /*52220*/  LDGSTS.E [R174+-0x69a00], [R26.64], !P4 ;  /* 0x966000001aae7fae */ /* 0x0007e8000e121844 */
[----:B------:R1:W-:Y:S01]  /*52230*/  STL.64 [R1+0x2f50], R8 ;  /* 0x002f500801007387 */ /* 0x0003e20000100a00 */
[----:B--2---:R-:W2:Y:S01]  /*52240*/  LDL.LU.64 R4, [R1+0x2660] ;  /* 0x0026600001047983 */ /* 0x004ea20000300a00 */
[----:B------:R-:W-:Y:S01]  /*52250*/  ISETP.GE.U32.AND P2, PT, R12, 0x7ffffe50, PT ;  /* 0x7ffffe500c00780c */ /* 0x000fe20003f46070 */
[----:B------:R-:W-:-:S12]  /*52260*/  IADD3 R12, R250, -0x135, RZ ;  /* 0xfffffecbfa0c7810 */ /* 0x000fd80007ffe0ff */
[----:B------:R3:W-:Y:S01]  /*52270*/  LDGSTS.E [R0+-0x68000], [R8.64], !P2 ;  /* 0x9800000008007fae */ /* 0x0007e2000d121844 */
[----:B-1----:R-:W-:-:S04]  /*52280*/  IMAD.WIDE R30, R252, 0x4, R22 ;  /* 0x00000004fc1e7825 */ /* 0x002fc800078e0216 */
[----:B-----5:R-:W-:-:S04]  /*52290*/  IMAD.WIDE R28, R252, 0x4, R20 ;  /* 0x00000004fc1c7825 */ /* 0x020fc800078e0214 */
[----:B---3--:R-:W-:Y:S01]  /*522a0*/  IMAD.WIDE R26, R252, 0x4, R14 ;  /* 0x00000004fc1a7825 */ /* 0x008fe200078e020e */
[----:B------:R1:W-:Y:S03]  /*522b0*/  STL.64 [R1+0x2f48], R30 ;  /* 0x002f481e01007387 */ /* 0x0003e60000100a00 */
[----:B------:R3:W-:Y:S02]  /*522c0*/  STL.64 [R1+0x2f40], R28 ;  /* 0x002f401c01007387 */ /* 0x0007e40000100a00 */
[----:B------:R-:W5:Y:S01]  /*522d0*/  LDL.LU.64 R22, [R1+0x2658] ;  /* 0x0026580001167983 */ /* 0x000f620000300a00 */
[----:B------:R1:W-:Y:S01]  /*522e0*/  STL.64 [R1+0x2f38], R26 ;  /* 0x002f381a01007387 */ /* 0x0003e20000100a00 */
[----:B------:R-:W-:-:S03]  /*522f0*/  IADD3 R9, R13, 0x100000, RZ ;  /* 0x001000000d097810 */ /* 0x000fc60007ffe0ff */
[----:B------:R-:W5:Y:S01]  /*52300*/  LDL.LU.64 R20, [R1+0x2650] ;  /* 0x0026500001147983 */ /* 0x000f620000300a00 */
[----:B------:R-:W-:Y:S01]  /*52310*/  IADD3 R8, R13, 0x100000, RZ ;  /* 0x001000000d087810 */ /* 0x000fe20007ffe0ff */
[----:B------:R-:W5:Y:S02]  /*52320*/  LDL.LU.64 R14, [R1+0x2648] ;  /* 0x00264800010e7983 */ /* 0x000f640000300a00 */
[----:B------:R1:W-:Y:S02]  /*52330*/  LDGSTS.E [R9+-0x67e00], [R30.64], !P2 ;  /* 0x982000001e097fae */ /* 0x0003e4000d121844 */
[----:B------:R3:W-:Y:S02]  /*52340*/  LDGSTS.E [R8+-0x67c00], [R28.64], !P2 ;  /* 0x984000001c087fae */ /* 0x0007e4000d121844 */
[----:B------:R1:W-:Y:S01]  /*52350*/  LDGSTS.E [R174+-0x67a00], [R26.64], !P2 ;  /* 0x986000001aae7fae */ /* 0x0003e2000d121844 */
[----:B------:R-:W-:Y:S01]  /*52360*/  ISETP.GE.U32.AND P3, PT, R12, 0x7ffffe4c, PT ;  /* 0x7ffffe4c0c00780c */ /* 0x000fe20003f66070 */
[----:B----4-:R-:W-:-:S04]  /*52370*/  IMAD.WIDE R2, R252, 0x4, R2 ;  /* 0x00000004fc027825 */ /* 0x010fc800078e0202 */
[----:B-1----:R-:W-:-:S04]  /*52380*/  IMAD.WIDE R30, R252, 0x4, R18 ;  /* 0x00000004fc1e7825 */ /* 0x002fc800078e0212 */
[C---:B---3--:R-:W-:Y:S01]  /*52390*/  IMAD.WIDE R28, R252.reuse, 0x4, R16 ;  /* 0x00000004fc1c7825 */ /* 0x048fe200078e0210 */
[----:B------:R1:W-:Y:S03]  /*523a0*/  STL.64 [R1+0x2f10], R2 ;  /* 0x002f100201007387 */ /* 0x0003e60000100a00 */
[----:B------:R-:W-:-:S04]  /*523b0*/  IMAD.WIDE R26, R252, 0x4, R10 ;  /* 0x00000004fc1a7825 */ /* 0x000fc800078e020a */
        /* <DEDUP_REMOVED lines=12> */
[----:B--2---:R-:W-:Y:S01]  /*52480*/  IMAD.WIDE R4, R252, 0x4, R4 ;  /* 0x00000004fc047825 */ /* 0x004fe200078e0204 */
[----:B------:R-:W-:Y:S01]  /*52490*/  IADD3 R12, R250, -0x139, RZ ;  /* 0xfffffec7fa0c7810 */ /* 0x000fe20007ffe0ff */
[----:B------:R2:W-:Y:S04]  /*524a0*/  LDGSTS.E [R174+-0x65a00], [R26.64], !P3 ;  /* 0x9a6000001aae7fae */ /* 0x0005e8000d921844 */
[----:B------:R2:W-:Y:S01]  /*524b0*/  STL.64 [R1+0x2ed0], R4 ;  /* 0x002ed00401007387 */ /* 0x0005e20000100a00 */
[----:B-1----:R-:W3:Y:S01]  /*524c0*/  LDL.LU.64 R2, [R1+0x2620] ;  /* 0x0026200001027983 */ /* 0x002ee20000300a00 */
[----:B------:R-:W-:Y:S01]  /*524d0*/  ISETP.GE.U32.AND P5, PT, R12, 0x7ffffe48, PT ;  /* 0x7ffffe480c00780c */ /* 0x000fe20003fa6070 */
[----:B------:R-:W-:-:S12]  /*524e0*/  IADD3 R12, R250, -0x13d, RZ ;  /* 0xfffffec3fa0c7810 */ /* 0x000fd80007ffe0ff */
[----:B------:R1:W-:Y:S01]  /*524f0*/  LDGSTS.E [R0+-0x64000], [R4.64], !P5 ;  /* 0x9c00000004007fae */ /* 0x0003e2000e921844 */
[----:B-----5:R-:W-:-:S04]  /*52500*/  IMAD.WIDE R30, R252, 0x4, R22 ;  /* 0x00000004fc1e7825 */ /* 0x020fc800078e0216 */
[----:B----4-:R-:W-:-:S04]  /*52510*/  IMAD.WIDE R28, R252, 0x4, R20 ;  /* 0x00000004fc1c7825 */ /* 0x010fc800078e0214 */
[----:B--2---:R-:W-:Y:S01]  /*52520*/  IMAD.WIDE R26, R252, 0x4, R14 ;  /* 0x00000004fc1a7825 */ /* 0x004fe200078e020e */
[----:B------:R2:W-:Y:S03]  /*52530*/  STL.64 [R1+0x2ec8], R30 ;  /* 0x002ec81e01007387 */ /* 0x0005e60000100a00 */
[----:B------:R4:W-:Y:S02]  /*52540*/  STL.64 [R1+0x2ec0], R28 ;  /* 0x002ec01c01007387 */ /* 0x0009e40000100a00 */
[----:B------:R-:W5:Y:S01]  /*52550*/  LDL.LU.64 R22, [R1+0x2618] ;  /* 0x0026180001167983 */ /* 0x000f620000300a00 */
[C---:B-1----:R-:W-:Y:S01]  /*52560*/  IADD3 R5, R13.reuse, 0x100000, RZ ;  /* 0x001000000d057810 */ /* 0x042fe20007ffe0ff */
[----:B------:R1:W-:Y:S01]  /*52570*/  STL.64 [R1+0x2eb8], R26 ;  /* 0x002eb81a01007387 */ /* 0x0003e20000100a00 */
[----:B------:R-:W5:Y:S01]  /*52580*/  LDL.LU.64 R20, [R1+0x2610] ;  /* 0x0026100001147983 */ /* 0x000f620000300a00 */
[----:B------:R-:W-:Y:S01]  /*52590*/  IADD3 R4, R13, 0x100000, RZ ;  /* 0x001000000d047810 */ /* 0x000fe20007ffe0ff */
[----:B------:R-:W5:Y:S01]  /*525a0*/  LDL.LU.64 R14, [R1+0x2608] ;  /* 0x00260800010e7983 */ /* 0x000f620000300a00 */
[----:B------:R2:W-:Y:S03]  /*525b0*/  LDGSTS.E [R5+-0x63e00], [R30.64], !P5 ;  /* 0x9c2000001e057fae */ /* 0x0005e6000e921844 */
[----:B------:R4:W-:Y:S02]  /*525c0*/  LDGSTS.E [R4+-0x63c00], [R28.64], !P5 ;  /* 0x9c4000001c047fae */ /* 0x0009e4000e921844 */
[----:B------:R1:W-:Y:S01]  /*525d0*/  LDGSTS.E [R174+-0x63a00], [R26.64], !P5 ;  /* 0x9c6000001aae7fae */ /* 0x0003e2000e921844 */
[----:B------:R-:W-:Y:S01]  /*525e0*/  ISETP.GE.U32.AND P0, PT, R12, 0x7ffffe44, PT ;  /* 0x7ffffe440c00780c */ /* 0x000fe20003f06070 */
[----:B------:R-:W-:-:S04]  /*525f0*/  IMAD.WIDE R8, R252, 0x4, R8 ;  /* 0x00000004fc087825 */ /* 0x000fc800078e0208 */
[----:B--2---:R-:W-:-:S04]  /*52600*/  IMAD.WIDE R30, R252, 0x4, R18 ;  /* 0x00000004fc1e7825 */ /* 0x004fc800078e0212 */
[C---:B----4-:R-:W-:Y:S01]  /*52610*/  IMAD.WIDE R28, R252.reuse, 0x4, R16 ;  /* 0x00000004fc1c7825 */ /* 0x050fe200078e0210 */
        /* <DEDUP_REMOVED lines=20> */
[----:B------:R-:W-:-:S04]  /*52760*/  IADD3 R12, R250, -0x145, RZ ;  /* 0xfffffebbfa0c7810 */ /* 0x000fc80007ffe0ff */
[----:B------:R-:W-:-:S08]  /*52770*/  ISETP.GE.U32.AND P6, PT, R12, 0x7ffffe3c, PT ;  /* 0x7ffffe3c0c00780c */ /* 0x000fd00003fc6070 */
[----:B------:R1:W-:Y:S01]  /*52780*/  LDGSTS.E [R0+-0x60000], [R2.64], !P1 ;  /* 0xa000000002007fae */ /* 0x0003e2000c921844 */
[----:B-----5:R-:W-:-:S04]  /*52790*/  IMAD.WIDE R30, R252, 0x4, R22 ;  /* 0x00000004fc1e7825 */ /* 0x020fc800078e0216 */
[----:B-1----:R-:W-:-:S04]  /*527a0*/  IMAD.WIDE R28, R252, 0x4, R20 ;  /* 0x00000004fc1c7825 */ /* 0x002fc800078e0214 */
[C---:B---3--:R-:W-:Y:S01]  /*527b0*/  IMAD.WIDE R26, R252.reuse, 0x4, R14 ;  /* 0x00000004fc1a7825 */ /* 0x048fe200078e020e */
[----:B------:R1:W-:Y:S03]  /*527c0*/  STL.64 [R1+0x2e48], R30 ;  /* 0x002e481e01007387 */ /* 0x0003e60000100a00 */
[----:B------:R3:W-:Y:S02]  /*527d0*/  STL.64 [R1+0x2e40], R28 ;  /* 0x002e401c01007387 */ /* 0x0007e40000100a00 */
[----:B------:R-:W5:Y:S01]  /*527e0*/  LDL.LU.64 R22, [R1+0x25d8] ;  /* 0x0025d80001167983 */ /* 0x000f620000300a00 */
[C---:B------:R-:W-:Y:S01]  /*527f0*/  IADD3 R3, R13.reuse, 0x100000, RZ ;  /* 0x001000000d037810 */ /* 0x040fe20007ffe0ff */
[----:B------:R1:W-:Y:S01]  /*52800*/  STL.64 [R1+0x2e38], R26 ;  /* 0x002e381a01007387 */ /* 0x0003e20000100a00 */
[----:B------:R-:W5:Y:S01]  /*52810*/  LDL.LU.64 R20, [R1+0x25d0] ;  /* 0x0025d00001147983 */ /* 0x000f620000300a00 */
[----:B------:R-:W-:Y:S01]  /*52820*/  IADD3 R2, R13, 0x100000, RZ ;  /* 0x001000000d027810 */ /* 0x000fe20007ffe0ff */
[----:B------:R-:W5:Y:S01]  /*52830*/  LDL.LU.64 R14, [R1+0x25c8] ;  /* 0x0025c800010e7983 */ /* 0x000f620000300a00 */
[----:B------:R1:W-:Y:S03]  /*52840*/  LDGSTS.E [R3+-0x5fe00], [R30.64], !P1 ;  /* 0xa02000001e037fae */ /* 0x0003e6000c921844 */
[----:B------:R3:W-:Y:S02]  /*52850*/  LDGSTS.E [R2+-0x5fc00], [R28.64], !P1 ;  /* 0xa04000001c027fae */ /* 0x0007e4000c921844 */
[----:B------:R1:W-:Y:S02]  /*52860*/  LDGSTS.E [R174+-0x5fa00], [R26.64], !P1 ;  /* 0xa06000001aae7fae */ /* 0x0003e4000c921844 */
        /* <DEDUP_REMOVED lines=23> */
[----:B------:R-:W-:-:S04]  /*529e0*/  IADD3 R12, R250, -0x14d, RZ ;  /* 0xfffffeb3fa0c7810 */ /* 0x000fc80007ffe0ff */
[----:B------:R-:W-:-:S08]  /*529f0*/  ISETP.GE.U32.AND P2, PT, R12, 0x7ffffe34, PT ;  /* 0x7ffffe340c00780c */ /* 0x000fd00003f46070 */
[----:B------:R1:W-:Y:S01]  /*52a00*/  LDGSTS.E [R0+-0x5c000], [R8.64], !P4 ;  /* 0xa400000008007fae */ /* 0x0003e2000e121844 */
[----:B-----5:R-:W-:-:S04]  /*52a10*/  IMAD.WIDE R30, R252, 0x4, R22 ;  /* 0x00000004fc1e7825 */ /* 0x020fc800078e0216 */
[----:B----4-:R-:W-:-:S04]  /*52a20*/  IMAD.WIDE R28, R252, 0x4, R20 ;  /* 0x00000004fc1c7825 */ /* 0x010fc800078e0214 */
[C---:B--2---:R-:W-:Y:S01]  /*52a30*/  IMAD.WIDE R26, R252.reuse, 0x4, R14 ;  /* 0x00000004fc1a7825 */ /* 0x044fe200078e020e */
        /* <DEDUP_REMOVED lines=56> */
[----:B------:R-:W3:Y:S02]  /*52dc0*/  LDL.LU.64 R4, [R1+0x2540] ;  /* 0x0025400001047983 */ /* 0x000ee40000300a00 */
[----:B------:R-:W-:Y:S01]  /*52dd0*/  STL.64 [R1+0x2d90], R30 ;  /* 0x002d901e01007387 */ /* 0x000fe20000100a00 */
[----:B------:R-:W-:Y:S01]  /*52de0*/  STL.64 [R1+0x2d88], R28 ;  /* 0x002d881c01007387 */ /* 0x000fe20000100a00 */
[----:B------:R-:W3:Y:S02]  /*52df0*/  LDL.LU.64 R18, [R1+0x2528] ;  /* 0x0025280001127983 */ /* 0x000ee40000300a00 */
[----:B------:R-:W-:Y:S02]  /*52e00*/  STL.64 [R1+0x2d80], R26 ;  /* 0x002d801a01007387 */ /* 0x000fe40000100a00 */
[----:B------:R-:W3:Y:S01]  /*52e10*/  LDL.LU.64 R16, [R1+0x2520] ;  /* 0x0025200001107983 */ /* 0x000ee20000300a00 */
[----:B------:R1:W-:Y:S04]  /*52e20*/  LDGSTS.E [R0+-0x56000], [R8.64], !P5 ;  /* 0xaa00000008007fae */ /* 0x0003e8000e921844 */
[----:B------:R-:W3:Y:S01]  /*52e30*/  LDL.LU.64 R10, [R1+0x2518] ;  /* 0x00251800010a7983 */ /* 0x000ee20000300a00 */
        /* <DEDUP_REMOVED lines=8> */
[----:B-1----:R-:W4:Y:S01]  /*52ec0*/  LDL.LU.64 R8, [R1+0x2510] ;  /* 0x0025100001087983 */ /* 0x002f220000300a00 */
[----:B------:R-:W-:Y:S01]  /*52ed0*/  ISETP.GE.U32.AND P0, PT, R12, 0x7ffffe28, PT ;  /* 0x7ffffe280c00780c */ /* 0x000fe20003f06070 */
[----:B------:R-:W-:-:S04]  /*52ee0*/  IADD3 R12, R250, -0x15d, RZ ;  /* 0xfffffea3fa0c7810 */ /* 0x000fc80007ffe0ff */
[----:B------:R-:W-:-:S08]  /*52ef0*/  ISETP.GE.U32.AND P1, PT, R12, 0x7ffffe24, PT ;  /* 0x7ffffe240c00780c */ /* 0x000fd00003f26070 */
[----:B------:R2:W-:Y:S02]  /*52f00*/  LDGSTS.E [R0+-0x54000], [R2.64], !P0 ;  /* 0xac00000002007fae */ /* 0x0005e4000c121844 */
[C---:B--2---:R-:W-:Y:S02]  /*52f10*/  IADD3 R3, R13.reuse, 0x100000, RZ ;  /* 0x001000000d037810 */ /* 0x044fe40007ffe0ff */
[----:B------:R-:W-:Y:S01]  /*52f20*/  IADD3 R2, R13, 0x100000, RZ ;  /* 0x001000000d027810 */ /* 0x000fe20007ffe0ff */
[----:B-----5:R-:W-:-:S04]  /*52f30*/  IMAD.WIDE R30, R252, 0x4, R22 ;  /* 0x00000004fc1e7825 */ /* 0x020fc800078e0216 */
[----:B------:R-:W-:-:S04]  /*52f40*/  IMAD.WIDE R28, R252, 0x4, R20 ;  /* 0x00000004fc1c7825 */ /* 0x000fc800078e0214 */
[C---:B------:R-:W-:Y:S01]  /*52f50*/  IMAD.WIDE R26, R252.reuse, 0x4, R14 ;  /* 0x00000004fc1a7825 */ /* 0x040fe200078e020e */
[----:B------:R1:W-:Y:S03]  /*52f60*/  STL.64 [R1+0x2d70], R30 ;  /* 0x002d701e01007387 */ /* 0x0003e60000100a00 */
[----:B------:R2:W-:Y:S02]  /*52f70*/  STL.64 [R1+0x2d68], R28 ;  /* 0x002d681c01007387 */ /* 0x0005e40000100a00 */
[----:B------:R-:W5:Y:S01]  /*52f80*/  LDL.LU.64 R22, [R1+0x2508] ;  /* 0x0025080001167983 */ /* 0x000f620000300a00 */
[----:B------:R1:W-:Y:S04]  /*52f90*/  LDGSTS.E [R3+-0x53e00], [R30.64], !P0 ;  /* 0xac2000001e037fae */ /* 0x0003e8000c121844 */
[----:B------:R1:W-:Y:S01]  /*52fa0*/  STL.64 [R1+0x2d60], R26 ;  /* 0x002d601a01007387 */ /* 0x0003e20000100a00 */
[----:B------:R-:W5:Y:S02]  /*52fb0*/  LDL.LU.64 R20, [R1+0x2500] ;  /* 0x0025000001147983 */ /* 0x000f640000300a00 */
[----:B------:R-:W5:Y:S02]  /*52fc0*/  LDL.LU.64 R14, [R1+0x24f8] ;  /* 0x0024f800010e7983 */ /* 0x000f640000300a00 */
[----:B------:R2:W-:Y:S01]  /*52fd0*/  LDGSTS.E [R2+-0x53c00], [R28.64], !P0 ;  /* 0xac4000001c027fae */ /* 0x0005e2000c121844 */
[----:B------:R1:W-:Y:S01]  /*52fe0*/  LDGSTS.E [R174+-0x53a00], [R26.64], !P0 ;  /* 0xac6000001aae7fae */ /* 0x0003e2000c121844 */
[----:B---3--:R-:W-:-:S04]  /*52ff0*/  IMAD.WIDE R4, R252, 0x4, R4 ;  /* 0x00000004fc047825 */ /* 0x008fc800078e0204 */
[----:B-1----:R-:W-:-:S04]  /*53000*/  IMAD.WIDE R30, R252, 0x4, R18 ;  /* 0x00000004fc1e7825 */ /* 0x002fc800078e0212 */
[C---:B--2---:R-:W-:Y:S01]  /*53010*/  IMAD.WIDE R28, R252.reuse, 0x4, R16 ;  /* 0x00000004fc1c7825 */ /* 0x044fe200078e0210 */
[----:B------:R1:W-:Y:S03]  /*53020*/  STL.64 [R1+0x3278], R4 ;  /* 0x0032780401007387 */ /* 0x0003e60000100a00 */
[----:B------:R-:W-:-:S04]  /*53030*/  IMAD.WIDE R26, R252, 0x4, R10 ;  /* 0x00000004fc1a7825 */ /* 0x000fc800078e020a */
[----:B------:R-:W2:Y:S02]  /*53040*/  LDL.LU.64 R2, [R1+0x24f0] ;  /* 0x0024f00001027983 */ /* 0x000ea40000300a00 */
[----:B------:R-:W-:Y:S01]  /*53050*/  STL.64 [R1+0x3280], R30 ;  /* 0x0032801e01007387 */ /* 0x000fe20000100a00 */
[----:B------:R-:W-:Y:S01]  /*53060*/  STL.64 [R1+0x3288], R28 ;  /* 0x0032881c01007387 */ /* 0x000fe20000100a00 */
[----:B------:R-:W3:Y:S02]  /*53070*/  LDL.LU.64 R18, [R1+0x24e8] ;  /* 0x0024e80001127983 */ /* 0x000ee40000300a00 */
[----:B------:R-:W-:Y:S01]  /*53080*/  STL.64 [R1+0x3290], R26 ;  /* 0x0032901a01007387 */ /* 0x000fe20000100a00 */
[----:B------:R1:W-:Y:S01]  /*53090*/  LDGSTS.E [R0+-0x52000], [R4.64], !P1 ;  /* 0xae00000004007fae */ /* 0x0003e2000c921844 */
[----:B------:R-:W3:Y:S01]  /*530a0*/  LDL.LU.64 R16, [R1+0x24e0] ;  /* 0x0024e00001107983 */ /* 0x000ee20000300a00 */
[C---:B-1----:R-:W-:Y:S02]  /*530b0*/  IADD3 R5, R13.reuse, 0x100000, RZ ;  /* 0x001000000d057810 */ /* 0x042fe40007ffe0ff */
[----:B------:R-:W-:-:S03]  /*530c0*/  IADD3 R4, R13, 0x100000, RZ ;  /* 0x001000000d047810 */ /* 0x000fc60007ffe0ff */
[----:B------:R1:W-:Y:S02]  /*530d0*/  LDGSTS.E [R5+-0x51e00], [R30.64], !P1 ;  /* 0xae2000001e057fae */ /* 0x0003e4000c921844 */
[----:B------:R1:W-:Y:S01]  /*530e0*/  LDGSTS.E [R4+-0x51c00], [R28.64], !P1 ;  /* 0xae4000001c047fae */ /* 0x0003e2000c921844 */
[----:B------:R-:W-:Y:S01]  /*530f0*/  IADD3 R12, R250, -0x161, RZ ;  /* 0xfffffe9ffa0c7810 */ /* 0x000fe20007ffe0ff */
[----:B------:R1:W-:Y:S02]  /*53100*/  LDGSTS.E [R174+-0x51a00], [R26.64], !P1 ;  /* 0xae6000001aae7fae */ /* 0x0003e4000c921844 */
[----:B----4-:R-:W-:Y:S02]  /*53110*/  IMAD.WIDE R10, R252, 0x4, R8 ;  /* 0x00000004fc0a7825 */ /* 0x010fe400078e0208 */
[----:B------:R-:W4:Y:S03]  /*53120*/  LDL.LU.64 R8, [R1+0x24d8] ;  /* 0x0024d80001087983 */ /* 0x000f260000300a00 */
[----:B------:R1:W-:Y:S02]  /*53130*/  STL.64 [R1+0x32b8], R10 ;  /* 0x0032b80a01007387 */ /* 0x0003e40000100a00 */
[----:B-1----:R-:W4:Y:S01]  /*53140*/  LDL.LU.64 R4, [R1+0x24d0] ;  /* 0x0024d00001047983 */ /* 0x002f220000300a00 */
[----:B------:R-:W-:Y:S01]  /*53150*/  ISETP.GE.U32.AND P6, PT, R12, 0x7ffffe20, PT ;  /* 0x7ffffe200c00780c */ /* 0x000fe20003fc6070 */
[----:B------:R-:W-:-:S04]  /*53160*/  IADD3 R12, R250, -0x165, RZ ;  /* 0xfffffe9bfa0c7810 */ /* 0x000fc80007ffe0ff */
[----:B------:R-:W-:-:S08]  /*53170*/  ISETP.GE.U32.AND P4, PT, R12, 0x7ffffe1c, PT ;  /* 0x7ffffe1c0c00780c */ /* 0x000fd00003f86070 */
[----:B------:R1:W-:Y:S02]  /*53180*/  LDGSTS.E [R0+-0x50000], [R10.64], !P6 ;  /* 0xb00000000a007fae */ /* 0x0003e4000f121844 */
[C---:B-1----:R-:W-:Y:S02]  /*53190*/  IADD3 R11, R13.reuse, 0x100000, RZ ;  /* 0x001000000d0b7810 */ /* 0x042fe40007ffe0ff */
[----:B------:R-:W-:Y:S01]  /*531a0*/  IADD3 R10, R13, 0x100000, RZ ;  /* 0x001000000d0a7810 */ /* 0x000fe20007ffe0ff */
[----:B-----5:R-:W-:-:S04]  /*531b0*/  IMAD.WIDE R30, R252, 0x4, R22 ;  /* 0x00000004fc1e7825 */ /* 0x020fc800078e0216 */
[----:B------:R-:W-:-:S04]  /*531c0*/  IMAD.WIDE R28, R252, 0x4, R20 ;  /* 0x00000004fc1c7825 */ /* 0x000fc800078e0214 */
[C---:B------:R-:W-:Y:S01]  /*531d0*/  IMAD.WIDE R26, R252.reuse, 0x4, R14 ;  /* 0x00000004fc1a7825 */ /* 0x040fe200078e020e */
[----:B------:R3:W-:Y:S03]  /*531e0*/  STL.64 [R1+0x32c0], R30 ;  /* 0x0032c01e01007387 */ /* 0x0007e60000100a00 */
[----:B------:R1:W-:Y:S02]  /*531f0*/  STL.64 [R1+0x32c8], R28 ;  /* 0x0032c81c01007387 */ /* 0x0003e40000100a00 */
[----:B------:R-:W5:Y:S02]  /*53200*/  LDL.LU.64 R22, [R1+0x24c8] ;  /* 0x0024c80001167983 */ /* 0x000f640000300a00 */
[----:B------:R-:W-:Y:S01]  /*53210*/  STL.64 [R1+0x32d0], R26 ;  /* 0x0032d01a01007387 */ /* 0x000fe20000100a00 */
[----:B------:R-:W5:Y:S01]  /*53220*/  LDL.LU.64 R20, [R1+0x24c0] ;  /* 0x0024c00001147983 */ /* 0x000f620000300a00 */
[----:B------:R-:W5:Y:S03]  /*53230*/  LDL.LU.64 R14, [R1+0x24b8] ;  /* 0x0024b800010e7983 */ /* 0x000f660000300a00 */
[----:B------:R3:W-:Y:S01]  /*53240*/  LDGSTS.E [R11+-0x4fe00], [R30.64], !P6 ;  /* 0xb02000001e0b7fae */ /* 0x0007e2000f121844 */
[----:B------:R1:W-:Y:S02]  /*53250*/  LDGSTS.E [R10+-0x4fc00], [R28.64], !P6 ;  /* 0xb04000001c0a7fae */ /* 0x0003e4000f121844 */
[----:B------:R4:W-:Y:S02]  /*53260*/  LDGSTS.E [R174+-0x4fa00], [R26.64], !P6 ;  /* 0xb06000001aae7fae */ /* 0x0009e4000f121844 */
[----:B--2---:R-:W-:-:S04]  /*53270*/  IMAD.WIDE R2, R252, 0x4, R2 ;  /* 0x00000004fc027825 */ /* 0x004fc800078e0202 */
[C---:B---3--:R-:W-:Y:S01]  /*53280*/  IMAD.WIDE R30, R252.reuse, 0x4, R18 ;  /* 0x00000004fc1e7825 */ /* 0x048fe200078e0212 */
[----:B------:R2:W-:Y:S03]  /*53290*/  STL.64 [R1+0x32f8], R2 ;  /* 0x0032f80201007387 */ /* 0x0005e60000100a00 */
[----:B-1----:R-:W-:-:S04]  /*532a0*/  IMAD.WIDE R28, R252, 0x4, R16 ;  /* 0x00000004fc1c7825 */ /* 0x002fc800078e0210 */
[----:B------:R-:W3:Y:S02]  /*532b0*/  LDL.LU.64 R10, [R1+0x24b0] ;  /* 0x0024b000010a7983 */ /* 0x000ee40000300a00 */
[----:B------:R-:W-:Y:S01]  /*532c0*/  STL.64 [R1+0x3300], R30 ;  /* 0x0033001e01007387 */ /* 0x000fe20000100a00 */
[----:B------:R2:W-:Y:S04]  /*532d0*/  LDGSTS.E [R0+-0x4e000], [R2.64], !P4 ;  /* 0xb200000002007fae */ /* 0x0005e8000e121844 */
[----:B------:R-:W-:Y:S01]  /*532e0*/  STL.64 [R1+0x3308], R28 ;  /* 0x0033081c01007387 */ /* 0x000fe20000100a00 */
[----:B------:R-:W3:Y:S01]  /*532f0*/  LDL.LU.64 R18, [R1+0x24a8] ;  /* 0x0024a80001127983 */ /* 0x000ee20000300a00 */
[C---:B--2---:R-:W-:Y:S02]  /*53300*/  IADD3 R3, R13.reuse, 0x100000, RZ ;  /* 0x001000000d037810 */ /* 0x044fe40007ffe0ff */
[----:B------:R-:W-:-:S03]  /*53310*/  IADD3 R2, R13, 0x100000, RZ ;  /* 0x001000000d027810 */ /* 0x000fc60007ffe0ff */
[----:B------:R1:W-:Y:S02]  /*53320*/  LDGSTS.E [R3+-0x4de00], [R30.64], !P4 ;  /* 0xb22000001e037fae */ /* 0x0003e4000e121844 */
[----:B------:R1:W-:Y:S02]  /*53330*/  LDGSTS.E [R2+-0x4dc00], [R28.64], !P4 ;  /* 0xb24000001c027fae */ /* 0x0003e4000e121844 */
[----:B----4-:R-:W-:-:S04]  /*53340*/  IMAD.WIDE R26, R252, 0x4, R8 ;  /* 0x00000004fc1a7825 */ /* 0x010fc800078e0208 */
[----:B------:R-:W-:Y:S01]  /*53350*/  IMAD.WIDE R8, R252, 0x4, R4 ;  /* 0x00000004fc087825 */ /* 0x000fe200078e0204 */
[----:B------:R-:W-:Y:S03]  /*53360*/  STL.64 [R1+0x3310], R26 ;  /* 0x0033101a01007387 */ /* 0x000fe60000100a00 */
[----:B------:R-:W2:Y:S02]  /*53370*/  LDL.LU.64 R16, [R1+0x24a0] ;  /* 0x0024a00001107983 */ /* 0x000ea40000300a00 */
[----:B------:R-:W4:Y:S02]  /*53380*/  LDL.LU.64 R4, [R1+0x2498] ;  /* 0x0024980001047983 */ /* 0x000f240000300a00 */
[----:B------:R1:W-:Y:S02]  /*53390*/  STL.64 [R1+0x3338], R8 ;  /* 0x0033380801007387 */ /* 0x0003e40000100a00 */
[----:B-1----:R-:W4:Y:S01]  /*533a0*/  LDL.LU.64 R2, [R1+0x2490] ;  /* 0x0024900001027983 */ /* 0x002f220000300a00 */
[----:B------:R-:W-:-:S03]  /*533b0*/  IADD3 R12, R250, -0x169, RZ ;  /* 0xfffffe97fa0c7810 */ /* 0x000fc60007ffe0ff */
[----:B------:R1:W-:Y:S01]  /*533c0*/  LDGSTS.E [R174+-0x4da00], [R26.64], !P4 ;  /* 0xb26000001aae7fae */ /* 0x0003e2000e121844 */
        /* <DEDUP_REMOVED lines=10> */
[----:B------:R-:W-:Y:S02]  /*53470*/  STL.64 [R1+0x3348], R28 ;  /* 0x0033481c01007387 */ /* 0x000fe40000100a00 */
[----:B------:R-:W5:Y:S02]  /*53480*/  LDL.LU.64 R22, [R1+0x2488] ;  /* 0x0024880001167983 */ /* 0x000f640000300a00 */
[----:B------:R-:W-:Y:S01]  /*53490*/  STL.64 [R1+0x3350], R26 ;  /* 0x0033501a01007387 */ /* 0x000fe20000100a00 */
[----:B------:R-:W5:Y:S04]  /*534a0*/  LDL.LU.64 R20, [R1+0x2480] ;  /* 0x0024800001147983 */ /* 0x000f680000300a00 */
[----:B------:R1:W-:Y:S01]  /*534b0*/  LDGSTS.E [R9+-0x4be00], [R30.64], !P2 ;  /* 0xb42000001e097fae */ /* 0x0003e2000d121844 */
[----:B------:R1:W-:Y:S02]  /*534c0*/  LDGSTS.E [R8+-0x4bc00], [R28.64], !P2 ;  /* 0xb44000001c087fae */ /* 0x0003e4000d121844 */
[----:B------:R4:W-:Y:S02]  /*534d0*/  LDGSTS.E [R174+-0x4ba00], [R26.64], !P2 ;  /* 0xb46000001aae7fae */ /* 0x0009e4000d121844 */
[----:B---3--:R-:W-:-:S02]  /*534e0*/  IMAD.WIDE R14, R252, 0x4, R10 ;  /* 0x00000004fc0e7825 */ /* 0x008fc400078e020a */
[----:B------:R-:W3:Y:S03]  /*534f0*/  LDL.LU.64 R10, [R1+0x2478] ;  /* 0x00247800010a7983 */ /* 0x000ee60000300a00 */
[----:B------:R1:W-:Y:S02]  /*53500*/  STL.64 [R1+0x3378], R14 ;  /* 0x0033780e01007387 */ /* 0x0003e40000100a00 */
[----:B-1----:R-:W3:Y:S02]  /*53510*/  LDL.LU.64 R8, [R1+0x2470] ;  /* 0x0024700001087983 */ /* 0x002ee40000300a00 */
[----:B------:R-:W-:Y:S01]  /*53520*/  IMAD.WIDE R30, R252, 0x4, R18 ;  /* 0x00000004fc1e7825 */ /* 0x000fe200078e0212 */
[----:B------:R1:W-:Y:S04]  /*53530*/  LDGSTS.E [R0+-0x4a000], [R14.64], !P3 ;  /* 0xb60000000e007fae */ /* 0x0003e8000d921844 */
[----:B------:R5:W-:Y:S01]  /*53540*/  STL.64 [R1+0x3380], R30 ;  /* 0x0033801e01007387 */ /* 0x000be20000100a00 */
[----:B-1----:R-:W-:-:S02]  /*53550*/  IADD3 R15, R13, 0x100000, RZ ;  /* 0x001000000d0f7810 */ /* 0x002fc40007ffe0ff */
[----:B------:R-:W-:-:S03]  /*53560*/  IADD3 R14, R13, 0x100000, RZ ;  /* 0x001000000d0e7810 */ /* 0x000fc60007ffe0ff */
[----:B------:R1:W-:Y:S01]  /*53570*/  LDGSTS.E [R15+-0x49e00], [R30.64], !P3 ;  /* 0xb62000001e0f7fae */ /* 0x0003e2000d921844 */
[----:B--2---:R-:W-:-:S04]  /*53580*/  IMAD.WIDE R28, R252, 0x4, R16 ;  /* 0x00000004fc1c7825 */ /* 0x004fc800078e0210 */
[----:B----4-:R-:W-:-:S04]  /*53590*/  IMAD.WIDE R26, R252, 0x4, R4 ;  /* 0x00000004fc1a7825 */ /* 0x010fc800078e0204 */
[----:B------:R-:W-:Y:S01]  /*535a0*/  IMAD.WIDE R4, R252, 0x4, R2 ;  /* 0x00000004fc047825 */ /* 0x000fe200078e0202 */
[----:B------:R2:W-:Y:S03]  /*535b0*/  STL.64 [R1+0x3388], R28 ;  /* 0x0033881c01007387 */ /* 0x0005e60000100a00 */
[----:B------:R-:W4:Y:S02]  /*535c0*/  LDL.LU.64 R16, [R1+0x2468] ;  /* 0x0024680001107983 */ /* 0x000f240000300a00 */
[----:B------:R-:W-:Y:S02]  /*535d0*/  STL.64 [R1+0x3390], R26 ;  /* 0x0033901a01007387 */ /* 0x000fe40000100a00 */
[----:B------:R-:W4:Y:S01]  /*535e0*/  LDL.LU.64 R18, [R1+0x2460] ;  /* 0x0024600001127983 */ /* 0x000f220000300a00 */
[----:B------:R-:W4:Y:S01]  /*535f0*/  LDL.LU.64 R2, [R1+0x2458] ;  /* 0x0024580001027983 */ /* 0x000f220000300a00 */
[----:B------:R1:W-:Y:S03]  /*53600*/  STL.64 [R1+0x3398], R4 ;  /* 0x0033980401007387 */ /* 0x0003e60000100a00 */
[----:B------:R1:W-:Y:S01]  /*53610*/  LDGSTS.E [R14+-0x49c00], [R28.64], !P3 ;  /* 0xb64000001c0e7fae */ /* 0x0003e2000d921844 */
[----:B------:R-:W-:Y:S01]  /*53620*/  IADD3 R12, R250, -0x171, RZ ;  /* 0xfffffe8ffa0c7810 */ /* 0x000fe20007ffe0ff */
[----:B------:R3:W-:Y:S02]  /*53630*/  LDGSTS.E [R174+-0x49a00], [R26.64], !P3 ;  /* 0xb66000001aae7fae */ /* 0x0007e4000d921844 */
[----:B-1----:R-:W4:Y:S01]  /*53640*/  LDL.LU.64 R14, [R1+0x2450] ;  /* 0x00245000010e7983 */ /* 0x002f220000300a00 */
[----:B------:R-:W-:Y:S01]  /*53650*/  ISETP.GE.U32.AND P5, PT, R12, 0x7ffffe10, PT ;  /* 0x7ffffe100c00780c */ /* 0x000fe20003fa6070 */
[----:B------:R-:W-:-:S04]  /*53660*/  IADD3 R12, R250, -0x175, RZ ;  /* 0xfffffe8bfa0c7810 */ /* 0x000fc80007ffe0ff */
[----:B------:R-:W-:-:S08]  /*53670*/  ISETP.GE.U32.AND P0, PT, R12, 0x7ffffe0c, PT ;  /* 0x7ffffe0c0c00780c */ /* 0x000fd00003f06070 */
[----:B------:R1:W-:Y:S01]  /*53680*/  LDGSTS.E [R0+-0x48000], [R4.64], !P5 ;  /* 0xb800000004007fae */ /* 0x0003e2000e921844 */
[----:B-----5:R-:W-:-:S04]  /*53690*/  IMAD.WIDE R30, R252, 0x4, R22 ;  /* 0x00000004fc1e7825 */ /* 0x020fc800078e0216 */
[C---:B--2---:R-:W-:Y:S01]  /*536a0*/  IMAD.WIDE R28, R252.reuse, 0x4, R20 ;  /* 0x00000004fc1c7825 */ /* 0x044fe200078e0214 */
[C---:B-1----:R-:W-:Y:S02]  /*536b0*/  IADD3 R5, R13.reuse, 0x100000, RZ ;  /* 0x001000000d057810 */ /* 0x042fe40007ffe0ff */
[----:B------:R-:W-:Y:S01]  /*536c0*/  IADD3 R4, R13, 0x100000, RZ ;  /* 0x001000000d047810 */ /* 0x000fe20007ffe0ff */
[----:B------:R-:W-:Y:S01]  /*536d0*/  STL.64 [R1+0x33a0], R30 ;  /* 0x0033a01e01007387 */ /* 0x000fe20000100a00 */
[----:B------:R-:W-:Y:S02]  /*536e0*/  STL.64 [R1+0x33b0], R28 ;  /* 0x0033b01c01007387 */ /* 0x000fe40000100a00 */
[----:B------:R-:W2:Y:S01]  /*536f0*/  LDL.LU.64 R20, [R1+0x2448] ;  /* 0x0024480001147983 */ /* 0x000ea20000300a00 */
[----:B------:R1:W-:Y:S01]  /*53700*/  LDGSTS.E [R5+-0x47e00], [R30.64], !P5 ;  /* 0xb82000001e057fae */ /* 0x0003e2000e921844 */
[----:B------:R1:W-:Y:S02]  /*53710*/  LDGSTS.E [R4+-0x47c00], [R28.64], !P5 ;  /* 0xb84000001c047fae */ /* 0x0003e4000e921844 */
[----:B---3--:R-:W-:-:S04]  /*53720*/  IMAD.WIDE R26, R252, 0x4, R10 ;  /* 0x00000004fc1a7825 */ /* 0x008fc800078e020a */
[C---:B------:R-:W-:Y:S01]  /*53730*/  IMAD.WIDE R10, R252.reuse, 0x4, R8 ;  /* 0x00000004fc0a7825 */ /* 0x040fe200078e0208 */
[----:B------:R-:W-:Y:S03]  /*53740*/  STL.64 [R1+0x33b8], R26 ;  /* 0x0033b81a01007387 */ /* 0x000fe60000100a00 */
[----:B------:R-:W3:Y:S02]  /*53750*/  LDL.LU.64 R22, [R1+0x2440] ;  /* 0x0024400001167983 */ /* 0x000ee40000300a00 */
[----:B------:R-:W3:Y:S02]  /*53760*/  LDL.LU.64 R8, [R1+0x2438] ;  /* 0x0024380001087983 */ /* 0x000ee40000300a00 */
[----:B------:R1:W-:Y:S02]  /*53770*/  STL.64 [R1+0x3408], R10 ;  /* 0x0034080a01007387 */ /* 0x0003e40000100a00 */
[----:B-1----:R-:W3:Y:S04]  /*53780*/  LDL.LU.64 R4, [R1+0x2430] ;  /* 0x0024300001047983 */ /* 0x002ee80000300a00 */
[----:B------:R1:W-:Y:S01]  /*53790*/  LDGSTS.E [R174+-0x47a00], [R26.64], !P5 ;  /* 0xb86000001aae7fae */ /* 0x0003e2000e921844 */
[----:B------:R1:W-:Y:S02]  /*537a0*/  LDGSTS.E [R0+-0x46000], [R10.64], !P0 ;  /* 0xba0000000a007fae */ /* 0x0003e4000c121844 */
[----:B-1----:R-:W-:Y:S01]  /*537b0*/  IADD3 R10, R13, 0x100000, RZ ;  /* 0x001000000d0a7810 */ /* 0x002fe20007ffe0ff */
[----:B----4-:R-:W-:-:S04]  /*537c0*/  IMAD.WIDE R16, R252, 0x4, R16 ;  /* 0x00000004fc107825 */ /* 0x010fc800078e0210 */
[----:B------:R-:W-:-:S04]  /*537d0*/  IMAD.WIDE R28, R252, 0x4, R18 ;  /* 0x00000004fc1c7825 */ /* 0x000fc800078e0212 */
[C---:B------:R-:W-:Y:S01]  /*537e0*/  IMAD.WIDE R2, R252.reuse, 0x4, R2 ;  /* 0x00000004fc027825 */ /* 0x040fe200078e0202 */
[----:B------:R1:W-:Y:S03]  /*537f0*/  STL.64 [R1+0x33c0], R16 ;  /* 0x0033c01001007387 */ /* 0x0003e60000100a00 */
[----:B------:R-:W-:Y:S02]  /*53800*/  STL.64 [R1+0x33c8], R28 ;  /* 0x0033c81c01007387 */ /* 0x000fe40000100a00 */
[----:B------:R4:W-:Y:S01]  /*53810*/  STL.64 [R1+0x33d0], R2 ;  /* 0x0033d00201007387 */ /* 0x0009e20000100a00 */
[----:B------:R1:W-:Y:S01]  /*53820*/  LDGSTS.E [R10+-0x45e00], [R16.64], !P0 ;  /* 0xba200000100a7fae */ /* 0x0003e2000c121844 */
[----:B------:R-:W5:Y:S02]  /*53830*/  LDL.LU.64 R18, [R1+0x2428] ;  /* 0x0024280001127983 */ /* 0x000f640000300a00 */
[----:B------:R-:W-:Y:S01]  /*53840*/  IMAD.WIDE R14, R252, 0x4, R14 ;  /* 0x00000004fc0e7825 */ /* 0x000fe200078e020e */
[----:B-1----:R-:W5:Y:S04]  /*53850*/  LDL.LU.64 R16, [R1+0x2420] ;  /* 0x0024200001107983 */ /* 0x002f680000300a00 */
[----:B------:R1:W-:Y:S02]  /*53860*/  STL.64 [R1+0x33d8], R14 ;  /* 0x0033d80e01007387 */ /* 0x0003e40000100a00 */
[----:B------:R-:W5:Y:S01]  /*53870*/  LDL.LU.64 R10, [R1+0x2418] ;  /* 0x00241800010a7983 */ /* 0x000f620000300a00 */
[----:B------:R-:W-:-:S04]  /*53880*/  IADD3 R12, R250, -0x179, RZ ;  /* 0xfffffe87fa0c7810 */ /* 0x000fc80007ffe0ff */
[----:B------:R-:W-:Y:S02]  /*53890*/  ISETP.GE.U32.AND P1, PT, R12, 0x7ffffe08, PT ;  /* 0x7ffffe080c00780c */ /* 0x000fe40003f26070 */
[----:B------:R-:W-:-:S05]  /*538a0*/  IADD3 R26, R13, 0x100000, RZ ;  /* 0x001000000d1a7810 */ /* 0x000fca0007ffe0ff */
[----:B------:R3:W-:Y:S01]  /*538b0*/  LDGSTS.E [R26+-0x45c00], [R28.64], !P0 ;  /* 0xba4000001c1a7fae */ /* 0x0007e2000c121844 */
[----:B------:R4:W-:Y:S05]  /*538c0*/  LDGSTS.E [R174+-0x45a00], [R2.64], !P0 ;  /* 0xba60000002ae7fae */ /* 0x0009ea000c121844 */
[----:B------:R1:W-:Y:S04]  /*538d0*/  LDGSTS.E [R0+-0x44000], [R14.64], !P1 ;  /* 0xbc0000000e007fae */ /* 0x0003e8000c921844 */
[----:B----4-:R-:W4:Y:S01]  /*538e0*/  LDL.LU.64 R2, [R1+0x2410] ;  /* 0x0024100001027983 */ /* 0x010f220000300a00 */
[----:B--2---:R-:W-:Y:S01]  /*538f0*/  IMAD.WIDE R20, R252, 0x4, R20 ;  /* 0x00000004fc147825 */ /* 0x004fe200078e0214 */
[----:B-1----:R-:W-:-:S04]  /*53900*/  IADD3 R14, R13, 0x100000, RZ ;  /* 0x001000000d0e7810 */ /* 0x002fc80007ffe0ff */
[----:B------:R1:W-:Y:S04]  /*53910*/  STL.64 [R1+0x33e0], R20 ;  /* 0x0033e01401007387 */ /* 0x0003e80000100a00 */
[----:B------:R1:W-:Y:S01]  /*53920*/  LDGSTS.E [R14+-0x43e00], [R20.64], !P1 ;  /* 0xbc200000140e7fae */ /* 0x0003e2000c921844 */
[----:B---3--:R-:W-:-:S04]  /*53930*/  IMAD.WIDE R28, R252, 0x4, R22 ;  /* 0x00000004fc1c7825 */ /* 0x008fc800078e0216 */
[----:B------:R-:W-:-:S04]  /*53940*/  IMAD.WIDE R8, R252, 0x4, R8 ;  /* 0x00000004fc087825 */ /* 0x000fc800078e0208 */
[C---:B------:R-:W-:Y:S01]  /*53950*/  IMAD.WIDE R4, R252.reuse, 0x4, R4 ;  /* 0x00000004fc047825 */ /* 0x040fe200078e0204 */
[----:B------:R-:W-:Y:S03]  /*53960*/  STL.64 [R1+0x33e8], R28 ;  /* 0x0033e81c01007387 */ /* 0x000fe60000100a00 */
[----:B------:R2:W-:Y:S02]  /*53970*/  STL.64 [R1+0x33f0], R8 ;  /* 0x0033f00801007387 */ /* 0x0005e40000100a00 */
[----:B------:R-:W3:Y:S01]  /*53980*/  LDL.LU.64 R22, [R1+0x2408] ;  /* 0x0024080001167983 */ /* 0x000ee20000300a00 */
[----:B-1----:R-:W3:Y:S04]  /*53990*/  LDL.LU.64 R20, [R1+0x2400] ;  /* 0x0024000001147983 */ /* 0x002ee80000300a00 */
[----:B------:R1:W-:Y:S01]  /*539a0*/  STL.64 [R1+0x3400], R4 ;  /* 0x0034000401007387 */ /* 0x0003e20000100a00 */
[----:B------:R-:W3:Y:S03]  /*539b0*/  LDL.LU.64 R14, [R1+0x23f8] ;  /* 0x0023f800010e7983 */ /* 0x000ee60000300a00 */
[----:B------:R1:W-:Y:S01]  /*539c0*/  LDGSTS.E [R26+-0x43c00], [R28.64], !P1 ;  /* 0xbc4000001c1a7fae */ /* 0x0003e2000c921844 */
[----:B------:R2:W-:Y:S03]  /*539d0*/  LDGSTS.E [R174+-0x43a00], [R8.64], !P1 ;  /* 0xbc60000008ae7fae */ /* 0x0005e6000c921844 */
[----:B--2---:R-:W2:Y:S01]  /*539e0*/  LDL.LU.64 R8, [R1+0x23f0] ;  /* 0x0023f00001087983 */ /* 0x004ea20000300a00 */
[----:B-----5:R-:W-:-:S05]  /*539f0*/  IMAD.WIDE R30, R252, 0x4, R18 ;  /* 0x00000004fc1e7825 */ /* 0x020fca00078e0212 */
[----:B------:R-:W-:Y:S01]  /*53a00*/  STL.64 [R1+0x3410], R30 ;  /* 0x0034101e01007387 */ /* 0x000fe20000100a00 */
[----:B-1----:R-:W-:-:S04]  /*53a10*/  IMAD.WIDE R28, R252, 0x4, R16 ;  /* 0x00000004fc1c7825 */ /* 0x002fc800078e0210 */
[----:B------:R-:W-:Y:S01]  /*53a20*/  IMAD.WIDE R26, R252, 0x4, R10 ;  /* 0x00000004fc1a7825 */ /* 0x000fe200078e020a */
[----:B------:R-:W-:Y:S03]  /*53a30*/  STL.64 [R1+0x3418], R28 ;  /* 0x0034181c01007387 */ /* 0x000fe60000100a00 */
[----:B------:R-:W5:Y:S02]  /*53a40*/  LDL.LU.64 R18, [R1+0x23e8] ;  /* 0x0023e80001127983 */ /* 0x000f640000300a00 */
[----:B------:R-:W-:Y:S02]  /*53a50*/  STL.64 [R1+0x33f8], R26 ;  /* 0x0033f81a01007387 */ /* 0x000fe40000100a00 */
[----:B------:R-:W5:Y:S01]  /*53a60*/  LDL.LU.64 R16, [R1+0x23e0] ;  /* 0x0023e00001107983 */ /* 0x000f620000300a00 */
[----:B------:R-:W5:Y:S01]  /*53a70*/  LDL.LU.64 R10, [R1+0x23d8] ;  /* 0x0023d800010a7983 */ /* 0x000f620000300a00 */
[----:B------:R-:W-:-:S04]  /*53a80*/  IADD3 R12, R250, -0x17d, RZ ;  /* 0xfffffe83fa0c7810 */ /* 0x000fc80007ffe0ff */
[----:B------:R-:W-:Y:S01]  /*53a90*/  ISETP.GE.U32.AND P6, PT, R12, 0x7ffffe04, PT ;  /* 0x7ffffe040c00780c */ /* 0x000fe20003fc6070 */
[----:B------:R-:W-:-:S04]  /*53aa0*/  IADD3 R12, R250, -0x102, RZ ;  /* 0xfffffefefa0c7810 */ /* 0x000fc80007ffe0ff */
[----:B------:R-:W-:Y:S02]  /*53ab0*/  ISETP.GE.U32.AND P4, PT, R12, 0x7ffffe7f, PT ;  /* 0x7ffffe7f0c00780c */ /* 0x000fe40003f86070 */
[----:B------:R-:W-:-:S06]  /*53ac0*/  LOP3.LUT R24, R24, 0x20, RZ, 0x3c, !PT ;  /* 0x0000002018187812 */ /* 0x000fcc00078e3cff */
[----:B------:R1:W-:Y:S01]  /*53ad0*/  LDGSTS.E [R0+-0x42000], [R4.64], !P6 ;  /* 0xbe00000004007fae */ /* 0x0003e2000f121844 */
[----:B----4-:R-:W-:Y:S01]  /*53ae0*/  IMAD.WIDE R2, R252, 0x4, R2 ;  /* 0x00000004fc027825 */ /* 0x010fe200078e0202 */
[C---:B-1----:R-:W-:Y:S02]  /*53af0*/  IADD3 R5, R13.reuse, 0x100000, RZ ;  /* 0x001000000d057810 */ /* 0x042fe40007ffe0ff */
[----:B------:R-:W-:-:S03]  /*53b00*/  IADD3 R4, R13, 0x100000, RZ ;  /* 0x001000000d047810 */ /* 0x000fc60007ffe0ff */
[----:B------:R1:W-:Y:S02]  /*53b10*/  LDGSTS.E [R5+-0x41e00], [R30.64], !P6 ;  /* 0xbe2000001e057fae */ /* 0x0003e4000f121844 */
[----:B------:R1:W-:Y:S02]  /*53b20*/  LDGSTS.E [R4+-0x41c00], [R28.64], !P6 ;  /* 0xbe4000001c047fae */ /* 0x0003e4000f121844 */
[----:B------:R4:W-:Y:S01]  /*53b30*/  LDGSTS.E [R174+-0x41a00], [R26.64], !P6 ;  /* 0xbe6000001aae7fae */ /* 0x0009e2000f121844 */
[C---:B------:R-:W-:Y:S01]  /*53b40*/  IADD3 R0, R24.reuse, 0x100000, RZ ;  /* 0x0010000018007810 */ /* 0x040fe20007ffe0ff */
[----:B------:R4:W-:Y:S04]  /*53b50*/  STL.64 [R1+0x3230], R2 ;  /* 0x0032300201007387 */ /* 0x0009e80000100a00 */
[----:B------:R4:W-:Y:S04]  /*53b60*/  LDGSTS.E [R0+-0x7f800], [R2.64], !P4 ;  /* 0x8080000002007fae */ /* 0x0009e8000e121844 */
[----:B-1----:R-:W5:Y:S01]  /*53b70*/  LDL.LU.64 R4, [R1+0x23d0] ;  /* 0x0023d00001047983 */ /* 0x002f620000300a00 */
[----:B----4-:R-:W-:-:S02]  /*53b80*/  IADD3 R174, R24, 0x100000, RZ ;  /* 0x0010000018ae7810 */ /* 0x010fc40007ffe0ff */
[C---:B------:R-:W-:Y:S02]  /*53b90*/  IADD3 R3, R24.reuse, 0x100000, RZ ;  /* 0x0010000018037810 */ /* 0x040fe40007ffe0ff */
[----:B------:R-:W-:Y:S01]  /*53ba0*/  IADD3 R2, R24, 0x100000, RZ ;  /* 0x0010000018027810 */ /* 0x000fe20007ffe0ff */
[----:B---3--:R-:W-:-:S04]  /*53bb0*/  IMAD.WIDE R30, R252, 0x4, R22 ;  /* 0x00000004fc1e7825 */ /* 0x008fc800078e0216 */
[----:B------:R-:W-:-:S04]  /*53bc0*/  IMAD.WIDE R28, R252, 0x4, R20 ;  /* 0x00000004fc1c7825 */ /* 0x000fc800078e0214 */
[C---:B------:R-:W-:Y:S01]  /*53bd0*/  IMAD.WIDE R26, R252.reuse, 0x4, R14 ;  /* 0x00000004fc1a7825 */ /* 0x040fe200078e020e */
[----:B------:R5:W-:Y:S03]  /*53be0*/  STL.64 [R1+0x3228], R30 ;  /* 0x0032281e01007387 */ /* 0x000be60000100a00 */
[----:B------:R1:W-:Y:S02]  /*53bf0*/  STL.64 [R1+0x3220], R28 ;  /* 0x0032201c01007387 */ /* 0x0003e40000100a00 */
[----:B------:R-:W3:Y:S02]  /*53c00*/  LDL.LU.64 R22, [R1+0x23c8] ;  /* 0x0023c80001167983 */ /* 0x000ee40000300a00 */
[----:B------:R4:W-:Y:S01]  /*53c10*/  STL.64 [R1+0x3218], R26 ;  /* 0x0032181a01007387 */ /* 0x0009e20000100a00 */
[----:B------:R-:W3:Y:S01]  /*53c20*/  LDL.LU.64 R20, [R1+0x23c0] ;  /* 0x0023c00001147983 */ /* 0x000ee20000300a00 */
[----:B------:R-:W3:Y:S03]  /*53c30*/  LDL.LU.64 R14, [R1+0x23b8] ;  /* 0x0023b800010e7983 */ /* 0x000ee60000300a00 */
[----:B------:R1:W-:Y:S01]  /*53c40*/  LDGSTS.E [R3+-0x7f600], [R30.64], !P4 ;  /* 0x80a000001e037fae */ /* 0x0003e2000e121844 */
[----:B------:R1:W-:Y:S02]  /*53c50*/  LDGSTS.E [R2+-0x7f400], [R28.64], !P4 ;  /* 0x80c000001c027fae */ /* 0x0003e4000e121844 */
[----:B------:R4:W-:Y:S02]  /*53c60*/  LDGSTS.E [R174+-0x7f200], [R26.64], !P4 ;  /* 0x80e000001aae7fae */ /* 0x0009e4000e121844 */
[----:B--2---:R-:W-:-:S05]  /*53c70*/  IMAD.WIDE R8, R252, 0x4, R8 ;  /* 0x00000004fc087825 */ /* 0x004fca00078e0208 */
[----:B------:R2:W-:Y:S04]  /*53c80*/  STL.64 [R1+0x31f0], R8 ;  /* 0x0031f00801007387 */ /* 0x0005e80000100a00 */
[----:B-1----:R-:W3:Y:S01]  /*53c90*/  LDL.LU.64 R2, [R1+0x23b0] ;  /* 0x0023b00001027983 */ /* 0x002ee20000300a00 */
[----:B-----5:R-:W-:-:S04]  /*53ca0*/  IMAD.WIDE R30, R252, 0x4, R18 ;  /* 0x00000004fc1e7825 */ /* 0x020fc800078e0212 */
[----:B------:R-:W-:-:S04]  /*53cb0*/  IMAD.WIDE R28, R252, 0x4, R16 ;  /* 0x00000004fc1c7825 */ /* 0x000fc800078e0210 */
[----:B----4-:R-:W-:Y:S01]  /*53cc0*/  IMAD.WIDE R26, R252, 0x4, R10 ;  /* 0x00000004fc1a7825 */ /* 0x010fe200078e020a */
[----:B------:R-:W-:Y:S03]  /*53cd0*/  STL.64 [R1+0x31e8], R30 ;  /* 0x0031e81e01007387 */ /* 0x000fe60000100a00 */
[----:B------:R-:W-:Y:S02]  /*53ce0*/  STL.64 [R1+0x31e0], R28 ;  /* 0x0031e01c01007387 */ /* 0x000fe40000100a00 */
[----:B------:R-:W4:Y:S02]  /*53cf0*/  LDL.LU.64 R18, [R1+0x23a8] ;  /* 0x0023a80001127983 */ /* 0x000f240000300a00 */
[----:B------:R-:W-:Y:S01]  /*53d00*/  STL.64 [R1+0x31d8], R26 ;  /* 0x0031d81a01007387 */ /* 0x000fe20000100a00 */
[----:B------:R-:W5:Y:S01]  /*53d10*/  LDL.LU.64 R16, [R1+0x23a0] ;  /* 0x0023a00001107983 */ /* 0x000f620000300a00 */
[----:B------:R-:W5:Y:S01]  /*53d20*/  LDL.LU.64 R10, [R1+0x2398] ;  /* 0x00239800010a7983 */ /* 0x000f620000300a00 */
[----:B------:R-:W-:-:S04]  /*53d30*/  IADD3 R12, R250, -0x106, RZ ;  /* 0xfffffefafa0c7810 */ /* 0x000fc80007ffe0ff */
[----:B------:R-:W-:Y:S01]  /*53d40*/  ISETP.GE.U32.AND P2, PT, R12, 0x7ffffe7b, PT ;  /* 0x7ffffe7b0c00780c */ /* 0x000fe20003f46070 */
[----:B------:R-:W-:-:S04]  /*53d50*/  IADD3 R12, R250, -0x10a, RZ ;  /* 0xfffffef6fa0c7810 */ /* 0x000fc80007ffe0ff */
[----:B------:R-:W-:-:S08]  /*53d60*/  ISETP.GE.U32.AND P3, PT, R12, 0x7ffffe77, PT ;  /* 0x7ffffe770c00780c */ /* 0x000fd00003f66070 */
[----:B------:R2:W-:Y:S02]  /*53d70*/  LDGSTS.E [R0+-0x7d800], [R8.64], !P2 ;  /* 0x8280000008007fae */ /* 0x0005e4000d121844 */
[C---:B--2---:R-:W-:Y:S02]  /*53d80*/  IADD3 R9, R24.reuse, 0x100000, RZ ;  /* 0x0010000018097810 */ /* 0x044fe40007ffe0ff */
[----:B------:R-:W-:-:S03]  /*53d90*/  IADD3 R8, R24, 0x100000, RZ ;  /* 0x0010000018087810 */ /* 0x000fc60007ffe0ff */
[----:B------:R1:W-:Y:S02]  /*53da0*/  LDGSTS.E [R9+-0x7d600], [R30.64], !P2 ;  /* 0x82a000001e097fae */ /* 0x0003e4000d121844 */
[----:B------:R1:W-:Y:S02]  /*53db0*/  LDGSTS.E [R8+-0x7d400], [R28.64], !P2 ;  /* 0x82c000001c087fae */ /* 0x0003e4000d121844 */
[----:B------:R2:W-:Y:S02]  /*53dc0*/  LDGSTS.E [R174+-0x7d200], [R26.64], !P2 ;  /* 0x82e000001aae7fae */ /* 0x0005e4000d121844 */
[----:B------:R-:W-:-:S05]  /*53dd0*/  IMAD.WIDE R4, R252, 0x4, R4 ;  /* 0x00000004fc047825 */ /* 0x000fca00078e0204 */
[----:B------:R2:W-:Y:S04]  /*53de0*/  STL.64 [R1+0x31b0], R4 ;  /* 0x0031b00401007387 */ /* 0x0005e80000100a00 */
[----:B-1----:R-:W5:Y:S04]  /*53df0*/  LDL.LU.64 R8, [R1+0x2390] ;  /* 0x0023900001087983 */ /* 0x002f680000300a00 */
[----:B------:R2:W-:Y:S02]  /*53e00*/  LDGSTS.E [R0+-0x7b800], [R4.64], !P3 ;  /* 0x8480000004007fae */ /* 0x0005e4000d921844 */
[----:B--2---:R-:W-:-:S02]  /*53e10*/  IADD3 R5, R24, 0x100000, RZ ;  /* 0x0010000018057810 */ /* 0x004fc40007ffe0ff */
[----:B------:R-:W-:Y:S01]  /*53e20*/  IADD3 R4, R24, 0x100000, RZ ;  /* 0x0010000018047810 */ /* 0x000fe20007ffe0ff */
[----:B---3--:R-:W-:-:S04]  /*53e30*/  IMAD.WIDE R30, R252, 0x4, R22 ;  /* 0x00000004fc1e7825 */ /* 0x008fc800078e0216 */
[----:B------:R-:W-:-:S04]  /*53e40*/  IMAD.WIDE R28, R252, 0x4, R20 ;  /* 0x00000004fc1c7825 */ /* 0x000fc800078e0214 */
[C---:B------:R-:W-:Y:S01]  /*53e50*/  IMAD.WIDE R26, R252.reuse, 0x4, R14 ;  /* 0x00000004fc1a7825 */ /* 0x040fe200078e020e */
[----:B------:R4:W-:Y:S03]  /*53e60*/  STL.64 [R1+0x31a8], R30 ;  /* 0x0031a81e01007387 */ /* 0x0009e60000100a00 */
[----:B------:R5:W-:Y:S02]  /*53e70*/  STL.64 [R1+0x31a0], R28 ;  /* 0x0031a01c01007387 */ /* 0x000be40000100a00 */
[----:B------:R-:W2:Y:S02]  /*53e80*/  LDL.LU.64 R22, [R1+0x2388] ;  /* 0x0023880001167983 */ /* 0x000ea40000300a00 */
[----:B------:R1:W-:Y:S01]  /*53e90*/  STL.64 [R1+0x3198], R26 ;  /* 0x0031981a01007387 */ /* 0x0003e20000100a00 */
[----:B------:R-:W3:Y:S01]  /*53ea0*/  LDL.LU.64 R20, [R1+0x2380] ;  /* 0x0023800001147983 */ /* 0x000ee20000300a00 */
[----:B------:R-:W3:Y:S03]  /*53eb0*/  LDL.LU.64 R14, [R1+0x2378] ;  /* 0x00237800010e7983 */ /* 0x000ee60000300a00 */
[----:B------:R1:W-:Y:S01]  /*53ec0*/  LDGSTS.E [R5+-0x7b600], [R30.64], !P3 ;  /* 0x84a000001e057fae */ /* 0x0003e2000d921844 */
[----:B------:R1:W-:Y:S02]  /*53ed0*/  LDGSTS.E [R4+-0x7b400], [R28.64], !P3 ;  /* 0x84c000001c047fae */ /* 0x0003e4000d921844 */
[----:B------:R4:W-:Y:S02]  /*53ee0*/  LDGSTS.E [R174+-0x7b200], [R26.64], !P3 ;  /* 0x84e000001aae7fae */ /* 0x0009e4000d921844 */
[----:B------:R-:W-:-:S05]  /*53ef0*/  IMAD.WIDE R2, R252, 0x4, R2 ;  /* 0x00000004fc027825 */ /* 0x000fca00078e0202 */
[----:B------:R4:W-:Y:S04]  /*53f00*/  STL.64 [R1+0x3170], R2 ;  /* 0x0031700201007387 */ /* 0x0009e80000100a00 */
[----:B-1----:R-:W3:Y:S01]  /*53f10*/  LDL.LU.64 R4, [R1+0x2370] ;  /* 0x0023700001047983 */ /* 0x002ee20000300a00 */
[----:B----4-:R-:W-:-:S04]  /*53f20*/  IMAD.WIDE R30, R252, 0x4, R18 ;  /* 0x00000004fc1e7825 */ /* 0x010fc800078e0212 */
[----:B-----5:R-:W-:-:S04]  /*53f30*/  IMAD.WIDE R28, R252, 0x4, R16 ;  /* 0x00000004fc1c7825 */ /* 0x020fc800078e0210 */
[----:B------:R-:W-:Y:S01]  /*53f40*/  IMAD.WIDE R26, R252, 0x4, R10 ;  /* 0x00000004fc1a7825 */ /* 0x000fe200078e020a */
[----:B------:R-:W-:Y:S03]  /*53f50*/  STL.64 [R1+0x3168], R30 ;  /* 0x0031681e01007387 */ /* 0x000fe60000100a00 */
[----:B------:R-:W-:Y:S02]  /*53f60*/  STL.64 [R1+0x3160], R28 ;  /* 0x0031601c01007387 */ /* 0x000fe40000100a00 */
[----:B------:R-:W4:Y:S01]  /*53f70*/  LDL.LU.64 R18, [R1+0x2368] ;  /* 0x0023680001127983 */ /* 0x000f220000300a00 */
[----:B------:R-:W-:Y:S04]  /*53f80*/  STL.64 [R1+0x3158], R26 ;  /* 0x0031581a01007387 */ /* 0x000fe80000100a00 */
[----:B------:R-:W5:Y:S01]  /*53f90*/  LDL.LU.64 R16, [R1+0x2360] ;  /* 0x0023600001107983 */ /* 0x000f620000300a00 */
[----:B------:R-:W5:Y:S01]  /*53fa0*/  LDL.LU.64 R10, [R1+0x2358] ;  /* 0x00235800010a7983 */ /* 0x000f620000300a00 */
[----:B------:R-:W-:-:S04]  /*53fb0*/  IADD3 R12, R250, -0x10e, RZ ;  /* 0xfffffef2fa0c7810 */ /* 0x000fc80007ffe0ff */
[----:B------:R-:W-:Y:S01]  /*53fc0*/  ISETP.GE.U32.AND P5, PT, R12, 0x7ffffe73, PT ;  /* 0x7ffffe730c00780c */ /* 0x000fe20003fa6070 */
[----:B------:R-:W-:-:S04]  /*53fd0*/  IADD3 R12, R250, -0x112, RZ ;  /* 0xfffffeeefa0c7810 */ /* 0x000fc80007ffe0ff */
[----:B------:R-:W-:-:S08]  /*53fe0*/  ISETP.GE.U32.AND P0, PT, R12, 0x7ffffe6f, PT ;  /* 0x7ffffe6f0c00780c */ /* 0x000fd00003f06070 */
[----:B------:R1:W-:Y:S02]  /*53ff0*/  LDGSTS.E [R0+-0x79800], [R2.64], !P5 ;  /* 0x8680000002007fae */ /* 0x0003e4000e921844 */
[C---:B-1----:R-:W-:Y:S02]  /*54000*/  IADD3 R3, R24.reuse, 0x100000, RZ ;  /* 0x0010000018037810 */ /* 0x042fe40007ffe0ff */
        /* <DEDUP_REMOVED lines=8> */
[----:B-1----:R-:W-:-:S02]  /*54090*/  IADD3 R9, R24, 0x100000, RZ ;  /* 0x0010000018097810 */ /* 0x002fc40007ffe0ff */
[----:B------:R-:W-:Y:S01]  /*540a0*/  IADD3 R8, R24, 0x100000, RZ ;  /* 0x0010000018087810 */ /* 0x000fe20007ffe0ff */
[----:B--2---:R-:W-:-:S04]  /*540b0*/  IMAD.WIDE R30, R252, 0x4, R22 ;  /* 0x00000004fc1e7825 */ /* 0x004fc800078e0216 */
[----:B---3--:R-:W-:-:S04]  /*540c0*/  IMAD.WIDE R28, R252, 0x4, R20 ;  /* 0x00000004fc1c7825 */ /* 0x008fc800078e0214 */
        /* <DEDUP_REMOVED lines=34> */
[----:B------:R1:W-:Y:S04]  /*542f0*/  LDGSTS.E [R0+-0x73800], [R2.64], !P6 ;  /* 0x8c80000002007fae */ /* 0x0003e8000f121844 */
[----:B-1----:R-:W5:Y:S01]  /*54300*/  LDL.LU.64 R4, [R1+0x2310] ;  /* 0x0023100001047983 */ /* 0x002f620000300a00 */
[C---:B------:R-:W-:Y:S02]  /*54310*/  IADD3 R3, R24.reuse, 0x100000, RZ ;  /* 0x0010000018037810 */ /* 0x040fe40007ffe0ff */
        /* <DEDUP_REMOVED lines=515> */
[----:B------:R-:W-:Y:S01]  /*56350*/  IMAD.WIDE R4, R252, 0x4, R4 ;  /* 0x00000004fc047825 */ /* 0x000fe200078e0204 */
[----:B------:R-:W-:-:S04]  /*56360*/  IADD3 R0, R25, 0x100000, RZ ;  /* 0x0010000019007810 */ /* 0x000fc80007ffe0ff */
[----:B------:R1:W-:Y:S04]  /*56370*/  STL.64 [R1+0x1bc0], R4 ;  /* 0x001bc00401007387 */ /* 0x0003e80000100a00 */
[----:B------:R1:W-:Y:S04]  /*56380*/  LDGSTS.E [R0+-0x7f000], [R4.64], !P0 ;  /* 0x8100000004007fae */ /* 0x0003e8000c121844 */
[----:B-1----:R-:W5:Y:S01]  /*56390*/  LDL.LU.64 R8, [R1+0x1fd0] ;  /* 0x001fd00001087983 */ /* 0x002f620000300a00 */
[C---:B------:R-:W-:Y:S02]  /*563a0*/  IADD3 R174, R25.reuse, 0x100000, RZ ;  /* 0x0010000019ae7810 */ /* 0x040fe40007ffe0ff */
[----:B------:R-:W-:-:S02]  /*563b0*/  IADD3 R5, R25, 0x100000, RZ ;  /* 0x0010000019057810 */ /* 0x000fc40007ffe0ff */
        /* <DEDUP_REMOVED lines=588> */
[----:B------:R-:W-:Y:S01]  /*58880*/  ISETP.GE.U32.AND P6, PT, R12, 0x7ffffe06, PT ;  /* 0x7ffffe060c00780c */ /* 0x000fe20003fc6070 */
[----:B------:R-:W-:-:S07]  /*58890*/  IADD3 R12, R250, -0x17f, RZ ;  /* 0xfffffe81fa0c7810 */ /* 0x000fce0007ffe0ff */
[----:B------:R1:W-:Y:S01]  /*588a0*/  LDGSTS.E [R0+-0x45000], [R8.64], !P1 ;  /* 0xbb00000008007fae */ /* 0x0003e2000c921844 */
[----:B------:R-:W-:Y:S02]  /*588b0*/  ISETP.GE.U32.AND P4, PT, R12, 0x7ffffe02, PT ;  /* 0x7ffffe020c00780c */ /* 0x000fe40003f86070 */
        /* <DEDUP_REMOVED lines=14> */
[----:B------:R-:W-:Y:S03]  /*589a0*/  STL.64 [R1+0x1648], R30 ;  /* 0x0016481e01007387 */ /* 0x000fe60000100a00 */
[----:B------:R-:W-:Y:S02]  /*589b0*/  STL.64 [R1+0x1640], R28 ;  /* 0x0016401c01007387 */ /* 0x000fe40000100a00 */
[----:B------:R-:W2:Y:S02]  /*589c0*/  LDL.LU.64 R22, [R1+0x1020] ;  /* 0x0010200001167983 */ /* 0x000ea40000300a00 */
[----:B------:R-:W-:Y:S01]  /*589d0*/  STL.64 [R1+0x1638], R26 ;  /* 0x0016381a01007387 */ /* 0x000fe20000100a00 */
[----:B------:R-:W3:Y:S01]  /*589e0*/  LDL.LU.64 R20, [R1+0x1018] ;  /* 0x0010180001147983 */ /* 0x000ee20000300a00 */
[----:B------:R-:W3:Y:S03]  /*589f0*/  LDL.LU.64 R14, [R1+0x1010] ;  /* 0x00101000010e7983 */ /* 0x000ee60000300a00 */
[----:B------:R1:W-:Y:S01]  /*58a00*/  LDGSTS.E [R5+-0x42e00], [R30.64], !P6 ;  /* 0xbd2000001e057fae */ /* 0x0003e2000f121844 */
[----:B------:R1:W-:Y:S02]  /*58a10*/  LDGSTS.E [R4+-0x42c00], [R28.64], !P6 ;  /* 0xbd4000001c047fae */ /* 0x0003e4000f121844 */
[----:B------:R5:W-:Y:S02]  /*58a20*/  LDGSTS.E [R174+-0x42a00], [R26.64], !P6 ;  /* 0xbd6000001aae7fae */ /* 0x000be4000f121844 */
[----:B------:R-:W-:-:S05]  /*58a30*/  IMAD.WIDE R2, R252, 0x4, R2 ;  /* 0x00000004fc027825 */ /* 0x000fca00078e0202 */
[----:B------:R1:W-:Y:S04]  /*58a40*/  STL.64 [R1+0x1630], R2 ;  /* 0x0016300201007387 */ /* 0x0003e80000100a00 */
[----:B------:R1:W-:Y:S04]  /*58a50*/  LDGSTS.E [R0+-0x41000], [R2.64], !P4 ;  /* 0xbf00000002007fae */ /* 0x0003e8000e121844 */
[----:B-1----:R-:W3:Y:S01]  /*58a60*/  LDL.LU.64 R4, [R1+0x1008] ;  /* 0x0010080001047983 */ /* 0x002ee20000300a00 */
[C---:B------:R-:W-:Y:S02]  /*58a70*/  IADD3 R3, R25.reuse, 0x100000, RZ ;  /* 0x0010000019037810 */ /* 0x040fe40007ffe0ff */
[----:B------:R-:W-:Y:S01]  /*58a80*/  IADD3 R2, R25, 0x100000, RZ ;  /* 0x0010000019027810 */ /* 0x000fe20007ffe0ff */
        /* <DEDUP_REMOVED lines=9> */
[----:B------:R-:W-:-:S02]  /*58b20*/  IADD3 R12, R250, -0x104, RZ ;  /* 0xfffffefcfa0c7810 */ /* 0x000fc40007ffe0ff */
[----:B------:R1:W-:Y:S01]  /*58b30*/  LDGSTS.E [R3+-0x40e00], [R28.64], !P4 ;  /* 0xbf2000001c037fae */ /* 0x0003e2000e121844 */
[----:B------:R1:W-:Y:S02]  /*58b40*/  LDGSTS.E [R2+-0x40c00], [R26.64], !P4 ;  /* 0xbf4000001a027fae */ /* 0x0003e4000e121844 */
[----:B------:R1:W-:Y:S01]  /*58b50*/  LDGSTS.E [R174+-0x40a00], [R24.64], !P4 ;  /* 0xbf60000018ae7fae */ /* 0x0003e2000e121844 */
[----:B------:R-:W-:Y:S02]  /*58b60*/  ISETP.GE.U32.AND P2, PT, R12, 0x7ffffe7d, PT ;  /* 0x7ffffe7d0c00780c */ /* 0x000fe40003f46070 */
[C---:B------:R-:W-:Y:S02]  /*58b70*/  IADD3 R0, R6.reuse, 0x100000, RZ ;  /* 0x0010000006007810 */ /* 0x040fe40007ffe0ff */
[----:B-1----:R-:W-:Y:S01]  /*58b80*/  IADD3 R174, R6, 0x100000, RZ ;  /* 0x0010000006ae7810 */ /* 0x002fe20007ffe0ff */
[----:B------:R-:W-:-:S05]  /*58b90*/  IMAD.WIDE R8, R252, 0x4, R8 ;  /* 0x00000004fc087825 */ /* 0x000fca00078e0208 */
[----:B------:R1:W-:Y:S01]  /*58ba0*/  STL.64 [R1+0x1610], R8 ;  /* 0x0016100801007387 */ /* 0x0003e20000100a00 */
[----:B------:R-:W5:Y:S03]  /*58bb0*/  LDL.LU.64 R2, [R1+0xfe8] ;  /* 0x000fe80001027983 */ /* 0x000f660000300a00 */
[----:B------:R1:W-:Y:S02]  /*58bc0*/  LDGSTS.E [R0+-0x7e800], [R8.64], !P2 ;  /* 0x8180000008007fae */ /* 0x0003e4000d121844 */
[C---:B-1----:R-:W-:Y:S02]  /*58bd0*/  IADD3 R9, R6.reuse, 0x100000, RZ ;  /* 0x0010000006097810 */ /* 0x042fe40007ffe0ff */
        /* <DEDUP_REMOVED lines=349> */
[----:B------:R-:W-:-:S04]  /*5a1b0*/  IADD3 R12, R250, -0x150, RZ ;  /* 0xfffffeb0fa0c7810 */ /* 0x000fc80007ffe0ff */
[----:B------:R-:W-:Y:S01]  /*5a1c0*/  ISETP.GE.U32.AND P6, PT, R12, 0x7ffffe31, PT ;  /* 0x7ffffe310c00780c */ /* 0x000fe20003fc6070 */
[----:B------:R-:W-:Y:S02]  /*5a1d0*/  IADD3 R12, R250, -0x154, RZ ;  /* 0xfffffeacfa0c7810 */ /* 0x000fe40007ffe0ff */
[----:B------:R1:W-:Y:S02]  /*5a1e0*/  LDGSTS.E [R0+-0x5c800], [R2.64], !P0 ;  /* 0xa380000002007fae */ /* 0x0003e4000c121844 */
[----:B------:R-:W-:Y:S01]  /*5a1f0*/  ISETP.GE.U32.AND P4, PT, R12, 0x7ffffe2d, PT ;  /* 0x7ffffe2d0c00780c */ /* 0x000fe20003f86070 */
[----:B------:R-:W-:-:S04]  /*5a200*/  IADD3 R12, R250, -0x158, RZ ;  /* 0xfffffea8fa0c7810 */ /* 0x000fc80007ffe0ff */
[----:B------:R-:W-:Y:S01]  /*5a210*/  ISETP.GE.U32.AND P2, PT, R12, 0x7ffffe29, PT ;  /* 0x7ffffe290c00780c */ /* 0x000fe20003f46070 */
[----:B------:R-:W-:Y:S01]  /*5a220*/  IADD3 R12, R250, -0x15c, RZ ;  /* 0xfffffea4fa0c7810 */ /* 0x000fe20007ffe0ff */
[C---:B-1----:R-:W-:Y:S02]  /*5a230*/  IADD3 R3, R6.reuse, 0x100000, RZ ;  /* 0x0010000006037810 */ /* 0x042fe40007ffe0ff */
[----:B------:R-:W-:Y:S02]  /*5a240*/  IADD3 R2, R6, 0x100000, RZ ;  /* 0x0010000006027810 */ /* 0x000fe40007ffe0ff */
[----:B------:R-:W-:Y:S01]  /*5a250*/  ISETP.GE.U32.AND P3, PT, R12, 0x7ffffe25, PT ;  /* 0x7ffffe250c00780c */ /* 0x000fe20003f66070 */
[----:B------:R-:W-:Y:S01]  /*5a260*/  IADD3 R12, R250, -0x160, RZ ;  /* 0xfffffea0fa0c7810 */ /* 0x000fe20007ffe0ff */
[----:B------:R1:W-:Y:S01]  /*5a270*/  LDGSTS.E [R3+-0x5c600], [R28.64], !P0 ;  /* 0xa3a000001c037fae */ /* 0x0003e2000c121844 */
[----:B------:R1:W-:Y:S02]  /*5a280*/  LDGSTS.E [R2+-0x5c400], [R26.64], !P0 ;  /* 0xa3c000001a027fae */ /* 0x0003e4000c121844 */
[----:B------:R-:W-:Y:S01]  /*5a290*/  IMAD.WIDE R8, R252, 0x4, R8 ;  /* 0x00000004fc087825 */ /* 0x000fe200078e0208 */
[----:B------:R-:W-:-:S03]  /*5a2a0*/  ISETP.GE.U32.AND P5, PT, R12, 0x7ffffe21, PT ;  /* 0x7ffffe210c00780c */ /* 0x000fc60003fa6070 */
[----:B------:R-:W-:Y:S01]  /*5a2b0*/  IADD3 R12, R250, -0x164, RZ ;  /* 0xfffffe9cfa0c7810 */ /* 0x000fe20007ffe0ff */
[----:B------:R2:W-:Y:S04]  /*5a2c0*/  LDGSTS.E [R174+-0x5c200], [R24.64], !P0 ;  /* 0xa3e0000018ae7fae */ /* 0x0005e8000c121844 */
[----:B------:R1:W-:Y:S01]  /*5a2d0*/  STL.64 [R1+0x1220], R8 ;  /* 0x0012200801007387 */ /* 0x0003e20000100a00 */
[----:B------:R1:W-:Y:S03]  /*5a2e0*/  LDGSTS.E [R0+-0x5a800], [R8.64], !P1 ;  /* 0xa580000008007fae */ /* 0x0003e6000c921844 */
[----:B-1----:R-:W5:Y:S01]  /*5a2f0*/  LDL.LU.64 R2, [R1+0xda8] ;  /* 0x000da80001027983 */ /* 0x002f620000300a00 */
[----:B------:R-:W-:Y:S01]  /*5a300*/  ISETP.GE.U32.AND P0, PT, R12, 0x7ffffe1d, PT ;  /* 0x7ffffe1d0c00780c */ /* 0x000fe20003f06070 */
[C---:B------:R-:W-:Y:S01]  /*5a310*/  IADD3 R12, R6.reuse, 0x100000, RZ ;  /* 0x00100000060c7810 */ /* 0x040fe20007ffe0ff */
        /* <DEDUP_REMOVED lines=17> */
[----:B----4-:R-:W-:-:S04]  /*5a430*/  IMAD.WIDE R28, R252, 0x4, R18 ;  /* 0x00000004fc1c7825 */ /* 0x010fc800078e0212 */
[----:B-----5:R-:W-:-:S04]  /*5a440*/  IMAD.WIDE R26, R252, 0x4, R16 ;  /* 0x00000004fc1a7825 */ /* 0x020fc800078e0210 */
[----:B------:R-:W-:Y:S01]  /*5a450*/  IMAD.WIDE R10, R252, 0x4, R10 ;  /* 0x00000004fc0a7825 */ /* 0x000fe200078e020a */
[----:B------:R-:W-:Y:S03]  /*5a460*/  STL.64 [R1+0x11f8], R28 ;  /* 0x0011f81c01007387 */ /* 0x000fe60000100a00 */
[----:B------:R-:W-:Y:S02]  /*5a470*/  STL.64 [R1+0x11f0], R26 ;  /* 0x0011f01a01007387 */ /* 0x000fe40000100a00 */
[----:B------:R-:W4:Y:S01]  /*5a480*/  LDL.LU.64 R20, [R1+0xd80] ;  /* 0x000d800001147983 */ /* 0x000f220000300a00 */
[----:B------:R1:W-:Y:S04]  /*5a490*/  STL.64 [R1+0x11e8], R10 ;  /* 0x0011e80a01007387 */ /* 0x0003e80000100a00 */
[----:B------:R-:W5:Y:S01]  /*5a4a0*/  LDL.LU.64 R18, [R1+0xd78] ;  /* 0x000d780001127983 */ /* 0x000f620000300a00 */
[----:B------:R-:W5:Y:S01]  /*5a4b0*/  LDL.LU.64 R16, [R1+0xd70] ;  /* 0x000d700001107983 */ /* 0x000f620000300a00 */
[----:B------:R-:W-:-:S02]  /*5a4c0*/  IADD3 R8, R250, -0x168, RZ ;  /* 0xfffffe98fa087810 */ /* 0x000fc40007ffe0ff */
[----:B------:R3:W-:Y:S01]  /*5a4d0*/  LDGSTS.E [R12+-0x58600], [R28.64], !P6 ;  /* 0xa7a000001c0c7fae */ /* 0x0007e2000f121844 */
[----:B------:R1:W-:Y:S02]  /*5a4e0*/  LDGSTS.E [R9+-0x58400], [R26.64], !P6 ;  /* 0xa7c000001a097fae */ /* 0x0003e4000f121844 */
[----:B------:R1:W-:Y:S01]  /*5a4f0*/  LDGSTS.E [R174+-0x58200], [R10.64], !P6 ;  /* 0xa7e000000aae7fae */ /* 0x0003e2000f121844 */
[----:B------:R-:W-:Y:S01]  /*5a500*/  ISETP.GE.U32.AND P1, PT, R8, 0x7ffffe19, PT ;  /* 0x7ffffe190800780c */ /* 0x000fe20003f26070 */
[----:B------:R-:W-:-:S04]  /*5a510*/  IADD3 R8, R250, -0x16c, RZ ;  /* 0xfffffe94fa087810 */ /* 0x000fc80007ffe0ff */
[----:B------:R-:W-:Y:S02]  /*5a520*/  ISETP.GE.U32.AND P6, PT, R8, 0x7ffffe15, PT ;  /* 0x7ffffe150800780c */ /* 0x000fe40003fc6070 */
[----:B-1----:R-:W-:Y:S01]  /*5a530*/  IADD3 R11, R6, 0x100000, RZ ;  /* 0x00100000060b7810 */ /* 0x002fe20007ffe0ff */
[----:B------:R-:W-:-:S05]  /*5a540*/  IMAD.WIDE R2, R252, 0x4, R2 ;  /* 0x00000004fc027825 */ /* 0x000fca00078e0202 */
[----:B------:R1:W-:Y:S04]  /*5a550*/  STL.64 [R1+0x11e0], R2 ;  /* 0x0011e00201007387 */ /* 0x0003e80000100a00 */
[----:B------:R1:W-:Y:S01]  /*5a560*/  LDGSTS.E [R0+-0x56800], [R2.64], !P4 ;  /* 0xa980000002007fae */ /* 0x0003e2000e121844 */
[----:B------:R-:W5:Y:S01]  /*5a570*/  LDL.LU.64 R8, [R1+0xd68] ;  /* 0x000d680001087983 */ /* 0x000f620000300a00 */
[----:B-1----:R-:W-:Y:S01]  /*5a580*/  IADD3 R2, R6, 0x100000, RZ ;  /* 0x0010000006027810 */ /* 0x002fe20007ffe0ff */
[----:B--2---:R-:W-:-:S04]  /*5a590*/  IMAD.WIDE R30, R252, 0x4, R24 ;  /* 0x00000004fc1e7825 */ /* 0x004fc800078e0218 */
[----:B---3--:R-:W-:-:S04]  /*5a5a0*/  IMAD.WIDE R28, R252, 0x4, R22 ;  /* 0x00000004fc1c7825 */ /* 0x008fc800078e0216 */
[C---:B------:R-:W-:Y:S01]  /*5a5b0*/  IMAD.WIDE R26, R252.reuse, 0x4, R14 ;  /* 0x00000004fc1a7825 */ /* 0x040fe200078e020e */
[----:B------:R-:W2:Y:S03]  /*5a5c0*/  LDL.LU.64 R24, [R1+0xd60] ;  /* 0x000d600001187983 */ /* 0x000ea60000300a00 */
[----:B------:R-:W-:Y:S02]  /*5a5d0*/  STL.64 [R1+0x11d8], R30 ;  /* 0x0011d81e01007387 */ /* 0x000fe40000100a00 */
[----:B------:R-:W3:Y:S02]  /*5a5e0*/  LDL.LU.64 R22, [R1+0xd58] ;  /* 0x000d580001167983 */ /* 0x000ee40000300a00 */
[----:B------:R-:W-:Y:S01]  /*5a5f0*/  STL.64 [R1+0x11d0], R28 ;  /* 0x0011d01c01007387 */ /* 0x000fe20000100a00 */
[----:B------:R-:W3:Y:S01]  /*5a600*/  LDL.LU.64 R14, [R1+0xd50] ;  /* 0x000d5000010e7983 */ /* 0x000ee20000300a00 */
[----:B------:R-:W-:Y:S03]  /*5a610*/  STL.64 [R1+0x11c8], R26 ;  /* 0x0011c81a01007387 */ /* 0x000fe60000100a00 */
[----:B------:R1:W-:Y:S01]  /*5a620*/  LDGSTS.E [R2+-0x56600], [R30.64], !P4 ;  /* 0xa9a000001e027fae */ /* 0x0003e2000e121844 */
[----:B------:R4:W-:Y:S02]  /*5a630*/  LDGSTS.E [R11+-0x56400], [R28.64], !P4 ;  /* 0xa9c000001c0b7fae */ /* 0x0009e4000e121844 */
[----:B------:R4:W-:Y:S01]  /*5a640*/  LDGSTS.E [R174+-0x56200], [R26.64], !P4 ;  /* 0xa9e000001aae7fae */ /* 0x0009e2000e121844 */
[----:B-1----:R-:W3:Y:S01]  /*5a650*/  LDL.LU.64 R2, [R1+0xd48] ;  /* 0x000d480001027983 */ /* 0x002ee20000300a00 */
[----:B------:R-:W-:-:S05]  /*5a660*/  IMAD.WIDE R4, R252, 0x4, R4 ;  /* 0x00000004fc047825 */ /* 0x000fca00078e0204 */
[----:B------:R1:W-:Y:S04]  /*5a670*/  STL.64 [R1+0x11c0], R4 ;  /* 0x0011c00401007387 */ /* 0x0003e80000100a00 */
[----:B------:R1:W-:Y:S02]  /*5a680*/  LDGSTS.E [R0+-0x54800], [R4.64], !P2 ;  /* 0xab80000004007fae */ /* 0x0003e4000d121844 */
[----:B-1----:R-:W-:Y:S01]  /*5a690*/  IADD3 R4, R6, 0x100000, RZ ;  /* 0x0010000006047810 */ /* 0x002fe20007ffe0ff */
[----:B----4-:R-:W-:-:S04]  /*5a6a0*/  IMAD.WIDE R28, R252, 0x4, R20 ;  /* 0x00000004fc1c7825 */ /* 0x010fc800078e0214 */
[----:B-----5:R-:W-:-:S04]  /*5a6b0*/  IMAD.WIDE R30, R252, 0x4, R18 ;  /* 0x00000004fc1e7825 */ /* 0x020fc800078e0212 */
[----:B------:R-:W-:Y:S01]  /*5a6c0*/  IMAD.WIDE R26, R252, 0x4, R16 ;  /* 0x00000004fc1a7825 */ /* 0x000fe200078e0210 */
[----:B------:R-:W4:Y:S03]  /*5a6d0*/  LDL.LU.64 R20, [R1+0xd40] ;  /* 0x000d400001147983 */ /* 0x000f260000300a00 */
[----:B------:R1:W-:Y:S02]  /*5a6e0*/  STL.64 [R1+0x11b8], R28 ;  /* 0x0011b81c01007387 */ /* 0x0003e40000100a00 */
[----:B------:R-:W5:Y:S02]  /*5a6f0*/  LDL.LU.64 R18, [R1+0xd38] ;  /* 0x000d380001127983 */ /* 0x000f640000300a00 */
[----:B------:R-:W-:Y:S01]  /*5a700*/  STL.64 [R1+0x11b0], R30 ;  /* 0x0011b01e01007387 */ /* 0x000fe20000100a00 */
[----:B------:R-:W5:Y:S01]  /*5a710*/  LDL.LU.64 R16, [R1+0xd30] ;  /* 0x000d300001107983 */ /* 0x000f620000300a00 */
[----:B------:R-:W-:Y:S03]  /*5a720*/  STL.64 [R1+0x11a8], R26 ;  /* 0x0011a81a01007387 */ /* 0x000fe60000100a00 */
[----:B------:R1:W-:Y:S01]  /*5a730*/  LDGSTS.E [R4+-0x54600], [R28.64], !P2 ;  /* 0xaba000001c047fae */ /* 0x0003e2000d121844 */
[----:B------:R-:W-:Y:S01]  /*5a740*/  IADD3 R10, R250, -0x170, RZ ;  /* 0xfffffe90fa0a7810 */ /* 0x000fe20007ffe0ff */
[----:B------:R2:W-:Y:S02]  /*5a750*/  LDGSTS.E [R11+-0x54400], [R30.64], !P2 ;  /* 0xabc000001e0b7fae */ /* 0x0005e4000d121844 */
[----:B------:R2:W-:Y:S01]  /*5a760*/  LDGSTS.E [R174+-0x54200], [R26.64], !P2 ;  /* 0xabe000001aae7fae */ /* 0x0005e2000d121844 */
[----:B-1----:R-:W5:Y:S01]  /*5a770*/  LDL.LU R28, [R1+0x6128] ;  /* 0x00612800011c7983 */ /* 0x002f620000300800 */
[----:B------:R-:W5:Y:S01]  /*5a780*/  LDL.LU.64 R4, [R1+0xd28] ;  /* 0x000d280001047983 */ /* 0x000f620000300a00 */
[----:B------:R-:W-:Y:S01]  /*5a790*/  ISETP.GE.U32.AND P4, PT, R10, 0x7ffffe11, PT ;  /* 0x7ffffe110a00780c */ /* 0x000fe20003f86070 */
[----:B------:R-:W-:-:S04]  /*5a7a0*/  IADD3 R10, R250, -0x174, RZ ;  /* 0xfffffe8cfa0a7810 */ /* 0x000fc80007ffe0ff */
[----:B------:R-:W-:Y:S01]  /*5a7b0*/  ISETP.GE.U32.AND P2, PT, R10, 0x7ffffe0d, PT ;  /* 0x7ffffe0d0a00780c */ /* 0x000fe20003f46070 */
[----:B------:R-:W-:Y:S01]  /*5a7c0*/  IADD3 R10, R6, 0x100000, RZ ;  /* 0x00100000060a7810 */ /* 0x000fe20007ffe0ff */
[----:B------:R-:W-:Y:S01]  /*5a7d0*/  LOP3.LUT R175, R7, 0x7f, RZ, 0xc0, !PT ;  /* 0x0000007f07af7812 */ /* 0x000fe200078ec0ff */
[----:B------:R-:W-:-:S05]  /*5a7e0*/  IMAD.WIDE R8, R252, 0x4, R8 ;  /* 0x00000004fc087825 */ /* 0x000fca00078e0208 */
[----:B------:R1:W-:Y:S04]  /*5a7f0*/  STL.64 [R1+0x11a0], R8 ;  /* 0x0011a00801007387 */ /* 0x0003e80000100a00 */
[----:B------:R1:W-:Y:S02]  /*5a800*/  LDGSTS.E [R0+-0x52800], [R8.64], !P3 ;  /* 0xad80000008007fae */ /* 0x0003e4000d921844 */
[----:B-1----:R-:W-:Y:S01]  /*5a810*/  IADD3 R8, R6, 0x100000, RZ ;  /* 0x0010000006087810 */ /* 0x002fe20007ffe0ff */
[----:B------:R-:W-:-:S05]  /*5a820*/  IMAD.MOV.U32 R9, RZ, RZ, c[0x0][0x180] ;  /* 0x00006000ff097624 */ /* 0x000fca00078e00ff */
[----:B------:R-:W-:Y:S01]  /*5a830*/  IADD3 R12, R9, -0x100, RZ ;  /* 0xffffff00090c7810 */ /* 0x000fe20007ffe0ff */
[----:B--2---:R-:W-:-:S04]  /*5a840*/  IMAD.WIDE R26, R252, 0x4, R24 ;  /* 0x00000004fc1a7825 */ /* 0x004fc800078e0218 */
[----:B---3--:R-:W-:-:S04]  /*5a850*/  IMAD.WIDE R24, R252, 0x4, R22 ;  /* 0x00000004fc187825 */ /* 0x008fc800078e0216 */
[C---:B------:R-:W-:Y:S01]  /*5a860*/  IMAD.WIDE R22, R252.reuse, 0x4, R14 ;  /* 0x00000004fc167825 */ /* 0x040fe200078e020e */
[----:B------:R-:W-:Y:S03]  /*5a870*/  STL.64 [R1+0x1198], R26 ;  /* 0x0011981a01007387 */ /* 0x000fe60000100a00 */
[----:B------:R-:W-:Y:S02]  /*5a880*/  STL.64 [R1+0x1190], R24 ;  /* 0x0011901801007387 */ /* 0x000fe40000100a00 */
[----:B------:R-:W2:Y:S01]  /*5a890*/  LDL.LU.64 R14, [R1+0xd20] ;  /* 0x000d2000010e7983 */ /* 0x000ea20000300a00 */
[----:B------:R-:W-:Y:S04]  /*5a8a0*/  STL.64 [R1+0x1188], R22 ;  /* 0x0011881601007387 */ /* 0x000fe80000100a00 */
[----:B------:R1:W-:Y:S01]  /*5a8b0*/  LDGSTS.E [R10+-0x52600], [R26.64], !P3 ;  /* 0xada000001a0a7fae */ /* 0x0003e2000d921844 */
[----:B------:R3:W-:Y:S02]  /*5a8c0*/  LDGSTS.E [R8+-0x52400], [R24.64], !P3 ;  /* 0xadc0000018087fae */ /* 0x0007e4000d921844 */
[----:B------:R1:W-:Y:S02]  /*5a8d0*/  LDGSTS.E [R174+-0x52200], [R22.64], !P3 ;  /* 0xade0000016ae7fae */ /* 0x0003e4000d921844 */
[----:B------:R-:W-:-:S05]  /*5a8e0*/  IMAD.WIDE R2, R252, 0x4, R2 ;  /* 0x00000004fc027825 */ /* 0x000fca00078e0202 */
[----:B------:R3:W-:Y:S04]  /*5a8f0*/  STL.64 [R1+0x1180], R2 ;  /* 0x0011800201007387 */ /* 0x0007e80000100a00 */
[----:B-1----:R-:W2:Y:S01]  /*5a900*/  LDL.LU.64 R10, [R1+0xd18] ;  /* 0x000d1800010a7983 */ /* 0x002ea20000300a00 */
[----:B---3--:R-:W2:Y:S01]  /*5a910*/  LDL.LU.64 R8, [R1+0xd10] ;  /* 0x000d100001087983 */ /* 0x008ea20000300a00 */
[----:B------:R-:W-:Y:S02]  /*5a920*/  ISETP.GE.AND P3, PT, R175, R12, PT ;  /* 0x0000000caf00720c */ /* 0x000fe40003f66270 */
[----:B------:R1:W-:Y:S01]  /*5a930*/  LDGSTS.E [R0+-0x50800], [R2.64], !P5 ;  /* 0xaf80000002007fae */ /* 0x0003e2000e921844 */
[C---:B------:R-:W-:Y:S02]  /*5a940*/  IADD3 R12, R6.reuse, 0x100000, RZ ;  /* 0x00100000060c7810 */ /* 0x040fe40007ffe0ff */
[----:B-1----:R-:W-:Y:S01]  /*5a950*/  IADD3 R3, R6, 0x100000, RZ ;  /* 0x0010000006037810 */ /* 0x002fe20007ffe0ff */
[----:B----4-:R-:W-:-:S04]  /*5a960*/  IMAD.WIDE R20, R252, 0x4, R20 ;  /* 0x00000004fc147825 */ /* 0x010fc800078e0214 */
[----:B-----5:R-:W-:-:S04]  /*5a970*/  IMAD.WIDE R18, R252, 0x4, R18 ;  /* 0x00000004fc127825 */ /* 0x020fc800078e0212 */
[C---:B------:R-:W-:Y:S01]  /*5a980*/  IMAD.WIDE R16, R252.reuse, 0x4, R16 ;  /* 0x00000004fc107825 */ /* 0x040fe200078e0210 */
[----:B------:R1:W-:Y:S03]  /*5a990*/  STL.64 [R1+0x1178], R20 ;  /* 0x0011781401007387 */ /* 0x0003e60000100a00 */
[----:B------:R4:W-:Y:S01]  /*5a9a0*/  STL.64 [R1+0x1170], R18 ;  /* 0x0011701201007387 */ /* 0x0009e20000100a00 */
[----:B------:R5:W-:Y:S04]  /*5a9b0*/  STL.64 [R1+0x1168], R16 ;  /* 0x0011681001007387 */ /* 0x000be80000100a00 */
[----:B------:R1:W-:Y:S01]  /*5a9c0*/  LDGSTS.E [R12+-0x50600], [R20.64], !P5 ;  /* 0xafa00000140c7fae */ /* 0x0003e2000e921844 */
[----:B------:R4:W-:Y:S02]  /*5a9d0*/  LDGSTS.E [R3+-0x50400], [R18.64], !P5 ;  /* 0xafc0000012037fae */ /* 0x0009e4000e921844 */
[----:B------:R5:W-:Y:S02]  /*5a9e0*/  LDGSTS.E [R174+-0x50200], [R16.64], !P5 ;  /* 0xafe0000010ae7fae */ /* 0x000be4000e921844 */
[----:B------:R-:W-:-:S05]  /*5a9f0*/  IMAD.WIDE R4, R252, 0x4, R4 ;  /* 0x00000004fc047825 */ /* 0x000fca00078e0204 */
[----:B------:R5:W-:Y:S01]  /*5aa00*/  STL.64 [R1+0x1160], R4 ;  /* 0x0011600401007387 */ /* 0x000be20000100a00 */
[----:B------:R-:W3:Y:S03]  /*5aa10*/  LDL.LU.64 R24, [R1+0xd08] ;  /* 0x000d080001187983 */ /* 0x000ee60000300a00 */
[----:B-1----:R-:W3:Y:S01]  /*5aa20*/  LDL.LU.64 R20, [R1+0xd00] ;  /* 0x000d000001147983 */ /* 0x002ee20000300a00 */
[----:B----4-:R-:W4:Y:S03]  /*5aa30*/  LDL.LU.64 R18, [R1+0xcf8] ;  /* 0x000cf80001127983 */ /* 0x010f260000300a00 */
[----:B-----5:R-:W5:Y:S04]  /*5aa40*/  LDL.LU.64 R16, [R1+0xcf0] ;  /* 0x000cf00001107983 */ /* 0x020f680000300a00 */
[----:B------:R1:W-:Y:S04]  /*5aa50*/  LDGSTS.E [R0+-0x4e800], [R4.64], !P0 ;  /* 0xb180000004007fae */ /* 0x0003e8000c121844 */
[----:B-1----:R-:W5:Y:S01]  /*5aa60*/  LDL.LU.64 R4, [R1+0xce8] ;  /* 0x000ce80001047983 */ /* 0x002f620000300a00 */
[----:B------:R-:W-:Y:S01]  /*5aa70*/  IMAD.MOV.U32 R3, RZ, RZ, c[0x0][0x180] ;  /* 0x00006000ff037624 */ /* 0x000fe200078e00ff */
[----:B------:R-:W-:-:S02]  /*5aa80*/  IADD3 R2, R250, -0x178, RZ ;  /* 0xfffffe88fa027810 */ /* 0x000fc40007ffe0ff */
[----:B------:R-:W-:Y:S02]  /*5aa90*/  SEL R0, RZ, 0x4, P3 ;  /* 0x00000004ff007807 */ /* 0x000fe40001800000 */
[----:B------:R-:W-:Y:S02]  /*5aaa0*/  IADD3 R3, R3, 0x7f, RZ ;  /* 0x0000007f03037810 */ /* 0x000fe40007ffe0ff */
[----:B------:R-:W-:Y:S01]  /*5aab0*/  ISETP.GE.U32.AND P5, PT, R2, 0x7ffffe09, PT ;  /* 0x7ffffe090200780c */ /* 0x000fe20003fa6070 */
[C---:B------:R-:W-:Y:S01]  /*5aac0*/  IADD3 R2, R6.reuse, 0x100000, RZ ;  /* 0x0010000006027810 */ /* 0x040fe20007ffe0ff */
[----:B------:R-:W-:Y:S01]  /*5aad0*/  ISETP.GT.AND P3, PT, R3, 0x17f, PT ;  /* 0x0000017f0300780c */ /* 0x000fe20003f64270 */
[----:B------:R-:W-:-:S03]  /*5aae0*/  IADD3 R3, R6, 0x100000, RZ ;  /* 0x0010000006037810 */ /* 0x000fc60007ffe0ff */
[----:B------:R-:W-:Y:S01]  /*5aaf0*/  SEL R0, R0, RZ, P3 ;  /* 0x000000ff00007207 */ /* 0x000fe20001800000 */
[----:B--2---:R-:W-:-:S05]  /*5ab00*/  IMAD.WIDE R14, R252, 0x4, R14 ;  /* 0x00000004fc0e7825 */ /* 0x004fca00078e020e */
[----:B------:R1:W-:Y:S04]  /*5ab10*/  STL.64 [R1+0x1158], R14 ;  /* 0x0011580e01007387 */ /* 0x0003e80000100a00 */
[----:B------:R1:W-:Y:S01]  /*5ab20*/  LDGSTS.E [R2+-0x4e600], [R14.64], !P0 ;  /* 0xb1a000000e027fae */ /* 0x0003e2000c121844 */
[----:B------:R-:W-:-:S04]  /*5ab30*/  IMAD.WIDE R10, R252, 0x4, R10 ;  /* 0x00000004fc0a7825 */ /* 0x000fc800078e020a */
[----:B------:R-:W-:Y:S01]  /*5ab40*/  IMAD.WIDE R8, R252, 0x4, R8 ;  /* 0x00000004fc087825 */ /* 0x000fe200078e0208 */
[----:B------:R2:W-:Y:S04]  /*5ab50*/  STL.64 [R1+0x1150], R10 ;  /* 0x0011500a01007387 */ /* 0x0005e80000100a00 */
[----:B------:R2:W-:Y:S01]  /*5ab60*/  STL.64 [R1+0x1148], R8 ;  /* 0x0011480801007387 */ /* 0x0005e20000100a00 */
[----:B------:R2:W-:Y:S04]  /*5ab70*/  LDGSTS.E [R3+-0x4e400], [R10.64], !P0 ;  /* 0xb1c000000a037fae */ /* 0x0005e8000c121844 */
[----:B-1----:R-:W5:Y:S01]  /*5ab80*/  LDL.LU.64 R14, [R1+0xce0] ;  /* 0x000ce000010e7983 */ /* 0x002f620000300a00 */
[----:B------:R1:W-:Y:S01]  /*5ab90*/  LDGSTS.E [R174+-0x4e200], [R8.64], !P0 ;  /* 0xb1e0000008ae7fae */ /* 0x0003e2000c121844 */
[----:B------:R-:W-:-:S02]  /*5aba0*/  IADD3 R2, R250, -0x17c, RZ ;  /* 0xfffffe84fa027810 */ /* 0x000fc40007ffe0ff */
[----:B--2---:R-:W2:Y:S04]  /*5abb0*/  LDL.LU.64 R10, [R1+0xcd8] ;  /* 0x000cd800010a7983 */ /* 0x004ea80000300a00 */
[----:B-1----:R-:W2:Y:S01]  /*5abc0*/  LDL.LU.64 R8, [R1+0xcd0] ;  /* 0x000cd00001087983 */ /* 0x002ea20000300a00 */
[----:B------:R-:W2:Y:S02]  /*5abd0*/  LDL.LU.64 R26, [R1+0xcc8] ;  /* 0x000cc800011a7983 */ /* 0x000ea40000300a00 */
[----:B------:R-:W2:Y:S01]  /*5abe0*/  LDL.LU.64 R22, [R1+0xcc0] ;  /* 0x000cc00001167983 */ /* 0x000ea20000300a00 */
[----:B------:R-:W-:Y:S01]  /*5abf0*/  ISETP.GE.U32.AND P3, PT, R2, 0x7ffffe05, PT ;  /* 0x7ffffe050200780c */ /* 0x000fe20003f66070 */
[----:B------:R-:W-:Y:S02]  /*5ac00*/  IADD3 R2, R6, 0x100000, RZ ;  /* 0x0010000006027810 */ /* 0x000fe40007ffe0ff */
[----:B---3--:R-:W-:-:S04]  /*5ac10*/  IMAD.WIDE R24, R252, 0x4, R24 ;  /* 0x00000004fc187825 */ /* 0x008fc800078e0218 */
[----:B------:R-:W-:-:S04]  /*5ac20*/  IMAD.WIDE R20, R252, 0x4, R20 ;  /* 0x00000004fc147825 */ /* 0x000fc800078e0214 */
[----:B----4-:R-:W-:-:S04]  /*5ac30*/  IMAD.WIDE R18, R252, 0x4, R18 ;  /* 0x00000004fc127825 */ /* 0x010fc800078e0212 */
[C---:B-----5:R-:W-:Y:S01]  /*5ac40*/  IMAD.WIDE R16, R252.reuse, 0x4, R16 ;  /* 0x00000004fc107825 */ /* 0x060fe200078e0210 */
[----:B------:R1:W-:Y:S03]  /*5ac50*/  STL.64 [R1+0x1140], R24 ;  /* 0x0011401801007387 */ /* 0x0003e60000100a00 */
[----:B------:R3:W-:Y:S01]  /*5ac60*/  STL.64 [R1+0x1138], R20 ;  /* 0x0011381401007387 */ /* 0x0007e20000100a00 */
[----:B------:R1:W-:Y:S01]  /*5ac70*/  LDGSTS.E [R12+-0x4c800], [R24.64], !P1 ;  /* 0xb3800000180c7fae */ /* 0x0003e2000c921844 */
[----:B------:R4:W-:Y:S02]  /*5ac80*/  STL.64 [R1+0x1130], R18 ;  /* 0x0011301201007387 */ /* 0x0009e40000100a00 */
[----:B------:R5:W-:Y:S02]  /*5ac90*/  LDGSTS.E [R3+-0x4c600], [R20.64], !P1 ;  /* 0xb3a0000014037fae */ /* 0x000be4000c921844 */
[----:B------:R1:W-:Y:S01]  /*5aca0*/  STL.64 [R1+0x1128], R16 ;  /* 0x0011281001007387 */ /* 0x0003e20000100a00 */
[----:B------:R5:W-:Y:S01]  /*5acb0*/  LDGSTS.E [R2+-0x4c400], [R18.64], !P1 ;  /* 0xb3c0000012027fae */ /* 0x000be2000c921844 */
[----:B------:R3:W-:Y:S02]  /*5acc0*/  LDGSTS.E [R174+-0x4c200], [R16.64], !P1 ;  /* 0xb3e0000010ae7fae */ /* 0x0007e4000c921844 */
[----:B------:R-:W-:-:S05]  /*5acd0*/  IMAD.WIDE R4, R252, 0x4, R4 ;  /* 0x00000004fc047825 */ /* 0x000fca00078e0204 */
[----:B------:R5:W-:Y:S04]  /*5ace0*/  STL.64 [R1+0x1120], R4 ;  /* 0x0011200401007387 */ /* 0x000be80000100a00 */
[----:B-----5:R-:W5:Y:S01]  /*5acf0*/  LDL.LU.64 R2, [R1+0xcb8] ;  /* 0x000cb80001027983 */ /* 0x020f620000300a00 */
[----:B-1----:R-:W5:Y:S02]  /*5ad00*/  LDL.LU.64 R24, [R1+0xcb0] ;  /* 0x000cb00001187983 */ /* 0x002f640000300a00 */
[----:B---3--:R-:W3:Y:S01]  /*5ad10*/  LDL.LU.64 R20, [R1+0xca8] ;  /* 0x000ca80001147983 */ /* 0x008ee20000300a00 */
[----:B----4-:R-:W4:Y:S01]  /*5ad20*/  LDL.LU.64 R18, [R1+0xca0] ;  /* 0x000ca00001127983 */ /* 0x010f220000300a00 */
[----:B------:R-:W3:Y:S01]  /*5ad30*/  LDL.LU.64 R16, [R1+0xc98] ;  /* 0x000c980001107983 */ /* 0x000ee20000300a00 */
[----:B------:R-:W-:Y:S01]  /*5ad40*/  ISETP.NE.U32.AND P0, PT, R0, RZ, PT ;  /* 0x000000ff0000720c */ /* 0x000fe20003f05070 */
[----:B------:R-:W-:-:S05]  /*5ad50*/  IADD3 R0, R6, 0x100000, RZ ;  /* 0x0010000006007810 */ /* 0x000fca0007ffe0ff */
[----:B------:R1:W-:Y:S02]  /*5ad60*/  LDGSTS.E [R0+-0x4a800], [R4.64], !P6 ;  /* 0xb580000004007fae */ /* 0x0003e4000f121844 */
[C---:B-1----:R-:W-:Y:S02]  /*5ad70*/  IADD3 R5, R6.reuse, 0x100000, RZ ;  /* 0x0010000006057810 */ /* 0x042fe40007ffe0ff */
[----:B------:R-:W-:Y:S01]  /*5ad80*/  IADD3 R4, R6, 0x100000, RZ ;  /* 0x0010000006047810 */ /* 0x000fe20007ffe0ff */
[----:B------:R-:W-:-:S05]  /*5ad90*/  IMAD.WIDE R14, R252, 0x4, R14 ;  /* 0x00000004fc0e7825 */ /* 0x000fca00078e020e */
[----:B------:R1:W-:Y:S04]  /*5ada0*/  STL.64 [R1+0x1108], R14 ;  /* 0x0011080e01007387 */ /* 0x0003e80000100a00 */
[----:B------:R1:W-:Y:S01]  /*5adb0*/  LDGSTS.E [R12+-0x4a600], [R14.64], !P6 ;  /* 0xb5a000000e0c7fae */ /* 0x0003e2000f121844 */
[----:B--2---:R-:W-:-:S04]  /*5adc0*/  IMAD.WIDE R10, R252, 0x4, R10 ;  /* 0x00000004fc0a7825 */ /* 0x004fc800078e020a */
[----:B------:R-:W-:-:S04]  /*5add0*/  IMAD.WIDE R8, R252, 0x4, R8 ;  /* 0x00000004fc087825 */ /* 0x000fc800078e0208 */
[----:B------:R-:W-:-:S04]  /*5ade0*/  IMAD.WIDE R26, R252, 0x4, R26 ;  /* 0x00000004fc1a7825 */ /* 0x000fc800078e021a */
[C---:B------:R-:W-:Y:S01]  /*5adf0*/  IMAD.WIDE R22, R252.reuse, 0x4, R22 ;  /* 0x00000004fc167825 */ /* 0x040fe200078e0216 */
[----:B------:R2:W-:Y:S03]  /*5ae00*/  STL.64 [R1+0x1100], R10 ;  /* 0x0011000a01007387 */ /* 0x0005e60000100a00 */
[----:B------:R2:W-:Y:S02]  /*5ae10*/  STL.64 [R1+0x10e8], R8 ;  /* 0x0010e80801007387 */ /* 0x0005e40000100a00 */
[----:B------:R5:W-:Y:S02]  /*5ae20*/  STL.64 [R1+0x10e0], R26 ;  /* 0x0010e01a01007387 */ /* 0x000be40000100a00 */
[----:B------:R2:W-:Y:S01]  /*5ae30*/  STL.64 [R1+0x10c8], R22 ;  /* 0x0010c81601007387 */ /* 0x0005e20000100a00 */
[----:B-1----:R-:W4:Y:S04]  /*5ae40*/  LDL.LU.64 R14, [R1+0xc90] ;  /* 0x000c9000010e7983 */ /* 0x002f280000300a00 */
[----:B------:R2:W-:Y:S01]  /*5ae50*/  LDGSTS.E [R5+-0x4a400], [R10.64], !P6 ;  /* 0xb5c000000a057fae */ /* 0x0005e2000f121844 */
[----:B------:R1:W-:Y:S02]  /*5ae60*/  LDGSTS.E [R4+-0x4a200], [R8.64], !P6 ;  /* 0xb5e0000008047fae */ /* 0x0003e4000f121844 */
[----:B------:R5:W-:Y:S02]  /*5ae70*/  LDGSTS.E [R174+-0x48800], [R26.64], !P4 ;  /* 0xb78000001aae7fae */ /* 0x000be4000e121844 */
[----:B------:R3:W-:Y:S01]  /*5ae80*/  LDGSTS.E [R0+-0x48600], [R22.64], !P4 ;  /* 0xb7a0000016007fae */ /* 0x0007e2000e121844 */
[----:B--2---:R-:W2:Y:S01]  /*5ae90*/  LDL.LU.64 R10, [R1+0xc88] ;  /* 0x000c8800010a7983 */ /* 0x004ea20000300a00 */
[----:B-1----:R-:W2:Y:S02]  /*5aea0*/  LDL.LU.64 R8, [R1+0xc78] ;  /* 0x000c780001087983 */ /* 0x002ea40000300a00 */
[----:B------:R-:W2:Y:S02]  /*5aeb0*/  LDL.LU.64 R4, [R1+0xc70] ;  /* 0x000c700001047983 */ /* 0x000ea40000300a00 */
[----:B-----5:R-:W-:-:S02]  /*5aec0*/  IMAD.WIDE R26, R252, 0x4, R2 ;  /* 0x00000004fc1a7825 */ /* 0x020fc400078e0202 */
[----:B------:R-:W5:Y:S02]  /*5aed0*/  LDL.LU.64 R2, [R1+0xc68] ;  /* 0x000c680001027983 */ /* 0x000f640000300a00 */
[----:B------:R-:W-:-:S04]  /*5aee0*/  IMAD.WIDE R24, R252, 0x4, R24 ;  /* 0x00000004fc187825 */ /* 0x000fc800078e0218 */
[----:B---3--:R-:W-:Y:S01]  /*5aef0*/  IMAD.WIDE R20, R252, 0x4, R20 ;  /* 0x00000004fc147825 */ /* 0x008fe200078e0214 */
[----:B------:R-:W-:-:S03]  /*5af00*/  IADD3 R23, R6, 0x100000, RZ ;  /* 0x0010000006177810 */ /* 0x000fc60007ffe0ff */
[----:B----4-:R-:W-:Y:S01]  /*5af10*/  IMAD.WIDE R18, R252, 0x4, R18 ;  /* 0x00000004fc127825 */ /* 0x010fe200078e0212 */
[----:B------:R-:W-:-:S03]  /*5af20*/  IADD3 R22, R6, 0x100000, RZ ;  /* 0x0010000006167810 */ /* 0x000fc60007ffe0ff */
[----:B------:R-:W-:Y:S01]  /*5af30*/  IMAD.WIDE R16, R252, 0x4, R16 ;  /* 0x00000004fc107825 */ /* 0x000fe200078e0210 */
[----:B------:R-:W-:Y:S03]  /*5af40*/  STL.64 [R1+0x10c0], R26 ;  /* 0x0010c01a01007387 */ /* 0x000fe60000100a00 */
[----:B------:R-:W-:Y:S02]  /*5af50*/  STL.64 [R1+0x10a8], R24 ;  /* 0x0010a81801007387 */ /* 0x000fe40000100a00 */
[----:B------:R1:W-:Y:S01]  /*5af60*/  STL.64 [R1+0x10a0], R20 ;  /* 0x0010a01401007387 */ /* 0x0003e20000100a00 */
[----:B------:R3:W-:Y:S01]  /*5af70*/  LDGSTS.E [R23+-0x48400], [R26.64], !P4 ;  /* 0xb7c000001a177fae */ /* 0x0007e2000e121844 */
[----:B------:R4:W-:Y:S02]  /*5af80*/  STL.64 [R1+0x1088], R18 ;  /* 0x0010881201007387 */ /* 0x0009e40000100a00 */
[----:B------:R3:W-:Y:S02]  /*5af90*/  LDGSTS.E [R22+-0x48200], [R24.64], !P4 ;  /* 0xb7e0000018167fae */ /* 0x0007e4000e121844 */
[----:B------:R1:W-:Y:S01]  /*5afa0*/  STL.64 [R1+0x1080], R16 ;  /* 0x0010801001007387 */ /* 0x0003e20000100a00 */
[----:B------:R1:W-:Y:S01]  /*5afb0*/  LDGSTS.E [R12+-0x46800], [R20.64], !P2 ;  /* 0xb9800000140c7fae */ /* 0x0003e2000d121844 */
[----:B------:R4:W-:Y:S02]  /*5afc0*/  LDGSTS.E [R174+-0x46600], [R18.64], !P2 ;  /* 0xb9a0000012ae7fae */ /* 0x0009e4000d121844 */
[----:B------:R4:W-:Y:S01]  /*5afd0*/  LDGSTS.E [R0+-0x46400], [R16.64], !P2 ;  /* 0xb9c0000010007fae */ /* 0x0009e2000d121844 */
[----:B---3--:R-:W3:Y:S01]  /*5afe0*/  LDL.LU.64 R22, [R1+0xc80] ;  /* 0x000c800001167983 */ /* 0x008ee20000300a00 */
[----:B-1----:R-:W3:Y:S02]  /*5aff0*/  LDL.LU.64 R20, [R1+0xc60] ;  /* 0x000c600001147983 */ /* 0x002ee40000300a00 */
[----:B----4-:R-:W4:Y:S01]  /*5b000*/  LDL.LU.64 R18, [R1+0xc58] ;  /* 0x000c580001127983 */ /* 0x010f220000300a00 */
[----:B------:R-:W3:Y:S01]  /*5b010*/  LDL.LU.64 R16, [R1+0xc50] ;  /* 0x000c500001107983 */ /* 0x000ee20000300a00 */
[----:B------:R-:W-:-:S04]  /*5b020*/  LOP3.LUT R7, R7, 0x7f, RZ, 0xc0, !PT ;  /* 0x0000007f07077812 */ /* 0x000fc800078ec0ff */
[----:B------:R-:W-:Y:S02]  /*5b030*/  SHF.L.U32 R7, R7, 0x2, RZ ;  /* 0x0000000207077819 */ /* 0x000fe400000006ff */
[----:B------:R-:W-:Y:S01]  /*5b040*/  IADD3 R29, R6, 0x100000, RZ ;  /* 0x00100000061d7810 */ /* 0x000fe20007ffe0ff */
[----:B------:R-:W-:-:S05]  /*5b050*/  IMAD.WIDE R30, R252, 0x4, R14 ;  /* 0x00000004fc1e7825 */ /* 0x000fca00078e020e */
[----:B------:R1:W-:Y:S01]  /*5b060*/  STL.64 [R1+0x33a8], R30 ;  /* 0x0033a81e01007387 */ /* 0x0003e20000100a00 */
[----:B------:R-:W4:Y:S03]  /*5b070*/  LDL.LU.64 R14, [R1+0xc40] ;  /* 0x000c4000010e7983 */ /* 0x000f260000300a00 */
[----:B------:R1:W-:Y:S01]  /*5b080*/  LDGSTS.E [R29+-0x46200], [R30.64], !P2 ;  /* 0xb9e000001e1d7fae */ /* 0x0003e2000d121844 */
[----:B--2---:R-:W-:-:S04]  /*5b090*/  IMAD.WIDE R26, R252, 0x4, R10 ;  /* 0x00000004fc1a7825 */ /* 0x004fc800078e020a */
[----:B------:R-:W-:-:S04]  /*5b0a0*/  IMAD.WIDE R24, R252, 0x4, R8 ;  /* 0x00000004fc187825 */ /* 0x000fc800078e0208 */
[C---:B------:R-:W-:Y:S01]  /*5b0b0*/  IMAD.WIDE R4, R252.reuse, 0x4, R4 ;  /* 0x00000004fc047825 */ /* 0x040fe200078e0204 */
[----:B------:R2:W-:Y:S03]  /*5b0c0*/  STL.64 [R1+0x1068], R26 ;  /* 0x0010681a01007387 */ /* 0x0005e60000100a00 */
[----:B------:R-:W4:Y:S02]  /*5b0d0*/  LDL.LU.64 R10, [R1+0xc30] ;  /* 0x000c3000010a7983 */ /* 0x000f240000300a00 */
[----:B------:R1:W-:Y:S02]  /*5b0e0*/  STL.64 [R1+0x1060], R24 ;  /* 0x0010601801007387 */ /* 0x0003e40000100a00 */
[----:B------:R-:W4:Y:S01]  /*5b0f0*/  LDL.LU.64 R8, [R1+0xc28] ;  /* 0x000c280001087983 */ /* 0x000f220000300a00 */
[----:B------:R1:W-:Y:S01]  /*5b100*/  STL.64 [R1+0x1048], R4 ;  /* 0x0010480401007387 */ /* 0x0003e20000100a00 */
[----:B------:R-:W-:Y:S01]  /*5b110*/  SHF.L.U32 R251, R251, 0x2, RZ ;  /* 0x00000002fbfb7819 */ /* 0x000fe200000006ff */
[----:B-----5:R-:W-:Y:S01]  /*5b120*/  IMAD.WIDE R2, R252, 0x4, R2 ;  /* 0x00000004fc027825 */ /* 0x020fe200078e0202 */
[----:B------:R-:W-:-:S02]  /*5b130*/  LOP3.LUT R252, R7, 0x60, RZ, 0x3c, !PT ;  /* 0x0000006007fc7812 */ /* 0x000fc400078e3cff */
[----:B------:R-:W5:Y:S01]  /*5b140*/  LDL.LU.64 R6, [R1+0xc38] ;  /* 0x000c380001067983 */ /* 0x000f620000300a00 */
[----:B-1----:R-:W5:Y:S01]  /*5b150*/  LDL.LU.64 R30, [R1+0x6120] ;  /* 0x00612000011e7983 */ /* 0x002f620000300a00 */
[----:B------:R-:W-:Y:S01]  /*5b160*/  IADD3 R252, R252, 0x100000, RZ ;  /* 0x00100000fcfc7810 */ /* 0x000fe20007ffe0ff */
[----:B------:R-:W5:Y:S04]  /*5b170*/  LDL.LU R29, [R1+0x6118] ;  /* 0x00611800011d7983 */ /* 0x000f680000300800 */
[----:B------:R2:W-:Y:S01]  /*5b180*/  LDGSTS.E [R252+-0x44800], [R26.64], !P5 ;  /* 0xbb8000001afc7fae */ /* 0x0005e2000e921844 */
[----:B------:R1:W-:Y:S02]  /*5b190*/  LDGSTS.E [R12+-0x44600], [R24.64], !P5 ;  /* 0xbba00000180c7fae */ /* 0x0003e4000e921844 */
[----:B------:R1:W-:Y:S02]  /*5b1a0*/  LDGSTS.E [R174+-0x44400], [R4.64], !P5 ;  /* 0xbbc0000004ae7fae */ /* 0x0003e4000e921844 */
[----:B------:R1:W-:Y:S01]  /*5b1b0*/  LDGSTS.E [R0+-0x44200], [R2.64], !P5 ;  /* 0xbbe0000002007fae */ /* 0x0003e2000e921844 */
[----:B--2---:R-:W2:Y:S01]  /*5b1c0*/  LDL.LU.64 R26, [R1+0x6110] ;  /* 0x00611000011a7983 */ /* 0x004ea20000300a00 */
[----:B------:R3:W-:Y:S02]  /*5b1d0*/  STL.64 [R1+0x1040], R2 ;  /* 0x0010400201007387 */ /* 0x0007e40000100a00 */
[----:B-1----:R-:W2:Y:S02]  /*5b1e0*/  LDL.LU R24, [R1+0x610c] ;  /* 0x00610c0001187983 */ /* 0x002ea40000300800 */
[----:B------:R-:W2:Y:S01]  /*5b1f0*/  LDL.LU.64 R4, [R1+0xc48] ;  /* 0x000c480001047983 */ /* 0x000ea20000300a00 */
[----:B------:R-:W-:-:S02]  /*5b200*/  IADD3 R25, R250, -0x180, RZ ;  /* 0xfffffe80fa197810 */ /* 0x000fc40007ffe0ff */
[----:B------:R-:W-:Y:S01]  /*5b210*/  LOP3.LUT R0, R251, 0x60, RZ, 0x3c, !PT ;  /* 0x00000060fb007812 */ /* 0x000fe200078e3cff */
[----:B---3--:R-:W3:Y:S01]  /*5b220*/  LDL.LU.64 R2, [R1+0xc20] ;  /* 0x000c200001027983 */ /* 0x008ee20000300a00 */
[----:B------:R-:W2:Y:S02]  /*5b230*/  LDL.LU.64 R250, [R1+0xc18] ;  /* 0x000c180001fa7983 */ /* 0x000ea40000300a00 */
[----:B------:R-:W-:-:S04]  /*5b240*/  IMAD.MOV.U32 R252, RZ, RZ, c[0x0][0x188] ;  /* 0x00006200fffc7624 */ /* 0x000fc800078e00ff */
[----:B------:R-:W-:-:S04]  /*5b250*/  IMAD.SHL.U32 R252, R252, 0x80, RZ ;  /* 0x00000080fcfc7824 */ /* 0x000fc800078e00ff */
[----:B------:R-:W-:-:S04]  /*5b260*/  IMAD.WIDE R22, R252, 0x4, R22 ;  /* 0x00000004fc167825 */ /* 0x000fc800078e0216 */
[----:B------:R-:W-:-:S04]  /*5b270*/  IMAD.WIDE R20, R252, 0x4, R20 ;  /* 0x00000004fc147825 */ /* 0x000fc800078e0214 */
[----:B----4-:R-:W-:-:S04]  /*5b280*/  IMAD.WIDE R18, R252, 0x4, R18 ;  /* 0x00000004fc127825 */ /* 0x010fc800078e0212 */
[----:B------:R-:W-:Y:S02]  /*5b290*/  IMAD.WIDE R16, R252, 0x4, R16 ;  /* 0x00000004fc107825 */ /* 0x000fe400078e0210 */
[----:B------:R-:W1:Y:S01]  /*5b2a0*/  S2R R252, SR_TID.X ;  /* 0x0000000000fc7919 */ /* 0x000e620000002100 */
[----:B------:R-:W-:-:S05]  /*5b2b0*/  IADD3 R12, R0, 0x100000, RZ ;  /* 0x00100000000c7810 */ /* 0x000fca0007ffe0ff */
[----:B------:R4:W-:Y:S01]  /*5b2c0*/  LDGSTS.E [R12+-0x42800], [R22.64], !P3 ;  /* 0xbd800000160c7fae */ /* 0x0009e2000d921844 */
[----:B-1----:R-:W-:-:S05]  /*5b2d0*/  LOP3.LUT R252, R252, 0x7f, RZ, 0xc0, !PT ;  /* 0x0000007ffcfc7812 */ /* 0x002fca00078ec0ff */
[----:B------:R-:W-:-:S05]  /*5b2e0*/  IMAD.SHL.U32 R252, R252, 0x4, RZ ;  /* 0x00000004fcfc7824 */ /* 0x000fca00078e00ff */
[----:B------:R-:W-:-:S04]  /*5b2f0*/  LOP3.LUT R252, R252, 0x60, RZ, 0x3c, !PT ;  /* 0x00000060fcfc7812 */ /* 0x000fc800078e3cff */
[----:B------:R-:W-:-:S05]  /*5b300*/  IADD3 R252, R252, 0x100000, RZ ;  /* 0x00100000fcfc7810 */ /* 0x000fca0007ffe0ff */
[----:B------:R1:W-:Y:S02]  /*5b310*/  LDGSTS.E [R252+-0x42600], [R20.64], !P3 ;  /* 0xbda0000014fc7fae */ /* 0x0003e4000d921844 */
[----:B-1----:R-:W-:-:S05]  /*5b320*/  IMAD.MOV.U32 R252, RZ, RZ, c[0x0][0x188] ;  /* 0x00006200fffc7624 */ /* 0x002fca00078e00ff */
[----:B------:R-:W-:-:S05]  /*5b330*/  SHF.L.U32 R252, R252, 0x7, RZ ;  /* 0x00000007fcfc7819 */ /* 0x000fca00000006ff */
[----:B------:R-:W-:-:S04]  /*5b340*/  IMAD.WIDE R14, R252, 0x4, R14 ;  /* 0x00000004fc0e7825 */ /* 0x000fc800078e020e */
[----:B------:R-:W-:-:S04]  /*5b350*/  IMAD.WIDE R10, R252, 0x4, R10 ;  /* 0x00000004fc0a7825 */ /* 0x000fc800078e020a */
[----:B------:R-:W-:Y:S01]  /*5b360*/  IMAD.WIDE R8, R252, 0x4, R8 ;  /* 0x00000004fc087825 */ /* 0x000fe200078e0208 */
[----:B------:R-:W-:-:S03]  /*5b370*/  IADD3 R174, R0, 0x100000, RZ ;  /* 0x0010000000ae7810 */ /* 0x000fc60007ffe0ff */
[----:B------:R-:W-:Y:S01]  /*5b380*/  IADD3 R0, R0, 0x100000, RZ ;  /* 0x0010000000007810 */ /* 0x000fe20007ffe0ff */
[----:B------:R-:W-:Y:S01]  /*5b390*/  ISETP.GE.U32.AND P1, PT, R25, 0x7ffffe01, PT ;  /* 0x7ffffe011900780c */ /* 0x000fe20003f26070 */
[----:B------:R1:W-:Y:S03]  /*5b3a0*/  LDGSTS.E [R174+-0x42400], [R18.64], !P3 ;  /* 0xbdc0000012ae7fae */ /* 0x0003e6000d921844 */
[----:B------:R1:W-:Y:S02]  /*5b3b0*/  LDGSTS.E [R0+-0x42200], [R16.64], !P3 ;  /* 0xbde0000010007fae */ /* 0x0003e4000d921844 */
[----:B-1----:R-:W-:-:S04]  /*5b3c0*/  LOP3.LUT R0, R13, 0x60, RZ, 0x3c, !PT ;  /* 0x000000600d007812 */ /* 0x002fc800078e3cff */
[C---:B------:R-:W-:Y:S02]  /*5b3d0*/  IADD3 R13, R0.reuse, 0x100000, RZ ;  /* 0x00100000000d7810 */ /* 0x040fe40007ffe0ff */
[C---:B------:R-:W-:Y:S01]  /*5b3e0*/  IADD3 R174, R0.reuse, 0x100000, RZ ;  /* 0x0010000000ae7810 */ /* 0x040fe20007ffe0ff */
[----:B------:R-:W-:Y:S02]  /*5b3f0*/  IADD3 R0, R0, 0x100000, RZ ;  /* 0x0010000000007810 */ /* 0x000fe40007ffe0ff */
[----:B------:R1:W-:Y:S04]  /*5b400*/  LDGSTS.E [R13+-0x40800], [R14.64], !P1 ;  /* 0xbf8000000e0d7fae */ /* 0x0003e8000c921844 */
[----:B------:R4:W-:Y:S01]  /*5b410*/  STL.64 [R1+0x1028], R22 ;  /* 0x0010281601007387 */ /* 0x0009e20000100a00 */
[----:B------:R1:W-:Y:S02]  /*5b420*/  STL.64 [R1+0x1020], R20 ;  /* 0x0010201401007387 */ /* 0x0003e40000100a00 */
[----:B------:R-:W3:Y:S01]  /*5b430*/  LDL.LU R25, [R1+0x6108] ;  /* 0x0061080001197983 */ /* 0x000ee20000300800 */
[----:B----4-:R-:W4:Y:S01]  /*5b440*/  LDL.LU.64 R22, [R1+0x6100] ;  /* 0x0061000001167983 */ /* 0x010f220000300a00 */
[----:B------:R-:W4:Y:S02]  /*5b450*/  LDL.LU R12, [R1+0x60f8] ;  /* 0x0060f800010c7983 */ /* 0x000f240000300800 */
[----:B------:R1:W-:Y:S02]  /*5b460*/  STL.64 [R1+0x1008], R18 ;  /* 0x0010081201007387 */ /* 0x0003e40000100a00 */
[----:B-1----:R-:W4:Y:S01]  /*5b470*/  LDL.LU.64 R20, [R1+0x60f0] ;  /* 0x0060f00001147983 */ /* 0x002f220000300a00 */
[----:B------:R1:W-:Y:S04]  /*5b480*/  STL.64 [R1+0x1000], R16 ;  /* 0x0010001001007387 */ /* 0x0003e80000100a00 */
[----:B------:R-:W4:Y:S01]  /*5b490*/  LDL.LU.64 R18, [R1+0x60e8] ;  /* 0x0060e80001127983 */ /* 0x000f220000300a00 */
[----:B-1----:R-:W4:Y:S02]  /*5b4a0*/  LDL.LU.64 R16, [R1+0x60e0] ;  /* 0x0060e00001107983 */ /* 0x002f240000300a00 */
[----:B------:R1:W-:Y:S01]  /*5b4b0*/  STL.64 [R1+0xff8], R14 ;  /* 0x000ff80e01007387 */ /* 0x0003e20000100a00 */
[----:B------:R2:W-:Y:S04]  /*5b4c0*/  STL.64 [R1+0xff0], R10 ;  /* 0x000ff00a01007387 */ /* 0x0005e80000100a00 */
[----:B-1----:R-:W4:Y:S01]  /*5b4d0*/  LDL.LU.64 R14, [R1+0x60d8] ;  /* 0x0060d800010e7983 */ /* 0x002f220000300a00 */
[----:B------:R-:W4:Y:S02]  /*5b4e0*/  LDL.LU R13, [R1+0x60d0] ;  /* 0x0060d000010d7983 */ /* 0x000f240000300800 */
[----:B------:R1:W-:Y:S02]  /*5b4f0*/  STL.64 [R1+0xfd8], R8 ;  /* 0x000fd80801007387 */ /* 0x0003e40000100a00 */
[----:B-----5:R-:W-:-:S02]  /*5b500*/  IMAD.WIDE R6, R252, 0x4, R6 ;  /* 0x00000004fc067825 */ /* 0x020fc400078e0206 */
[----:B------:R-:W5:Y:S02]  /*5b510*/  S2R R252, SR_TID.X ;  /* 0x0000000000fc7919 */ /* 0x000f640000002100 */
[----:B-----5:R-:W-:-:S05]  /*5b520*/  LOP3.LUT R252, R252, 0x7f, RZ, 0xc0, !PT ;  /* 0x0000007ffcfc7812 */ /* 0x020fca00078ec0ff */
[----:B------:R-:W-:-:S05]  /*5b530*/  IMAD.SHL.U32 R252, R252, 0x4, RZ ;  /* 0x00000004fcfc7824 */ /* 0x000fca00078e00ff */
[----:B------:R-:W-:-:S04]  /*5b540*/  LOP3.LUT R252, R252, 0x60, RZ, 0x3c, !PT ;  /* 0x00000060fcfc7812 */ /* 0x000fc800078e3cff */
[----:B------:R-:W-:-:S05]  /*5b550*/  IADD3 R252, R252, 0x100000, RZ ;  /* 0x00100000fcfc7810 */ /* 0x000fca0007ffe0ff */
[----:B------:R2:W-:Y:S01]  /*5b560*/  LDGSTS.E [R252+-0x40600], [R10.64], !P1 ;  /* 0xbfa000000afc7fae */ /* 0x0005e2000c921844 */
[----:B------:R1:W-:Y:S02]  /*5b570*/  LDGSTS.E [R174+-0x40400], [R8.64], !P1 ;  /* 0xbfc0000008ae7fae */ /* 0x0003e4000c921844 */
[----:B------:R5:W-:Y:S02]  /*5b580*/  LDGSTS.E [R0+-0x40200], [R6.64], !P1 ;  /* 0xbfe0000006007fae */ /* 0x000be4000c921844 */
[----:B------:R-:W0:Y:S01]  /*5b590*/  LDGDEPBAR ;  /* 0x00000000000079af */ /* 0x000e220000000000 */
[----:B--2---:R-:W2:Y:S01]  /*5b5a0*/  LDL.LU.64 R10, [R1+0x60c8] ;  /* 0x0060c800010a7983 */ /* 0x004ea20000300a00 */
[----:B-1----:R-:W2:Y:S02]  /*5b5b0*/  LDL.LU.64 R8, [R1+0x60c0] ;  /* 0x0060c00001087983 */ /* 0x002ea40000300a00 */
[----:B-----5:R-:W-:-:S05]  /*5b5c0*/  IMAD.SHL.U32 R0, R175, 0x4, RZ ;  /* 0x00000004af007824 */ /* 0x020fca00078e00ff */
[----:B------:R-:W-:Y:S01]  /*5b5d0*/  IADD3 R175, R0, 0x100000, RZ ;  /* 0x0010000000af7810 */ /* 0x000fe20007ffe0ff */
[----:B------:R-:W-:-:S05]  /*5b5e0*/  MOV R175, c[0x0][0x18c] ;  /* 0x0000630000af7a02 */ /* 0x000fca0000000f00 */
[----:B------:R-:W-:Y:S01]  /*5b5f0*/  IMAD.SHL.U32 R175, R175, 0x80, RZ ;  /* 0x00000080afaf7824 */ /* 0x000fe200078e00ff */
[----:B------:R1:W-:Y:S03]  /*5b600*/  STL.64 [R1+0xfd0], R6 ;  /* 0x000fd00601007387 */ /* 0x0003e60000100a00 */
[----:B------:R-:W-:-:S04]  /*5b610*/  IMAD.WIDE R4, R175, 0x4, R4 ;  /* 0x00000004af047825 */ /* 0x000fc800078e0204 */
[----:B---3--:R-:W-:-:S04]  /*5b620*/  IMAD.WIDE R2, R175, 0x4, R2 ;  /* 0x00000004af027825 */ /* 0x008fc800078e0202 */
[----:B------:R-:W-:Y:S01]  /*5b630*/  IMAD.WIDE R250, R175, 0x4, R250 ;  /* 0x00000004affa7825 */ /* 0x000fe200078e02fa */
[----:B-1----:R-:W3:Y:S03]  /*5b640*/  LDL.LU.64 R6, [R1+0x60b8] ;  /* 0x0060b80001067983 */ /* 0x002ee60000300a00 */
[----:B------:R1:W-:Y:S02]  /*5b650*/  STL.64 [R1+0xfb8], R4 ;  /* 0x000fb80401007387 */ /* 0x0003e40000100a00 */
[----:B-1----:R-:W5:Y:S01]  /*5b660*/  LDL.LU.64 R4, [R1+0x60b0] ;  /* 0x0060b00001047983 */ /* 0x002f620000300a00 */
[----:B------:R1:W-:Y:S03]  /*5b670*/  STL.64 [R1+0xfb0], R2 ;  /* 0x000fb00201007387 */ /* 0x0003e60000100a00 */
[----:B-1----:R-:W2:Y:S01]  /*5b680*/  LDL.LU.64 R2, [R1+0x60a8] ;  /* 0x0060a80001027983 */ /* 0x002ea20000300a00 */
        /* <DEDUP_REMOVED lines=13> */
[----:B-1----:R-:W3:Y:S01]  /*5b760*/  LDL.64 R230, [R1+0xfb8] ;  /* 0x000fb80001e67983 */ /* 0x002ee20000100a00 */
[----:B------:R1:W-:Y:S03]  /*5b770*/  STL.64 [R1+0x60e0], R232 ;  /* 0x0060e0e801007387 */ /* 0x0003e60000100a00 */
[----:B-1----:R-:W4:Y:S01]  /*5b780*/  LDL.LU.64 R232, [R1+0xbf0] ;  /* 0x000bf00001e87983 */ /* 0x002f220000300a00 */
[----:B------:R1:W-:Y:S03]  /*5b790*/  STL.64 [R1+0x60d8], R234 ;  /* 0x0060d8ea01007387 */ /* 0x0003e60000100a00 */
[----:B-1----:R-:W4:Y:S01]  /*5b7a0*/  LDL.64 R234, [R1+0xf98] ;  /* 0x000f980001ea7983 */ /* 0x002f220000100a00 */
[----:B------:R1:W-:Y:S03]  /*5b7b0*/  STL.64 [R1+0x60d0], R236 ;  /* 0x0060d0ec01007387 */ /* 0x0003e60000100a00 */
[----:B-1----:R-:W4:Y:S01]  /*5b7c0*/  LDL.LU.64 R236, [R1+0xc08] ;  /* 0x000c080001ec7983 */ /* 0x002f220000300a00 */
[----:B------:R1:W-:Y:S03]  /*5b7d0*/  STL.64 [R1+0x60c8], R238 ;  /* 0x0060c8ee01007387 */ /* 0x0003e60000100a00 */
[----:B-1----:R-:W5:Y:S01]  /*5b7e0*/  LDL.LU.64 R238, [R1+0xbe8] ;  /* 0x000be80001ee7983 */ /* 0x002f620000300a00 */
[----:B------:R1:W-:Y:S03]  /*5b7f0*/  STL.64 [R1+0x60c0], R240 ;  /* 0x0060c0f001007387 */ /* 0x0003e60000100a00 */
[----:B-1----:R-:W5:Y:S04]  /*5b800*/  LDL.64 R240, [R1+0xfb0] ;  /* 0x000fb00001f07983 */ /* 0x002f680000100a00 */
[----:B------:R-:W1:Y:S01]  /*5b810*/  S2R R174, SR_TID.X ;  /* 0x0000000000ae7919 */ /* 0x000e620000002100 */
[----:B------:R-:W-:-:S05]  /*5b820*/  IMAD.MOV.U32 R252, RZ, RZ, c[0x0][0x188] ;  /* 0x00006200fffc7624 */ /* 0x000fca00078e00ff */
[----:B------:R-:W-:-:S06]  /*5b830*/  SHF.L.U32 R252, R252, 0x7, RZ ;  /* 0x00000007fcfc7819 */ /* 0x000fcc00000006ff */
[----:B------:R-:W1:Y:S02]  /*5b840*/  S2R R252, SR_TID.X ;  /* 0x0000000000fc7919 */ /* 0x000e640000002100 */
[----:B-1----:R-:W-:-:S05]  /*5b850*/  LOP3.LUT R174, R174, 0x7f, RZ, 0xc0, !PT ;  /* 0x0000007faeae7812 */ /* 0x002fca00078ec0ff */
[----:B------:R-:W-:-:S05]  /*5b860*/  IMAD.SHL.U32 R174, R174, 0x4, RZ ;  /* 0x00000004aeae7824 */ /* 0x000fca00078e00ff */
[----:B------:R-:W-:Y:S01]  /*5b870*/  IADD3 R174, R174, 0x100000, RZ ;  /* 0x00100000aeae7810 */ /* 0x000fe20007ffe0ff */
[----:B------:R-:W-:Y:S01]  /*5b880*/  STL.64 [R1+0x60b8], R242 ;  /* 0x0060b8f201007387 */ /* 0x000fe20000100a00 */
[----:B------:R-:W-:Y:S02]  /*5b890*/  STL.64 [R1+0x60b0], R244 ;  /* 0x0060b0f401007387 */ /* 0x000fe40000100a00 */
[----:B------:R1:W-:Y:S02]  /*5b8a0*/  STL.64 [R1+0x60a8], R246 ;  /* 0x0060a8f601007387 */ /* 0x0003e40000100a00 */
[----:B------:R1:W-:Y:S02]  /*5b8b0*/  STL.64 [R1+0x60a0], R248 ;  /* 0x0060a0f801007387 */ /* 0x0003e40000100a00 */
[----:B-1----:R-:W-:-:S05]  /*5b8c0*/  LOP3.LUT R246, R252, 0x7f, RZ, 0xc0, !PT ;  /* 0x0000007ffcf67812 */ /* 0x002fca00078ec0ff */
[----:B------:R-:W-:Y:S02]  /*5b8d0*/  IMAD.SHL.U32 R249, R246, 0x4, RZ ;  /* 0x00000004f6f97824 */ /* 0x000fe400078e00ff */
[----:B--2---:R-:W-:Y:S01]  /*5b8e0*/  IMAD.WIDE R228, R175, 0x4, R228 ;  /* 0x00000004afe47825 */ /* 0x004fe200078e02e4 */
[----:B---3--:R1:W-:Y:S02]  /*5b8f0*/  LDGSTS.E [R174+0x40000], [R230.64], P0 ;  /* 0x40000000e6ae7fae */ /* 0x0083e40008121844 */
[C---:B-1----:R-:W-:Y:S02]  /*5b900*/  IADD3 R230, R0.reuse, 0x100000, RZ ;  /* 0x0010000000e67810 */ /* 0x042fe40007ffe0ff */
[----:B------:R-:W-:Y:S01]  /*5b910*/  IADD3 R231, R0, 0x100000, RZ ;  /* 0x0010000000e77810 */ /* 0x000fe20007ffe0ff */
[----:B------:R-:W-:Y:S02]  /*5b920*/  IADD3 R0, R249, 0x100000, RZ ;  /* 0x00100000f9007810 */ /* 0x000fe40007ffe0ff */
[C---:B----4-:R-:W-:Y:S01]  /*5b930*/  IMAD.WIDE R242, R175.reuse, 0x4, R236 ;  /* 0x00000004aff27825 */ /* 0x050fe200078e02ec */
[----:B-----5:R1:W-:Y:S03]  /*5b940*/  LDGSTS.E [R230+0x41000], [R240.64], P0 ;  /* 0x41000000f0e67fae */ /* 0x0203e60008121844 */
[----:B------:R1:W-:Y:S02]  /*5b950*/  LDGSTS.E [R231+0x42000], [R234.64], P0 ;  /* 0x42000000eae77fae */ /* 0x0003e40008121844 */
[----:B------:R2:W-:Y:S01]  /*5b960*/  LDGSTS.E [R0+0x43000], [R228.64], P0 ;  /* 0x43000000e4007fae */ /* 0x0005e20008121844 */
[----:B-1----:R-:W3:Y:S01]  /*5b970*/  LDL.LU.64 R230, [R1+0xbd0] ;  /* 0x000bd00001e67983 */ /* 0x002ee20000300a00 */
[----:B------:R2:W-:Y:S02]  /*5b980*/  STL.64 [R1+0xf90], R228 ;  /* 0x000f90e401007387 */ /* 0x0005e40000100a00 */
[----:B------:R-:W4:Y:S02]  /*5b990*/  LDL.LU.64 R236, [R1+0xbc8] ;  /* 0x000bc80001ec7983 */ /* 0x000f240000300a00 */
[----:B------:R1:W-:Y:S02]  /*5b9a0*/  STL.64 [R1+0xf78], R242 ;  /* 0x000f78f201007387 */ /* 0x0003e40000100a00 */
[----:B------:R-:W-:-:S02]  /*5b9b0*/  IMAD.WIDE R240, R175, 0x4, R226 ;  /* 0x00000004aff07825 */ /* 0x000fc400078e02e2 */
[----:B------:R-:W5:Y:S02]  /*5b9c0*/  LDL.LU.64 R226, [R1+0xbc0] ;  /* 0x000bc00001e27983 */ /* 0x000f640000300a00 */
[----:B--2---:R-:W-:Y:S02]  /*5b9d0*/  IMAD.WIDE R228, R175, 0x4, R224 ;  /* 0x00000004afe47825 */ /* 0x004fe400078e02e0 */
[----:B------:R-:W2:Y:S01]  /*5b9e0*/  LDL.LU.64 R224, [R1+0xbb8] ;  /* 0x000bb80001e07983 */ /* 0x000ea20000300a00 */
[C---:B------:R-:W-:Y:S02]  /*5b9f0*/  IADD3 R235, R249.reuse, 0x100000, RZ ;  /* 0x00100000f9eb7810 */ /* 0x040fe40007ffe0ff */
[C---:B------:R-:W-:Y:S02]  /*5ba00*/  IADD3 R234, R249.reuse, 0x100000, RZ ;  /* 0x00100000f9ea7810 */ /* 0x040fe40007ffe0ff */
[----:B------:R-:W-:Y:S01]  /*5ba10*/  IADD3 R174, R249, 0x100000, RZ ;  /* 0x00100000f9ae7810 */ /* 0x000fe20007ffe0ff */
[----:B------:R-:W-:Y:S04]  /*5ba20*/  STL.64 [R1+0xf70], R240 ;  /* 0x000f70f001007387 */ /* 0x000fe80000100a00 */
[----:B------:R1:W-:Y:S01]  /*5ba30*/  LDGSTS.E [R235+0x44000], [R242.64], P0 ;  /* 0x44000000f2eb7fae */ /* 0x0003e20008121844 */
[----:B------:R1:W-:Y:S02]  /*5ba40*/  LDGSTS.E [R234+0x45000], [R240.64], P0 ;  /* 0x45000000f0ea7fae */ /* 0x0003e40008121844 */
[----:B------:R1:W-:Y:S02]  /*5ba50*/  STL.64 [R1+0xf58], R228 ;  /* 0x000f58e401007387 */ /* 0x0003e40000100a00 */
[C---:B------:R-:W-:Y:S01]  /*5ba60*/  IMAD.WIDE R232, R175.reuse, 0x4, R232 ;  /* 0x00000004afe87825 */ /* 0x040fe200078e02e8 */
[----:B------:R1:W-:Y:S04]  /*5ba70*/  LDGSTS.E [R174+0x46000], [R228.64], P0 ;  /* 0x46000000e4ae7fae */ /* 0x0003e80008121844 */
[----:B------:R1:W-:Y:S02]  /*5ba80*/  LDGSTS.E [R0+0x47000], [R232.64], P0 ;  /* 0x47000000e8007fae */ /* 0x0003e40008121844 */
[----:B-1----:R-:W-:-:S02]  /*5ba90*/  IMAD.WIDE R242, R175, 0x4, R238 ;  /* 0x00000004aff27825 */ /* 0x002fc400078e02ee */
[----:B------:R-:W2:Y:S02]  /*5baa0*/  LDL.LU.64 R228, [R1+0xbb0] ;  /* 0x000bb00001e47983 */ /* 0x000ea40000300a00 */
[----:B------:R1:W-:Y:S02]  /*5bab0*/  STL.64 [R1+0xf50], R232 ;  /* 0x000f50e801007387 */ /* 0x0003e40000100a00 */
[----:B------:R-:W2:Y:S01]  /*5bac0*/  LDL.LU.64 R238, [R1+0xba8] ;  /* 0x000ba80001ee7983 */ /* 0x000ea20000300a00 */
[----:B------:R-:W-:Y:S01]  /*5bad0*/  STL.64 [R1+0xf38], R242 ;  /* 0x000f38f201007387 */ /* 0x000fe20000100a00 */
[----:B------:R-:W-:-:S03]  /*5bae0*/  IMAD.WIDE R240, R175, 0x4, R222 ;  /* 0x00000004aff07825 */ /* 0x000fc600078e02de */
[----:B------:R4:W-:Y:S04]  /*5baf0*/  LDGSTS.E [R235+0x48000], [R242.64], P0 ;  /* 0x48000000f2eb7fae */ /* 0x0009e80008121844 */
[----:B------:R-:W2:Y:S04]  /*5bb00*/  LDL.LU.64 R222, [R1+0xba0] ;  /* 0x000ba00001de7983 */ /* 0x000ea80000300a00 */
[----:B------:R5:W-:Y:S01]  /*5bb10*/  LDGSTS.E [R234+0x49000], [R240.64], P0 ;  /* 0x49000000f0ea7fae */ /* 0x000be20008121844 */
[----:B-1----:R-:W-:-:S03]  /*5bb20*/  IMAD.WIDE R232, R175, 0x4, R220 ;  /* 0x00000004afe87825 */ /* 0x002fc600078e02dc */
[----:B------:R-:W2:Y:S01]  /*5bb30*/  LDL.LU.64 R220, [R1+0xb98] ;  /* 0x000b980001dc7983 */ /* 0x000ea20000300a00 */
[----:B------:R-:W-:Y:S02]  /*5bb40*/  STL.64 [R1+0x1c38], R240 ;  /* 0x001c38f001007387 */ /* 0x000fe40000100a00 */
[----:B------:R1:W-:Y:S01]  /*5bb50*/  STL.64 [R1+0x1c48], R232 ;  /* 0x001c48e801007387 */ /* 0x0003e20000100a00 */
[----:B------:R1:W-:Y:S04]  /*5bb60*/  LDGSTS.E [R174+0x4a000], [R232.64], P0 ;  /* 0x4a000000e8ae7fae */ /* 0x0003e80008121844 */
[----:B-1----:R-:W2:Y:S01]  /*5bb70*/  LDL.LU.64 R232, [R1+0xb90] ;  /* 0x000b900001e87983 */ /* 0x002ea20000300a00 */
[----:B---3--:R-:W-:-:S04]  /*5bb80*/  IMAD.WIDE R230, R175, 0x4, R230 ;  /* 0x00000004afe67825 */ /* 0x008fc800078e02e6 */
[C---:B----4-:R-:W-:Y:S01]  /*5bb90*/  IMAD.WIDE R242, R175.reuse, 0x4, R236 ;  /* 0x00000004aff27825 */ /* 0x050fe200078e02ec */
[----:B------:R2:W-:Y:S03]  /*5bba0*/  STL.64 [R1+0x1c58], R230 ;  /* 0x001c58e601007387 */ /* 0x0005e60000100a00 */
[----:B------:R-:W3:Y:S01]  /*5bbb0*/  LDL.LU.64 R236, [R1+0xb88] ;  /* 0x000b880001ec7983 */ /* 0x000ee20000300a00 */
[----:B------:R2:W-:Y:S01]  /*5bbc0*/  LDGSTS.E [R0+0x4b000], [R230.64], P0 ;  /* 0x4b000000e6007fae */ /* 0x0005e20008121844 */
[----:B------:R-:W-:Y:S02]  /*5bbd0*/  STL.64 [R1+0x1c68], R242 ;  /* 0x001c68f201007387 */ /* 0x000fe40000100a00 */
[----:B-----5:R-:W-:-:S04]  /*5bbe0*/  IMAD.WIDE R240, R175, 0x4, R226 ;  /* 0x00000004aff07825 */ /* 0x020fc800078e02e2 */
[----:B------:R1:W-:Y:S01]  /*5bbf0*/  LDGSTS.E [R235+0x4c000], [R242.64], P0 ;  /* 0x4c000000f2eb7fae */ /* 0x0003e20008121844 */
[----:B------:R-:W4:Y:S04]  /*5bc00*/  LDL.LU.64 R226, [R1+0xb80] ;  /* 0x000b800001e27983 */ /* 0x000f280000300a00 */
[----:B------:R5:W-:Y:S01]  /*5bc10*/  LDGSTS.E [R234+0x4d000], [R240.64], P0 ;  /* 0x4d000000f0ea7fae */ /* 0x000be20008121844 */
[----:B--2---:R-:W-:-:S03]  /*5bc20*/  IMAD.WIDE R230, R175, 0x4, R224 ;  /* 0x00000004afe67825 */ /* 0x004fc600078e02e0 */
[----:B------:R-:W2:Y:S01]  /*5bc30*/  LDL.LU.64 R224, [R1+0xb78] ;  /* 0x000b780001e07983 */ /* 0x000ea20000300a00 */
[----:B------:R-:W-:Y:S02]  /*5bc40*/  STL.64 [R1+0x1c70], R240 ;  /* 0x001c70f001007387 */ /* 0x000fe40000100a00 */
[----:B------:R1:W-:Y:S01]  /*5bc50*/  STL.64 [R1+0x1c78], R230 ;  /* 0x001c78e601007387 */ /* 0x0003e20000100a00 */
[----:B------:R1:W-:Y:S01]  /*5bc60*/  LDGSTS.E [R174+0x4e000], [R230.64], P0 ;  /* 0x4e000000e6ae7fae */ /* 0x0003e20008121844 */
[----:B------:R-:W-:-:S03]  /*5bc70*/  IMAD.WIDE R228, R175, 0x4, R228 ;  /* 0x00000004afe47825 */ /* 0x000fc600078e02e4 */
[----:B-1----:R-:W2:Y:S01]  /*5bc80*/  LDL.LU.64 R230, [R1+0xb70] ;  /* 0x000b700001e67983 */ /* 0x002ea20000300a00 */
[----:B------:R-:W-:-:S03]  /*5bc90*/  IMAD.WIDE R242, R175, 0x4, R238 ;  /* 0x00000004aff27825 */ /* 0x000fc600078e02ee */
[----:B------:R1:W-:Y:S01]  /*5bca0*/  STL.64 [R1+0x1c80], R228 ;  /* 0x001c80e401007387 */ /* 0x0003e20000100a00 */
[----:B------:R-:W2:Y:S03]  /*5bcb0*/  LDL.LU.64 R238, [R1+0xb68] ;  /* 0x000b680001ee7983 */ /* 0x000ea60000300a00 */
[----:B------:R1:W-:Y:S01]  /*5bcc0*/  LDGSTS.E [R0+0x4f000], [R228.64], P0 ;  /* 0x4f000000e4007fae */ /* 0x0003e20008121844 */
[----:B------:R-:W-:Y:S02]  /*5bcd0*/  STL.64 [R1+0x1c88], R242 ;  /* 0x001c88f201007387 */ /* 0x000fe40000100a00 */
[----:B-----5:R-:W-:-:S04]  /*5bce0*/  IMAD.WIDE R240, R175, 0x4, R222 ;  /* 0x00000004aff07825 */ /* 0x020fc800078e02de */
[----:B------:R3:W-:Y:S01]  /*5bcf0*/  LDGSTS.E [R235+0x50000], [R242.64], P0 ;  /* 0x50000000f2eb7fae */ /* 0x0007e20008121844 */
[----:B------:R-:W5:Y:S04]  /*5bd00*/  LDL.LU.64 R222, [R1+0xb60] ;  /* 0x000b600001de7983 */ /* 0x000f680000300a00 */
[----:B------:R4:W-:Y:S01]  /*5bd10*/  LDGSTS.E [R234+0x51000], [R240.64], P0 ;  /* 0x51000000f0ea7fae */ /* 0x0009e20008121844 */
[----:B-1----:R-:W-:-:S03]  /*5bd20*/  IMAD.WIDE R228, R175, 0x4, R220 ;  /* 0x00000004afe47825 */ /* 0x002fc600078e02dc */
[----:B------:R-:W5:Y:S01]  /*5bd30*/  LDL.LU.64 R220, [R1+0xb58] ;  /* 0x000b580001dc7983 */ /* 0x000f620000300a00 */
[----:B------:R-:W-:Y:S02]  /*5bd40*/  STL.64 [R1+0x3778], R240 ;  /* 0x003778f001007387 */ /* 0x000fe40000100a00 */
[----:B------:R1:W-:Y:S01]  /*5bd50*/  STL.64 [R1+0x3798], R228 ;  /* 0x003798e401007387 */ /* 0x0003e20000100a00 */
[----:B------:R1:W-:Y:S01]  /*5bd60*/  LDGSTS.E [R174+0x52000], [R228.64], P0 ;  /* 0x52000000e4ae7fae */ /* 0x0003e20008121844 */
[----:B------:R-:W-:-:S05]  /*5bd70*/  IMAD.WIDE R232, R175, 0x4, R232 ;  /* 0x00000004afe87825 */ /* 0x000fca00078e02e8 */
[----:B------:R2:W-:Y:S04]  /*5bd80*/  LDGSTS.E [R0+0x53000], [R232.64], P0 ;  /* 0x53000000e8007fae */ /* 0x0005e80008121844 */
[----:B-1----:R-:W5:Y:S01]  /*5bd90*/  LDL.LU.64 R228, [R1+0xb50] ;  /* 0x000b500001e47983 */ /* 0x002f620000300a00 */
[----:B------:R2:W-:Y:S02]  /*5bda0*/  STL.64 [R1+0x3850], R232 ;  /* 0x003850e801007387 */ /* 0x0005e40000100a00 */
[C---:B---3--:R-:W-:Y:S02]  /*5bdb0*/  IMAD.WIDE R242, R175.reuse, 0x4, R236 ;  /* 0x00000004aff27825 */ /* 0x048fe400078e02ec */
[----:B------:R-:W3:Y:S03]  /*5bdc0*/  LDL.LU.64 R236, [R1+0xb48] ;  /* 0x000b480001ec7983 */ /* 0x000ee60000300a00 */
[----:B------:R-:W-:Y:S01]  /*5bdd0*/  STL.64 [R1+0x3868], R242 ;  /* 0x003868f201007387 */ /* 0x000fe20000100a00 */
[----:B------:R1:W-:Y:S01]  /*5bde0*/  LDGSTS.E [R235+0x54000], [R242.64], P0 ;  /* 0x54000000f2eb7fae */ /* 0x0003e20008121844 */
[----:B----4-:R-:W-:-:S04]  /*5bdf0*/  IMAD.WIDE R240, R175, 0x4, R226 ;  /* 0x00000004aff07825 */ /* 0x010fc800078e02e2 */
[----:B------:R-:W4:Y:S01]  /*5be00*/  LDL.LU.64 R226, [R1+0xb40] ;  /* 0x000b400001e27983 */ /* 0x000f220000300a00 */
[----:B------:R5:W-:Y:S01]  /*5be10*/  LDGSTS.E [R234+0x55000], [R240.64], P0 ;  /* 0x55000000f0ea7fae */ /* 0x000be20008121844 */
[----:B--2---:R-:W-:-:S03]  /*5be20*/  IMAD.WIDE R232, R175, 0x4, R224 ;  /* 0x00000004afe87825 */ /* 0x004fc600078e02e0 */
[----:B------:R-:W2:Y:S01]  /*5be30*/  LDL.LU.64 R224, [R1+0xb38] ;  /* 0x000b380001e07983 */ /* 0x000ea20000300a00 */
[----:B------:R-:W-:Y:S02]  /*5be40*/  STL.64 [R1+0x3898], R240 ;  /* 0x003898f001007387 */ /* 0x000fe40000100a00 */
[----:B------:R1:W-:Y:S01]  /*5be50*/  STL.64 [R1+0x38a0], R232 ;  /* 0x0038a0e801007387 */ /* 0x0003e20000100a00 */
[----:B------:R1:W-:Y:S01]  /*5be60*/  LDGSTS.E [R174+0x56000], [R232.64], P0 ;  /* 0x56000000e8ae7fae */ /* 0x0003e20008121844 */
[----:B------:R-:W-:-:S03]  /*5be70*/  IMAD.WIDE R230, R175, 0x4, R230 ;  /* 0x00000004afe67825 */ /* 0x000fc600078e02e6 */
[----:B-1----:R-:W2:Y:S04]  /*5be80*/  LDL.LU.64 R232, [R1+0xb30] ;  /* 0x000b300001e87983 */ /* 0x002ea80000300a00 */
[----:B------:R1:W-:Y:S01]  /*5be90*/  STL.64 [R1+0x38a8], R230 ;  /* 0x0038a8e601007387 */ /* 0x0003e20000100a00 */
[----:B------:R-:W-:-:S04]  /*5bea0*/  IMAD.WIDE R242, R175, 0x4, R238 ;  /* 0x00000004aff27825 */ /* 0x000fc800078e02ee */
[----:B------:R-:W2:Y:S01]  /*5beb0*/  LDL.LU.64 R238, [R1+0xb28] ;  /* 0x000b280001ee7983 */ /* 0x000ea20000300a00 */
[----:B------:R1:W-:Y:S04]  /*5bec0*/  LDGSTS.E [R0+0x57000], [R230.64], P0 ;  /* 0x57000000e6007fae */ /* 0x0003e80008121844 */
[----:B------:R-:W-:Y:S01]  /*5bed0*/  STL.64 [R1+0x38b0], R242 ;  /* 0x0038b0f201007387 */ /* 0x000fe20000100a00 */
[----:B-----5:R-:W-:-:S03]  /*5bee0*/  IMAD.WIDE R240, R175, 0x4, R222 ;  /* 0x00000004aff07825 */ /* 0x020fc600078e02de */
[----:B------:R-:W5:Y:S01]  /*5bef0*/  LDL.LU.64 R222, [R1+0xb20] ;  /* 0x000b200001de7983 */ /* 0x000f620000300a00 */
[----:B------:R3:W-:Y:S03]  /*5bf00*/  LDGSTS.E [R235+0x58000], [R242.64], P0 ;  /* 0x58000000f2eb7fae */ /* 0x0007e60008121844 */
[----:B------:R4:W-:Y:S01]  /*5bf10*/  LDGSTS.E [R234+0x59000], [R240.64], P0 ;  /* 0x59000000f0ea7fae */ /* 0x0009e20008121844 */
[----:B-1----:R-:W-:-:S03]  /*5bf20*/  IMAD.WIDE R230, R175, 0x4, R220 ;  /* 0x00000004afe67825 */ /* 0x002fc600078e02dc */
[----:B------:R-:W5:Y:S01]  /*5bf30*/  LDL.LU.64 R220, [R1+0xb18] ;  /* 0x000b180001dc7983 */ /* 0x000f620000300a00 */
[----:B------:R-:W-:Y:S03]  /*5bf40*/  STL.64 [R1+0x3b88], R240 ;  /* 0x003b88f001007387 */ /* 0x000fe60000100a00 */
[----:B------:R1:W-:Y:S04]  /*5bf50*/  STL.64 [R1+0x3b80], R230 ;  /* 0x003b80e601007387 */ /* 0x0003e80000100a00 */
[----:B------:R1:W-:Y:S01]  /*5bf60*/  LDGSTS.E [R174+0x5a000], [R230.64], P0 ;  /* 0x5a000000e6ae7fae */ /* 0x0003e20008121844 */
[----:B------:R-:W-:-:S03]  /*5bf70*/  IMAD.WIDE R228, R175, 0x4, R228 ;  /* 0x00000004afe47825 */ /* 0x000fc600078e02e4 */
[----:B-1----:R-:W5:Y:S02]  /*5bf80*/  LDL.LU.64 R230, [R1+0xb10] ;  /* 0x000b100001e67983 */ /* 0x002f640000300a00 */
[----:B------:R2:W-:Y:S02]  /*5bf90*/  STL.64 [R1+0x3b78], R228 ;  /* 0x003b78e401007387 */ /* 0x0005e40000100a00 */
[----:B------:R2:W-:Y:S01]  /*5bfa0*/  LDGSTS.E [R0+0x5b000], [R228.64], P0 ;  /* 0x5b000000e4007fae */ /* 0x0005e20008121844 */
[----:B---3--:R-:W-:-:S03]  /*5bfb0*/  IMAD.WIDE R242, R175, 0x4, R236 ;  /* 0x00000004aff27825 */ /* 0x008fc600078e02ec */
[----:B------:R-:W3:Y:S02]  /*5bfc0*/  LDL.LU.64 R236, [R1+0xb08] ;  /* 0x000b080001ec7983 */ /* 0x000ee40000300a00 */
[----:B------:R-:W-:Y:S02]  /*5bfd0*/  STL.64 [R1+0x3b70], R242 ;  /* 0x003b70f201007387 */ /* 0x000fe40000100a00 */
[C---:B----4-:R-:W-:Y:S01]  /*5bfe0*/  IMAD.WIDE R240, R175.reuse, 0x4, R226 ;  /* 0x00000004aff07825 */ /* 0x050fe200078e02e2 */
[----:B------:R1:W-:Y:S04]  /*5bff0*/  LDGSTS.E [R235+0x5c000], [R242.64], P0 ;  /* 0x5c000000f2eb7fae */ /* 0x0003e80008121844 */
        /* <DEDUP_REMOVED lines=8> */
[----:B-1----:R-:W2:Y:S02]  /*5c080*/  LDL.LU.64 R228, [R1+0xaf0] ;  /* 0x000af00001e47983 */ /* 0x002ea40000300a00 */
[----:B------:R1:W-:Y:S02]  /*5c090*/  STL.64 [R1+0x3e70], R232 ;  /* 0x003e70e801007387 */ /* 0x0003e40000100a00 */
[----:B------:R1:W-:Y:S01]  /*5c0a0*/  LDGSTS.E [R0+0x5f000], [R232.64], P0 ;  /* 0x5f000000e8007fae */ /* 0x0003e20008121844 */
[----:B------:R-:W-:-:S03]  /*5c0b0*/  IMAD.WIDE R242, R175, 0x4, R238 ;  /* 0x00000004aff27825 */ /* 0x000fc600078e02ee */
[----:B------:R-:W2:Y:S04]  /*5c0c0*/  LDL.LU.64 R238, [R1+0xae8] ;  /* 0x000ae80001ee7983 */ /* 0x000ea80000300a00 */
[----:B------:R-:W-:Y:S01]  /*5c0d0*/  STL.64 [R1+0x3e30], R242 ;  /* 0x003e30f201007387 */ /* 0x000fe20000100a00 */
[----:B-----5:R-:W-:-:S03]  /*5c0e0*/  IMAD.WIDE R240, R175, 0x4, R222 ;  /* 0x00000004aff07825 */ /* 0x020fc600078e02de */
[----:B------:R3:W-:Y:S04]  /*5c0f0*/  LDGSTS.E [R235+0x60000], [R242.64], P0 ;  /* 0x60000000f2eb7fae */ /* 0x0007e80008121844 */
[----:B------:R-:W5:Y:S04]  /*5c100*/  LDL.LU.64 R222, [R1+0xae0] ;  /* 0x000ae00001de7983 */ /* 0x000f680000300a00 */
        /* <DEDUP_REMOVED lines=13> */
[----:B----4-:R-:W-:-:S04]  /*5c1e0*/  IMAD.WIDE R240, R175, 0x4, R226 ;  /* 0x00000004aff07825 */ /* 0x010fc800078e02e2 */
[----:B-1----:R-:W4:Y:S01]  /*5c1f0*/  LDL.LU.64 R230, [R1+0xac0] ;  /* 0x000ac00001e67983 */ /* 0x002f220000300a00 */
[----:B------:R1:W-:Y:S01]  /*5c200*/  LDGSTS.E [R235+0x64000], [R242.64], P0 ;  /* 0x64000000f2eb7fae */ /* 0x0003e20008121844 */
[----:B------:R5:W-:Y:S02]  /*5c210*/  LDGSTS.E [R234+0x65000], [R240.64], P0 ;  /* 0x65000000f0ea7fae */ /* 0x000be40008121844 */
[C---:B--2---:R-:W-:Y:S02]  /*5c220*/  IMAD.WIDE R226, R175.reuse, 0x4, R224 ;  /* 0x00000004afe27825 */ /* 0x044fe400078e02e0 */
[----:B------:R-:W2:Y:S02]  /*5c230*/  LDL.LU.64 R224, [R1+0xab8] ;  /* 0x000ab80001e07983 */ /* 0x000ea40000300a00 */
        /* <DEDUP_REMOVED lines=12> */
[----:B------:R4:W-:Y:S04]  /*5c300*/  LDGSTS.E [R234+0x69000], [R240.64], P0 ;  /* 0x69000000f0ea7fae */ /* 0x0009e80008121844 */
[----:B-1----:R-:W5:Y:S01]  /*5c310*/  LDL.LU.64 R228, [R1+0xaa0] ;  /* 0x000aa00001e47983 */ /* 0x002f620000300a00 */
[----:B------:R-:W-:-:S03]  /*5c320*/  IMAD.WIDE R222, R175, 0x4, R220 ;  /* 0x00000004afde7825 */ /* 0x000fc600078e02dc */
[----:B------:R-:W5:Y:S01]  /*5c330*/  LDL.LU.64 R220, [R1+0xa98] ;  /* 0x000a980001dc7983 */ /* 0x000f620000300a00 */
[----:B------:R-:W-:Y:S03]  /*5c340*/  STL.64 [R1+0x3b58], R240 ;  /* 0x003b58f001007387 */ /* 0x000fe60000100a00 */
[----:B------:R1:W-:Y:S04]  /*5c350*/  STL.64 [R1+0x3b50], R222 ;  /* 0x003b50de01007387 */ /* 0x0003e80000100a00 */
[----:B------:R1:W-:Y:S01]  /*5c360*/  LDGSTS.E [R174+0x6a000], [R222.64], P0 ;  /* 0x6a000000deae7fae */ /* 0x0003e20008121844 */
[----:B------:R-:W-:-:S03]  /*5c370*/  IMAD.WIDE R232, R175, 0x4, R232 ;  /* 0x00000004afe87825 */ /* 0x000fc600078e02e8 */
[----:B-1----:R-:W5:Y:S02]  /*5c380*/  LDL.LU.64 R222, [R1+0xa90] ;  /* 0x000a900001de7983 */ /* 0x002f640000300a00 */
[----:B------:R1:W-:Y:S02]  /*5c390*/  STL.64 [R1+0x3b48], R232 ;  /* 0x003b48e801007387 */ /* 0x0003e40000100a00 */
[----:B------:R1:W-:Y:S04]  /*5c3a0*/  LDGSTS.E [R0+0x6b000], [R232.64], P0 ;  /* 0x6b000000e8007fae */ /* 0x0003e80008121844 */
[----:B-1----:R-:W5:Y:S01]  /*5c3b0*/  LDL.LU.64 R232, [R1+0xa88] ;  /* 0x000a880001e87983 */ /* 0x002f620000300a00 */
[----:B---3--:R-:W-:-:S04]  /*5c3c0*/  IMAD.WIDE R242, R175, 0x4, R236 ;  /* 0x00000004aff27825 */ /* 0x008fc800078e02ec */
[C---:B----4-:R-:W-:Y:S01]  /*5c3d0*/  IMAD.WIDE R240, R175.reuse, 0x4, R230 ;  /* 0x00000004aff07825 */ /* 0x050fe200078e02e6 */
[----:B------:R-:W-:Y:S03]  /*5c3e0*/  STL.64 [R1+0x3b40], R242 ;  /* 0x003b40f201007387 */ /* 0x000fe60000100a00 */
[----:B------:R-:W3:Y:S01]  /*5c3f0*/  LDL.LU.64 R236, [R1+0xa80] ;  /* 0x000a800001ec7983 */ /* 0x000ee20000300a00 */
[----:B------:R1:W-:Y:S01]  /*5c400*/  LDGSTS.E [R235+0x6c000], [R242.64], P0 ;  /* 0x6c000000f2eb7fae */ /* 0x0003e20008121844 */
[----:B------:R5:W-:Y:S02]  /*5c410*/  LDGSTS.E [R234+0x6d000], [R240.64], P0 ;  /* 0x6d000000f0ea7fae */ /* 0x000be40008121844 */
[C---:B--2---:R-:W-:Y:S02]  /*5c420*/  IMAD.WIDE R230, R175.reuse, 0x4, R224 ;  /* 0x00000004afe67825 */ /* 0x044fe400078e02e0 */
[----:B------:R-:W2:Y:S02]  /*5c430*/  LDL.LU.64 R224, [R1+0xa78] ;  /* 0x000a780001e07983 */ /* 0x000ea40000300a00 */
[----:B------:R-:W-:Y:S02]  /*5c440*/  STL.64 [R1+0x3af0], R240 ;  /* 0x003af0f001007387 */ /* 0x000fe40000100a00 */
[----:B------:R4:W-:Y:S01]  /*5c450*/  STL.64 [R1+0x3ae8], R230 ;  /* 0x003ae8e601007387 */ /* 0x0009e20000100a00 */
[----:B------:R4:W-:Y:S04]  /*5c460*/  LDGSTS.E [R174+0x6e000], [R230.64], P0 ;  /* 0x6e000000e6ae7fae */ /* 0x0009e80008121844 */
[----:B----4-:R-:W4:Y:S01]  /*5c470*/  LDL.LU.64 R230, [R1+0xa70] ;  /* 0x000a700001e67983 */ /* 0x010f220000300a00 */
[----:B------:R-:W-:-:S04]  /*5c480*/  IMAD.WIDE R226, R175, 0x4, R226 ;  /* 0x00000004afe27825 */ /* 0x000fc800078e02e2 */
[C---:B-1----:R-:W-:Y:S01]  /*5c490*/  IMAD.WIDE R242, R175.reuse, 0x4, R238 ;  /* 0x00000004aff27825 */ /* 0x042fe200078e02ee */
[----:B------:R1:W-:Y:S04]  /*5c4a0*/  STL.64 [R1+0x3ae0], R226 ;  /* 0x003ae0e201007387 */ /* 0x0003e80000100a00 */
[----:B------:R1:W-:Y:S01]  /*5c4b0*/  LDGSTS.E [R0+0x6f000], [R226.64], P0 ;  /* 0x6f000000e2007fae */ /* 0x0003e20008121844 */
[----:B------:R5:W-:Y:S02]  /*5c4c0*/  LDGSTS.E [R235+0x70000], [R242.64], P0 ;  /* 0x70000000f2eb7fae */ /* 0x000be40008121844 */
[----:B-----5:R-:W-:-:S05]  /*5c4d0*/  IMAD.WIDE R240, R175, 0x4, R228 ;  /* 0x00000004aff07825 */ /* 0x020fca00078e02e4 */
[----:B------:R5:W-:Y:S04]  /*5c4e0*/  LDGSTS.E [R234+0x71000], [R240.64], P0 ;  /* 0x71000000f0ea7fae */ /* 0x000be80008121844 */
[----:B-1----:R-:W4:Y:S01]  /*5c4f0*/  LDL.LU.64 R226, [R1+0xa68] ;  /* 0x000a680001e27983 */ /* 0x002f220000300a00 */
[----:B------:R-:W-:Y:S02]  /*5c500*/  STL.64 [R1+0x3ad8], R242 ;  /* 0x003ad8f201007387 */ /* 0x000fe40000100a00 */
[----:B------:R-:W4:Y:S02]  /*5c510*/  LDL.LU.64 R238, [R1+0xa60] ;  /* 0x000a600001ee7983 */ /* 0x000f240000300a00 */
[C---:B------:R-:W-:Y:S02]  /*5c520*/  IMAD.WIDE R228, R175.reuse, 0x4, R220 ;  /* 0x00000004afe47825 */ /* 0x040fe400078e02dc */
[----:B------:R-:W4:Y:S02]  /*5c530*/  LDL.LU.64 R220, [R1+0xa58] ;  /* 0x000a580001dc7983 */ /* 0x000f240000300a00 */
[----:B------:R-:W-:Y:S02]  /*5c540*/  STL.64 [R1+0x3a88], R240 ;  /* 0x003a88f001007387 */ /* 0x000fe40000100a00 */
[----:B------:R1:W-:Y:S01]  /*5c550*/  STL.64 [R1+0x3a80], R228 ;  /* 0x003a80e401007387 */ /* 0x0003e20000100a00 */
[----:B------:R1:W-:Y:S04]  /*5c560*/  LDGSTS.E [R174+0x72000], [R228.64], P0 ;  /* 0x72000000e4ae7fae */ /* 0x0003e80008121844 */
[----:B-----5:R-:W4:Y:S01]  /*5c570*/  LDL.LU.64 R234, [R1+0xa50] ;  /* 0x000a500001ea7983 */ /* 0x020f220000300a00 */
[----:B------:R-:W-:-:S05]  /*5c580*/  IMAD.WIDE R222, R175, 0x4, R222 ;  /* 0x00000004afde7825 */ /* 0x000fca00078e02de */
[----:B------:R1:W-:Y:S04]  /*5c590*/  STL.64 [R1+0x3a78], R222 ;  /* 0x003a78de01007387 */ /* 0x0003e80000100a00 */
[----:B------:R1:W-:Y:S02]  /*5c5a0*/  LDGSTS.E [R0+0x73000], [R222.64], P0 ;  /* 0x73000000de007fae */ /* 0x0003e40008121844 */
[----:B-1----:R-:W-:Y:S01]  /*5c5b0*/  IADD3 R229, R249, 0x100000, RZ ;  /* 0x00100000f9e57810 */ /* 0x002fe20007ffe0ff */
[----:B------:R-:W-:Y:S01]  /*5c5c0*/  IMAD.WIDE R232, R175, 0x4, R232 ;  /* 0x00000004afe87825 */ /* 0x000fe200078e02e8 */
[----:B------:R-:W4:Y:S04]  /*5c5d0*/  LDL.LU.64 R222, [R1+0xa48] ;  /* 0x000a480001de7983 */ /* 0x000f280000300a00 */
[----:B------:R1:W-:Y:S01]  /*5c5e0*/  STL.64 [R1+0x3a70], R232 ;  /* 0x003a70e801007387 */ /* 0x0003e20000100a00 */
[----:B------:R-:W4:Y:S01]  /*5c5f0*/  LDL.LU.64 R240, [R1+0xa40] ;  /* 0x000a400001f07983 */ /* 0x000f220000300a00 */
[----:B------:R-:W-:-:S02]  /*5c600*/  IADD3 R228, R249, 0x100000, RZ ;  /* 0x00100000f9e47810 */ /* 0x000fc40007ffe0ff */
[----:B------:R1:W-:Y:S01]  /*5c610*/  LDGSTS.E [R229+0x74000], [R232.64], P0 ;  /* 0x74000000e8e57fae */ /* 0x0003e20008121844 */
[----:B---3--:R-:W-:-:S05]  /*5c620*/  IMAD.WIDE R236, R175, 0x4, R236 ;  /* 0x00000004afec7825 */ /* 0x008fca00078e02ec */
[----:B------:R3:W-:Y:S01]  /*5c630*/  STL.64 [R1+0x3a18], R236 ;  /* 0x003a18ec01007387 */ /* 0x0007e20000100a00 */
[----:B-1----:R-:W5:Y:S03]  /*5c640*/  LDL.LU.64 R232, [R1+0xa38] ;  /* 0x000a380001e87983 */ /* 0x002f660000300a00 */
[----:B------:R1:W-:Y:S01]  /*5c650*/  LDGSTS.E [R228+0x75000], [R236.64], P0 ;  /* 0x75000000ece47fae */ /* 0x0003e20008121844 */
[----:B--2---:R-:W-:-:S05]  /*5c660*/  IMAD.WIDE R224, R175, 0x4, R224 ;  /* 0x00000004afe07825 */ /* 0x004fca00078e02e0 */
[----:B------:R2:W-:Y:S01]  /*5c670*/  STL.64 [R1+0x3a10], R224 ;  /* 0x003a10e001007387 */ /* 0x0005e20000100a00 */
[----:B-1----:R-:W5:Y:S03]  /*5c680*/  LDL.LU.64 R228, [R1+0xa30] ;  /* 0x000a300001e47983 */ /* 0x002f660000300a00 */
[----:B------:R2:W-:Y:S01]  /*5c690*/  LDGSTS.E [R174+0x76000], [R224.64], P0 ;  /* 0x76000000e0ae7fae */ /* 0x0005e20008121844 */
[----:B----4-:R-:W-:-:S05]  /*5c6a0*/  IMAD.WIDE R230, R175, 0x4, R230 ;  /* 0x00000004afe67825 */ /* 0x010fca00078e02e6 */
[----:B------:R1:W-:Y:S01]  /*5c6b0*/  STL.64 [R1+0x3a08], R230 ;  /* 0x003a08e601007387 */ /* 0x0003e20000100a00 */
[----:B---3--:R-:W3:Y:S01]  /*5c6c0*/  LDL.LU.64 R236, [R1+0xa28] ;  /* 0x000a280001ec7983 */ /* 0x008ee20000300a00 */
[----:B--2---:R-:W-:Y:S02]  /*5c6d0*/  IADD3 R224, R249, 0x100000, RZ ;  /* 0x00100000f9e07810 */ /* 0x004fe40007ffe0ff */
[----:B------:R1:W-:Y:S01]  /*5c6e0*/  LDGSTS.E [R0+0x77000], [R230.64], P0 ;  /* 0x77000000e6007fae */ /* 0x0003e20008121844 */
[----:B------:R-:W-:-:S04]  /*5c6f0*/  IMAD.WIDE R226, R175, 0x4, R226 ;  /* 0x00000004afe27825 */ /* 0x000fc800078e02e2 */
[----:B------:R-:W-:Y:S01]  /*5c700*/  IMAD.WIDE R238, R175, 0x4, R238 ;  /* 0x00000004afee7825 */ /* 0x000fe200078e02ee */
[----:B-1----:R-:W-:-:S03]  /*5c710*/  IADD3 R230, R249, 0x100000, RZ ;  /* 0x00100000f9e67810 */ /* 0x002fc60007ffe0ff */
[C---:B------:R-:W-:Y:S01]  /*5c720*/  IMAD.WIDE R220, R175.reuse, 0x4, R220 ;  /* 0x00000004afdc7825 */ /* 0x040fe200078e02dc */
[----:B------:R1:W-:Y:S04]  /*5c730*/  STL.64 [R1+0x3a00], R226 ;  /* 0x003a00e201007387 */ /* 0x0003e80000100a00 */
[----:B------:R1:W-:Y:S01]  /*5c740*/  LDGSTS.E [R224+0x78000], [R226.64], P0 ;  /* 0x78000000e2e07fae */ /* 0x0003e20008121844 */
[----:B------:R2:W-:Y:S02]  /*5c750*/  LDGSTS.E [R230+0x79000], [R238.64], P0 ;  /* 0x79000000eee67fae */ /* 0x0005e40008121844 */
[----:B------:R4:W-:Y:S01]  /*5c760*/  LDGSTS.E [R174+0x7a000], [R220.64], P0 ;  /* 0x7a000000dcae7fae */ /* 0x0009e20008121844 */
[----:B-1----:R-:W3:Y:S01]  /*5c770*/  LDL.LU.64 R226, [R1+0xa20] ;  /* 0x000a200001e27983 */ /* 0x002ee20000300a00 */
[----:B------:R-:W-:Y:S02]  /*5c780*/  STL.64 [R1+0x39a8], R238 ;  /* 0x0039a8ee01007387 */ /* 0x000fe40000100a00 */
[----:B------:R-:W3:Y:S02]  /*5c790*/  LDL.LU.64 R224, [R1+0xa18] ;  /* 0x000a180001e07983 */ /* 0x000ee40000300a00 */
[----:B------:R4:W-:Y:S02]  /*5c7a0*/  STL.64 [R1+0x39a0], R220 ;  /* 0x0039a0dc01007387 */ /* 0x0009e40000100a00 */
[----:B------:R-:W-:Y:S01]  /*5c7b0*/  IMAD.WIDE R234, R175, 0x4, R234 ;  /* 0x00000004afea7825 */ /* 0x000fe200078e02ea */
[----:B--2---:R-:W2:Y:S04]  /*5c7c0*/  LDL.LU.64 R230, [R1+0xa10] ;  /* 0x000a100001e67983 */ /* 0x004ea80000300a00 */
[----:B----4-:R-:W1:Y:S04]  /*5c7d0*/  S2R R221, SR_TID.X ;  /* 0x0000000000dd7919 */ /* 0x010e680000002100 */
[----:B------:R4:W-:Y:S01]  /*5c7e0*/  STL.64 [R1+0x3998], R234 ;  /* 0x003998ea01007387 */ /* 0x0009e20000100a00 */
[----:B------:R-:W-:Y:S01]  /*5c7f0*/  IADD3 R220, R249, 0x100000, RZ ;  /* 0x00100000f9dc7810 */ /* 0x000fe20007ffe0ff */
[----:B------:R-:W-:-:S04]  /*5c800*/  IMAD.WIDE R222, R175, 0x4, R222 ;  /* 0x00000004afde7825 */ /* 0x000fc800078e02de */
[----:B------:R-:W2:Y:S02]  /*5c810*/  LDL.LU.64 R238, [R1+0xa08] ;  /* 0x000a080001ee7983 */ /* 0x000ea40000300a00 */
[----:B------:R-:W-:Y:S01]  /*5c820*/  IMAD.WIDE R240, R175, 0x4, R240 ;  /* 0x00000004aff07825 */ /* 0x000fe200078e02f0 */
[----:B------:R4:W-:Y:S04]  /*5c830*/  LDGSTS.E [R0+0x7b000], [R234.64], P0 ;  /* 0x7b000000ea007fae */ /* 0x0009e80008121844 */
[----:B------:R4:W-:Y:S01]  /*5c840*/  STL.64 [R1+0x3990], R222 ;  /* 0x003990de01007387 */ /* 0x0009e20000100a00 */
[----:B------:R4:W-:Y:S02]  /*5c850*/  LDGSTS.E [R220+0x7c000], [R222.64], P0 ;  /* 0x7c000000dedc7fae */ /* 0x0009e40008121844 */
[----:B----4-:R-:W-:Y:S01]  /*5c860*/  IADD3 R234, R249, 0x100000, RZ ;  /* 0x00100000f9ea7810 */ /* 0x010fe20007ffe0ff */
[----:B------:R-:W4:Y:S01]  /*5c870*/  LDL.LU.64 R222, [R1+0xa00] ;  /* 0x000a000001de7983 */ /* 0x000f220000300a00 */
[----:B-1----:R-:W-:-:S03]  /*5c880*/  LOP3.LUT R221, R221, 0x7f, RZ, 0xc0, !PT ;  /* 0x0000007fdddd7812 */ /* 0x002fc600078ec0ff */
[----:B------:R-:W-:Y:S04]  /*5c890*/  STL.64 [R1+0x3930], R240 ;  /* 0x003930f001007387 */ /* 0x000fe80000100a00 */
[----:B------:R1:W-:Y:S01]  /*5c8a0*/  LDGSTS.E [R234+0x7d000], [R240.64], P0 ;  /* 0x7d000000f0ea7fae */ /* 0x0003e20008121844 */
[----:B------:R-:W-:-:S03]  /*5c8b0*/  SHF.L.U32 R235, R221, 0x2, RZ ;  /* 0x00000002ddeb7819 */ /* 0x000fc600000006ff */
[----:B------:R-:W4:Y:S01]  /*5c8c0*/  LDL.LU.64 R220, [R1+0x9f8] ;  /* 0x0009f80001dc7983 */ /* 0x000f220000300a00 */
[----:B-----5:R-:W-:-:S05]  /*5c8d0*/  IMAD.WIDE R232, R175, 0x4, R232 ;  /* 0x00000004afe87825 */ /* 0x020fca00078e02e8 */
[----:B------:R5:W-:Y:S04]  /*5c8e0*/  STL.64 [R1+0x3928], R232 ;  /* 0x003928e801007387 */ /* 0x000be80000100a00 */
[----:B------:R5:W-:Y:S01]  /*5c8f0*/  LDGSTS.E [R174+0x7e000], [R232.64], P0 ;  /* 0x7e000000e8ae7fae */ /* 0x000be20008121844 */
[----:B------:R-:W-:-:S05]  /*5c900*/  IMAD.WIDE R228, R175, 0x4, R228 ;  /* 0x00000004afe47825 */ /* 0x000fca00078e02e4 */
[----:B------:R1:W-:Y:S04]  /*5c910*/  LDGSTS.E [R0+0x7f000], [R228.64], P0 ;  /* 0x7f000000e4007fae */ /* 0x0003e80008121844 */
[----:B-----5:R-:W5:Y:S01]  /*5c920*/  LDL.LU.64 R232, [R1+0x9f0] ;  /* 0x0009f00001e87983 */ /* 0x020f620000300a00 */
[----:B------:R1:W-:Y:S02]  /*5c930*/  STL.64 [R1+0x3920], R228 ;  /* 0x003920e401007387 */ /* 0x0003e40000100a00 */
[----:B---3--:R-:W-:Y:S02]  /*5c940*/  IMAD.WIDE R244, R175, 0x4, R236 ;  /* 0x00000004aff47825 */ /* 0x008fe400078e02ec */
[----:B------:R-:W3:Y:S03]  /*5c950*/  LDL.LU.64 R236, [R1+0x9e8] ;  /* 0x0009e80001ec7983 */ /* 0x000ee60000300a00 */
[----:B------:R-:W-:Y:S01]  /*5c960*/  STL.64 [R1+0xf30], R244 ;  /* 0x000f30f401007387 */ /* 0x000fe20000100a00 */
[----:B------:R-:W-:-:S04]  /*5c970*/  LOP3.LUT R243, R235, 0x10, RZ, 0x3c, !PT ;  /* 0x00000010ebf37812 */ /* 0x000fc800078e3cff */
[C---:B------:R-:W-:Y:S02]  /*5c980*/  IADD3 R235, R243.reuse, 0x100000, RZ ;  /* 0x00100000f3eb7810 */ /* 0x040fe40007ffe0ff */
[C---:B-1----:R-:W-:Y:S02]  /*5c990*/  IADD3 R234, R243.reuse, 0x100000, RZ ;  /* 0x00100000f3ea7810 */ /* 0x042fe40007ffe0ff */
[----:B------:R-:W-:Y:S01]  /*5c9a0*/  IADD3 R174, R243, 0x100000, RZ ;  /* 0x00100000f3ae7810 */ /* 0x000fe20007ffe0ff */
[----:B------:R1:W-:Y:S01]  /*5c9b0*/  LDGSTS.E [R235+0x40200], [R244.64], P0 ;  /* 0x40200000f4eb7fae */ /* 0x0003e20008121844 */
[----:B------:R-:W-:-:S04]  /*5c9c0*/  IMAD.WIDE R240, R175, 0x4, R226 ;  /* 0x00000004aff07825 */ /* 0x000fc800078e02e2 */
[C---:B------:R-:W-:Y:S01]  /*5c9d0*/  IMAD.WIDE R228, R175.reuse, 0x4, R224 ;  /* 0x00000004afe47825 */ /* 0x040fe200078e02e0 */
[----:B------:R-:W3:Y:S03]  /*5c9e0*/  LDL.LU.64 R226, [R1+0x9e0] ;  /* 0x0009e00001e27983 */ /* 0x000ee60000300a00 */
[----:B------:R-:W3:Y:S02]  /*5c9f0*/  LDL.LU.64 R224, [R1+0x9d8] ;  /* 0x0009d80001e07983 */ /* 0x000ee40000300a00 */
[----:B------:R-:W-:Y:S01]  /*5ca00*/  STL.64 [R1+0xf18], R240 ;  /* 0x000f18f001007387 */ /* 0x000fe20000100a00 */
[----:B------:R4:W-:Y:S04]  /*5ca10*/  LDGSTS.E [R234+0x41200], [R240.64], P0 ;  /* 0x41200000f0ea7fae */ /* 0x0009e80008121844 */
[----:B------:R1:W-:Y:S01]  /*5ca20*/  STL.64 [R1+0xf10], R228 ;  /* 0x000f10e401007387 */ /* 0x0003e20000100a00 */
[----:B--2---:R-:W-:-:S04]  /*5ca30*/  IMAD.WIDE R230, R175, 0x4, R230 ;  /* 0x00000004afe67825 */ /* 0x004fc800078e02e6 */
[----:B------:R1:W-:Y:S01]  /*5ca40*/  LDGSTS.E [R174+0x42200], [R228.64], P0 ;  /* 0x42200000e4ae7fae */ /* 0x0003e20008121844 */
[----:B------:R-:W-:-:S05]  /*5ca50*/  IADD3 R0, R243, 0x100000, RZ ;  /* 0x00100000f3007810 */ /* 0x000fca0007ffe0ff */
[----:B------:R2:W-:Y:S04]  /*5ca60*/  LDGSTS.E [R0+0x43200], [R230.64], P0 ;  /* 0x43200000e6007fae */ /* 0x0005e80008121844 */
[----:B-1----:R-:W3:Y:S01]  /*5ca70*/  LDL.LU.64 R228, [R1+0x9d0] ;  /* 0x0009d00001e47983 */ /* 0x002ee20000300a00 */
[----:B------:R2:W-:Y:S02]  /*5ca80*/  STL.64 [R1+0xef8], R230 ;  /* 0x000ef8e601007387 */ /* 0x0005e40000100a00 */
[C---:B------:R-:W-:Y:S02]  /*5ca90*/  IMAD.WIDE R244, R175.reuse, 0x4, R238 ;  /* 0x00000004aff47825 */ /* 0x040fe400078e02ee */
[----:B------:R-:W3:Y:S03]  /*5caa0*/  LDL.LU.64 R238, [R1+0x9c8] ;  /* 0x0009c80001ee7983 */ /* 0x000ee60000300a00 */
[----:B------:R-:W-:Y:S01]  /*5cab0*/  STL.64 [R1+0xef0], R244 ;  /* 0x000ef0f401007387 */ /* 0x000fe20000100a00 */
[----:B------:R3:W-:Y:S01]  /*5cac0*/  LDGSTS.E [R235+0x44200], [R244.64], P0 ;  /* 0x44200000f4eb7fae */ /* 0x0007e20008121844 */
[----:B----4-:R-:W-:-:S03]  /*5cad0*/  IMAD.WIDE R240, R175, 0x4, R222 ;  /* 0x00000004aff07825 */ /* 0x010fc600078e02de */
[----:B------:R-:W4:Y:S04]  /*5cae0*/  LDL.LU.64 R222, [R1+0x9c0] ;  /* 0x0009c00001de7983 */ /* 0x000f280000300a00 */
[----:B------:R1:W-:Y:S01]  /*5caf0*/  LDGSTS.E [R234+0x45200], [R240.64], P0 ;  /* 0x45200000f0ea7fae */ /* 0x0003e20008121844 */
[----:B--2---:R-:W-:-:S03]  /*5cb00*/  IMAD.WIDE R230, R175, 0x4, R220 ;  /* 0x00000004afe67825 */ /* 0x004fc600078e02dc */
[----:B------:R-:W2:Y:S01]  /*5cb10*/  LDL.LU.64 R220, [R1+0x9b8] ;  /* 0x0009b80001dc7983 */ /* 0x000ea20000300a00 */
[----:B------:R-:W-:Y:S03]  /*5cb20*/  STL.64 [R1+0xed8], R240 ;  /* 0x000ed8f001007387 */ /* 0x000fe60000100a00 */
[----:B------:R1:W-:Y:S04]  /*5cb30*/  STL.64 [R1+0xed0], R230 ;  /* 0x000ed0e601007387 */ /* 0x0003e80000100a00 */
[----:B------:R1:W-:Y:S04]  /*5cb40*/  LDGSTS.E [R174+0x46200], [R230.64], P0 ;  /* 0x46200000e6ae7fae */ /* 0x0003e80008121844 */
[----:B-1----:R-:W2:Y:S01]  /*5cb50*/  LDL.LU.64 R230, [R1+0x9b0] ;  /* 0x0009b00001e67983 */ /* 0x002ea20000300a00 */
[----:B-----5:R-:W-:-:S05]  /*5cb60*/  IMAD.WIDE R232, R175, 0x4, R232 ;  /* 0x00000004afe87825 */ /* 0x020fca00078e02e8 */
[----:B------:R1:W-:Y:S04]  /*5cb70*/  STL.64 [R1+0xea8], R232 ;  /* 0x000ea8e801007387 */ /* 0x0003e80000100a00 */
[----:B------:R1:W-:Y:S01]  /*5cb80*/  LDGSTS.E [R0+0x47200], [R232.64], P0 ;  /* 0x47200000e8007fae */ /* 0x0003e20008121844 */
[----:B---3--:R-:W-:-:S03]  /*5cb90*/  IMAD.WIDE R244, R175, 0x4, R236 ;  /* 0x00000004aff47825 */ /* 0x008fc600078e02ec */
[----:B------:R-:W3:Y:S02]  /*5cba0*/  LDL.LU.64 R236, [R1+0x9a8] ;  /* 0x0009a80001ec7983 */ /* 0x000ee40000300a00 */
[----:B------:R-:W-:Y:S02]  /*5cbb0*/  STL.64 [R1+0xea0], R244 ;  /* 0x000ea0f401007387 */ /* 0x000fe40000100a00 */
[----:B------:R5:W-:Y:S01]  /*5cbc0*/  LDGSTS.E [R235+0x48200], [R244.64], P0 ;  /* 0x48200000f4eb7fae */ /* 0x000be20008121844 */
[----:B------:R-:W-:-:S04]  /*5cbd0*/  IMAD.WIDE R240, R175, 0x4, R226 ;  /* 0x00000004aff07825 */ /* 0x000fc800078e02e2 */
[C---:B-1----:R-:W-:Y:S01]  /*5cbe0*/  IMAD.WIDE R232, R175.reuse, 0x4, R224 ;  /* 0x00000004afe87825 */ /* 0x042fe200078e02e0 */
[----:B------:R-:W3:Y:S03]  /*5cbf0*/  LDL.LU.64 R226, [R1+0x9a0] ;  /* 0x0009a00001e27983 */ /* 0x000ee60000300a00 */
[----:B------:R-:W3:Y:S02]  /*5cc00*/  LDL.LU.64 R224, [R1+0x998] ;  /* 0x0009980001e07983 */ /* 0x000ee40000300a00 */
[----:B------:R-:W-:Y:S01]  /*5cc10*/  STL.64 [R1+0xe88], R240 ;  /* 0x000e88f001007387 */ /* 0x000fe20000100a00 */
[----:B------:R4:W-:Y:S04]  /*5cc20*/  LDGSTS.E [R234+0x49200], [R240.64], P0 ;  /* 0x49200000f0ea7fae */ /* 0x0009e80008121844 */
[----:B------:R1:W-:Y:S01]  /*5cc30*/  STL.64 [R1+0xe80], R232 ;  /* 0x000e80e801007387 */ /* 0x0003e20000100a00 */
[----:B------:R1:W-:Y:S02]  /*5cc40*/  LDGSTS.E [R174+0x4a200], [R232.64], P0 ;  /* 0x4a200000e8ae7fae */ /* 0x0003e40008121844 */
[C---:B------:R-:W-:Y:S01]  /*5cc50*/  IMAD.WIDE R228, R175.reuse, 0x4, R228 ;  /* 0x00000004afe47825 */ /* 0x040fe200078e02e4 */
[----:B-1----:R-:W3:Y:S03]  /*5cc60*/  LDL.LU.64 R232, [R1+0x990] ;  /* 0x0009900001e87983 */ /* 0x002ee60000300a00 */
[C---:B-----5:R-:W-:Y:S01]  /*5cc70*/  IMAD.WIDE R244, R175.reuse, 0x4, R238 ;  /* 0x00000004aff47825 */ /* 0x060fe200078e02ee */
[----:B------:R2:W-:Y:S03]  /*5cc80*/  STL.64 [R1+0xe68], R228 ;  /* 0x000e68e401007387 */ /* 0x0005e60000100a00 */
[----:B------:R-:W5:Y:S01]  /*5cc90*/  LDL.LU.64 R238, [R1+0x988] ;  /* 0x0009880001ee7983 */ /* 0x000f620000300a00 */
[----:B------:R2:W-:Y:S04]  /*5cca0*/  LDGSTS.E [R0+0x4b200], [R228.64], P0 ;  /* 0x4b200000e4007fae */ /* 0x0005e80008121844 */
[----:B------:R-:W-:Y:S01]  /*5ccb0*/  STL.64 [R1+0xe60], R244 ;  /* 0x000e60f401007387 */ /* 0x000fe20000100a00 */
[----:B------:R3:W-:Y:S02]  /*5ccc0*/  LDGSTS.E [R235+0x4c200], [R244.64], P0 ;  /* 0x4c200000f4eb7fae */ /* 0x0007e40008121844 */
[----:B----4-:R-:W-:-:S02]  /*5ccd0*/  IMAD.WIDE R240, R175, 0x4, R222 ;  /* 0x00000004aff07825 */ /* 0x010fc400078e02de */
        /* <DEDUP_REMOVED lines=24> */
[----:B-1----:R-:W3:Y:S04]  /*5ce60*/  LDL.LU.64 R230, [R1+0x950] ;  /* 0x0009500001e67983 */ /* 0x002ee80000300a00 */
[----:B------:R2:W-:Y:S01]  /*5ce70*/  STL.64 [R1+0x3610], R232 ;  /* 0x003610e801007387 */ /* 0x0005e20000100a00 */
[----:B------:R2:W-:Y:S01]  /*5ce80*/  LDGSTS.E [R0+0x53200], [R232.64], P0 ;  /* 0x53200000e8007fae */ /* 0x0005e20008121844 */
[----:B-----5:R-:W-:-:S04]  /*5ce90*/  IMAD.WIDE R244, R175, 0x4, R238 ;  /* 0x00000004aff47825 */ /* 0x020fc800078e02ee */
[----:B------:R-:W5:Y:S01]  /*5cea0*/  LDL.LU.64 R238, [R1+0x948] ;  /* 0x0009480001ee7983 */ /* 0x000f620000300a00 */
[----:B------:R-:W-:Y:S04]  /*5ceb0*/  STL.64 [R1+0x3628], R244 ;  /* 0x003628f401007387 */ /* 0x000fe80000100a00 */
        /* <DEDUP_REMOVED lines=27> */
[----:B------:R2:W-:Y:S02]  /*5d070*/  STL.64 [R1+0x38c8], R230 ;  /* 0x0038c8e601007387 */ /* 0x0005e40000100a00 */
[C---:B-----5:R-:W-:Y:S01]  /*5d080*/  IMAD.WIDE R244, R175.reuse, 0x4, R238 ;  /* 0x00000004aff47825 */ /* 0x060fe200078e02ee */
[----:B------:R2:W-:Y:S04]  /*5d090*/  LDGSTS.E [R0+0x5b200], [R230.64], P0 ;  /* 0x5b200000e6007fae */ /* 0x0005e80008121844 */
[----:B------:R-:W5:Y:S01]  /*5d0a0*/  LDL.LU.64 R238, [R1+0x900] ;  /* 0x0009000001ee7983 */ /* 0x000f620000300a00 */
[----:B------:R-:W-:Y:S03]  /*5d0b0*/  STL.64 [R1+0x38d0], R244 ;  /* 0x0038d0f401007387 */ /* 0x000fe60000100a00 */
[----:B------:R3:W-:Y:S01]  /*5d0c0*/  LDGSTS.E [R235+0x5c200], [R244.64], P0 ;  /* 0x5c200000f4eb7fae */ /* 0x0007e20008121844 */
[----:B----4-:R-:W-:-:S03]  /*5d0d0*/  IMAD.WIDE R240, R175, 0x4, R222 ;  /* 0x00000004aff07825 */ /* 0x010fc600078e02de */
        /* <DEDUP_REMOVED lines=30> */
[----:B------:R3:W-:Y:S04]  /*5d2c0*/  LDGSTS.E [R235+0x64200], [R244.64], P0 ;  /* 0x64200000f4eb7fae */ /* 0x0007e80008121844 */
[----:B-1----:R-:W5:Y:S01]  /*5d2d0*/  LDL.LU.64 R228, [R1+0x8b8] ;  /* 0x0008b80001e47983 */ /* 0x002f620000300a00 */
[----:B----4-:R-:W-:-:S05]  /*5d2e0*/  IMAD.WIDE R240, R175, 0x4, R222 ;  /* 0x00000004aff07825 */ /* 0x010fca00078e02de */
[----:B------:R1:W-:Y:S01]  /*5d2f0*/  LDGSTS.E [R234+0x65200], [R240.64], P0 ;  /* 0x65200000f0ea7fae */ /* 0x0003e20008121844 */
[----:B--2---:R-:W-:-:S03]  /*5d300*/  IMAD.WIDE R222, R175, 0x4, R220 ;  /* 0x00000004afde7825 */ /* 0x004fc600078e02dc */
[----:B------:R-:W2:Y:S01]  /*5d310*/  LDL.LU.64 R220, [R1+0x8b0] ;  /* 0x0008b00001dc7983 */ /* 0x000ea20000300a00 */
[----:B------:R-:W-:Y:S03]  /*5d320*/  STL.64 [R1+0x3ec0], R240 ;  /* 0x003ec0f001007387 */ /* 0x000fe60000100a00 */
[----:B------:R4:W-:Y:S04]  /*5d330*/  STL.64 [R1+0x3eb8], R222 ;  /* 0x003eb8de01007387 */ /* 0x0009e80000100a00 */
[----:B------:R4:W-:Y:S01]  /*5d340*/  LDGSTS.E [R174+0x66200], [R222.64], P0 ;  /* 0x66200000deae7fae */ /* 0x0009e20008121844 */
[----:B------:R-:W-:-:S03]  /*5d350*/  IMAD.WIDE R230, R175, 0x4, R230 ;  /* 0x00000004afe67825 */ /* 0x000fc600078e02e6 */
[----:B----4-:R-:W4:Y:S02]  /*5d360*/  LDL.LU.64 R222, [R1+0x8a8] ;  /* 0x0008a80001de7983 */ /* 0x010f240000300a00 */
[----:B------:R1:W-:Y:S02]  /*5d370*/  STL.64 [R1+0x3ea8], R230 ;  /* 0x003ea8e601007387 */ /* 0x0003e40000100a00 */
[----:B------:R1:W-:Y:S01]  /*5d380*/  LDGSTS.E [R0+0x67200], [R230.64], P0 ;  /* 0x67200000e6007fae */ /* 0x0003e20008121844 */
[----:B---3--:R-:W-:-:S03]  /*5d390*/  IMAD.WIDE R244, R175, 0x4, R236 ;  /* 0x00000004aff47825 */ /* 0x008fc600078e02ec */
[----:B------:R-:W3:Y:S02]  /*5d3a0*/  LDL.LU.64 R236, [R1+0x8a0] ;  /* 0x0008a00001ec7983 */ /* 0x000ee40000300a00 */
[----:B------:R-:W-:Y:S02]  /*5d3b0*/  STL.64 [R1+0x3ea0], R244 ;  /* 0x003ea0f401007387 */ /* 0x000fe40000100a00 */
[----:B-1----:R-:W3:Y:S01]  /*5d3c0*/  LDL.LU.64 R230, [R1+0x898] ;  /* 0x0008980001e67983 */ /* 0x002ee20000300a00 */
[----:B------:R5:W-:Y:S01]  /*5d3d0*/  LDGSTS.E [R235+0x68200], [R244.64], P0 ;  /* 0x68200000f4eb7fae */ /* 0x000be20008121844 */
[----:B------:R-:W-:-:S04]  /*5d3e0*/  IMAD.WIDE R240, R175, 0x4, R226 ;  /* 0x00000004aff07825 */ /* 0x000fc800078e02e2 */
[C---:B------:R-:W-:Y:S02]  /*5d3f0*/  IMAD.WIDE R226, R175.reuse, 0x4, R224 ;  /* 0x00000004afe27825 */ /* 0x040fe400078e02e0 */
[----:B------:R-:W3:Y:S02]  /*5d400*/  LDL.LU.64 R224, [R1+0x890] ;  /* 0x0008900001e07983 */ /* 0x000ee40000300a00 */
[----:B------:R-:W-:Y:S02]  /*5d410*/  STL.64 [R1+0x3e98], R240 ;  /* 0x003e98f001007387 */ /* 0x000fe40000100a00 */
[----:B------:R1:W-:Y:S01]  /*5d420*/  LDGSTS.E [R234+0x69200], [R240.64], P0 ;  /* 0x69200000f0ea7fae */ /* 0x0003e20008121844 */
[----:B------:R1:W-:Y:S02]  /*5d430*/  STL.64 [R1+0x3e90], R226 ;  /* 0x003e90e201007387 */ /* 0x0003e40000100a00 */
[----:B------:R1:W-:Y:S02]  /*5d440*/  LDGSTS.E [R174+0x6a200], [R226.64], P0 ;  /* 0x6a200000e2ae7fae */ /* 0x0003e40008121844 */
[C---:B------:R-:W-:Y:S01]  /*5d450*/  IMAD.WIDE R232, R175.reuse, 0x4, R232 ;  /* 0x00000004afe87825 */ /* 0x040fe200078e02e8 */
[----:B-1----:R-:W3:Y:S04]  /*5d460*/  LDL.LU.64 R226, [R1+0x888] ;  /* 0x0008880001e27983 */ /* 0x002ee80000300a00 */
[----:B------:R1:W-:Y:S02]  /*5d470*/  STL.64 [R1+0x3e88], R232 ;  /* 0x003e88e801007387 */ /* 0x0003e40000100a00 */
[C---:B-----5:R-:W-:Y:S01]  /*5d480*/  IMAD.WIDE R244, R175.reuse, 0x4, R238 ;  /* 0x00000004aff47825 */ /* 0x060fe200078e02ee */
[----:B------:R1:W-:Y:S04]  /*5d490*/  LDGSTS.E [R0+0x6b200], [R232.64], P0 ;  /* 0x6b200000e8007fae */ /* 0x0003e80008121844 */
[----:B------:R3:W-:Y:S04]  /*5d4a0*/  LDGSTS.E [R235+0x6c200], [R244.64], P0 ;  /* 0x6c200000f4eb7fae */ /* 0x0007e80008121844 */
[----:B-1----:R-:W5:Y:S01]  /*5d4b0*/  LDL.LU.64 R232, [R1+0x880] ;  /* 0x0008800001e87983 */ /* 0x002f620000300a00 */
[----:B------:R-:W-:Y:S02]  /*5d4c0*/  STL.64 [R1+0x3e80], R244 ;  /* 0x003e80f401007387 */ /* 0x000fe40000100a00 */
[----:B------:R-:W5:Y:S02]  /*5d4d0*/  LDL.LU.64 R238, [R1+0x878] ;  /* 0x0008780001ee7983 */ /* 0x000f640000300a00 */
[----:B------:R-:W-:-:S05]  /*5d4e0*/  IMAD.WIDE R240, R175, 0x4, R228 ;  /* 0x00000004aff07825 */ /* 0x000fca00078e02e4 */
[----:B------:R1:W-:Y:S01]  /*5d4f0*/  LDGSTS.E [R234+0x6d200], [R240.64], P0 ;  /* 0x6d200000f0ea7fae */ /* 0x0003e20008121844 */
[----:B--2---:R-:W-:-:S03]  /*5d500*/  IMAD.WIDE R228, R175, 0x4, R220 ;  /* 0x00000004afe47825 */ /* 0x004fc600078e02dc */
[----:B------:R-:W2:Y:S01]  /*5d510*/  LDL.LU.64 R220, [R1+0x870] ;  /* 0x0008700001dc7983 */ /* 0x000ea20000300a00 */
[----:B------:R-:W-:Y:S03]  /*5d520*/  STL.64 [R1+0x3e78], R240 ;  /* 0x003e78f001007387 */ /* 0x000fe60000100a00 */
[----:B------:R1:W-:Y:S04]  /*5d530*/  STL.64 [R1+0x3e68], R228 ;  /* 0x003e68e401007387 */ /* 0x0003e80000100a00 */
[----:B------:R1:W-:Y:S01]  /*5d540*/  LDGSTS.E [R174+0x6e200], [R228.64], P0 ;  /* 0x6e200000e4ae7fae */ /* 0x0003e20008121844 */
[----:B----4-:R-:W-:-:S03]  /*5d550*/  IMAD.WIDE R222, R175, 0x4, R222 ;  /* 0x00000004afde7825 */ /* 0x010fc600078e02de */
[----:B-1----:R-:W4:Y:S02]  /*5d560*/  LDL.LU.64 R228, [R1+0x868] ;  /* 0x0008680001e47983 */ /* 0x002f240000300a00 */
[----:B------:R1:W-:Y:S02]  /*5d570*/  STL.64 [R1+0x3e60], R222 ;  /* 0x003e60de01007387 */ /* 0x0003e40000100a00 */
[----:B------:R1:W-:Y:S04]  /*5d580*/  LDGSTS.E [R0+0x6f200], [R222.64], P0 ;  /* 0x6f200000de007fae */ /* 0x0003e80008121844 */
[----:B-1----:R-:W4:Y:S01]  /*5d590*/  LDL.LU.64 R222, [R1+0x860] ;  /* 0x0008600001de7983 */ /* 0x002f220000300a00 */
[----:B---3--:R-:W-:-:S05]  /*5d5a0*/  IMAD.WIDE R244, R175, 0x4, R236 ;  /* 0x00000004aff47825 */ /* 0x008fca00078e02ec */
[----:B------:R-:W-:Y:S01]  /*5d5b0*/  STL.64 [R1+0x3e58], R244 ;  /* 0x003e58f401007387 */ /* 0x000fe20000100a00 */
[----:B------:R-:W3:Y:S02]  /*5d5c0*/  LDL.LU.64 R236, [R1+0x858] ;  /* 0x0008580001ec7983 */ /* 0x000ee40000300a00 */
[C---:B------:R-:W-:Y:S01]  /*5d5d0*/  IMAD.WIDE R240, R175.reuse, 0x4, R230 ;  /* 0x00000004aff07825 */ /* 0x040fe200078e02e6 */
[----:B------:R1:W-:Y:S04]  /*5d5e0*/  LDGSTS.E [R235+0x70200], [R244.64], P0 ;  /* 0x70200000f4eb7fae */ /* 0x0003e80008121844 */
[----:B------:R1:W-:Y:S01]  /*5d5f0*/  LDGSTS.E [R234+0x71200], [R240.64], P0 ;  /* 0x71200000f0ea7fae */ /* 0x0003e20008121844 */
[----:B------:R-:W-:-:S03]  /*5d600*/  IMAD.WIDE R230, R175, 0x4, R224 ;  /* 0x00000004afe67825 */ /* 0x000fc600078e02e0 */
[----:B------:R-:W3:Y:S01]  /*5d610*/  LDL.LU.64 R224, [R1+0x850] ;  /* 0x0008500001e07983 */ /* 0x000ee20000300a00 */
[----:B------:R-:W-:Y:S03]  /*5d620*/  STL.64 [R1+0x3e50], R240 ;  /* 0x003e50f001007387 */ /* 0x000fe60000100a00 */
[----:B------:R1:W-:Y:S04]  /*5d630*/  STL.64 [R1+0x3e28], R230 ;  /* 0x003e28e601007387 */ /* 0x0003e80000100a00 */
[----:B------:R1:W-:Y:S04]  /*5d640*/  LDGSTS.E [R174+0x72200], [R230.64], P0 ;  /* 0x72200000e6ae7fae */ /* 0x0003e80008121844 */
[----:B-1----:R-:W3:Y:S01]  /*5d650*/  LDL.LU.64 R234, [R1+0x848] ;  /* 0x0008480001ea7983 */ /* 0x002ee20000300a00 */
[----:B------:R-:W-:Y:S01]  /*5d660*/  IMAD.WIDE R226, R175, 0x4, R226 ;  /* 0x00000004afe27825 */ /* 0x000fe200078e02e2 */
[----:B------:R-:W-:-:S04]  /*5d670*/  IADD3 R230, R243, 0x100000, RZ ;  /* 0x00100000f3e67810 */ /* 0x000fc80007ffe0ff */
[----:B------:R1:W-:Y:S04]  /*5d680*/  STL.64 [R1+0x3de8], R226 ;  /* 0x003de8e201007387 */ /* 0x0003e80000100a00 */
[----:B------:R1:W-:Y:S01]  /*5d690*/  LDGSTS.E [R0+0x73200], [R226.64], P0 ;  /* 0x73200000e2007fae */ /* 0x0003e20008121844 */
[----:B-----5:R-:W-:-:S04]  /*5d6a0*/  IMAD.WIDE R240, R175, 0x4, R232 ;  /* 0x00000004aff07825 */ /* 0x020fc800078e02e8 */
[----:B------:R-:W-:Y:S01]  /*5d6b0*/  IMAD.WIDE R238, R175, 0x4, R238 ;  /* 0x00000004afee7825 */ /* 0x000fe200078e02ee */
[----:B-1----:R-:W5:Y:S03]  /*5d6c0*/  LDL.LU.64 R226, [R1+0x840] ;  /* 0x0008400001e27983 */ /* 0x002f660000300a00 */
[----:B------:R1:W-:Y:S01]  /*5d6d0*/  STL.64 [R1+0x3da8], R240 ;  /* 0x003da8f001007387 */ /* 0x0003e20000100a00 */
[----:B------:R1:W-:Y:S01]  /*5d6e0*/  LDGSTS.E [R230+0x74200], [R240.64], P0 ;  /* 0x74200000f0e67fae */ /* 0x0003e20008121844 */
[----:B------:R-:W-:-:S05]  /*5d6f0*/  IADD3 R232, R243, 0x100000, RZ ;  /* 0x00100000f3e87810 */ /* 0x000fca0007ffe0ff */
[----:B------:R1:W-:Y:S01]  /*5d700*/  LDGSTS.E [R232+0x75200], [R238.64], P0 ;  /* 0x75200000eee87fae */ /* 0x0003e20008121844 */
[----:B--2---:R-:W-:-:S03]  /*5d710*/  IMAD.WIDE R220, R175, 0x4, R220 ;  /* 0x00000004afdc7825 */ /* 0x004fc600078e02dc */
[----:B-1----:R-:W2:Y:S01]  /*5d720*/  LDL.LU.64 R240, [R1+0x838] ;  /* 0x0008380001f07983 */ /* 0x002ea20000300a00 */
[----:B------:R-:W-:Y:S02]  /*5d730*/  STL.64 [R1+0x3d68], R238 ;  /* 0x003d68ee01007387 */ /* 0x000fe40000100a00 */
[----:B------:R-:W2:Y:S02]  /*5d740*/  LDL.LU.64 R230, [R1+0x830] ;  /* 0x0008300001e67983 */ /* 0x000ea40000300a00 */
[----:B------:R1:W-:Y:S01]  /*5d750*/  STL.64 [R1+0x3d28], R220 ;  /* 0x003d28dc01007387 */ /* 0x0003e20000100a00 */
[----:B------:R1:W-:Y:S04]  /*5d760*/  LDGSTS.E [R174+0x76200], [R220.64], P0 ;  /* 0x76200000dcae7fae */ /* 0x0003e80008121844 */
[----:B------:R-:W2:Y:S01]  /*5d770*/  LDL.LU.64 R232, [R1+0x828] ;  /* 0x0008280001e87983 */ /* 0x000ea20000300a00 */
[----:B----4-:R-:W-:-:S05]  /*5d780*/  IMAD.WIDE R228, R175, 0x4, R228 ;  /* 0x00000004afe47825 */ /* 0x010fca00078e02e4 */
[----:B------:R-:W-:Y:S01]  /*5d790*/  STL.64 [R1+0x3ce8], R228 ;  /* 0x003ce8e401007387 */ /* 0x000fe20000100a00 */
[----:B-1----:R-:W-:-:S03]  /*5d7a0*/  IADD3 R220, R243, 0x100000, RZ ;  /* 0x00100000f3dc7810 */ /* 0x002fc60007ffe0ff */
[----:B------:R-:W4:Y:S04]  /*5d7b0*/  LDL.LU.64 R238, [R1+0x820] ;  /* 0x0008200001ee7983 */ /* 0x000f280000300a00 */
[----:B------:R1:W-:Y:S01]  /*5d7c0*/  LDGSTS.E [R0+0x77200], [R228.64], P0 ;  /* 0x77200000e4007fae */ /* 0x0003e20008121844 */
[----:B------:R-:W-:-:S05]  /*5d7d0*/  IMAD.WIDE R222, R175, 0x4, R222 ;  /* 0x00000004afde7825 */ /* 0x000fca00078e02de */
[----:B------:R1:W-:Y:S04]  /*5d7e0*/  STL.64 [R1+0x3ca8], R222 ;  /* 0x003ca8de01007387 */ /* 0x0003e80000100a00 */
[----:B------:R1:W-:Y:S04]  /*5d7f0*/  LDGSTS.E [R220+0x78200], [R222.64], P0 ;  /* 0x78200000dedc7fae */ /* 0x0003e80008121844 */
[----:B-1----:R-:W4:Y:S01]  /*5d800*/  LDL.LU.64 R222, [R1+0x818] ;  /* 0x0008180001de7983 */ /* 0x002f220000300a00 */
[----:B---3--:R-:W-:-:S05]  /*5d810*/  IMAD.WIDE R236, R175, 0x4, R236 ;  /* 0x00000004afec7825 */ /* 0x008fca00078e02ec */
[----:B------:R-:W-:Y:S01]  /*5d820*/  STL.64 [R1+0x3c68], R236 ;  /* 0x003c68ec01007387 */ /* 0x000fe20000100a00 */
[----:B------:R-:W3:Y:S01]  /*5d830*/  LDL.LU.64 R220, [R1+0x810] ;  /* 0x0008100001dc7983 */ /* 0x000ee20000300a00 */
[----:B------:R-:W-:-:S05]  /*5d840*/  IADD3 R228, R243, 0x100000, RZ ;  /* 0x00100000f3e47810 */ /* 0x000fca0007ffe0ff */
[----:B------:R1:W-:Y:S01]  /*5d850*/  LDGSTS.E [R228+0x79200], [R236.64], P0 ;  /* 0x79200000ece47fae */ /* 0x0003e20008121844 */
[----:B------:R-:W-:-:S05]  /*5d860*/  IMAD.WIDE R224, R175, 0x4, R224 ;  /* 0x00000004afe07825 */ /* 0x000fca00078e02e0 */
[----:B------:R1:W-:Y:S04]  /*5d870*/  STL.64 [R1+0x3c28], R224 ;  /* 0x003c28e001007387 */ /* 0x0003e80000100a00 */
[----:B------:R1:W-:Y:S01]  /*5d880*/  LDGSTS.E [R174+0x7a200], [R224.64], P0 ;  /* 0x7a200000e0ae7fae */ /* 0x0003e20008121844 */
[----:B------:R-:W-:-:S03]  /*5d890*/  IMAD.WIDE R234, R175, 0x4, R234 ;  /* 0x00000004afea7825 */ /* 0x000fc600078e02ea */
[----:B-1----:R-:W3:Y:S04]  /*5d8a0*/  LDL.LU.64 R228, [R1+0x808] ;  /* 0x0008080001e47983 */ /* 0x002ee80000300a00 */
[----:B------:R-:W1:Y:S01]  /*5d8b0*/  S2R R225, SR_TID.X ;  /* 0x0000000000e17919 */ /* 0x000e620000002100 */
[----:B------:R-:W-:-:S03]  /*5d8c0*/  IADD3 R224, R243, 0x100000, RZ ;  /* 0x00100000f3e07810 */ /* 0x000fc60007ffe0ff */
[----:B------:R5:W-:Y:S01]  /*5d8d0*/  STL.64 [R1+0x3af8], R234 ;  /* 0x003af8ea01007387 */ /* 0x000be20000100a00 */
[----:B------:R-:W3:Y:S03]  /*5d8e0*/  LDL.LU.64 R236, [R1+0x800] ;  /* 0x0008000001ec7983 */ /* 0x000ee60000300a00 */
[----:B------:R5:W-:Y:S02]  /*5d8f0*/  LDGSTS.E [R0+0x7b200], [R234.64], P0 ;  /* 0x7b200000ea007fae */ /* 0x000be40008121844 */
[----:B-----5:R-:W-:Y:S01]  /*5d900*/  IMAD.WIDE R226, R175, 0x4, R226 ;  /* 0x00000004afe27825 */ /* 0x020fe200078e02e2 */
[----:B------:R-:W-:-:S04]  /*5d910*/  IADD3 R234, R243, 0x100000, RZ ;  /* 0x00100000f3ea7810 */ /* 0x000fc80007ffe0ff */
[----:B------:R5:W-:Y:S04]  /*5d920*/  STL.64 [R1+0x3a90], R226 ;  /* 0x003a90e201007387 */ /* 0x000be80000100a00 */
[----:B------:R5:W-:Y:S01]  /*5d930*/  LDGSTS.E [R224+0x7c200], [R226.64], P0 ;  /* 0x7c200000e2e07fae */ /* 0x000be20008121844 */
[----:B-1----:R-:W-:Y:S01]  /*5d940*/  LOP3.LUT R225, R225, 0x7f, RZ, 0xc0, !PT ;  /* 0x0000007fe1e17812 */ /* 0x002fe200078ec0ff */
[----:B--2---:R-:W-:-:S04]  /*5d950*/  IMAD.WIDE R240, R175, 0x4, R240 ;  /* 0x00000004aff07825 */ /* 0x004fc800078e02f0 */
[----:B------:R-:W-:-:S04]  /*5d960*/  IMAD.WIDE R230, R175, 0x4, R230 ;  /* 0x00000004afe67825 */ /* 0x000fc800078e02e6 */
[----:B------:R-:W-:Y:S01]  /*5d970*/  IMAD.SHL.U32 R235, R225, 0x4, RZ ;  /* 0x00000004e1eb7824 */ /* 0x000fe200078e00ff */
[----:B-----5:R-:W2:Y:S01]  /*5d980*/  LDL.LU.64 R226, [R1+0x7f8] ;  /* 0x0007f80001e27983 */ /* 0x020ea20000300a00 */
[----:B------:R-:W-:Y:S02]  /*5d990*/  STL.64 [R1+0x3a20], R240 ;  /* 0x003a20f001007387 */ /* 0x000fe40000100a00 */
[----:B------:R-:W5:Y:S01]  /*5d9a0*/  LDL.LU.64 R224, [R1+0x7f0] ;  /* 0x0007f00001e07983 */ /* 0x000f620000300a00 */
[----:B------:R1:W-:Y:S01]  /*5d9b0*/  LDGSTS.E [R234+0x7d200], [R240.64], P0 ;  /* 0x7d200000f0ea7fae */ /* 0x0003e20008121844 */
[----:B------:R1:W-:Y:S02]  /*5d9c0*/  STL.64 [R1+0x39b0], R230 ;  /* 0x0039b0e601007387 */ /* 0x0003e40000100a00 */
[----:B------:R-:W-:-:S04]  /*5d9d0*/  IMAD.WIDE R232, R175, 0x4, R232 ;  /* 0x00000004afe87825 */ /* 0x000fc800078e02e8 */
[----:B------:R1:W-:Y:S01]  /*5d9e0*/  LDGSTS.E [R174+0x7e200], [R230.64], P0 ;  /* 0x7e200000e6ae7fae */ /* 0x0003e20008121844 */
[----:B------:R3:W-:Y:S01]  /*5d9f0*/  LDGSTS.E [R0+0x7f200], [R232.64], P0 ;  /* 0x7f200000e8007fae */ /* 0x0007e20008121844 */
[----:B----4-:R-:W-:-:S03]  /*5da00*/  IMAD.WIDE R244, R175, 0x4, R238 ;  /* 0x00000004aff47825 */ /* 0x010fc600078e02ee */
[----:B-1----:R-:W4:Y:S01]  /*5da10*/  LDL.LU.64 R230, [R1+0x7e8] ;  /* 0x0007e80001e67983 */ /* 0x002f220000300a00 */
[----:B------:R3:W-:Y:S02]  /*5da20*/  STL.64 [R1+0x3938], R232 ;  /* 0x003938e801007387 */ /* 0x0007e40000100a00 */
[----:B------:R-:W4:Y:S02]  /*5da30*/  LDL.LU.64 R238, [R1+0x7e0] ;  /* 0x0007e00001ee7983 */ /* 0x000f240000300a00 */
[----:B------:R-:W-:Y:S02]  /*5da40*/  STL.64 [R1+0xe48], R244 ;  /* 0x000e48f401007387 */ /* 0x000fe40000100a00 */
[C---:B------:R-:W-:Y:S02]  /*5da50*/  IMAD.WIDE R240, R175.reuse, 0x4, R222 ;  /* 0x00000004aff07825 */ /* 0x040fe400078e02de */
[----:B------:R-:W4:Y:S02]  /*5da60*/  LDL.LU.64 R222, [R1+0x7d8] ;  /* 0x0007d80001de7983 */ /* 0x000f240000300a00 */
[----:B---3--:R-:W-:-:S02]  /*5da70*/  IMAD.WIDE R232, R175, 0x4, R220 ;  /* 0x00000004afe87825 */ /* 0x008fc400078e02dc */
[----:B------:R-:W3:Y:S01]  /*5da80*/  LDL.LU.64 R220, [R1+0x7d0] ;  /* 0x0007d00001dc7983 */ /* 0x000ee20000300a00 */
[----:B------:R-:W-:-:S04]  /*5da90*/  LOP3.LUT R243, R235, 0x20, RZ, 0x3c, !PT ;  /* 0x00000020ebf37812 */ /* 0x000fc800078e3cff */
[C---:B------:R-:W-:Y:S02]  /*5daa0*/  IADD3 R235, R243.reuse, 0x100000, RZ ;  /* 0x00100000f3eb7810 */ /* 0x040fe40007ffe0ff */
[C---:B------:R-:W-:Y:S02]  /*5dab0*/  IADD3 R234, R243.reuse, 0x100000, RZ ;  /* 0x00100000f3ea7810 */ /* 0x040fe40007ffe0ff */
[C---:B------:R-:W-:Y:S01]  /*5dac0*/  IADD3 R174, R243.reuse, 0x100000, RZ ;  /* 0x00100000f3ae7810 */ /* 0x040fe20007ffe0ff */
[----:B------:R-:W-:Y:S04]  /*5dad0*/  STL.64 [R1+0xe40], R240 ;  /* 0x000e40f001007387 */ /* 0x000fe80000100a00 */
[----:B------:R1:W-:Y:S01]  /*5dae0*/  LDGSTS.E [R235+0x40400], [R244.64], P0 ;  /* 0x40400000f4eb7fae */ /* 0x0003e20008121844 */
[----:B------:R2:W-:Y:S02]  /*5daf0*/  LDGSTS.E [R234+0x41400], [R240.64], P0 ;  /* 0x41400000f0ea7fae */ /* 0x0005e40008121844 */
[----:B------:R1:W-:Y:S02]  /*5db00*/  STL.64 [R1+0xe28], R232 ;  /* 0x000e28e801007387 */ /* 0x0003e40000100a00 */
[----:B------:R1:W-:Y:S01]  /*5db10*/  LDGSTS.E [R174+0x42400], [R232.64], P0 ;  /* 0x42400000e8ae7fae */ /* 0x0003e20008121844 */
[----:B------:R-:W-:Y:S01]  /*5db20*/  IADD3 R0, R243, 0x100000, RZ ;  /* 0x00100000f3007810 */ /* 0x000fe20007ffe0ff */
[----:B-1----:R-:W3:Y:S01]  /*5db30*/  LDL.LU.64 R232, [R1+0x7c8] ;  /* 0x0007c80001e87983 */ /* 0x002ee20000300a00 */
[----:B------:R-:W-:-:S05]  /*5db40*/  IMAD.WIDE R228, R175, 0x4, R228 ;  /* 0x00000004afe47825 */ /* 0x000fca00078e02e4 */
[----:B------:R5:W-:Y:S04]  /*5db50*/  STL.64 [R1+0xe20], R228 ;  /* 0x000e20e401007387 */ /* 0x000be80000100a00 */
[----:B------:R5:W-:Y:S01]  /*5db60*/  LDGSTS.E [R0+0x43400], [R228.64], P0 ;  /* 0x43400000e4007fae */ /* 0x000be20008121844 */
[----:B------:R-:W-:-:S03]  /*5db70*/  IMAD.WIDE R244, R175, 0x4, R236 ;  /* 0x00000004aff47825 */ /* 0x000fc600078e02ec */
[----:B------:R-:W3:Y:S04]  /*5db80*/  LDL.LU.64 R236, [R1+0x7c0] ;  /* 0x0007c00001ec7983 */ /* 0x000ee80000300a00 */
[----:B------:R-:W-:Y:S04]  /*5db90*/  STL.64 [R1+0xe08], R244 ;  /* 0x000e08f401007387 */ /* 0x000fe80000100a00 */
[----:B------:R1:W-:Y:S01]  /*5dba0*/  LDGSTS.E [R235+0x44400], [R244.64], P0 ;  /* 0x44400000f4eb7fae */ /* 0x0003e20008121844 */
[----:B--2---:R-:W-:-:S04]  /*5dbb0*/  IMAD.WIDE R240, R175, 0x4, R226 ;  /* 0x00000004aff07825 */ /* 0x004fc800078e02e2 */
[C---:B-----5:R-:W-:Y:S01]  /*5dbc0*/  IMAD.WIDE R228, R175.reuse, 0x4, R224 ;  /* 0x00000004afe47825 */ /* 0x060fe200078e02e0 */
[----:B------:R-:W2:Y:S03]  /*5dbd0*/  LDL.LU.64 R226, [R1+0x7b8] ;  /* 0x0007b80001e27983 */ /* 0x000ea60000300a00 */
[----:B------:R-:W5:Y:S02]  /*5dbe0*/  LDL.LU.64 R224, [R1+0x7b0] ;  /* 0x0007b00001e07983 */ /* 0x000f640000300a00 */
[----:B------:R-:W-:Y:S01]  /*5dbf0*/  STL.64 [R1+0xe00], R240 ;  /* 0x000e00f001007387 */ /* 0x000fe20000100a00 */
[----:B------:R1:W-:Y:S04]  /*5dc00*/  LDGSTS.E [R234+0x45400], [R240.64], P0 ;  /* 0x45400000f0ea7fae */ /* 0x0003e80008121844 */
[----:B------:R1:W-:Y:S01]  /*5dc10*/  STL.64 [R1+0xde8], R228 ;  /* 0x000de8e401007387 */ /* 0x0003e20000100a00 */
[----:B------:R1:W-:Y:S02]  /*5dc20*/  LDGSTS.E [R174+0x46400], [R228.64], P0 ;  /* 0x46400000e4ae7fae */ /* 0x0003e40008121844 */
[C---:B----4-:R-:W-:Y:S01]  /*5dc30*/  IMAD.WIDE R230, R175.reuse, 0x4, R230 ;  /* 0x00000004afe67825 */ /* 0x050fe200078e02e6 */
[----:B-1----:R-:W4:Y:S03]  /*5dc40*/  LDL.LU.64 R228, [R1+0x7a8] ;  /* 0x0007a80001e47983 */ /* 0x002f260000300a00 */
[C---:B------:R-:W-:Y:S01]  /*5dc50*/  IMAD.WIDE R244, R175.reuse, 0x4, R238 ;  /* 0x00000004aff47825 */ /* 0x040fe200078e02ee */
[----:B------:R3:W-:Y:S03]  /*5dc60*/  STL.64 [R1+0xde0], R230 ;  /* 0x000de0e601007387 */ /* 0x0007e60000100a00 */
[----:B------:R-:W4:Y:S01]  /*5dc70*/  LDL.LU.64 R238, [R1+0x7a0] ;  /* 0x0007a00001ee7983 */ /* 0x000f220000300a00 */
[----:B------:R3:W-:Y:S01]  /*5dc80*/  LDGSTS.E [R0+0x47400], [R230.64], P0 ;  /* 0x47400000e6007fae */ /* 0x0007e20008121844 */
[----:B------:R-:W-:Y:S02]  /*5dc90*/  STL.64 [R1+0xdc8], R244 ;  /* 0x000dc8f401007387 */ /* 0x000fe40000100a00 */
[----:B------:R1:W-:Y:S02]  /*5dca0*/  LDGSTS.E [R235+0x48400], [R244.64], P0 ;  /* 0x48400000f4eb7fae */ /* 0x0003e40008121844 */
[----:B------:R-:W-:-:S02]  /*5dcb0*/  IMAD.WIDE R240, R175, 0x4, R222 ;  /* 0x00000004aff07825 */ /* 0x000fc400078e02de */
[----:B------:R-:W4:Y:S04]  /*5dcc0*/  LDL.LU.64 R222, [R1+0x798] ;  /* 0x0007980001de7983 */ /* 0x000f280000300a00 */
[----:B------:R2:W-:Y:S01]  /*5dcd0*/  LDGSTS.E [R234+0x49400], [R240.64], P0 ;  /* 0x49400000f0ea7fae */ /* 0x0005e20008121844 */
[----:B---3--:R-:W-:-:S03]  /*5dce0*/  IMAD.WIDE R230, R175, 0x4, R220 ;  /* 0x00000004afe67825 */ /* 0x008fc600078e02dc */
[----:B------:R-:W3:Y:S01]  /*5dcf0*/  LDL.LU.64 R220, [R1+0x790] ;  /* 0x0007900001dc7983 */ /* 0x000ee20000300a00 */
[----:B------:R-:W-:Y:S02]  /*5dd00*/  STL.64 [R1+0xdc0], R240 ;  /* 0x000dc0f001007387 */ /* 0x000fe40000100a00 */
[----:B------:R1:W-:Y:S01]  /*5dd10*/  STL.64 [R1+0xd98], R230 ;  /* 0x000d98e601007387 */ /* 0x0003e20000100a00 */
[----:B------:R1:W-:Y:S04]  /*5dd20*/  LDGSTS.E [R174+0x4a400], [R230.64], P0 ;  /* 0x4a400000e6ae7fae */ /* 0x0003e80008121844 */
        /* <DEDUP_REMOVED lines=17> */
[----:B-1----:R-:W4:Y:S04]  /*5de40*/  LDL.LU.64 R232, [R1+0x768] ;  /* 0x0007680001e87983 */ /* 0x002f280000300a00 */
[----:B------:R3:W-:Y:S01]  /*5de50*/  STL.64 [R1+0xd50], R228 ;  /* 0x000d50e401007387 */ /* 0x0007e20000100a00 */
[----:B------:R3:W-:Y:S01]  /*5de60*/  LDGSTS.E [R0+0x4f400], [R228.64], P0 ;  /* 0x4f400000e4007fae */ /* 0x0007e20008121844 */
[----:B------:R-:W-:-:S04]  /*5de70*/  IMAD.WIDE R244, R175, 0x4, R238 ;  /* 0x00000004aff47825 */ /* 0x000fc800078e02ee */
[----:B------:R-:W4:Y:S01]  /*5de80*/  LDL.LU.64 R238, [R1+0x760] ;  /* 0x0007600001ee7983 */ /* 0x000f220000300a00 */
[----:B------:R-:W-:Y:S04]  /*5de90*/  STL.64 [R1+0xd38], R244 ;  /* 0x000d38f401007387 */ /* 0x000fe80000100a00 */
[----:B------:R1:W-:Y:S01]  /*5dea0*/  LDGSTS.E [R235+0x50400], [R244.64], P0 ;  /* 0x50400000f4eb7fae */ /* 0x0003e20008121844 */
[----:B------:R-:W-:-:S03]  /*5deb0*/  IMAD.WIDE R240, R175, 0x4, R222 ;  /* 0x00000004aff07825 */ /* 0x000fc600078e02de */
[----:B------:R-:W4:Y:S04]  /*5dec0*/  LDL.LU.64 R222, [R1+0x758] ;  /* 0x0007580001de7983 */ /* 0x000f280000300a00 */
[----:B------:R2:W-:Y:S01]  /*5ded0*/  LDGSTS.E [R234+0x51400], [R240.64], P0 ;  /* 0x51400000f0ea7fae */ /* 0x0005e20008121844 */
[----:B---3--:R-:W-:-:S03]  /*5dee0*/  IMAD.WIDE R228, R175, 0x4, R220 ;  /* 0x00000004afe47825 */ /* 0x008fc600078e02dc */
[----:B------:R-:W3:Y:S01]  /*5def0*/  LDL.LU.64 R220, [R1+0x750] ;  /* 0x0007500001dc7983 */ /* 0x000ee20000300a00 */
[----:B------:R-:W-:Y:S02]  /*5df00*/  STL.64 [R1+0x34e0], R240 ;  /* 0x0034e0f001007387 */ /* 0x000fe40000100a00 */
[----:B------:R1:W-:Y:S01]  /*5df10*/  STL.64 [R1+0x34e8], R228 ;  /* 0x0034e8e401007387 */ /* 0x0003e20000100a00 */
[----:B------:R1:W-:Y:S01]  /*5df20*/  LDGSTS.E [R174+0x52400], [R228.64], P0 ;  /* 0x52400000e4ae7fae */ /* 0x0003e20008121844 */
[----:B------:R-:W-:-:S03]  /*5df30*/  IMAD.WIDE R230, R175, 0x4, R230 ;  /* 0x00000004afe67825 */ /* 0x000fc600078e02e6 */
[----:B-1----:R-:W3:Y:S02]  /*5df40*/  LDL.LU.64 R228, [R1+0x748] ;  /* 0x0007480001e47983 */ /* 0x002ee40000300a00 */
[----:B------:R5:W-:Y:S02]  /*5df50*/  STL.64 [R1+0x34f8], R230 ;  /* 0x0034f8e601007387 */ /* 0x000be40000100a00 */
        /* <DEDUP_REMOVED lines=15> */
[----:B------:R3:W-:Y:S02]  /*5e050*/  STL.64 [R1+0x3580], R232 ;  /* 0x003580e801007387 */ /* 0x0007e40000100a00 */
[C---:B------:R-:W-:Y:S01]  /*5e060*/  IMAD.WIDE R244, R175.reuse, 0x4, R238 ;  /* 0x00000004aff47825 */ /* 0x040fe200078e02ee */
[----:B------:R3:W-:Y:S04]  /*5e070*/  LDGSTS.E [R0+0x57400], [R232.64], P0 ;  /* 0x57400000e8007fae */ /* 0x0007e80008121844 */
[----:B------:R-:W4:Y:S01]  /*5e080*/  LDL.LU.64 R238, [R1+0x720] ;  /* 0x0007200001ee7983 */ /* 0x000f220000300a00 */
[----:B------:R-:W-:Y:S03]  /*5e090*/  STL.64 [R1+0x3598], R244 ;  /* 0x003598f401007387 */ /* 0x000fe60000100a00 */
        /* <DEDUP_REMOVED lines=48> */
[----:B-1----:R-:W3:Y:S04]  /*5e3a0*/  LDL.LU.64 R232, [R1+0x6b8] ;  /* 0x0006b80001e87983 */ /* 0x002ee80000300a00 */
[----:B------:R1:W-:Y:S01]  /*5e3b0*/  LDGSTS.E [R235+0x64400], [R244.64], P0 ;  /* 0x64400000f4eb7fae */ /* 0x0003e20008121844 */
[----:B--2---:R-:W-:-:S04]  /*5e3c0*/  IMAD.WIDE R240, R175, 0x4, R226 ;  /* 0x00000004aff07825 */ /* 0x004fc800078e02e2 */
[C---:B-----5:R-:W-:Y:S02]  /*5e3d0*/  IMAD.WIDE R226, R175.reuse, 0x4, R224 ;  /* 0x00000004afe27825 */ /* 0x060fe400078e02e0 */
[----:B------:R-:W2:Y:S02]  /*5e3e0*/  LDL.LU.64 R224, [R1+0x6b0] ;  /* 0x0006b00001e07983 */ /* 0x000ea40000300a00 */
[----:B------:R-:W-:Y:S02]  /*5e3f0*/  STL.64 [R1+0x3e18], R240 ;  /* 0x003e18f001007387 */ /* 0x000fe40000100a00 */
[----:B------:R5:W-:Y:S01]  /*5e400*/  LDGSTS.E [R234+0x65400], [R240.64], P0 ;  /* 0x65400000f0ea7fae */ /* 0x000be20008121844 */
[----:B------:R1:W-:Y:S02]  /*5e410*/  STL.64 [R1+0x3e10], R226 ;  /* 0x003e10e201007387 */ /* 0x0003e40000100a00 */
        /* <DEDUP_REMOVED lines=8> */
[----:B------:R3:W-:Y:S04]  /*5e4a0*/  LDGSTS.E [R235+0x68400], [R244.64], P0 ;  /* 0x68400000f4eb7fae */ /* 0x0007e80008121844 */
[----:B-1----:R-:W4:Y:S01]  /*5e4b0*/  LDL.LU.64 R228, [R1+0x698] ;  /* 0x0006980001e47983 */ /* 0x002f220000300a00 */
[----:B-----5:R-:W-:-:S05]  /*5e4c0*/  IMAD.WIDE R240, R175, 0x4, R222 ;  /* 0x00000004aff07825 */ /* 0x020fca00078e02de */
[----:B------:R1:W-:Y:S01]  /*5e4d0*/  LDGSTS.E [R234+0x69400], [R240.64], P0 ;  /* 0x69400000f0ea7fae */ /* 0x0003e20008121844 */
[----:B---3--:R-:W-:-:S03]  /*5e4e0*/  IMAD.WIDE R222, R175, 0x4, R220 ;  /* 0x00000004afde7825 */ /* 0x008fc600078e02dc */
[----:B------:R-:W3:Y:S01]  /*5e4f0*/  LDL.LU.64 R220, [R1+0x690] ;  /* 0x0006900001dc7983 */ /* 0x000ee20000300a00 */
[----:B------:R-:W-:Y:S02]  /*5e500*/  STL.64 [R1+0x3df8], R240 ;  /* 0x003df8f001007387 */ /* 0x000fe40000100a00 */
[----:B------:R5:W-:Y:S01]  /*5e510*/  STL.64 [R1+0x3de0], R222 ;  /* 0x003de0de01007387 */ /* 0x000be20000100a00 */
[----:B------:R5:W-:Y:S01]  /*5e520*/  LDGSTS.E [R174+0x6a400], [R222.64], P0 ;  /* 0x6a400000deae7fae */ /* 0x000be20008121844 */
[----:B------:R-:W-:-:S03]  /*5e530*/  IMAD.WIDE R230, R175, 0x4, R230 ;  /* 0x00000004afe67825 */ /* 0x000fc600078e02e6 */
[----:B-----5:R-:W5:Y:S02]  /*5e540*/  LDL.LU.64 R222, [R1+0x688] ;  /* 0x0006880001de7983 */ /* 0x020f640000300a00 */
[----:B------:R1:W-:Y:S02]  /*5e550*/  STL.64 [R1+0x3dd8], R230 ;  /* 0x003dd8e601007387 */ /* 0x0003e40000100a00 */
[----:B------:R1:W-:Y:S04]  /*5e560*/  LDGSTS.E [R0+0x6b400], [R230.64], P0 ;  /* 0x6b400000e6007fae */ /* 0x0003e80008121844 */
[----:B-1----:R-:W5:Y:S01]  /*5e570*/  LDL.LU.64 R230, [R1+0x680] ;  /* 0x0006800001e67983 */ /* 0x002f620000300a00 */
[----:B------:R-:W-:-:S04]  /*5e580*/  IMAD.WIDE R244, R175, 0x4, R236 ;  /* 0x00000004aff47825 */ /* 0x000fc800078e02ec */
[C---:B------:R-:W-:Y:S01]  /*5e590*/  IMAD.WIDE R240, R175.reuse, 0x4, R232 ;  /* 0x00000004aff07825 */ /* 0x040fe200078e02e8 */
[----:B------:R1:W-:Y:S03]  /*5e5a0*/  STL.64 [R1+0x3dd0], R244 ;  /* 0x003dd0f401007387 */ /* 0x0003e60000100a00 */
[----:B------:R-:W5:Y:S01]  /*5e5b0*/  LDL.LU.64 R236, [R1+0x678] ;  /* 0x0006780001ec7983 */ /* 0x000f620000300a00 */
[----:B------:R1:W-:Y:S01]  /*5e5c0*/  LDGSTS.E [R235+0x6c400], [R244.64], P0 ;  /* 0x6c400000f4eb7fae */ /* 0x0003e20008121844 */
[----:B------:R1:W-:Y:S02]  /*5e5d0*/  LDGSTS.E [R234+0x6d400], [R240.64], P0 ;  /* 0x6d400000f0ea7fae */ /* 0x0003e40008121844 */
[C---:B--2---:R-:W-:Y:S02]  /*5e5e0*/  IMAD.WIDE R232, R175.reuse, 0x4, R224 ;  /* 0x00000004afe87825 */ /* 0x044fe400078e02e0 */
[----:B------:R-:W2:Y:S02]  /*5e5f0*/  LDL.LU.64 R224, [R1+0x670] ;  /* 0x0006700001e07983 */ /* 0x000ea40000300a00 */
[----:B------:R4:W-:Y:S02]  /*5e600*/  STL.64 [R1+0x3dc8], R240 ;  /* 0x003dc8f001007387 */ /* 0x0009e40000100a00 */
[----:B------:R-:W-:Y:S01]  /*5e610*/  STL.64 [R1+0x3dc0], R232 ;  /* 0x003dc0e801007387 */ /* 0x000fe20000100a00 */
[----:B-1----:R-:W2:Y:S04]  /*5e620*/  LDL.LU.64 R234, [R1+0x668] ;  /* 0x0006680001ea7983 */ /* 0x002ea80000300a00 */
[----:B------:R1:W-:Y:S01]  /*5e630*/  LDGSTS.E [R174+0x6e400], [R232.64], P0 ;  /* 0x6e400000e8ae7fae */ /* 0x0003e20008121844 */
[----:B----4-:R-:W-:-:S04]  /*5e640*/  IMAD.WIDE R226, R175, 0x4, R226 ;  /* 0x00000004afe27825 */ /* 0x010fc800078e02e2 */
[C---:B------:R-:W-:Y:S01]  /*5e650*/  IMAD.WIDE R244, R175.reuse, 0x4, R238 ;  /* 0x00000004aff47825 */ /* 0x040fe200078e02ee */
[----:B------:R4:W-:Y:S04]  /*5e660*/  STL.64 [R1+0x3db8], R226 ;  /* 0x003db8e201007387 */ /* 0x0009e80000100a00 */
[----:B------:R4:W-:Y:S01]  /*5e670*/  LDGSTS.E [R0+0x6f400], [R226.64], P0 ;  /* 0x6f400000e2007fae */ /* 0x0009e20008121844 */
[----:B------:R-:W-:-:S03]  /*5e680*/  IMAD.WIDE R240, R175, 0x4, R228 ;  /* 0x00000004aff07825 */ /* 0x000fc600078e02e4 */
[----:B----4-:R-:W4:Y:S01]  /*5e690*/  LDL.LU.64 R226, [R1+0x660] ;  /* 0x0006600001e27983 */ /* 0x010f220000300a00 */
[----:B------:R-:W-:Y:S02]  /*5e6a0*/  STL.64 [R1+0x3da0], R244 ;  /* 0x003da0f401007387 */ /* 0x000fe40000100a00 */
[----:B------:R-:W4:Y:S01]  /*5e6b0*/  LDL.LU.64 R238, [R1+0x658] ;  /* 0x0006580001ee7983 */ /* 0x000f220000300a00 */
[C---:B-1----:R-:W-:Y:S02]  /*5e6c0*/  IADD3 R233, R243.reuse, 0x100000, RZ ;  /* 0x00100000f3e97810 */ /* 0x042fe40007ffe0ff */
[----:B------:R-:W-:-:S03]  /*5e6d0*/  IADD3 R232, R243, 0x100000, RZ ;  /* 0x00100000f3e87810 */ /* 0x000fc60007ffe0ff */
[----:B------:R1:W-:Y:S02]  /*5e6e0*/  LDGSTS.E [R233+0x70400], [R244.64], P0 ;  /* 0x70400000f4e97fae */ /* 0x0003e40008121844 */
[----:B------:R1:W-:Y:S02]  /*5e6f0*/  LDGSTS.E [R232+0x71400], [R240.64], P0 ;  /* 0x71400000f0e87fae */ /* 0x0003e40008121844 */
[C---:B---3--:R-:W-:Y:S02]  /*5e700*/  IMAD.WIDE R228, R175.reuse, 0x4, R220 ;  /* 0x00000004afe47825 */ /* 0x048fe400078e02dc */
[----:B------:R-:W3:Y:S02]  /*5e710*/  LDL.LU.64 R220, [R1+0x650] ;  /* 0x0006500001dc7983 */ /* 0x000ee40000300a00 */
[----:B------:R-:W-:Y:S02]  /*5e720*/  STL.64 [R1+0x3d98], R240 ;  /* 0x003d98f001007387 */ /* 0x000fe40000100a00 */
[----:B------:R-:W-:Y:S02]  /*5e730*/  STL.64 [R1+0x3d90], R228 ;  /* 0x003d90e401007387 */ /* 0x000fe40000100a00 */
[----:B-1----:R-:W3:Y:S01]  /*5e740*/  LDL.LU.64 R232, [R1+0x648] ;  /* 0x0006480001e87983 */ /* 0x002ee20000300a00 */
[----:B------:R1:W-:Y:S01]  /*5e750*/  LDGSTS.E [R174+0x72400], [R228.64], P0 ;  /* 0x72400000e4ae7fae */ /* 0x0003e20008121844 */
[----:B-----5:R-:W-:-:S05]  /*5e760*/  IMAD.WIDE R222, R175, 0x4, R222 ;  /* 0x00000004afde7825 */ /* 0x020fca00078e02de */
[----:B------:R5:W-:Y:S04]  /*5e770*/  STL.64 [R1+0x3d88], R222 ;  /* 0x003d88de01007387 */ /* 0x000be80000100a00 */
[----:B------:R5:W-:Y:S01]  /*5e780*/  LDGSTS.E [R0+0x73400], [R222.64], P0 ;  /* 0x73400000de007fae */ /* 0x000be20008121844 */
[----:B------:R-:W-:-:S03]  /*5e790*/  IMAD.WIDE R230, R175, 0x4, R230 ;  /* 0x00000004afe67825 */ /* 0x000fc600078e02e6 */
[----:B-----5:R-:W5:Y:S02]  /*5e7a0*/  LDL.LU.64 R222, [R1+0x640] ;  /* 0x0006400001de7983 */ /* 0x020f640000300a00 */
[----:B------:R1:W-:Y:S02]  /*5e7b0*/  STL.64 [R1+0x3d80], R230 ;  /* 0x003d80e601007387 */ /* 0x0003e40000100a00 */
[----:B------:R-:W5:Y:S01]  /*5e7c0*/  LDL.LU.64 R240, [R1+0x638] ;  /* 0x0006380001f07983 */ /* 0x000f620000300a00 */
[C---:B-1----:R-:W-:Y:S02]  /*5e7d0*/  IADD3 R229, R243.reuse, 0x100000, RZ ;  /* 0x00100000f3e57810 */ /* 0x042fe40007ffe0ff */
[----:B------:R-:W-:-:S03]  /*5e7e0*/  IADD3 R228, R243, 0x100000, RZ ;  /* 0x00100000f3e47810 */ /* 0x000fc60007ffe0ff */
[----:B------:R1:W-:Y:S01]  /*5e7f0*/  LDGSTS.E [R229+0x74400], [R230.64], P0 ;  /* 0x74400000e6e57fae */ /* 0x0003e20008121844 */
[----:B------:R-:W-:-:S05]  /*5e800*/  IMAD.WIDE R236, R175, 0x4, R236 ;  /* 0x00000004afec7825 */ /* 0x000fca00078e02ec */
[----:B------:R2:W-:Y:S04]  /*5e810*/  STL.64 [R1+0x3d78], R236 ;  /* 0x003d78ec01007387 */ /* 0x0005e80000100a00 */
[----:B-1----:R-:W5:Y:S04]  /*5e820*/  LDL.LU.64 R230, [R1+0x630] ;  /* 0x0006300001e67983 */ /* 0x002f680000300a00 */
[----:B------:R1:W-:Y:S01]  /*5e830*/  LDGSTS.E [R228+0x75400], [R236.64], P0 ;  /* 0x75400000ece47fae */ /* 0x0003e20008121844 */
[----:B--2---:R-:W-:-:S04]  /*5e840*/  IMAD.WIDE R224, R175, 0x4, R224 ;  /* 0x00000004afe07825 */ /* 0x004fc800078e02e0 */
[----:B------:R-:W-:Y:S01]  /*5e850*/  IMAD.WIDE R234, R175, 0x4, R234 ;  /* 0x00000004afea7825 */ /* 0x000fe200078e02ea */
[----:B------:R2:W-:Y:S04]  /*5e860*/  STL.64 [R1+0x3d60], R224 ;  /* 0x003d60e001007387 */ /* 0x0005e80000100a00 */
[----:B------:R2:W-:Y:S01]  /*5e870*/  LDGSTS.E [R174+0x76400], [R224.64], P0 ;  /* 0x76400000e0ae7fae */ /* 0x0005e20008121844 */
[----:B-1----:R-:W5:Y:S02]  /*5e880*/  LDL.LU.64 R228, [R1+0x628] ;  /* 0x0006280001e47983 */ /* 0x002f640000300a00 */
[----:B------:R1:W-:Y:S02]  /*5e890*/  STL.64 [R1+0x3d58], R234 ;  /* 0x003d58ea01007387 */ /* 0x0003e40000100a00 */
[----:B------:R1:W-:Y:S01]  /*5e8a0*/  LDGSTS.E [R0+0x77400], [R234.64], P0 ;  /* 0x77400000ea007fae */ /* 0x0003e20008121844 */
[----:B------:R-:W5:Y:S01]  /*5e8b0*/  LDL.LU.64 R236, [R1+0x620] ;  /* 0x0006200001ec7983 */ /* 0x000f620000300a00 */
[----:B--2---:R-:W-:-:S02]  /*5e8c0*/  IADD3 R224, R243, 0x100000, RZ ;  /* 0x00100000f3e07810 */ /* 0x004fc40007ffe0ff */
[----:B-1----:R-:W-:Y:S01]  /*5e8d0*/  IADD3 R234, R243, 0x100000, RZ ;  /* 0x00100000f3ea7810 */ /* 0x002fe20007ffe0ff */
[----:B----4-:R-:W-:-:S04]  /*5e8e0*/  IMAD.WIDE R226, R175, 0x4, R226 ;  /* 0x00000004afe27825 */ /* 0x010fc800078e02e2 */
[C---:B------:R-:W-:Y:S01]  /*5e8f0*/  IMAD.WIDE R238, R175.reuse, 0x4, R238 ;  /* 0x00000004afee7825 */ /* 0x040fe200078e02ee */
[----:B------:R1:W-:Y:S04]  /*5e900*/  STL.64 [R1+0x3d50], R226 ;  /* 0x003d50e201007387 */ /* 0x0003e80000100a00 */
[----:B------:R1:W-:Y:S01]  /*5e910*/  LDGSTS.E [R224+0x78400], [R226.64], P0 ;  /* 0x78400000e2e07fae */ /* 0x0003e20008121844 */
[----:B------:R2:W-:Y:S03]  /*5e920*/  LDGSTS.E [R234+0x79400], [R238.64], P0 ;  /* 0x79400000eeea7fae */ /* 0x0005e60008121844 */
[----:B-1----:R-:W4:Y:S01]  /*5e930*/  LDL.LU.64 R226, [R1+0x618] ;  /* 0x0006180001e27983 */ /* 0x002f220000300a00 */
[----:B------:R-:W-:Y:S02]  /*5e940*/  STL.64 [R1+0x3d48], R238 ;  /* 0x003d48ee01007387 */ /* 0x000fe40000100a00 */
[----:B------:R-:W4:Y:S02]  /*5e950*/  LDL.LU.64 R224, [R1+0x610] ;  /* 0x0006100001e07983 */ /* 0x000f240000300a00 */
[----:B---3--:R-:W-:-:S05]  /*5e960*/  IMAD.WIDE R220, R175, 0x4, R220 ;  /* 0x00000004afdc7825 */ /* 0x008fca00078e02dc */
[----:B------:R1:W-:Y:S04]  /*5e970*/  STL.64 [R1+0x3d40], R220 ;  /* 0x003d40dc01007387 */ /* 0x0003e80000100a00 */
[----:B------:R1:W-:Y:S01]  /*5e980*/  LDGSTS.E [R174+0x7a400], [R220.64], P0 ;  /* 0x7a400000dcae7fae */ /* 0x0003e20008121844 */
[----:B------:R-:W-:-:S04]  /*5e990*/  IMAD.WIDE R232, R175, 0x4, R232 ;  /* 0x00000004afe87825 */ /* 0x000fc800078e02e8 */
[----:B--2---:R-:W2:Y:S01]  /*5e9a0*/  LDL.LU.64 R234, [R1+0x608] ;  /* 0x0006080001ea7983 */ /* 0x004ea20000300a00 */
[----:B-1----:R-:W1:Y:S01]  /*5e9b0*/  S2R R221, SR_TID.X ;  /* 0x0000000000dd7919 */ /* 0x002e620000002100 */
[----:B------:R-:W-:-:S03]  /*5e9c0*/  IADD3 R220, R243, 0x100000, RZ ;  /* 0x00100000f3dc7810 */ /* 0x000fc60007ffe0ff */
[----:B------:R3:W-:Y:S01]  /*5e9d0*/  STL.64 [R1+0x3d20], R232 ;  /* 0x003d20e801007387 */ /* 0x0007e20000100a00 */
[----:B------:R-:W2:Y:S03]  /*5e9e0*/  LDL.LU.64 R238, [R1+0x600] ;  /* 0x0006000001ee7983 */ /* 0x000ea60000300a00 */
[----:B------:R3:W-:Y:S01]  /*5e9f0*/  LDGSTS.E [R0+0x7b400], [R232.64], P0 ;  /* 0x7b400000e8007fae */ /* 0x0007e20008121844 */
[----:B-----5:R-:W-:-:S04]  /*5ea00*/  IMAD.WIDE R222, R175, 0x4, R222 ;  /* 0x00000004afde7825 */ /* 0x020fc800078e02de */
[----:B------:R-:W-:Y:S01]  /*5ea10*/  IMAD.WIDE R240, R175, 0x4, R240 ;  /* 0x00000004aff07825 */ /* 0x000fe200078e02f0 */
[----:B------:R5:W-:Y:S04]  /*5ea20*/  STL.64 [R1+0x3ce0], R222 ;  /* 0x003ce0de01007387 */ /* 0x000be80000100a00 */
[----:B------:R5:W-:Y:S01]  /*5ea30*/  LDGSTS.E [R220+0x7c400], [R222.64], P0 ;  /* 0x7c400000dedc7fae */ /* 0x000be20008121844 */
[----:B-1----:R-:W-:-:S05]  /*5ea40*/  LOP3.LUT R221, R221, 0x7f, RZ, 0xc0, !PT ;  /* 0x0000007fdddd7812 */ /* 0x002fca00078ec0ff */
[----:B---3--:R-:W-:Y:S01]  /*5ea50*/  IMAD.SHL.U32 R233, R221, 0x4, RZ ;  /* 0x00000004dde97824 */ /* 0x008fe200078e00ff */
[----:B-----5:R-:W3:Y:S01]  /*5ea60*/  LDL.LU.64 R222, [R1+0x5f8] ;  /* 0x0005f80001de7983 */ /* 0x020ee20000300a00 */
[----:B------:R-:W-:Y:S02]  /*5ea70*/  STL.64 [R1+0x3d38], R240 ;  /* 0x003d38f001007387 */ /* 0x000fe40000100a00 */
[----:B------:R-:W5:Y:S01]  /*5ea80*/  LDL.LU.64 R220, [R1+0x5f0] ;  /* 0x0005f00001dc7983 */ /* 0x000f620000300a00 */
[----:B------:R-:W-:Y:S01]  /*5ea90*/  IADD3 R232, R243, 0x100000, RZ ;  /* 0x00100000f3e87810 */ /* 0x000fe20007ffe0ff */
[----:B------:R-:W-:Y:S01]  /*5eaa0*/  IMAD.WIDE R230, R175, 0x4, R230 ;  /* 0x00000004afe67825 */ /* 0x000fe200078e02e6 */
[----:B------:R-:W-:-:S03]  /*5eab0*/  LOP3.LUT R233, R233, 0x30, RZ, 0x3c, !PT ;  /* 0x00000030e9e97812 */ /* 0x000fc600078e3cff */
[----:B------:R1:W-:Y:S04]  /*5eac0*/  LDGSTS.E [R232+0x7d400], [R240.64], P0 ;  /* 0x7d400000f0e87fae */ /* 0x0003e80008121844 */
[----:B------:R1:W-:Y:S01]  /*5ead0*/  STL.64 [R1+0x3d18], R230 ;  /* 0x003d18e601007387 */ /* 0x0003e20000100a00 */
[----:B------:R1:W-:Y:S01]  /*5eae0*/  LDGSTS.E [R174+0x7e400], [R230.64], P0 ;  /* 0x7e400000e6ae7fae */ /* 0x0003e20008121844 */
[C---:B------:R-:W-:Y:S02]  /*5eaf0*/  IADD3 R242, R233.reuse, 0x100000, RZ ;  /* 0x00100000e9f27810 */ /* 0x040fe40007ffe0ff */
[----:B-1----:R-:W-:Y:S01]  /*5eb00*/  IADD3 R232, R233, 0x100000, RZ ;  /* 0x00100000e9e87810 */ /* 0x002fe20007ffe0ff */
[----:B------:R-:W5:Y:S01]  /*5eb10*/  LDL.LU.64 R230, [R1+0x5e8] ;  /* 0x0005e80001e67983 */ /* 0x000f620000300a00 */
[----:B------:R-:W-:-:S04]  /*5eb20*/  IMAD.WIDE R228, R175, 0x4, R228 ;  /* 0x00000004afe47825 */ /* 0x000fc800078e02e4 */
[----:B------:R-:W-:Y:S01]  /*5eb30*/  IMAD.WIDE R244, R175, 0x4, R236 ;  /* 0x00000004aff47825 */ /* 0x000fe200078e02ec */
[C---:B------:R-:W-:Y:S01]  /*5eb40*/  IADD3 R174, R233.reuse, 0x100000, RZ ;  /* 0x00100000e9ae7810 */ /* 0x040fe20007ffe0ff */
[----:B------:R1:W-:Y:S04]  /*5eb50*/  STL.64 [R1+0x3d10], R228 ;  /* 0x003d10e401007387 */ /* 0x0003e80000100a00 */
[----:B------:R1:W-:Y:S01]  /*5eb60*/  LDGSTS.E [R0+0x7f400], [R228.64], P0 ;  /* 0x7f400000e4007fae */ /* 0x0003e20008121844 */
[----:B------:R-:W5:Y:S02]  /*5eb70*/  LDL.LU.64 R236, [R1+0x5e0] ;  /* 0x0005e00001ec7983 */ /* 0x000f640000300a00 */
[----:B------:R-:W-:Y:S02]  /*5eb80*/  STL.64 [R1+0xd30], R244 ;  /* 0x000d30f401007387 */ /* 0x000fe40000100a00 */
[----:B------:R2:W-:Y:S01]  /*5eb90*/  LDGSTS.E [R242+0x40600], [R244.64], P0 ;  /* 0x40600000f4f27fae */ /* 0x0005e20008121844 */
[----:B-1----:R-:W-:Y:S01]  /*5eba0*/  IADD3 R0, R233, 0x100000, RZ ;  /* 0x00100000e9007810 */ /* 0x002fe20007ffe0ff */
[----:B----4-:R-:W-:-:S04]  /*5ebb0*/  IMAD.WIDE R240, R175, 0x4, R226 ;  /* 0x00000004aff07825 */ /* 0x010fc800078e02e2 */
[C---:B------:R-:W-:Y:S01]  /*5ebc0*/  IMAD.WIDE R228, R175.reuse, 0x4, R224 ;  /* 0x00000004afe47825 */ /* 0x040fe200078e02e0 */
[----:B------:R-:W4:Y:S03]  /*5ebd0*/  LDL.LU.64 R226, [R1+0x5d8] ;  /* 0x0005d80001e27983 */ /* 0x000f260000300a00 */
[----:B------:R-:W4:Y:S02]  /*5ebe0*/  LDL.LU.64 R224, [R1+0x5d0] ;  /* 0x0005d00001e07983 */ /* 0x000f240000300a00 */
[----:B------:R-:W-:Y:S01]  /*5ebf0*/  STL.64 [R1+0xd18], R240 ;  /* 0x000d18f001007387 */ /* 0x000fe20000100a00 */
[----:B------:R3:W-:Y:S04]  /*5ec00*/  LDGSTS.E [R232+0x41600], [R240.64], P0 ;  /* 0x41600000f0e87fae */ /* 0x0007e80008121844 */
[----:B------:R1:W-:Y:S01]  /*5ec10*/  STL.64 [R1+0xd10], R228 ;  /* 0x000d10e401007387 */ /* 0x0003e20000100a00 */
[----:B------:R1:W-:Y:S03]  /*5ec20*/  LDGSTS.E [R174+0x42600], [R228.64], P0 ;  /* 0x42600000e4ae7fae */ /* 0x0003e60008121844 */
[----:B-1----:R-:W4:Y:S01]  /*5ec30*/  LDL.LU.64 R228, [R1+0x5c8] ;  /* 0x0005c80001e47983 */ /* 0x002f220000300a00 */
[----:B--2---:R-:W-:-:S05]  /*5ec40*/  IMAD.WIDE R234, R175, 0x4, R234 ;  /* 0x00000004afea7825 */ /* 0x004fca00078e02ea */
[----:B------:R5:W-:Y:S04]  /*5ec50*/  STL.64 [R1+0xcf8], R234 ;  /* 0x000cf8ea01007387 */ /* 0x000be80000100a00 */
[----:B------:R5:W-:Y:S01]  /*5ec60*/  LDGSTS.E [R0+0x43600], [R234.64], P0 ;  /* 0x43600000ea007fae */ /* 0x000be20008121844 */
[----:B------:R-:W-:-:S03]  /*5ec70*/  IMAD.WIDE R244, R175, 0x4, R238 ;  /* 0x00000004aff47825 */ /* 0x000fc600078e02ee */
[----:B------:R-:W2:Y:S02]  /*5ec80*/  LDL.LU.64 R238, [R1+0x5c0] ;  /* 0x0005c00001ee7983 */ /* 0x000ea40000300a00 */
[----:B------:R-:W-:Y:S02]  /*5ec90*/  STL.64 [R1+0xcf0], R244 ;  /* 0x000cf0f401007387 */ /* 0x000fe40000100a00 */
[----:B------:R1:W-:Y:S01]  /*5eca0*/  LDGSTS.E [R242+0x44600], [R244.64], P0 ;  /* 0x44600000f4f27fae */ /* 0x0003e20008121844 */
[----:B---3--:R-:W-:-:S04]  /*5ecb0*/  IMAD.WIDE R240, R175, 0x4, R222 ;  /* 0x00000004aff07825 */ /* 0x008fc800078e02de */
[C---:B-----5:R-:W-:Y:S01]  /*5ecc0*/  IMAD.WIDE R234, R175.reuse, 0x4, R220 ;  /* 0x00000004afea7825 */ /* 0x060fe200078e02dc */
[----:B------:R-:W3:Y:S03]  /*5ecd0*/  LDL.LU.64 R222, [R1+0x5b8] ;  /* 0x0005b80001de7983 */ /* 0x000ee60000300a00 */
[----:B------:R-:W5:Y:S02]  /*5ece0*/  LDL.LU.64 R220, [R1+0x5b0] ;  /* 0x0005b00001dc7983 */ /* 0x000f640000300a00 */
[----:B------:R-:W-:Y:S01]  /*5ecf0*/  STL.64 [R1+0xcd8], R240 ;  /* 0x000cd8f001007387 */ /* 0x000fe20000100a00 */
[----:B------:R4:W-:Y:S04]  /*5ed00*/  LDGSTS.E [R232+0x45600], [R240.64], P0 ;  /* 0x45600000f0e87fae */ /* 0x0009e80008121844 */
[----:B------:R1:W-:Y:S01]  /*5ed10*/  STL.64 [R1+0xcd0], R234 ;  /* 0x000cd0ea01007387 */ /* 0x0003e20000100a00 */
[----:B------:R1:W-:Y:S03]  /*5ed20*/  LDGSTS.E [R174+0x46600], [R234.64], P0 ;  /* 0x46600000eaae7fae */ /* 0x0003e60008121844 */
[----:B-1----:R-:W5:Y:S01]  /*5ed30*/  LDL.LU.64 R234, [R1+0x5a8] ;  /* 0x0005a80001ea7983 */ /* 0x002f620000300a00 */
[----:B------:R-:W-:-:S05]  /*5ed40*/  IMAD.WIDE R230, R175, 0x4, R230 ;  /* 0x00000004afe67825 */ /* 0x000fca00078e02e6 */
[----:B------:R1:W-:Y:S04]  /*5ed50*/  STL.64 [R1+0xcb8], R230 ;  /* 0x000cb8e601007387 */ /* 0x0003e80000100a00 */
[----:B------:R1:W-:Y:S01]  /*5ed60*/  LDGSTS.E [R0+0x47600], [R230.64], P0 ;  /* 0x47600000e6007fae */ /* 0x0003e20008121844 */
[----:B------:R-:W-:-:S03]  /*5ed70*/  IMAD.WIDE R244, R175, 0x4, R236 ;  /* 0x00000004aff47825 */ /* 0x000fc600078e02ec */
[----:B------:R-:W5:Y:S04]  /*5ed80*/  LDL.LU.64 R236, [R1+0x5a0] ;  /* 0x0005a00001ec7983 */ /* 0x000f680000300a00 */
[----:B------:R-:W-:Y:S04]  /*5ed90*/  STL.64 [R1+0xcb0], R244 ;  /* 0x000cb0f401007387 */ /* 0x000fe80000100a00 */
[----:B------:R2:W-:Y:S01]  /*5eda0*/  LDGSTS.E [R242+0x48600], [R244.64], P0 ;  /* 0x48600000f4f27fae */ /* 0x0005e20008121844 */
[----:B----4-:R-:W-:-:S04]  /*5edb0*/  IMAD.WIDE R240, R175, 0x4, R226 ;  /* 0x00000004aff07825 */ /* 0x010fc800078e02e2 */
[C---:B-1----:R-:W-:Y:S01]  /*5edc0*/  IMAD.WIDE R230, R175.reuse, 0x4, R224 ;  /* 0x00000004afe67825 */ /* 0x042fe200078e02e0 */
[----:B------:R-:W4:Y:S03]  /*5edd0*/  LDL.LU.64 R226, [R1+0x598] ;  /* 0x0005980001e27983 */ /* 0x000f260000300a00 */
[----:B------:R-:W4:Y:S02]  /*5ede0*/  LDL.LU.64 R224, [R1+0x590] ;  /* 0x0005900001e07983 */ /* 0x000f240000300a00 */
[----:B------:R-:W-:Y:S01]  /*5edf0*/  STL.64 [R1+0xc98], R240 ;  /* 0x000c98f001007387 */ /* 0x000fe20000100a00 */
[----:B------:R3:W-:Y:S04]  /*5ee00*/  LDGSTS.E [R232+0x49600], [R240.64], P0 ;  /* 0x49600000f0e87fae */ /* 0x0007e80008121844 */
[----:B------:R1:W-:Y:S01]  /*5ee10*/  STL.64 [R1+0xc90], R230 ;  /* 0x000c90e601007387 */ /* 0x0003e20000100a00 */
[----:B------:R1:W-:Y:S02]  /*5ee20*/  LDGSTS.E [R174+0x4a600], [R230.64], P0 ;  /* 0x4a600000e6ae7fae */ /* 0x0003e40008121844 */
[C---:B------:R-:W-:Y:S01]  /*5ee30*/  IMAD.WIDE R228, R175.reuse, 0x4, R228 ;  /* 0x00000004afe47825 */ /* 0x040fe200078e02e4 */
[----:B-1----:R-:W4:Y:S04]  /*5ee40*/  LDL.LU.64 R230, [R1+0x588] ;  /* 0x0005880001e67983 */ /* 0x002f280000300a00 */
[----:B------:R5:W-:Y:S01]  /*5ee50*/  STL.64 [R1+0xc78], R228 ;  /* 0x000c78e401007387 */ /* 0x000be20000100a00 */
[----:B------:R5:W-:Y:S01]  /*5ee60*/  LDGSTS.E [R0+0x4b600], [R228.64], P0 ;  /* 0x4b600000e4007fae */ /* 0x000be20008121844 */
[----:B--2---:R-:W-:-:S03]  /*5ee70*/  IMAD.WIDE R244, R175, 0x4, R238 ;  /* 0x00000004aff47825 */ /* 0x004fc600078e02ee */
        /* <DEDUP_REMOVED lines=10> */
[----:B------:R1:W-:Y:S02]  /*5ef20*/  LDGSTS.E [R174+0x4e600], [R228.64], P0 ;  /* 0x4e600000e4ae7fae */ /* 0x0003e40008121844 */
[C---:B------:R-:W-:Y:S01]  /*5ef30*/  IMAD.WIDE R234, R175.reuse, 0x4, R234 ;  /* 0x00000004afea7825 */ /* 0x040fe200078e02ea */
[----:B-1----:R-:W5:Y:S04]  /*5ef40*/  LDL.LU.64 R228, [R1+0x568] ;  /* 0x0005680001e47983 */ /* 0x002f680000300a00 */
[----:B------:R1:W-:Y:S01]  /*5ef50*/  STL.64 [R1+0xc48], R234 ;  /* 0x000c48ea01007387 */ /* 0x0003e20000100a00 */
        /* <DEDUP_REMOVED lines=36> */
[----:B-1----:R-:W5:Y:S04]  /*5f1a0*/  LDL.LU.64 R228, [R1+0x518] ;  /* 0x0005180001e47983 */ /* 0x002f680000300a00 */
[----:B------:R2:W-:Y:S01]  /*5f1b0*/  LDGSTS.E [R242+0x58600], [R244.64], P0 ;  /* 0x58600000f4f27fae */ /* 0x0005e20008121844 */
[----:B----4-:R-:W-:-:S04]  /*5f1c0*/  IMAD.WIDE R240, R175, 0x4, R226 ;  /* 0x00000004aff07825 */ /* 0x010fc800078e02e2 */
[C---:B------:R-:W-:Y:S01]  /*5f1d0*/  IMAD.WIDE R224, R175.reuse, 0x4, R224 ;  /* 0x00000004afe07825 */ /* 0x040fe200078e02e0 */
[----:B------:R-:W4:Y:S03]  /*5f1e0*/  LDL.LU.64 R226, [R1+0x510] ;  /* 0x0005100001e27983 */ /* 0x000f260000300a00 */
[----:B------:R-:W-:Y:S01]  /*5f1f0*/  STL.64 [R1+0x3538], R240 ;  /* 0x003538f001007387 */ /* 0x000fe20000100a00 */
[----:B------:R3:W-:Y:S04]  /*5f200*/  LDGSTS.E [R232+0x59600], [R240.64], P0 ;  /* 0x59600000f0e87fae */ /* 0x0007e80008121844 */
[----:B------:R1:W-:Y:S01]  /*5f210*/  STL.64 [R1+0x3560], R224 ;  /* 0x003560e001007387 */ /* 0x0003e20000100a00 */
[----:B------:R1:W-:Y:S02]  /*5f220*/  LDGSTS.E [R174+0x5a600], [R224.64], P0 ;  /* 0x5a600000e0ae7fae */ /* 0x0003e40008121844 */
[C---:B------:R-:W-:Y:S01]  /*5f230*/  IMAD.WIDE R234, R175.reuse, 0x4, R234 ;  /* 0x00000004afea7825 */ /* 0x040fe200078e02ea */
[----:B-1----:R-:W4:Y:S04]  /*5f240*/  LDL.LU.64 R224, [R1+0x508] ;  /* 0x0005080001e07983 */ /* 0x002f280000300a00 */
[----:B------:R5:W-:Y:S04]  /*5f250*/  STL.64 [R1+0x3588], R234 ;  /* 0x003588ea01007387 */ /* 0x000be80000100a00 */
        /* <DEDUP_REMOVED lines=17> */
[----:B------:R-:W-:-:S04]  /*5f370*/  IMAD.WIDE R244, R175, 0x4, R236 ;  /* 0x00000004aff47825 */ /* 0x000fc800078e02ec */
[C---:B------:R-:W-:Y:S01]  /*5f380*/  IMAD.WIDE R240, R175.reuse, 0x4, R228 ;  /* 0x00000004aff07825 */ /* 0x040fe200078e02e4 */
[----:B------:R-:W5:Y:S03]  /*5f390*/  LDL.LU.64 R236, [R1+0x4e0] ;  /* 0x0004e00001ec7983 */ /* 0x000f660000300a00 */
[----:B------:R-:W-:Y:S02]  /*5f3a0*/  STL.64 [R1+0x36a8], R244 ;  /* 0x0036a8f401007387 */ /* 0x000fe40000100a00 */
[----:B------:R-:W5:Y:S01]  /*5f3b0*/  LDL.LU.64 R228, [R1+0x4d8] ;  /* 0x0004d80001e47983 */ /* 0x000f620000300a00 */
[----:B------:R2:W-:Y:S01]  /*5f3c0*/  LDGSTS.E [R242+0x60600], [R244.64], P0 ;  /* 0x60600000f4f27fae */ /* 0x0005e20008121844 */
[----:B------:R3:W-:Y:S02]  /*5f3d0*/  LDGSTS.E [R232+0x61600], [R240.64], P0 ;  /* 0x61600000f0e87fae */ /* 0x0007e40008121844 */
[----:B----4-:R-:W-:-:S02]  /*5f3e0*/  IMAD.WIDE R230, R175, 0x4, R226 ;  /* 0x00000004afe67825 */ /* 0x010fc400078e02e2 */
[----:B------:R-:W4:Y:S02]  /*5f3f0*/  LDL.LU.64 R226, [R1+0x4d0] ;  /* 0x0004d00001e27983 */ /* 0x000f240000300a00 */
[----:B------:R-:W-:Y:S02]  /*5f400*/  STL.64 [R1+0x3848], R240 ;  /* 0x003848f001007387 */ /* 0x000fe40000100a00 */
[----:B------:R1:W-:Y:S01]  /*5f410*/  STL.64 [R1+0x3858], R230 ;  /* 0x003858e601007387 */ /* 0x0003e20000100a00 */
[----:B------:R1:W-:Y:S01]  /*5f420*/  LDGSTS.E [R174+0x62600], [R230.64], P0 ;  /* 0x62600000e6ae7fae */ /* 0x0003e20008121844 */
[----:B------:R-:W-:-:S03]  /*5f430*/  IMAD.WIDE R224, R175, 0x4, R224 ;  /* 0x00000004afe07825 */ /* 0x000fc600078e02e0 */
        /* <DEDUP_REMOVED lines=18> */
[----:B------:R1:W-:Y:S04]  /*5f560*/  LDGSTS.E [R0+0x67600], [R234.64], P0 ;  /* 0x67600000ea007fae */ /* 0x0003e80008121844 */
[----:B-1----:R-:W5:Y:S01]  /*5f570*/  LDL.LU.64 R234, [R1+0x4a0] ;  /* 0x0004a00001ea7983 */ /* 0x002f620000300a00 */
[----:B------:R-:W-:-:S04]  /*5f580*/  IMAD.WIDE R244, R175, 0x4, R236 ;  /* 0x00000004aff47825 */ /* 0x000fc800078e02ec */
[C---:B------:R-:W-:Y:S01]  /*5f590*/  IMAD.WIDE R240, R175.reuse, 0x4, R228 ;  /* 0x00000004aff07825 */ /* 0x040fe200078e02e4 */
[----:B------:R-:W-:Y:S03]  /*5f5a0*/  STL.64 [R1+0x3cf8], R244 ;  /* 0x003cf8f401007387 */ /* 0x000fe60000100a00 */
[----:B------:R-:W5:Y:S01]  /*5f5b0*/  LDL.LU.64 R228, [R1+0x498] ;  /* 0x0004980001e47983 */ /* 0x000f620000300a00 */
[----:B------:R2:W-:Y:S01]  /*5f5c0*/  LDGSTS.E [R242+0x68600], [R244.64], P0 ;  /* 0x68600000f4f27fae */ /* 0x0005e20008121844 */
[----:B------:R1:W-:Y:S02]  /*5f5d0*/  LDGSTS.E [R232+0x69600], [R240.64], P0 ;  /* 0x69600000f0e87fae */ /* 0x0003e40008121844 */
[C---:B----4-:R-:W-:Y:S02]  /*5f5e0*/  IMAD.WIDE R236, R175.reuse, 0x4, R226 ;  /* 0x00000004afec7825 */ /* 0x050fe400078e02e2 */
[----:B------:R-:W4:Y:S02]  /*5f5f0*/  LDL.LU.64 R226, [R1+0x490] ;  /* 0x0004900001e27983 */ /* 0x000f240000300a00 */
[----:B------:R-:W-:Y:S02]  /*5f600*/  STL.64 [R1+0x3cd8], R240 ;  /* 0x003cd8f001007387 */ /* 0x000fe40000100a00 */
[----:B------:R1:W-:Y:S01]  /*5f610*/  STL.64 [R1+0x3cd0], R236 ;  /* 0x003cd0ec01007387 */ /* 0x0003e20000100a00 */
[----:B------:R1:W-:Y:S01]  /*5f620*/  LDGSTS.E [R174+0x6a600], [R236.64], P0 ;  /* 0x6a600000ecae7fae */ /* 0x0003e20008121844 */
[----:B------:R-:W-:-:S03]  /*5f630*/  IMAD.WIDE R230, R175, 0x4, R230 ;  /* 0x00000004afe67825 */ /* 0x000fc600078e02e6 */
[----:B-1----:R-:W4:Y:S02]  /*5f640*/  LDL.LU.64 R236, [R1+0x488] ;  /* 0x0004880001ec7983 */ /* 0x002f240000300a00 */
[----:B------:R5:W-:Y:S02]  /*5f650*/  STL.64 [R1+0x3cc8], R230 ;  /* 0x003cc8e601007387 */ /* 0x000be40000100a00 */
[----:B------:R-:W4:Y:S01]  /*5f660*/  LDL.LU.64 R240, [R1+0x480] ;  /* 0x0004800001f07983 */ /* 0x000f220000300a00 */
[----:B------:R5:W-:Y:S01]  /*5f670*/  LDGSTS.E [R0+0x6b600], [R230.64], P0 ;  /* 0x6b600000e6007fae */ /* 0x000be20008121844 */
[----:B--2---:R-:W-:-:S05]  /*5f680*/  IMAD.WIDE R244, R175, 0x4, R238 ;  /* 0x00000004aff47825 */ /* 0x004fca00078e02ee */
[----:B------:R-:W-:Y:S04]  /*5f690*/  STL.64 [R1+0x3cc0], R244 ;  /* 0x003cc0f401007387 */ /* 0x000fe80000100a00 */
[----:B------:R1:W-:Y:S01]  /*5f6a0*/  LDGSTS.E [R242+0x6c600], [R244.64], P0 ;  /* 0x6c600000f4f27fae */ /* 0x0003e20008121844 */
[----:B---3--:R-:W-:-:S04]  /*5f6b0*/  IMAD.WIDE R238, R175, 0x4, R222 ;  /* 0x00000004afee7825 */ /* 0x008fc800078e02de */
[C---:B-----5:R-:W-:Y:S01]  /*5f6c0*/  IMAD.WIDE R230, R175.reuse, 0x4, R220 ;  /* 0x00000004afe67825 */ /* 0x060fe200078e02dc */
[----:B------:R-:W2:Y:S03]  /*5f6d0*/  LDL.LU.64 R222, [R1+0x478] ;  /* 0x0004780001de7983 */ /* 0x000ea60000300a00 */
        /* <DEDUP_REMOVED lines=9> */
[----:B------:R-:W-:-:S03]  /*5f770*/  IMAD.WIDE R244, R175, 0x4, R234 ;  /* 0x00000004aff47825 */ /* 0x000fc600078e02ea */
[----:B-1----:R-:W3:Y:S02]  /*5f780*/  LDL.LU.64 R224, [R1+0x460] ;  /* 0x0004600001e07983 */ /* 0x002ee40000300a00 */
[----:B------:R-:W-:Y:S02]  /*5f790*/  STL.64 [R1+0x3c88], R244 ;  /* 0x003c88f401007387 */ /* 0x000fe40000100a00 */
[----:B------:R-:W3:Y:S01]  /*5f7a0*/  LDL.LU.64 R234, [R1+0x458] ;  /* 0x0004580001ea7983 */ /* 0x000ee20000300a00 */
[----:B------:R1:W-:Y:S01]  /*5f7b0*/  LDGSTS.E [R242+0x70600], [R244.64], P0 ;  /* 0x70600000f4f27fae */ /* 0x0003e20008121844 */
[----:B-----5:R-:W-:-:S03]  /*5f7c0*/  IMAD.WIDE R238, R175, 0x4, R228 ;  /* 0x00000004afee7825 */ /* 0x020fc600078e02e4 */
[----:B------:R-:W5:Y:S04]  /*5f7d0*/  LDL.LU.64 R228, [R1+0x450] ;  /* 0x0004500001e47983 */ /* 0x000f680000300a00 */
[----:B------:R1:W-:Y:S04]  /*5f7e0*/  STL.64 [R1+0x3c80], R238 ;  /* 0x003c80ee01007387 */ /* 0x0003e80000100a00 */
[----:B------:R1:W-:Y:S01]  /*5f7f0*/  LDGSTS.E [R232+0x71600], [R238.64], P0 ;  /* 0x71600000eee87fae */ /* 0x0003e20008121844 */
[----:B----4-:R-:W-:-:S05]  /*5f800*/  IMAD.WIDE R226, R175, 0x4, R226 ;  /* 0x00000004afe27825 */ /* 0x010fca00078e02e2 */
[----:B------:R4:W-:Y:S04]  /*5f810*/  STL.64 [R1+0x3c78], R226 ;  /* 0x003c78e201007387 */ /* 0x0009e80000100a00 */
[----:B------:R4:W-:Y:S04]  /*5f820*/  LDGSTS.E [R174+0x72600], [R226.64], P0 ;  /* 0x72600000e2ae7fae */ /* 0x0009e80008121844 */
[----:B-1----:R-:W5:Y:S01]  /*5f830*/  LDL.LU.64 R238, [R1+0x448] ;  /* 0x0004480001ee7983 */ /* 0x002f620000300a00 */
[----:B------:R-:W-:-:S04]  /*5f840*/  IMAD.WIDE R236, R175, 0x4, R236 ;  /* 0x00000004afec7825 */ /* 0x000fc800078e02ec */
[----:B------:R-:W-:Y:S01]  /*5f850*/  IMAD.WIDE R244, R175, 0x4, R240 ;  /* 0x00000004aff47825 */ /* 0x000fe200078e02f0 */
[C---:B----4-:R-:W-:Y:S02]  /*5f860*/  IADD3 R227, R233.reuse, 0x100000, RZ ;  /* 0x00100000e9e37810 */ /* 0x050fe40007ffe0ff */
[----:B------:R-:W-:Y:S01]  /*5f870*/  IADD3 R226, R233, 0x100000, RZ ;  /* 0x00100000e9e27810 */ /* 0x000fe20007ffe0ff */
[----:B------:R1:W-:Y:S04]  /*5f880*/  STL.64 [R1+0x3c58], R236 ;  /* 0x003c58ec01007387 */ /* 0x0003e80000100a00 */
[----:B------:R1:W-:Y:S01]  /*5f890*/  LDGSTS.E [R0+0x73600], [R236.64], P0 ;  /* 0x73600000ec007fae */ /* 0x0003e20008121844 */
[----:B------:R4:W-:Y:S03]  /*5f8a0*/  LDGSTS.E [R227+0x74600], [R244.64], P0 ;  /* 0x74600000f4e37fae */ /* 0x0009e60008121844 */
[----:B-1----:R-:W5:Y:S01]  /*5f8b0*/  LDL.LU.64 R236, [R1+0x440] ;  /* 0x0004400001ec7983 */ /* 0x002f620000300a00 */
[----:B------:R-:W-:Y:S02]  /*5f8c0*/  STL.64 [R1+0x3c50], R244 ;  /* 0x003c50f401007387 */ /* 0x000fe40000100a00 */
[----:B------:R-:W5:Y:S02]  /*5f8d0*/  LDL.LU.64 R240, [R1+0x438] ;  /* 0x0004380001f07983 */ /* 0x000f640000300a00 */
[----:B--2---:R-:W-:-:S04]  /*5f8e0*/  IMAD.WIDE R242, R175, 0x4, R222 ;  /* 0x00000004aff27825 */ /* 0x004fc800078e02de */
[C---:B---3--:R-:W-:Y:S01]  /*5f8f0*/  IMAD.WIDE R220, R175.reuse, 0x4, R220 ;  /* 0x00000004afdc7825 */ /* 0x048fe200078e02dc */
[----:B------:R-:W2:Y:S03]  /*5f900*/  LDL.LU.64 R222, [R1+0x428] ;  /* 0x0004280001de7983 */ /* 0x000ea60000300a00 */
[----:B------:R-:W-:Y:S01]  /*5f910*/  STL.64 [R1+0x3c48], R242 ;  /* 0x003c48f201007387 */ /* 0x000fe20000100a00 */
[----:B------:R4:W-:Y:S04]  /*5f920*/  LDGSTS.E [R226+0x75600], [R242.64], P0 ;  /* 0x75600000f2e27fae */ /* 0x0009e80008121844 */
[----:B------:R1:W-:Y:S01]  /*5f930*/  STL.64 [R1+0x3c40], R220 ;  /* 0x003c40dc01007387 */ /* 0x0003e20000100a00 */
[----:B------:R1:W-:Y:S03]  /*5f940*/  LDGSTS.E [R174+0x76600], [R220.64], P0 ;  /* 0x76600000dcae7fae */ /* 0x0003e60008121844 */
[----:B----4-:R-:W3:Y:S01]  /*5f950*/  LDL.LU.64 R226, [R1+0x420] ;  /* 0x0004200001e27983 */ /* 0x010ee20000300a00 */
[----:B------:R-:W-:Y:S01]  /*5f960*/  IMAD.WIDE R230, R175, 0x4, R230 ;  /* 0x00000004afe67825 */ /* 0x000fe200078e02e6 */
[----:B-1----:R-:W-:-:S04]  /*5f970*/  IADD3 R220, R233, 0x100000, RZ ;  /* 0x00100000e9dc7810 */ /* 0x002fc80007ffe0ff */
[----:B------:R1:W-:Y:S04]  /*5f980*/  STL.64 [R1+0x3c38], R230 ;  /* 0x003c38e601007387 */ /* 0x0003e80000100a00 */
[----:B------:R1:W-:Y:S01]  /*5f990*/  LDGSTS.E [R0+0x77600], [R230.64], P0 ;  /* 0x77600000e6007fae */ /* 0x0003e20008121844 */
[----:B------:R-:W-:-:S04]  /*5f9a0*/  IMAD.WIDE R224, R175, 0x4, R224 ;  /* 0x00000004afe07825 */ /* 0x000fc800078e02e0 */
[C---:B------:R-:W-:Y:S01]  /*5f9b0*/  IMAD.WIDE R234, R175.reuse, 0x4, R234 ;  /* 0x00000004afea7825 */ /* 0x040fe200078e02ea */
[----:B-1----:R-:W4:Y:S03]  /*5f9c0*/  LDL.LU.64 R230, [R1+0x418] ;  /* 0x0004180001e67983 */ /* 0x002f260000300a00 */
[----:B------:R1:W-:Y:S01]  /*5f9d0*/  STL.64 [R1+0x3c18], R224 ;  /* 0x003c18e001007387 */ /* 0x0003e20000100a00 */
[----:B------:R1:W-:Y:S01]  /*5f9e0*/  LDGSTS.E [R220+0x78600], [R224.64], P0 ;  /* 0x78600000e0dc7fae */ /* 0x0003e20008121844 */
[----:B------:R5:W-:Y:S03]  /*5f9f0*/  LDGSTS.E [R232+0x79600], [R234.64], P0 ;  /* 0x79600000eae87fae */ /* 0x000be60008121844 */
[----:B-1----:R-:W4:Y:S01]  /*5fa00*/  LDL.LU.64 R224, [R1+0x410] ;  /* 0x0004100001e07983 */ /* 0x002f220000300a00 */
[----:B------:R1:W-:Y:S02]  /*5fa10*/  STL.64 [R1+0x3c10], R234 ;  /* 0x003c10ea01007387 */ /* 0x0003e40000100a00 */
[----:B------:R-:W4:Y:S02]  /*5fa20*/  LDL.LU.64 R220, [R1+0x3d8] ;  /* 0x0003d80001dc7983 */ /* 0x000f240000300a00 */
[----:B-----5:R-:W-:Y:S01]  /*5fa30*/  IMAD.WIDE R228, R175, 0x4, R228 ;  /* 0x00000004afe47825 */ /* 0x020fe200078e02e4 */
[----:B------:R-:W-:-:S04]  /*5fa40*/  LOP3.LUT R252, R252, 0x7f, RZ, 0xc0, !PT ;  /* 0x0000007ffcfc7812 */ /* 0x000fc800078ec0ff */
[----:B------:R5:W-:Y:S04]  /*5fa50*/  STL.64 [R1+0x3c08], R228 ;  /* 0x003c08e401007387 */ /* 0x000be80000100a00 */
[----:B------:R5:W-:Y:S01]  /*5fa60*/  LDGSTS.E [R174+0x7a600], [R228.64], P0 ;  /* 0x7a600000e4ae7fae */ /* 0x000be20008121844 */
[----:B-1----:R-:W-:Y:S02]  /*5fa70*/  IADD3 R234, R233, 0x100000, RZ ;  /* 0x00100000e9ea7810 */ /* 0x002fe40007ffe0ff */
[----:B------:R-:W-:Y:S01]  /*5fa80*/  SHF.L.U32 R252, R252, 0x2, RZ ;  /* 0x00000002fcfc7819 */ /* 0x000fe200000006ff */
[----:B-----5:R-:W5:Y:S01]  /*5fa90*/  LDL.LU.64 R228, [R1+0x3b8] ;  /* 0x0003b80001e47983 */ /* 0x020f620000300a00 */
[----:B------:R-:W-:-:S05]  /*5faa0*/  IMAD.WIDE R238, R175, 0x4, R238 ;  /* 0x00000004afee7825 */ /* 0x000fca00078e02ee */
[----:B------:R1:W-:Y:S04]  /*5fab0*/  STL.64 [R1+0x3c00], R238 ;  /* 0x003c00ee01007387 */ /* 0x0003e80000100a00 */
[----:B------:R1:W-:Y:S01]  /*5fac0*/  LDGSTS.E [R0+0x7b600], [R238.64], P0 ;  /* 0x7b600000ee007fae */ /* 0x0003e20008121844 */
[----:B------:R-:W-:-:S03]  /*5fad0*/  LOP3.LUT R247, R252, 0x40, RZ, 0x3c, !PT ;  /* 0x00000040fcf77812 */ /* 0x000fc600078e3cff */
[----:B-1----:R-:W5:Y:S01]  /*5fae0*/  LDL.LU.64 R238, [R1+0x398] ;  /* 0x0003980001ee7983 */ /* 0x002f620000300a00 */
[----:B------:R-:W-:-:S04]  /*5faf0*/  IMAD.WIDE R236, R175, 0x4, R236 ;  /* 0x00000004afec7825 */ /* 0x000fc800078e02ec */
[C---:B------:R-:W-:Y:S01]  /*5fb00*/  IMAD.WIDE R240, R175.reuse, 0x4, R240 ;  /* 0x00000004aff07825 */ /* 0x040fe200078e02f0 */
[----:B------:R1:W-:Y:S04]  /*5fb10*/  STL.64 [R1+0x3bf8], R236 ;  /* 0x003bf8ec01007387 */ /* 0x0003e80000100a00 */
[----:B------:R1:W-:Y:S01]  /*5fb20*/  LDGSTS.E [R234+0x7c600], [R236.64], P0 ;  /* 0x7c600000ecea7fae */ /* 0x0003e20008121844 */
[----:B------:R2:W-:Y:S03]  /*5fb30*/  LDGSTS.E [R232+0x7d600], [R240.64], P0 ;  /* 0x7d600000f0e87fae */ /* 0x0005e60008121844 */
[----:B-1----:R-:W5:Y:S01]  /*5fb40*/  LDL.LU.64 R236, [R1+0x378] ;  /* 0x0003780001ec7983 */ /* 0x002f620000300a00 */
[----:B------:R-:W-:Y:S02]  /*5fb50*/  STL.64 [R1+0x3bf0], R240 ;  /* 0x003bf0f001007387 */ /* 0x000fe40000100a00 */
[----:B------:R-:W5:Y:S02]  /*5fb60*/  LDL.LU.64 R234, [R1+0x358] ;  /* 0x0003580001ea7983 */ /* 0x000f640000300a00 */
[----:B--2---:R-:W-:-:S05]  /*5fb70*/  IMAD.WIDE R222, R175, 0x4, R222 ;  /* 0x00000004afde7825 */ /* 0x004fca00078e02de */
[----:B------:R1:W-:Y:S01]  /*5fb80*/  STL.64 [R1+0x3be8], R222 ;  /* 0x003be8de01007387 */ /* 0x0003e20000100a00 */
[----:B------:R-:W2:Y:S03]  /*5fb90*/  LDL.LU.64 R232, [R1+0x338] ;  /* 0x0003380001e87983 */ /* 0x000ea60000300a00 */
[----:B------:R1:W-:Y:S01]  /*5fba0*/  LDGSTS.E [R174+0x7e600], [R222.64], P0 ;  /* 0x7e600000deae7fae */ /* 0x0003e20008121844 */
[----:B---3--:R-:W-:-:S05]  /*5fbb0*/  IMAD.WIDE R226, R175, 0x4, R226 ;  /* 0x00000004afe27825 */ /* 0x008fca00078e02e2 */
[----:B------:R3:W-:Y:S01]  /*5fbc0*/  STL.64 [R1+0x3be0], R226 ;  /* 0x003be0e201007387 */ /* 0x0007e20000100a00 */
[----:B-1----:R-:W-:-:S03]  /*5fbd0*/  IADD3 R223, R247, 0x100000, RZ ;  /* 0x00100000f7df7810 */ /* 0x002fc60007ffe0ff */
[----:B------:R3:W-:Y:S01]  /*5fbe0*/  LDGSTS.E [R0+0x7f600], [R226.64], P0 ;  /* 0x7f600000e2007fae */ /* 0x0007e20008121844 */
[C---:B------:R-:W-:Y:S02]  /*5fbf0*/  IADD3 R222, R247.reuse, 0x100000, RZ ;  /* 0x00100000f7de7810 */ /* 0x040fe40007ffe0ff */
[----:B------:R-:W-:Y:S01]  /*5fc00*/  IADD3 R174, R247, 0x100000, RZ ;  /* 0x00100000f7ae7810 */ /* 0x000fe20007ffe0ff */
[C---:B----4-:R-:W-:Y:S01]  /*5fc10*/  IMAD.WIDE R242, R175.reuse, 0x4, R230 ;  /* 0x00000004aff27825 */ /* 0x050fe200078e02e6 */
[----:B---3--:R-:W3:Y:S04]  /*5fc20*/  LDL.LU.64 R226, [R1+0x318] ;  /* 0x0003180001e27983 */ /* 0x008ee80000300a00 */
[----:B------:R-:W-:Y:S01]  /*5fc30*/  STL.64 [R1+0xc40], R242 ;  /* 0x000c40f201007387 */ /* 0x000fe20000100a00 */
[----:B------:R-:W4:Y:S03]  /*5fc40*/  LDL.LU.64 R230, [R1+0x2f8] ;  /* 0x0002f80001e67983 */ /* 0x000f260000300a00 */
[----:B------:R1:W-:Y:S01]  /*5fc50*/  LDGSTS.E [R223+0x40800], [R242.64], P0 ;  /* 0x40800000f2df7fae */ /* 0x0003e20008121844 */
[----:B------:R-:W-:-:S04]  /*5fc60*/  IMAD.WIDE R240, R175, 0x4, R224 ;  /* 0x00000004aff07825 */ /* 0x000fc800078e02e0 */
[----:B------:R-:W-:Y:S01]  /*5fc70*/  IMAD.WIDE R220, R175, 0x4, R220 ;  /* 0x00000004afdc7825 */ /* 0x000fe200078e02dc */
[----:B------:R-:W4:Y:S03]  /*5fc80*/  LDL.LU.64 R224, [R1+0x2d8] ;  /* 0x0002d80001e07983 */ /* 0x000f260000300a00 */
[----:B------:R-:W-:Y:S01]  /*5fc90*/  STL.64 [R1+0xc28], R240 ;  /* 0x000c28f001007387 */ /* 0x000fe20000100a00 */
[----:B------:R1:W-:Y:S04]  /*5fca0*/  LDGSTS.E [R222+0x41800], [R240.64], P0 ;  /* 0x41800000f0de7fae */ /* 0x0003e80008121844 */
[----:B------:R1:W-:Y:S01]  /*5fcb0*/  STL.64 [R1+0xc20], R220 ;  /* 0x000c20dc01007387 */ /* 0x0003e20000100a00 */
[----:B------:R1:W-:Y:S03]  /*5fcc0*/  LDGSTS.E [R174+0x42800], [R220.64], P0 ;  /* 0x42800000dcae7fae */ /* 0x0003e60008121844 */
[----:B-1----:R-:W4:Y:S01]  /*5fcd0*/  LDL.LU.64 R220, [R1+0x2b8] ;  /* 0x0002b80001dc7983 */ /* 0x002f220000300a00 */
[----:B------:R-:W-:Y:S01]  /*5fce0*/  IADD3 R0, R247, 0x100000, RZ ;  /* 0x00100000f7007810 */ /* 0x000fe20007ffe0ff */
[----:B-----5:R-:W-:-:S05]  /*5fcf0*/  IMAD.WIDE R228, R175, 0x4, R228 ;  /* 0x00000004afe47825 */ /* 0x020fca00078e02e4 */
[----:B------:R1:W-:Y:S04]  /*5fd00*/  STL.64 [R1+0xc08], R228 ;  /* 0x000c08e401007387 */ /* 0x0003e80000100a00 */
[----:B------:R1:W-:Y:S04]  /*5fd10*/  LDGSTS.E [R0+0x43800], [R228.64], P0 ;  /* 0x43800000e4007fae */ /* 0x0003e80008121844 */
[----:B-1----:R-:W5:Y:S01]  /*5fd20*/  LDL.LU.64 R228, [R1+0x298] ;  /* 0x0002980001e47983 */ /* 0x002f620000300a00 */
[----:B------:R-:W-:Y:S01]  /*5fd30*/  IMAD.WIDE R244, R175, 0x4, R238 ;  /* 0x00000004aff47825 */ /* 0x000fe200078e02ee */
[----:B------:R-:W-:-:S04]  /*5fd40*/  IADD3 R238, R247, 0x100000, RZ ;  /* 0x00100000f7ee7810 */ /* 0x000fc80007ffe0ff */
[----:B------:R-:W-:Y:S01]  /*5fd50*/  STL.64 [R1+0xc00], R244 ;  /* 0x000c00f401007387 */ /* 0x000fe20000100a00 */
[----:B------:R-:W5:Y:S03]  /*5fd60*/  LDL.LU.64 R240, [R1+0x278] ;  /* 0x0002780001f07983 */ /* 0x000f660000300a00 */
[----:B------:R1:W-:Y:S01]  /*5fd70*/  LDGSTS.E [R222+0x44800], [R244.64], P0 ;  /* 0x44800000f4de7fae */ /* 0x0003e20008121844 */
[----:B------:R-:W-:-:S04]  /*5fd80*/  IMAD.WIDE R242, R175, 0x4, R236 ;  /* 0x00000004aff27825 */ /* 0x000fc800078e02ec */
[----:B------:R-:W-:Y:S02]  /*5fd90*/  IMAD.WIDE R236, R175, 0x4, R234 ;  /* 0x00000004afec7825 */ /* 0x000fe400078e02ea */
[----:B------:R-:W5:Y:S02]  /*5fda0*/  LDL.LU.64 R234, [R1+0x258] ;  /* 0x0002580001ea7983 */ /* 0x000f640000300a00 */
[----:B------:R-:W-:Y:S02]  /*5fdb0*/  STL.64 [R1+0xbe8], R242 ;  /* 0x000be8f201007387 */ /* 0x000fe40000100a00 */
[----:B------:R1:W-:Y:S01]  /*5fdc0*/  STL.64 [R1+0xbe0], R236 ;  /* 0x000be0ec01007387 */ /* 0x0003e20000100a00 */
[----:B------:R3:W-:Y:S04]  /*5fdd0*/  LDGSTS.E [R238+0x45800], [R242.64], P0 ;  /* 0x45800000f2ee7fae */ /* 0x0007e80008121844 */
[----:B-1----:R-:W5:Y:S01]  /*5fde0*/  LDL.LU.64 R222, [R1+0x238] ;  /* 0x0002380001de7983 */ /* 0x002f620000300a00 */
[----:B------:R1:W-:Y:S02]  /*5fdf0*/  LDGSTS.E [R174+0x46800], [R236.64], P0 ;  /* 0x46800000ecae7fae */ /* 0x0003e40008121844 */
[----:B-1----:R-:W-:-:S02]  /*5fe00*/  IADD3 R237, R247, 0x100000, RZ ;  /* 0x00100000f7ed7810 */ /* 0x002fc40007ffe0ff */
[----:B------:R-:W-:Y:S01]  /*5fe10*/  IADD3 R236, R247, 0x100000, RZ ;  /* 0x00100000f7ec7810 */ /* 0x000fe20007ffe0ff */
[----:B--2---:R-:W-:-:S05]  /*5fe20*/  IMAD.WIDE R232, R175, 0x4, R232 ;  /* 0x00000004afe87825 */ /* 0x004fca00078e02e8 */
[----:B------:R1:W-:Y:S04]  /*5fe30*/  STL.64 [R1+0xbc8], R232 ;  /* 0x000bc8e801007387 */ /* 0x0003e80000100a00 */
[----:B------:R1:W-:Y:S01]  /*5fe40*/  LDGSTS.E [R0+0x47800], [R232.64], P0 ;  /* 0x47800000e8007fae */ /* 0x0003e20008121844 */
[----:B---3--:R-:W-:-:S03]  /*5fe50*/  IMAD.WIDE R242, R175, 0x4, R226 ;  /* 0x00000004aff27825 */ /* 0x008fc600078e02e2 */
[----:B------:R-:W2:Y:S02]  /*5fe60*/  LDL.LU.64 R226, [R1+0x218] ;  /* 0x0002180001e27983 */ /* 0x000ea40000300a00 */
[----:B------:R-:W-:Y:S02]  /*5fe70*/  STL.64 [R1+0xbc0], R242 ;  /* 0x000bc0f201007387 */ /* 0x000fe40000100a00 */
[----:B-1----:R-:W3:Y:S02]  /*5fe80*/  LDL.LU.64 R232, [R1+0x1f8] ;  /* 0x0001f80001e87983 */ /* 0x002ee40000300a00 */
[C---:B----4-:R-:W-:Y:S01]  /*5fe90*/  IMAD.WIDE R238, R175.reuse, 0x4, R230 ;  /* 0x00000004afee7825 */ /* 0x050fe200078e02e6 */
[----:B------:R3:W-:Y:S04]  /*5fea0*/  LDGSTS.E [R237+0x48800], [R242.64], P0 ;  /* 0x48800000f2ed7fae */ /* 0x0007e80008121844 */
[----:B------:R-:W4:Y:S01]  /*5feb0*/  LDL.LU.64 R230, [R1+0x1d8] ;  /* 0x0001d80001e67983 */ /* 0x000f220000300a00 */
[----:B------:R1:W-:Y:S03]  /*5fec0*/  STL.64 [R1+0xba8], R238 ;  /* 0x000ba8ee01007387 */ /* 0x0003e60000100a00 */
[----:B------:R1:W-:Y:S01]  /*5fed0*/  LDGSTS.E [R236+0x49800], [R238.64], P0 ;  /* 0x49800000eeec7fae */ /* 0x0003e20008121844 */
[----:B------:R-:W-:-:S05]  /*5fee0*/  IMAD.WIDE R224, R175, 0x4, R224 ;  /* 0x00000004afe07825 */ /* 0x000fca00078e02e0 */
[----:B------:R-:W-:Y:S04]  /*5fef0*/  STL.64 [R1+0xba0], R224 ;  /* 0x000ba0e001007387 */ /* 0x000fe80000100a00 */
[----:B-1----:R-:W4:Y:S04]  /*5ff00*/  LDL.LU.64 R238, [R1+0x1b8] ;  /* 0x0001b80001ee7983 */ /* 0x002f280000300a00 */
[----:B------:R1:W-:Y:S01]  /*5ff10*/  LDGSTS.E [R174+0x4a800], [R224.64], P0 ;  /* 0x4a800000e0ae7fae */ /* 0x0003e20008121844 */
[----:B------:R-:W-:-:S05]  /*5ff20*/  IMAD.WIDE R220, R175, 0x4, R220 ;  /* 0x00000004afdc7825 */ /* 0x000fca00078e02dc */
[----:B------:R1:W-:Y:S04]  /*5ff30*/  STL.64 [R1+0x3d8], R220 ;  /* 0x0003d8dc01007387 */ /* 0x0003e80000100a00 */
[----:B------:R1:W-:Y:S04]  /*5ff40*/  LDGSTS.E [R0+0x4b800], [R220.64], P0 ;  /* 0x4b800000dc007fae */ /* 0x0003e80008121844 */
[----:B-1----:R-:W4:Y:S01]  /*5ff50*/  LDL.LU.64 R220, [R1+0x198] ;  /* 0x0001980001dc7983 */ /* 0x002f220000300a00 */
[----:B------:R-:W-:Y:S01]  /*5ff60*/  IADD3 R224, R247, 0x100000, RZ ;  /* 0x00100000f7e07810 */ /* 0x000fe20007ffe0ff */
[----:B-----5:R-:W-:-:S05]  /*5ff70*/  IMAD.WIDE R228, R175, 0x4, R228 ;  /* 0x00000004afe47825 */ /* 0x020fca00078e02e4 */
[----:B------:R1:W-:Y:S04]  /*5ff80*/  STL.64 [R1+0x3b8], R228 ;  /* 0x0003b8e401007387 */ /* 0x0003e80000100a00 */
[----:B------:R1:W-:Y:S01]  /*5ff90*/  LDGSTS.E [R224+0x4c800], [R228.64], P0 ;  /* 0x4c800000e4e07fae */ /* 0x0003e20008121844 */
[----:B------:R-:W-:-:S05]  /*5ffa0*/  IMAD.WIDE R240, R175, 0x4, R240 ;  /* 0x00000004aff07825 */ /* 0x000fca00078e02f0 */
[----:B------:R5:W-:Y:S04]  /*5ffb0*/  STL.64 [R1+0x398], R240 ;  /* 0x000398f001007387 */ /* 0x000be80000100a00 */
[----:B------:R5:W-:Y:S01]  /*5ffc0*/  LDGSTS.E [R236+0x4d800], [R240.64], P0 ;  /* 0x4d800000f0ec7fae */ /* 0x000be20008121844 */
[----:B------:R-:W-:-:S04]  /*5ffd0*/  IMAD.WIDE R234, R175, 0x4, R234 ;  /* 0x00000004afea7825 */ /* 0x000fc800078e02ea */
[----:B-1----:R-:W-:Y:S01]  /*5ffe0*/  IMAD.WIDE R228, R175, 0x4, R222 ;  /* 0x00000004afe47825 */ /* 0x002fe200078e02de */
[----:B------:R1:W-:Y:S03]  /*5fff0*/  STL.64 [R1+0x378], R234 ;  /* 0x000378ea01007387 */ /* 0x0003e60000100a00 */
[----:B------:R-:W4:Y:S02]  /*60000*/  LDL.LU.64 R222, [R1+0x178] ;  /* 0x0001780001de7983 */ /* 0x000f240000300a00 */
[----:B------:R-:W4:Y:S01]  /*60010*/  LDL.LU.64 R224, [R1+0x158] ;  /* 0x0001580001e07983 */ /* 0x000f220000300a00 */
[----:B------:R1:W-:Y:S04]  /*60020*/  LDGSTS.E [R174+0x4e800], [R234.64], P0 ;  /* 0x4e800000eaae7fae */ /* 0x0003e80008121844 */
[----:B------:R2:W-:Y:S01]  /*60030*/  STL.64 [R1+0x358], R228 ;  /* 0x000358e401007387 */ /* 0x0005e20000100a00 */
[----:B------:R2:W-:Y:S01]  /*60040*/  LDGSTS.E [R0+0x4f800], [R228.64], P0 ;  /* 0x4f800000e4007fae */ /* 0x0005e20008121844 */
[----:B-----5:R-:W-:-:S02]  /*60050*/  IADD3 R240, R247, 0x100000, RZ ;  /* 0x00100000f7f07810 */ /* 0x020fc40007ffe0ff */
[----:B-1----:R-:W-:Y:S01]  /*60060*/  IADD3 R234, R247, 0x100000, RZ ;  /* 0x00100000f7ea7810 */ /* 0x002fe20007ffe0ff */
[----:B--2---:R-:W-:-:S04]  /*60070*/  IMAD.WIDE R244, R175, 0x4, R226 ;  /* 0x00000004aff47825 */ /* 0x004fc800078e02e2 */
[C---:B---3--:R-:W-:Y:S01]  /*60080*/  IMAD.WIDE R242, R175.reuse, 0x4, R232 ;  /* 0x00000004aff27825 */ /* 0x048fe200078e02e8 */
[----:B------:R-:W2:Y:S03]  /*60090*/  LDL.LU.64 R226, [R1+0x138] ;  /* 0x0001380001e27983 */ /* 0x000ea60000300a00 */
[----:B------:R-:W3:Y:S02]  /*600a0*/  LDL.LU.64 R228, [R1+0x118] ;  /* 0x0001180001e47983 */ /* 0x000ee40000300a00 */
[----:B------:R-:W-:Y:S02]  /*600b0*/  STL.64 [R1+0x3420], R244 ;  /* 0x003420f401007387 */ /* 0x000fe40000100a00 */
[C---:B----4-:R-:W-:Y:S01]  /*600c0*/  IMAD.WIDE R236, R175.reuse, 0x4, R230 ;  /* 0x00000004afec7825 */ /* 0x050fe200078e02e6 */
[----:B------:R1:W-:Y:S04]  /*600d0*/  LDGSTS.E [R234+0x50800], [R244.64], P0 ;  /* 0x50800000f4ea7fae */ /* 0x0003e80008121844 */
[----:B------:R-:W4:Y:S01]  /*600e0*/  LDL.LU.64 R230, [R1+0xf8] ;  /* 0x0000f80001e67983 */ /* 0x000f220000300a00 */
[----:B------:R-:W5:Y:S02]  /*600f0*/  LDL.LU.64 R232, [R1+0xd8] ;  /* 0x0000d80001e87983 */ /* 0x000f640000300a00 */
[----:B------:R-:W-:Y:S02]  /*60100*/  STL.64 [R1+0x3428], R242 ;  /* 0x003428f201007387 */ /* 0x000fe40000100a00 */
[----:B------:R1:W-:Y:S01]  /*60110*/  STL.64 [R1+0x3430], R236 ;  /* 0x003430ec01007387 */ /* 0x0003e20000100a00 */
[----:B------:R1:W-:Y:S01]  /*60120*/  LDGSTS.E [R240+0x51800], [R242.64], P0 ;  /* 0x51800000f2f07fae */ /* 0x0003e20008121844 */
[----:B------:R1:W-:Y:S03]  /*60130*/  LDGSTS.E [R174+0x52800], [R236.64], P0 ;  /* 0x52800000ecae7fae */ /* 0x0003e60008121844 */
[----:B-1----:R-:W5:Y:S01]  /*60140*/  LDL.LU.64 R234, [R1+0xb8] ;  /* 0x0000b80001ea7983 */ /* 0x002f620000300a00 */
[----:B------:R-:W-:-:S03]  /*60150*/  IMAD.WIDE R238, R175, 0x4, R238 ;  /* 0x00000004afee7825 */ /* 0x000fc600078e02ee */
[----:B------:R-:W5:Y:S04]  /*60160*/  LDL.LU.64 R236, [R1+0x98] ;  /* 0x0000980001ec7983 */ /* 0x000f680000300a00 */
[----:B------:R1:W-:Y:S04]  /*60170*/  STL.64 [R1+0x3438], R238 ;  /* 0x003438ee01007387 */ /* 0x0003e80000100a00 */
[----:B------:R1:W-:Y:S01]  /*60180*/  LDGSTS.E [R0+0x53800], [R238.64], P0 ;  /* 0x53800000ee007fae */ /* 0x0003e20008121844 */
[----:B------:R-:W-:-:S03]  /*60190*/  IADD3 R244, R247, 0x100000, RZ ;  /* 0x00100000f7f47810 */ /* 0x000fc60007ffe0ff */
[----:B-1----:R-:W5:Y:S01]  /*601a0*/  LDL.LU.64 R238, [R1+0x78] ;  /* 0x0000780001ee7983 */ /* 0x002f620000300a00 */
[----:B------:R-:W5:Y:S02]  /*601b0*/  LDL.LU.64 R240, [R1+0x58] ;  /* 0x0000580001f07983 */ /* 0x000f640000300a00 */
[----:B------:R-:W-:-:S05]  /*601c0*/  IMAD.WIDE R220, R175, 0x4, R220 ;  /* 0x00000004afdc7825 */ /* 0x000fca00078e02dc */
[----:B------:R1:W-:Y:S01]  /*601d0*/  STL.64 [R1+0x3440], R220 ;  /* 0x003440dc01007387 */ /* 0x0003e20000100a00 */
[----:B------:R-:W5:Y:S03]  /*601e0*/  LDL.LU.64 R242, [R1+0x38] ;  /* 0x0000380001f27983 */ /* 0x000f660000300a00 */
[----:B------:R1:W-:Y:S04]  /*601f0*/  LDGSTS.E [R244+0x54800], [R220.64], P0 ;  /* 0x54800000dcf47fae */ /* 0x0003e80008121844 */
[----:B-1----:R-:W5:Y:S01]  /*60200*/  LDL.LU.64 R220, [R1+0x6110] ;  /* 0x0061100001dc7983 */ /* 0x002f620000300a00 */
[----:B------:R-:W5:Y:S01]  /*60210*/  LDL.LU.64 R244, [R1+0x18] ;  /* 0x0000180001f47983 */ /* 0x000f620000300a00 */
[----:B------:R-:W-:-:S02]  /*60220*/  IADD3 R248, R247, 0x100000, RZ ;  /* 0x00100000f7f87810 */ /* 0x000fc40007ffe0ff */
[----:B------:R-:W-:Y:S01]  /*60230*/  IADD3 R252, R247, 0x100000, RZ ;  /* 0x00100000f7fc7810 */ /* 0x000fe20007ffe0ff */
[----:B------:R-:W-:-:S04]  /*60240*/  IMAD.WIDE R222, R175, 0x4, R222 ;  /* 0x00000004afde7825 */ /* 0x000fc800078e02de */
[C---:B------:R-:W-:Y:S01]  /*60250*/  IMAD.WIDE R224, R175.reuse, 0x4, R224 ;  /* 0x00000004afe07825 */ /* 0x040fe200078e02e0 */
[----:B------:R1:W-:Y:S04]  /*60260*/  LDGSTS.E [R248+0x55800], [R222.64], P0 ;  /* 0x55800000def87fae */ /* 0x0003e80008121844 */
[----:B------:R1:W-:Y:S01]  /*60270*/  LDGSTS.E [R174+0x56800], [R224.64], P0 ;  /* 0x56800000e0ae7fae */ /* 0x0003e20008121844 */
[----:B------:R1:W-:Y:S01]  /*60280*/  STL.64 [R1+0x3448], R222 ;  /* 0x003448de01007387 */ /* 0x0003e20000100a00 */
[----:B------:R1:W-:Y:S03]  /*60290*/  STL.64 [R1+0x3450], R224 ;  /* 0x003450e001007387 */ /* 0x0003e60000100a00 */
[----:B-1----:R-:W5:Y:S01]  /*602a0*/  LDL.LU.64 R222, [R1+0x6108] ;  /* 0x0061080001de7983 */ /* 0x002f620000300a00 */
[----:B------:R-:W5:Y:S02]  /*602b0*/  LDL.LU.64 R224, [R1+0x6100] ;  /* 0x0061000001e07983 */ /* 0x000f640000300a00 */
[----:B------:R-:W-:-:S04]  /*602c0*/  IMAD.WIDE R6, R175, 0x4, R6 ;  /* 0x00000004af067825 */ /* 0x000fc800078e0206 */
[----:B--2---:R-:W-:-:S04]  /*602d0*/  IMAD.WIDE R226, R175, 0x4, R226 ;  /* 0x00000004afe27825 */ /* 0x004fc800078e02e2 */
[----:B---3--:R-:W-:-:S04]  /*602e0*/  IMAD.WIDE R228, R175, 0x4, R228 ;  /* 0x00000004afe47825 */ /* 0x008fc800078e02e4 */
[----:B----4-:R-:W-:-:S04]  /*602f0*/  IMAD.WIDE R230, R175, 0x4, R230 ;  /* 0x00000004afe67825 */ /* 0x010fc800078e02e6 */
[C---:B-----5:R-:W-:Y:S01]  /*60300*/  IMAD.WIDE R232, R175.reuse, 0x4, R232 ;  /* 0x00000004afe87825 */ /* 0x060fe200078e02e8 */
[----:B------:R1:W-:Y:S03]  /*60310*/  LDGSTS.E [R0+0x57800], [R226.64], P0 ;  /* 0x57800000e2007fae */ /* 0x0003e60008121844 */
[----:B------:R2:W-:Y:S02]  /*60320*/  LDGSTS.E [R252+0x58800], [R228.64], P0 ;  /* 0x58800000e4fc7fae */ /* 0x0005e40008121844 */
[----:B------:R3:W-:Y:S01]  /*60330*/  LDGSTS.E [R248+0x59800], [R230.64], P0 ;  /* 0x59800000e6f87fae */ /* 0x0007e20008121844 */
[----:B------:R4:W-:Y:S01]  /*60340*/  LDGSTS.E [R174+0x5a800], [R232.64], P0 ;  /* 0x5a800000e8ae7fae */ /* 0x0009e20008121844 */
[----:B------:R-:W-:-:S05]  /*60350*/  IMAD.WIDE R234, R175, 0x4, R234 ;  /* 0x00000004afea7825 */ /* 0x000fca00078e02ea */
[----:B------:R2:W-:Y:S01]  /*60360*/  LDGSTS.E [R0+0x5b800], [R234.64], P0 ;  /* 0x5b800000ea007fae */ /* 0x0005e20008121844 */
[----:B------:R-:W-:-:S05]  /*60370*/  IMAD.WIDE R236, R175, 0x4, R236 ;  /* 0x00000004afec7825 */ /* 0x000fca00078e02ec */
[----:B------:R1:W-:Y:S01]  /*60380*/  LDGSTS.E [R252+0x5c800], [R236.64], P0 ;  /* 0x5c800000ecfc7fae */ /* 0x0003e20008121844 */
[----:B------:R-:W-:-:S04]  /*60390*/  IMAD.WIDE R238, R175, 0x4, R238 ;  /* 0x00000004afee7825 */ /* 0x000fc800078e02ee */
[C---:B------:R-:W-:Y:S01]  /*603a0*/  IMAD.WIDE R240, R175.reuse, 0x4, R240 ;  /* 0x00000004aff07825 */ /* 0x040fe200078e02f0 */
[----:B------:R1:W-:Y:S04]  /*603b0*/  LDGSTS.E [R248+0x5d800], [R238.64], P0 ;  /* 0x5d800000eef87fae */ /* 0x0003e80008121844 */
[----:B------:R1:W-:Y:S01]  /*603c0*/  LDGSTS.E [R174+0x5e800], [R240.64], P0 ;  /* 0x5e800000f0ae7fae */ /* 0x0003e20008121844 */
[----:B------:R1:W-:Y:S01]  /*603d0*/  STL.64 [R1+0x3458], R226 ;  /* 0x003458e201007387 */ /* 0x0003e20000100a00 */
[----:B------:R-:W-:-:S03]  /*603e0*/  IMAD.WIDE R242, R175, 0x4, R242 ;  /* 0x00000004aff27825 */ /* 0x000fc600078e02f2 */
[----:B-1----:R-:W5:Y:S04]  /*603f0*/  LDL.LU.64 R226, [R1+0x60f8] ;  /* 0x0060f80001e27983 */ /* 0x002f680000300a00 */
[----:B------:R2:W-:Y:S01]  /*60400*/  LDGSTS.E [R0+0x5f800], [R242.64], P0 ;  /* 0x5f800000f2007fae */ /* 0x0005e20008121844 */
[----:B------:R1:W-:Y:S01]  /*60410*/  STL.64 [R1+0x3460], R228 ;  /* 0x003460e401007387 */ /* 0x0003e20000100a00 */
[----:B--2---:R-:W-:Y:S01]  /*60420*/  SHF.L.U32 R0, R246, 0x2, RZ ;  /* 0x00000002f6007819 */ /* 0x004fe200000006ff */
[----:B------:R-:W-:Y:S01]  /*60430*/  IMAD.WIDE R246, R175, 0x4, R250 ;  /* 0x00000004aff67825 */ /* 0x000fe200078e02fa */
[----:B------:R-:W-:Y:S01]  /*60440*/  LOP3.LUT R251, R249, 0x40, RZ, 0x3c, !PT ;  /* 0x00000040f9fb7812 */ /* 0x000fe200078e3cff */
[----:B-1----:R-:W2:Y:S02]  /*60450*/  LDL.LU.64 R228, [R1+0x60f0] ;  /* 0x0060f00001e47983 */ /* 0x002ea40000300a00 */
[----:B------:R3:W-:Y:S02]  /*60460*/  STL.64 [R1+0x3498], R230 ;  /* 0x003498e601007387 */ /* 0x0007e40000100a00 */
[----:B------:R4:W-:Y:S02]  /*60470*/  STL.64 [R1+0x34b0], R232 ;  /* 0x0034b0e801007387 */ /* 0x0009e40000100a00 */
[----:B------:R-:W-:Y:S01]  /*60480*/  IMAD.WIDE R244, R175, 0x4, R244 ;  /* 0x00000004aff47825 */ /* 0x000fe200078e02f4 */
[----:B------:R-:W-:-:S05]  /*60490*/  IADD3 R251, R251, 0x100000, RZ ;  /* 0x00100000fbfb7810 */ /* 0x000fca0007ffe0ff */
[----:B------:R1:W-:Y:S04]  /*604a0*/  LDGSTS.E [R251+0x60800], [R244.64], P0 ;  /* 0x60800000f4fb7fae */ /* 0x0003e80008121844 */
[----:B---3--:R-:W3:Y:S01]  /*604b0*/  LDL.LU.64 R230, [R1+0x60e8] ;  /* 0x0060e80001e67983 */ /* 0x008ee20000300a00 */
[----:B----4-:R-:W4:Y:S02]  /*604c0*/  LDL.LU.64 R232, [R1+0x60e0] ;  /* 0x0060e00001e87983 */ /* 0x010f240000300a00 */
[----:B------:R1:W-:Y:S02]  /*604d0*/  STL.64 [R1+0x34c8], R234 ;  /* 0x0034c8ea01007387 */ /* 0x0003e40000100a00 */
[----:B------:R-:W-:Y:S01]  /*604e0*/  IMAD.WIDE R248, R175, 0x4, R2 ;  /* 0x00000004aff87825 */ /* 0x000fe200078e0202 */
[----:B-1----:R-:W-:Y:S01]  /*604f0*/  LOP3.LUT R251, R0, 0x40, RZ, 0x3c, !PT ;  /* 0x0000004000fb7812 */ /* 0x002fe200078e3cff */
[----:B------:R-:W2:Y:S02]  /*60500*/  LDL.LU.64 R234, [R1+0x60d8] ;  /* 0x0060d80001ea7983 */ /* 0x000ea40000300a00 */
[----:B------:R1:W-:Y:S01]  /*60510*/  STL.64 [R1+0x34d0], R236 ;  /* 0x0034d0ec01007387 */ /* 0x0003e20000100a00 */
[----:B------:R-:W-:-:S02]  /*60520*/  IADD3 R251, R251, 0x100000, RZ ;  /* 0x00100000fbfb7810 */ /* 0x000fc40007ffe0ff */
[----:B------:R-:W-:Y:S01]  /*60530*/  LOP3.LUT R250, R0, 0x40, RZ, 0x3c, !PT ;  /* 0x0000004000fa7812 */ /* 0x000fe200078e3cff */
[----:B------:R-:W-:Y:S02]  /*60540*/  IMAD.WIDE R2, R175, 0x4, R4 ;  /* 0x00000004af027825 */ /* 0x000fe400078e0204 */
[----:B------:R1:W-:Y:S04]  /*60550*/  LDGSTS.E [R251+0x61800], [R246.64], P0 ;  /* 0x61800000f6fb7fae */ /* 0x0003e80008121844 */
[----:B-1----:R-:W2:Y:S01]  /*60560*/  LDL.LU.64 R236, [R1+0x60d0] ;  /* 0x0060d00001ec7983 */ /* 0x002ea20000300a00 */
[----:B------:R1:W-:Y:S02]  /*60570*/  STL.64 [R1+0x3520], R238 ;  /* 0x003520ee01007387 */ /* 0x0003e40000100a00 */
[----:B------:R1:W-:Y:S01]  /*60580*/  STL.64 [R1+0x3530], R240 ;  /* 0x003530f001007387 */ /* 0x0003e20000100a00 */
[C---:B------:R-:W-:Y:S01]  /*60590*/  IADD3 R0, R250.reuse, 0x100000, RZ ;  /* 0x00100000fa007810 */ /* 0x040fe20007ffe0ff */
[----:B------:R1:W-:Y:S01]  /*605a0*/  LDGSTS.E [R174+0x62800], [R248.64], P0 ;  /* 0x62800000f8ae7fae */ /* 0x0003e20008121844 */
[----:B------:R-:W-:-:S03]  /*605b0*/  IADD3 R4, R250, 0x100000, RZ ;  /* 0x00100000fa047810 */ /* 0x000fc60007ffe0ff */
[----:B------:R1:W-:Y:S04]  /*605c0*/  LDGSTS.E [R0+0x63800], [R2.64], P0 ;  /* 0x6380000002007fae */ /* 0x0003e80008121844 */
[----:B-1----:R-:W2:Y:S01]  /*605d0*/  LDL.LU.64 R238, [R1+0x60c8] ;  /* 0x0060c80001ee7983 */ /* 0x002ea20000300a00 */
[----:B------:R-:W2:Y:S02]  /*605e0*/  LDL.LU.64 R240, [R1+0x60c0] ;  /* 0x0060c00001f07983 */ /* 0x000ea40000300a00 */
[----:B------:R1:W-:Y:S02]  /*605f0*/  STL.64 [R1+0x3558], R242 ;  /* 0x003558f201007387 */ /* 0x0003e40000100a00 */
[----:B-1----:R-:W2:Y:S01]  /*60600*/  LDL.LU.64 R242, [R1+0x60b8] ;  /* 0x0060b80001f27983 */ /* 0x002ea20000300a00 */
[----:B------:R1:W-:Y:S03]  /*60610*/  STL.64 [R1+0x3578], R244 ;  /* 0x003578f401007387 */ /* 0x0003e60000100a00 */
[----:B-1----:R-:W2:Y:S01]  /*60620*/  LDL.LU.64 R244, [R1+0x60b0] ;  /* 0x0060b00001f47983 */ /* 0x002ea20000300a00 */
[----:B------:R1:W-:Y:S02]  /*60630*/  STL.64 [R1+0x3608], R246 ;  /* 0x003608f601007387 */ /* 0x0003e40000100a00 */
[----:B------:R1:W-:Y:S02]  /*60640*/  STL.64 [R1+0x3618], R248 ;  /* 0x003618f801007387 */ /* 0x0003e40000100a00 */
[----:B-1----:R-:W2:Y:S01]  /*60650*/  LDL.LU.64 R246, [R1+0x60a8] ;  /* 0x0060a80001f67983 */ /* 0x002ea20000300a00 */
[----:B------:R-:W-:-:S04]  /*60660*/  IMAD.WIDE R248, R175, 0x4, R8 ;  /* 0x00000004aff87825 */ /* 0x000fc800078e0208 */
[----:B------:R1:W-:Y:S02]  /*60670*/  STL.64 [R1+0x3620], R2 ;  /* 0x0036200201007387 */ /* 0x0003e40000100a00 */
[----:B------:R1:W-:Y:S02]  /*60680*/  STL.64 [R1+0x3630], R6 ;  /* 0x0036300601007387 */ /* 0x0003e40000100a00 */
[----:B------:R-:W-:Y:S02]  /*60690*/  IMAD.MOV.U32 R8, RZ, RZ, R6 ;  /* 0x000000ffff087224 */ /* 0x000fe400078e0006 */
[----:B------:R-:W-:Y:S01]  /*606a0*/  IMAD.MOV.U32 R9, RZ, RZ, R7 ;  /* 0x000000ffff097224 */ /* 0x000fe200078e0007 */
[----:B------:R1:W-:Y:S04]  /*606b0*/  STL.64 [R1+0x3648], R248 ;  /* 0x003648f801007387 */ /* 0x0003e80000100a00 */
[----:B------:R1:W-:Y:S02]  /*606c0*/  LDGSTS.E [R4+0x64800], [R8.64], P0 ;  /* 0x6480000008047fae */ /* 0x0003e40008121844 */
[----:B-1----:R-:W-:Y:S01]  /*606d0*/  IADD3 R3, R250, 0x100000, RZ ;  /* 0x00100000fa037810 */ /* 0x002fe20007ffe0ff */
[----:B------:R-:W-:Y:S01]  /*606e0*/  IMAD.WIDE R6, R175, 0x4, R10 ;  /* 0x00000004af067825 */ /* 0x000fe200078e020a */
[----:B------:R-:W-:-:S03]  /*606f0*/  MOV R10, R248 ;  /* 0x000000f8000a7202 */ /* 0x000fc60000000f00 */
[----:B------:R-:W-:Y:S01]  /*60700*/  IMAD.MOV.U32 R11, RZ, RZ, R249 ;  /* 0x000000ffff0b7224 */ /* 0x000fe200078e00f9 */
[----:B------:R-:W-:Y:S01]  /*60710*/  IADD3 R2, R250, 0x100000, RZ ;  /* 0x00100000fa027810 */ /* 0x000fe20007ffe0ff */
[----:B------:R-:W2:Y:S04]  /*60720*/  LDL.LU.64 R248, [R1+0x60a0] ;  /* 0x0060a00001f87983 */ /* 0x000ea80000300a00 */
[----:B------:R1:W-:Y:S01]  /*60730*/  LDGSTS.E [R3+0x65800], [R10.64], P0 ;  /* 0x658000000a037fae */ /* 0x0003e20008121844 */
[----:B------:R1:W-:Y:S02]  /*60740*/  STL.64 [R1+0x3768], R6 ;  /* 0x0037680601007387 */ /* 0x0003e40000100a00 */
[----:B------:R-:W-:-:S04]  /*60750*/  IMAD.WIDE R8, R175, 0x4, R12 ;  /* 0x00000004af087825 */ /* 0x000fc800078e020c */
[----:B------:R1:W-:Y:S01]  /*60760*/  LDGSTS.E [R2+0x66800], [R6.64], P0 ;  /* 0x6680000006027fae */ /* 0x0003e20008121844 */
[----:B------:R1:W-:Y:S04]  /*60770*/  STL.64 [R1+0x3770], R8 ;  /* 0x0037700801007387 */ /* 0x0003e80000100a00 */
[----:B------:R1:W-:Y:S02]  /*60780*/  LDGSTS.E [R0+0x67800], [R8.64], P0 ;  /* 0x6780000008007fae */ /* 0x0003e40008121844 */
[----:B-1----:R-:W-:-:S04]  /*60790*/  IMAD.WIDE R10, R175, 0x4, R16 ;  /* 0x00000004af0a7825 */ /* 0x002fc800078e0210 */
[----:B------:R-:W-:-:S05]  /*607a0*/  IMAD.WIDE R6, R175, 0x4, R14 ;  /* 0x00000004af067825 */ /* 0x000fca00078e020e */
[----:B------:R1:W-:Y:S04]  /*607b0*/  STL.64 [R1+0x3780], R6 ;  /* 0x0037800601007387 */ /* 0x0003e80000100a00 */
[----:B------:R1:W-:Y:S01]  /*607c0*/  LDGSTS.E [R4+0x68800], [R6.64], P0 ;  /* 0x6880000006047fae */ /* 0x0003e20008121844 */
[----:B------:R-:W-:-:S04]  /*607d0*/  IMAD.WIDE R8, R175, 0x4, R18 ;  /* 0x00000004af087825 */ /* 0x000fc800078e0212 */
[----:B------:R1:W-:Y:S02]  /*607e0*/  STL.64 [R1+0x3788], R10 ;  /* 0x0037880a01007387 */ /* 0x0003e40000100a00 */
[----:B------:R1:W-:Y:S01]  /*607f0*/  LDGSTS.E [R3+0x69800], [R10.64], P0 ;  /* 0x698000000a037fae */ /* 0x0003e20008121844 */
[----:B------:R1:W-:Y:S04]  /*60800*/  STL.64 [R1+0x3790], R8 ;  /* 0x0037900801007387 */ /* 0x0003e80000100a00 */
[----:B------:R1:W-:Y:S02]  /*60810*/  LDGSTS.E [R2+0x6a800], [R8.64], P0 ;  /* 0x6a80000008027fae */ /* 0x0003e40008121844 */
[----:B-1----:R-:W-:-:S04]  /*60820*/  IMAD.WIDE R6, R175, 0x4, R20 ;  /* 0x00000004af067825 */ /* 0x002fc800078e0214 */
[C---:B------:R-:W-:Y:S01]  /*60830*/  IMAD.WIDE R10, R175.reuse, 0x4, R24 ;  /* 0x00000004af0a7825 */ /* 0x040fe200078e0218 */
[----:B------:R1:W-:Y:S04]  /*60840*/  STL.64 [R1+0x3840], R6 ;  /* 0x0038400601007387 */ /* 0x0003e80000100a00 */
[----:B------:R1:W-:Y:S01]  /*60850*/  LDGSTS.E [R0+0x6b800], [R6.64], P0 ;  /* 0x6b80000006007fae */ /* 0x0003e20008121844 */
[----:B------:R-:W-:-:S05]  /*60860*/  IMAD.WIDE R8, R175, 0x4, R22 ;  /* 0x00000004af087825 */ /* 0x000fca00078e0216 */
[----:B------:R1:W-:Y:S04]  /*60870*/  STL.64 [R1+0x3838], R8 ;  /* 0x0038380801007387 */ /* 0x0003e80000100a00 */
[----:B------:R1:W-:Y:S01]  /*60880*/  LDGSTS.E [R4+0x6c800], [R8.64], P0 ;  /* 0x6c80000008047fae */ /* 0x0003e20008121844 */
[----:B------:R1:W-:Y:S02]  /*60890*/  STL.64 [R1+0x3830], R10 ;  /* 0x0038300a01007387 */ /* 0x0003e40000100a00 */
[----:B------:R1:W-:Y:S02]  /*608a0*/  LDGSTS.E [R3+0x6d800], [R10.64], P0 ;  /* 0x6d8000000a037fae */ /* 0x0003e40008121844 */
[----:B-1----:R-:W-:-:S05]  /*608b0*/  IMAD.WIDE R6, R175, 0x4, R26 ;  /* 0x00000004af067825 */ /* 0x002fca00078e021a */
[----:B------:R1:W-:Y:S04]  /*608c0*/  STL.64 [R1+0x3828], R6 ;  /* 0x0038280601007387 */ /* 0x0003e80000100a00 */
[----:B------:R1:W-:Y:S01]  /*608d0*/  LDGSTS.E [R2+0x6e800], [R6.64], P0 ;  /* 0x6e80000006027fae */ /* 0x0003e20008121844 */
[----:B------:R-:W-:-:S04]  /*608e0*/  IMAD.WIDE R8, R175, 0x4, R28 ;  /* 0x00000004af087825 */ /* 0x000fc800078e021c */
[C---:B------:R-:W-:Y:S01]  /*608f0*/  IMAD.WIDE R10, R175.reuse, 0x4, R32 ;  /* 0x00000004af0a7825 */ /* 0x040fe200078e0220 */
[----:B------:R1:W-:Y:S04]  /*60900*/  STL.64 [R1+0x3820], R8 ;  /* 0x0038200801007387 */ /* 0x0003e80000100a00 */
[----:B------:R1:W-:Y:S02]  /*60910*/  LDGSTS.E [R0+0x6f800], [R8.64], P0 ;  /* 0x6f80000008007fae */ /* 0x0003e40008121844 */
[----:B-1----:R-:W-:-:S05]  /*60920*/  IMAD.WIDE R6, R175, 0x4, R30 ;  /* 0x00000004af067825 */ /* 0x002fca00078e021e */
        /* <DEDUP_REMOVED lines=14> */
[----:B------:R-:W-:Y:S02]  /*60a10*/  STL.64 [R1+0x37f0], R10 ;  /* 0x0037f00a01007387 */ /* 0x000fe40000100a00 */
[----:B------:R1:W-:Y:S02]  /*60a20*/  LDGSTS.E [R3+0x75800], [R10.64], P0 ;  /* 0x758000000a037fae */ /* 0x0003e40008121844 */
[----:B-1----:R-:W-:-:S04]  /*60a30*/  IMAD.WIDE R6, R175, 0x4, R42 ;  /* 0x00000004af067825 */ /* 0x002fc800078e022a */
[C---:B------:R-:W-:Y:S01]  /*60a40*/  IMAD.WIDE R16, R175.reuse, 0x4, R48 ;  /* 0x00000004af107825 */ /* 0x040fe200078e0230 */
[----:B------:R1:W-:Y:S04]  /*60a50*/  STL.64 [R1+0x37e8], R6 ;  /* 0x0037e80601007387 */ /* 0x0003e80000100a00 */
[----:B------:R1:W-:Y:S01]  /*60a60*/  LDGSTS.E [R2+0x76800], [R6.64], P0 ;  /* 0x7680000006027fae */ /* 0x0003e20008121844 */
[----:B------:R-:W-:-:S05]  /*60a70*/  IMAD.WIDE R8, R175, 0x4, R44 ;  /* 0x00000004af087825 */ /* 0x000fca00078e022c */
[----:B------:R1:W-:Y:S01]  /*60a80*/  STL.64 [R1+0x37e0], R8 ;  /* 0x0037e00801007387 */ /* 0x0003e20000100a00 */
[----:B------:R-:W2:Y:S03]  /*60a90*/  LDL.LU.64 R14, [R1+0x408] ;  /* 0x00040800010e7983 */ /* 0x000ea60000300a00 */
[----:B------:R1:W-:Y:S02]  /*60aa0*/  LDGSTS.E [R0+0x77800], [R8.64], P0 ;  /* 0x7780000008007fae */ /* 0x0003e40008121844 */
[----:B-1----:R-:W-:-:S05]  /*60ab0*/  IMAD.WIDE R6, R175, 0x4, R46 ;  /* 0x00000004af067825 */ /* 0x002fca00078e022e */
[----:B------:R1:W-:Y:S01]  /*60ac0*/  STL.64 [R1+0x37d8], R6 ;  /* 0x0037d80601007387 */ /* 0x0003e20000100a00 */
[----:B------:R-:W3:Y:S03]  /*60ad0*/  LDL.LU.64 R8, [R1+0x3f0] ;  /* 0x0003f00001087983 */ /* 0x000ee60000300a00 */
[----:B------:R1:W-:Y:S01]  /*60ae0*/  LDGSTS.E [R4+0x78800], [R6.64], P0 ;  /* 0x7880000006047fae */ /* 0x0003e20008121844 */
[----:B------:R1:W-:Y:S03]  /*60af0*/  STL.64 [R1+0x37d0], R16 ;  /* 0x0037d01001007387 */ /* 0x0003e60000100a00 */
[----:B------:R-:W1:Y:S01]  /*60b00*/  S2R R251, SR_TID.X ;  /* 0x0000000000fb7919 */ /* 0x000e620000002100 */
[----:B------:R-:W-:-:S04]  /*60b10*/  IMAD.WIDE R10, R175, 0x4, R50 ;  /* 0x00000004af0a7825 */ /* 0x000fc800078e0232 */
[----:B------:R-:W-:-:S04]  /*60b20*/  IMAD.WIDE R12, R175, 0x4, R52 ;  /* 0x00000004af0c7825 */ /* 0x000fc800078e0234 */
[----:B------:R1:W-:Y:S01]  /*60b30*/  LDGSTS.E [R3+0x79800], [R16.64], P0 ;  /* 0x7980000010037fae */ /* 0x0003e20008121844 */
[----:B------:R1:W-:Y:S01]  /*60b40*/  LDGSTS.E [R2+0x7a800], [R10.64], P0 ;  /* 0x7a8000000a027fae */ /* 0x0003e20008121844 */
[----:B------:R-:W-:-:S04]  /*60b50*/  IMAD.WIDE R24, R175, 0x4, R56 ;  /* 0x00000004af187825 */ /* 0x000fc800078e0238 */
[----:B------:R1:W-:Y:S02]  /*60b60*/  LDGSTS.E [R0+0x7b800], [R12.64], P0 ;  /* 0x7b8000000c007fae */ /* 0x0003e40008121844 */
[----:B-1----:R-:W4:Y:S01]  /*60b70*/  LDL.LU.64 R6, [R1+0x3d0] ;  /* 0x0003d00001067983 */ /* 0x002f220000300a00 */
[----:B------:R1:W-:Y:S02]  /*60b80*/  STL.64 [R1+0x37c8], R10 ;  /* 0x0037c80a01007387 */ /* 0x0003e40000100a00 */
[----:B------:R-:W5:Y:S02]  /*60b90*/  LDL.LU.64 R22, [R1+0x3b0] ;  /* 0x0003b00001167983 */ /* 0x000f640000300a00 */
[----:B------:R1:W-:Y:S01]  /*60ba0*/  STL.64 [R1+0x37c0], R12 ;  /* 0x0037c00c01007387 */ /* 0x0003e20000100a00 */
[----:B------:R-:W5:Y:S01]  /*60bb0*/  LDL.LU.64 R16, [R1+0x390] ;  /* 0x0003900001107983 */ /* 0x000f620000300a00 */
[----:B-1----:R-:W-:Y:S01]  /*60bc0*/  IMAD.WIDE R10, R175, 0x4, R54 ;  /* 0x00000004af0a7825 */ /* 0x002fe200078e0236 */
[----:B------:R-:W-:-:S03]  /*60bd0*/  LOP3.LUT R251, R251, 0x7f, RZ, 0xc0, !PT ;  /* 0x0000007ffbfb7812 */ /* 0x000fc600078ec0ff */
[----:B------:R-:W-:Y:S01]  /*60be0*/  IMAD.WIDE R12, R175, 0x4, R58 ;  /* 0x00000004af0c7825 */ /* 0x000fe200078e023a */
[----:B------:R1:W-:Y:S03]  /*60bf0*/  STL.64 [R1+0x37b8], R10 ;  /* 0x0037b80a01007387 */ /* 0x0003e60000100a00 */
[----:B------:R-:W-:Y:S02]  /*60c00*/  IMAD.SHL.U32 R251, R251, 0x4, RZ ;  /* 0x00000004fbfb7824 */ /* 0x000fe400078e00ff */
[----:B------:R-:W5:Y:S01]  /*60c10*/  LDL.LU.64 R20, [R1+0x370] ;  /* 0x0003700001147983 */ /* 0x000f620000300a00 */
[----:B------:R1:W-:Y:S01]  /*60c20*/  LDGSTS.E [R4+0x7c800], [R10.64], P0 ;  /* 0x7c8000000a047fae */ /* 0x0003e20008121844 */
[----:B------:R-:W-:Y:S02]  /*60c30*/  STL.64 [R1+0x37b0], R24 ;  /* 0x0037b01801007387 */ /* 0x000fe40000100a00 */
[----:B------:R-:W5:Y:S01]  /*60c40*/  LDL.LU.64 R18, [R1+0x350] ;  /* 0x0003500001127983 */ /* 0x000f620000300a00 */
[----:B------:R-:W-:Y:S01]  /*60c50*/  LOP3.LUT R250, R251, 0x50, RZ, 0x3c, !PT ;  /* 0x00000050fbfa7812 */ /* 0x000fe200078e3cff */
[----:B------:R1:W-:Y:S04]  /*60c60*/  LDGSTS.E [R3+0x7d800], [R24.64], P0 ;  /* 0x7d80000018037fae */ /* 0x0003e80008121844 */
[----:B------:R1:W-:Y:S01]  /*60c70*/  STL.64 [R1+0x37a8], R12 ;  /* 0x0037a80c01007387 */ /* 0x0003e20000100a00 */
[----:B------:R1:W-:Y:S02]  /*60c80*/  LDGSTS.E [R2+0x7e800], [R12.64], P0 ;  /* 0x7e8000000c027fae */ /* 0x0003e40008121844 */
[----:B-1----:R-:W-:Y:S01]  /*60c90*/  IMAD.WIDE R10, R175, 0x4, R60 ;  /* 0x00000004af0a7825 */ /* 0x002fe200078e023c */
[----:B------:R-:W-:-:S02]  /*60ca0*/  IADD3 R4, R250, 0x100000, RZ ;  /* 0x00100000fa047810 */ /* 0x000fc40007ffe0ff */
[C---:B------:R-:W-:Y:S02]  /*60cb0*/  IADD3 R3, R250.reuse, 0x100000, RZ ;  /* 0x00100000fa037810 */ /* 0x040fe40007ffe0ff */
[----:B------:R1:W-:Y:S04]  /*60cc0*/  LDGSTS.E [R0+0x7f800], [R10.64], P0 ;  /* 0x7f8000000a007fae */ /* 0x0003e80008121844 */
[----:B------:R-:W5:Y:S01]  /*60cd0*/  LDL.LU.64 R12, [R1+0x330] ;  /* 0x00033000010c7983 */ /* 0x000f620000300a00 */
[----:B------:R1:W-:Y:S01]  /*60ce0*/  STL.64 [R1+0x37a0], R10 ;  /* 0x0037a00a01007387 */ /* 0x0003e20000100a00 */
[----:B------:R-:W-:Y:S01]  /*60cf0*/  IADD3 R2, R250, 0x100000, RZ ;  /* 0x00100000fa027810 */ /* 0x000fe20007ffe0ff */
[C---:B--2---:R-:W-:Y:S02]  /*60d00*/  IMAD.WIDE R26, R175.reuse, 0x4, R14 ;  /* 0x00000004af1a7825 */ /* 0x044fe400078e020e */
[----:B------:R-:W2:Y:S03]  /*60d10*/  LDL.LU.64 R14, [R1+0x310] ;  /* 0x00031000010e7983 */ /* 0x000ea60000300a00 */
[----:B------:R-:W-:Y:S02]  /*60d20*/  STL.64 [R1+0x338], R26 ;  /* 0x0003381a01007387 */ /* 0x000fe40000100a00 */
[----:B-1----:R-:W2:Y:S01]  /*60d30*/  LDL.LU.64 R10, [R1+0x2f0] ;  /* 0x0002f000010a7983 */ /* 0x002ea20000300a00 */
[----:B------:R1:W-:Y:S01]  /*60d40*/  LDGSTS.E [R4+0x40a00], [R26.64], P0 ;  /* 0x40a000001a047fae */ /* 0x0003e20008121844 */
[----:B---3--:R-:W-:-:S03]  /*60d50*/  IMAD.WIDE R24, R175, 0x4, R8 ;  /* 0x00000004af187825 */ /* 0x008fc600078e0208 */
[----:B------:R-:W3:Y:S02]  /*60d60*/  LDL.LU.64 R8, [R1+0x2d0] ;  /* 0x0002d00001087983 */ /* 0x000ee40000300a00 */
[----:B------:R-:W-:Y:S02]  /*60d70*/  STL.64 [R1+0x318], R24 ;  /* 0x0003181801007387 */ /* 0x000fe40000100a00 */
[----:B------:R1:W-:Y:S01]  /*60d80*/  LDGSTS.E [R3+0x41a00], [R24.64], P0 ;  /* 0x41a0000018037fae */ /* 0x0003e20008121844 */
[----:B----4-:R-:W-:-:S05]  /*60d90*/  IMAD.WIDE R6, R175, 0x4, R6 ;  /* 0x00000004af067825 */ /* 0x010fca00078e0206 */
[----:B------:R4:W-:Y:S04]  /*60da0*/  STL.64 [R1+0x2f8], R6 ;  /* 0x0002f80601007387 */ /* 0x0009e80000100a00 */
[----:B------:R4:W-:Y:S04]  /*60db0*/  LDGSTS.E [R2+0x42a00], [R6.64], P0 ;  /* 0x42a0000006027fae */ /* 0x0009e80008121844 */
[----:B----4-:R-:W4:Y:S01]  /*60dc0*/  LDL.LU.64 R6, [R1+0x2b0] ;  /* 0x0002b00001067983 */ /* 0x010f220000300a00 */
[----:B------:R-:W-:Y:S01]  /*60dd0*/  IADD3 R0, R250, 0x100000, RZ ;  /* 0x00100000fa007810 */ /* 0x000fe20007ffe0ff */
[----:B-----5:R-:W-:-:S04]  /*60de0*/  IMAD.WIDE R22, R175, 0x4, R22 ;  /* 0x00000004af167825 */ /* 0x020fc800078e0216 */
[----:B------:R-:W-:-:S04]  /*60df0*/  IMAD.WIDE R16, R175, 0x4, R16 ;  /* 0x00000004af107825 */ /* 0x000fc800078e0210 */
[----:B-1----:R-:W-:-:S04]  /*60e00*/  IMAD.WIDE R26, R175, 0x4, R20 ;  /* 0x00000004af1a7825 */ /* 0x002fc800078e0214 */
[C---:B------:R-:W-:Y:S01]  /*60e10*/  IMAD.WIDE R24, R175.reuse, 0x4, R18 ;  /* 0x00000004af187825 */ /* 0x040fe200078e0212 */
[----:B------:R1:W-:Y:S04]  /*60e20*/  STL.64 [R1+0x2d8], R22 ;  /* 0x0002d81601007387 */ /* 0x0003e80000100a00 */
[----:B------:R1:W-:Y:S01]  /*60e30*/  LDGSTS.E [R0+0x43a00], [R22.64], P0 ;  /* 0x43a0000016007fae */ /* 0x0003e20008121844 */
[----:B------:R5:W-:Y:S02]  /*60e40*/  LDGSTS.E [R4+0x44a00], [R16.64], P0 ;  /* 0x44a0000010047fae */ /* 0x000be40008121844 */
[----:B------:R2:W-:Y:S02]  /*60e50*/  LDGSTS.E [R3+0x45a00], [R26.64], P0 ;  /* 0x45a000001a037fae */ /* 0x0005e40008121844 */
[----:B------:R2:W-:Y:S01]  /*60e60*/  LDGSTS.E [R2+0x46a00], [R24.64], P0 ;  /* 0x46a0000018027fae */ /* 0x0005e20008121844 */
[----:B-1----:R-:W4:Y:S01]  /*60e70*/  LDL.LU.64 R22, [R1+0x290] ;  /* 0x0002900001167983 */ /* 0x002f220000300a00 */
[----:B------:R5:W-:Y:S02]  /*60e80*/  STL.64 [R1+0x2b8], R16 ;  /* 0x0002b81001007387 */ /* 0x000be40000100a00 */
[----:B------:R-:W4:Y:S02]  /*60e90*/  LDL.LU.64 R20, [R1+0x270] ;  /* 0x0002700001147983 */ /* 0x000f240000300a00 */
[----:B------:R-:W4:Y:S02]  /*60ea0*/  LDL.LU.64 R18, [R1+0x250] ;  /* 0x0002500001127983 */ /* 0x000f240000300a00 */
[C---:B------:R-:W-:Y:S01]  /*60eb0*/  IMAD.WIDE R12, R175.reuse, 0x4, R12 ;  /* 0x00000004af0c7825 */ /* 0x040fe200078e020c */
[----:B------:R2:W-:Y:S03]  /*60ec0*/  STL.64 [R1+0x298], R26 ;  /* 0x0002981a01007387 */ /* 0x0005e60000100a00 */
[----:B------:R1:W-:Y:S01]  /*60ed0*/  STL.64 [R1+0x278], R24 ;  /* 0x0002781801007387 */ /* 0x0003e20000100a00 */
[----:B------:R1:W-:Y:S04]  /*60ee0*/  LDGSTS.E [R0+0x47a00], [R12.64], P0 ;  /* 0x47a000000c007fae */ /* 0x0003e80008121844 */
[----:B-----5:R-:W5:Y:S01]  /*60ef0*/  LDL.LU.64 R16, [R1+0x230] ;  /* 0x0002300001107983 */ /* 0x020f620000300a00 */
[----:B------:R1:W-:Y:S02]  /*60f00*/  STL.64 [R1+0x258], R12 ;  /* 0x0002580c01007387 */ /* 0x0003e40000100a00 */
[----:B--2---:R-:W-:-:S04]  /*60f10*/  IMAD.WIDE R26, R175, 0x4, R14 ;  /* 0x00000004af1a7825 */ /* 0x004fc800078e020e */
[C---:B-1----:R-:W-:Y:S01]  /*60f20*/  IMAD.WIDE R24, R175.reuse, 0x4, R10 ;  /* 0x00000004af187825 */ /* 0x042fe200078e020a */
[----:B------:R-:W2:Y:S03]  /*60f30*/  LDL.LU.64 R14, [R1+0x210] ;  /* 0x00021000010e7983 */ /* 0x000ea60000300a00 */
[----:B------:R-:W-:Y:S02]  /*60f40*/  STL.64 [R1+0x238], R26 ;  /* 0x0002381a01007387 */ /* 0x000fe40000100a00 */
[----:B------:R-:W2:Y:S02]  /*60f50*/  LDL.LU.64 R12, [R1+0x1f0] ;  /* 0x0001f000010c7983 */ /* 0x000ea40000300a00 */
[----:B------:R-:W2:Y:S01]  /*60f60*/  LDL.LU.64 R10, [R1+0x1d0] ;  /* 0x0001d000010a7983 */ /* 0x000ea20000300a00 */
[----:B------:R1:W-:Y:S04]  /*60f70*/  LDGSTS.E [R4+0x48a00], [R26.64], P0 ;  /* 0x48a000001a047fae */ /* 0x0003e80008121844 */
[----:B------:R-:W-:Y:S01]  /*60f80*/  STL.64 [R1+0x218], R24 ;  /* 0x0002181801007387 */ /* 0x000fe20000100a00 */
[----:B------:R1:W-:Y:S02]  /*60f90*/  LDGSTS.E [R3+0x49a00], [R24.64], P0 ;  /* 0x49a0000018037fae */ /* 0x0003e40008121844 */
[----:B---3--:R-:W-:-:S05]  /*60fa0*/  IMAD.WIDE R8, R175, 0x4, R8 ;  /* 0x00000004af087825 */ /* 0x008fca00078e0208 */
[----:B------:R3:W-:Y:S04]  /*60fb0*/  STL.64 [R1+0x1f8], R8 ;  /* 0x0001f80801007387 */ /* 0x0007e80000100a00 */
[----:B------:R3:W-:Y:S04]  /*60fc0*/  LDGSTS.E [R2+0x4aa00], [R8.64], P0 ;  /* 0x4aa0000008027fae */ /* 0x0007e80008121844 */
[----:B---3--:R-:W3:Y:S01]  /*60fd0*/  LDL.LU.64 R8, [R1+0x1b0] ;  /* 0x0001b00001087983 */ /* 0x008ee20000300a00 */
[----:B----4-:R-:W-:-:S05]  /*60fe0*/  IMAD.WIDE R6, R175, 0x4, R6 ;  /* 0x00000004af067825 */ /* 0x010fca00078e0206 */
[----:B------:R4:W-:Y:S04]  /*60ff0*/  STL.64 [R1+0x118], R6 ;  /* 0x0001180601007387 */ /* 0x0009e80000100a00 */
[----:B------:R4:W-:Y:S04]  /*61000*/  LDGSTS.E [R0+0x4ba00], [R6.64], P0 ;  /* 0x4ba0000006007fae */ /* 0x0009e80008121844 */
[----:B----4-:R-:W4:Y:S01]  /*61010*/  LDL.LU.64 R6, [R1+0x190] ;  /* 0x0001900001067983 */ /* 0x010f220000300a00 */
[----:B------:R-:W-:-:S04]  /*61020*/  IMAD.WIDE R22, R175, 0x4, R22 ;  /* 0x00000004af167825 */ /* 0x000fc800078e0216 */
[----:B------:R-:W-:-:S04]  /*61030*/  IMAD.WIDE R20, R175, 0x4, R20 ;  /* 0x00000004af147825 */ /* 0x000fc800078e0214 */
[C---:B------:R-:W-:Y:S01]  /*61040*/  IMAD.WIDE R18, R175.reuse, 0x4, R18 ;  /* 0x00000004af127825 */ /* 0x040fe200078e0212 */
[----:B------:R5:W-:Y:S03]  /*61050*/  STL.64 [R1+0xf8], R22 ;  /* 0x0000f81601007387 */ /* 0x000be60000100a00 */
[----:B------:R2:W-:Y:S02]  /*61060*/  STL.64 [R1+0xd8], R20 ;  /* 0x0000d81401007387 */ /* 0x0005e40000100a00 */
[----:B------:R2:W-:Y:S02]  /*61070*/  STL.64 [R1+0xb8], R18 ;  /* 0x0000b81201007387 */ /* 0x0005e40000100a00 */
[----:B------:R-:W4:Y:S01]  /*61080*/  LDL.LU.64 R28, [R1+0x170] ;  /* 0x00017000011c7983 */ /* 0x000f220000300a00 */
[----:B-1----:R-:W4:Y:S04]  /*61090*/  LDL.LU.64 R26, [R1+0x150] ;  /* 0x00015000011a7983 */ /* 0x002f280000300a00 */
[----:B------:R1:W-:Y:S01]  /*610a0*/  LDGSTS.E [R4+0x4ca00], [R22.64], P0 ;  /* 0x4ca0000016047fae */ /* 0x0003e20008121844 */
[----:B------:R2:W-:Y:S02]  /*610b0*/  LDGSTS.E [R3+0x4da00], [R20.64], P0 ;  /* 0x4da0000014037fae */ /* 0x0005e40008121844 */
[----:B------:R2:W-:Y:S02]  /*610c0*/  LDGSTS.E [R2+0x4ea00], [R18.64], P0 ;  /* 0x4ea0000012027fae */ /* 0x0005e40008121844 */
[----:B-----5:R-:W-:-:S05]  /*610d0*/  IMAD.WIDE R16, R175, 0x4, R16 ;  /* 0x00000004af107825 */ /* 0x020fca00078e0210 */
[----:B------:R5:W-:Y:S01]  /*610e0*/  STL.64 [R1+0x98], R16 ;  /* 0x0000981001007387 */ /* 0x000be20000100a00 */
[----:B------:R-:W4:Y:S03]  /*610f0*/  LDL.LU.64 R24, [R1+0x130] ;  /* 0x0001300001187983 */ /* 0x000f260000300a00 */
[----:B------:R5:W-:Y:S04]  /*61100*/  LDGSTS.E [R0+0x4fa00], [R16.64], P0 ;  /* 0x4fa0000010007fae */ /* 0x000be80008121844 */
[----:B-1----:R-:W4:Y:S01]  /*61110*/  LDL.LU.64 R22, [R1+0x110] ;  /* 0x0001100001167983 */ /* 0x002f220000300a00 */
[----:B--2---:R-:W-:-:S04]  /*61120*/  IMAD.WIDE R14, R175, 0x4, R14 ;  /* 0x00000004af0e7825 */ /* 0x004fc800078e020e */
[----:B------:R-:W-:-:S04]  /*61130*/  IMAD.WIDE R12, R175, 0x4, R12 ;  /* 0x00000004af0c7825 */ /* 0x000fc800078e020c */
[C---:B------:R-:W-:Y:S01]  /*61140*/  IMAD.WIDE R10, R175.reuse, 0x4, R10 ;  /* 0x00000004af0a7825 */ /* 0x040fe200078e020a */
[----:B------:R1:W-:Y:S03]  /*61150*/  STL.64 [R1+0x210], R14 ;  /* 0x0002100e01007387 */ /* 0x0003e60000100a00 */
[----:B------:R-:W2:Y:S02]  /*61160*/  LDL.LU.64 R20, [R1+0xf0] ;  /* 0x0000f00001147983 */ /* 0x000ea40000300a00 */
[----:B------:R-:W2:Y:S02]  /*61170*/  LDL.LU.64 R18, [R1+0xd0] ;  /* 0x0000d00001127983 */ /* 0x000ea40000300a00 */
[----:B------:R1:W-:Y:S01]  /*61180*/  STL.64 [R1+0x230], R12 ;  /* 0x0002300c01007387 */ /* 0x0003e20000100a00 */
[----:B------:R1:W-:Y:S04]  /*61190*/  STL.64 [R1+0x250], R10 ;  /* 0x0002500a01007387 */ /* 0x0003e80000100a00 */
[----:B------:R1:W-:Y:S01]  /*611a0*/  LDGSTS.E [R4+0x50a00], [R14.64], P0 ;  /* 0x50a000000e047fae */ /* 0x0003e20008121844 */
[----:B-----5:R-:W5:Y:S02]  /*611b0*/  LDL.LU.64 R16, [R1+0xb0] ;  /* 0x0000b00001107983 */ /* 0x020f640000300a00 */
[----:B------:R3:W-:Y:S02]  /*611c0*/  LDGSTS.E [R3+0x51a00], [R12.64], P0 ;  /* 0x51a000000c037fae */ /* 0x0007e40008121844 */
[----:B------:R3:W-:Y:S01]  /*611d0*/  LDGSTS.E [R2+0x52a00], [R10.64], P0 ;  /* 0x52a000000a027fae */ /* 0x0007e20008121844 */
[----:B-1----:R-:W5:Y:S01]  /*611e0*/  LDL.LU.64 R14, [R1+0x90] ;  /* 0x00009000010e7983 */ /* 0x002f620000300a00 */
[----:B---3--:R-:W-:-:S05]  /*611f0*/  IMAD.WIDE R8, R175, 0x4, R8 ;  /* 0x00000004af087825 */ /* 0x008fca00078e0208 */
[----:B------:R1:W-:Y:S01]  /*61200*/  STL.64 [R1+0x270], R8 ;  /* 0x0002700801007387 */ /* 0x0003e20000100a00 */
[----:B------:R-:W3:Y:S02]  /*61210*/  LDL.LU.64 R12, [R1+0x70] ;  /* 0x00007000010c7983 */ /* 0x000ee40000300a00 */
[----:B------:R-:W3:Y:S01]  /*61220*/  LDL.LU.64 R10, [R1+0x50] ;  /* 0x00005000010a7983 */ /* 0x000ee20000300a00 */
[----:B------:R1:W-:Y:S01]  /*61230*/  LDGSTS.E [R0+0x53a00], [R8.64], P0 ;  /* 0x53a0000008007fae */ /* 0x0003e20008121844 */
[----:B----4-:R-:W-:-:S05]  /*61240*/  IMAD.WIDE R6, R175, 0x4, R6 ;  /* 0x00000004af067825 */ /* 0x010fca00078e0206 */
[----:B------:R4:W-:Y:S01]  /*61250*/  STL.64 [R1+0x290], R6 ;  /* 0x0002900601007387 */ /* 0x0009e20000100a00 */
[----:B-1----:R-:W3:Y:S03]  /*61260*/  LDL.LU.64 R8, [R1+0x30] ;  /* 0x0000300001087983 */ /* 0x002ee60000300a00 */
[----:B------:R4:W-:Y:S04]  /*61270*/  LDGSTS.E [R4+0x54a00], [R6.64], P0 ;  /* 0x54a0000006047fae */ /* 0x0009e80008121844 */
[----:B----4-:R-:W4:Y:S01]  /*61280*/  LDL.LU.64 R6, [R1+0x10] ;  /* 0x0000100001067983 */ /* 0x010f220000300a00 */
[----:B------:R-:W-:-:S04]  /*61290*/  IMAD.WIDE R28, R175, 0x4, R28 ;  /* 0x00000004af1c7825 */ /* 0x000fc800078e021c */
[----:B------:R-:W-:-:S04]  /*612a0*/  IMAD.WIDE R26, R175, 0x4, R26 ;  /* 0x00000004af1a7825 */ /* 0x000fc800078e021a */
[----:B------:R-:W-:-:S04]  /*612b0*/  IMAD.WIDE R24, R175, 0x4, R24 ;  /* 0x00000004af187825 */ /* 0x000fc800078e0218 */
[C---:B------:R-:W-:Y:S01]  /*612c0*/  IMAD.WIDE R22, R175.reuse, 0x4, R22 ;  /* 0x00000004af167825 */ /* 0x040fe200078e0216 */
[----:B------:R-:W-:Y:S04]  /*612d0*/  STL.64 [R1+0x2b0], R28 ;  /* 0x0002b01c01007387 */ /* 0x000fe80000100a00 */
[----:B------:R1:W-:Y:S01]  /*612e0*/  LDGSTS.E [R3+0x55a00], [R28.64], P0 ;  /* 0x55a000001c037fae */ /* 0x0003e20008121844 */
[----:B------:R-:W-:Y:S02]  /*612f0*/  STL.64 [R1+0x2d0], R26 ;  /* 0x0002d01a01007387 */ /* 0x000fe40000100a00 */
[----:B------:R1:W-:Y:S02]  /*61300*/  LDGSTS.E [R2+0x56a00], [R26.64], P0 ;  /* 0x56a000001a027fae */ /* 0x0003e40008121844 */
[----:B------:R-:W-:Y:S01]  /*61310*/  STL.64 [R1+0x2f0], R24 ;  /* 0x0002f01801007387 */ /* 0x000fe20000100a00 */
[----:B------:R1:W-:Y:S04]  /*61320*/  LDGSTS.E [R0+0x57a00], [R24.64], P0 ;  /* 0x57a0000018007fae */ /* 0x0003e80008121844 */
[----:B------:R-:W-:Y:S01]  /*61330*/  STL.64 [R1+0x310], R22 ;  /* 0x0003101601007387 */ /* 0x000fe20000100a00 */
[----:B------:R1:W-:Y:S02]  /*61340*/  LDGSTS.E [R4+0x58a00], [R22.64], P0 ;  /* 0x58a0000016047fae */ /* 0x0003e40008121844 */
[----:B--2---:R-:W-:-:S04]  /*61350*/  IMAD.WIDE R20, R175, 0x4, R20 ;  /* 0x00000004af147825 */ /* 0x004fc800078e0214 */
[----:B------:R-:W-:-:S04]  /*61360*/  IMAD.WIDE R18, R175, 0x4, R18 ;  /* 0x00000004af127825 */ /* 0x000fc800078e0212 */
[C---:B-----5:R-:W-:Y:S01]  /*61370*/  IMAD.WIDE R16, R175.reuse, 0x4, R16 ;  /* 0x00000004af107825 */ /* 0x060fe200078e0210 */
[----:B------:R-:W-:Y:S04]  /*61380*/  STL.64 [R1+0x330], R20 ;  /* 0x0003301401007387 */ /* 0x000fe80000100a00 */
[----:B------:R2:W-:Y:S01]  /*61390*/  LDGSTS.E [R3+0x59a00], [R20.64], P0 ;  /* 0x59a0000014037fae */ /* 0x0005e20008121844 */
[----:B------:R-:W-:Y:S02]  /*613a0*/  STL.64 [R1+0x350], R18 ;  /* 0x0003501201007387 */ /* 0x000fe40000100a00 */
[----:B------:R2:W-:Y:S02]  /*613b0*/  LDGSTS.E [R2+0x5aa00], [R18.64], P0 ;  /* 0x5aa0000012027fae */ /* 0x0005e40008121844 */
[----:B------:R-:W-:Y:S01]  /*613c0*/  STL.64 [R1+0x370], R16 ;  /* 0x0003701001007387 */ /* 0x000fe20000100a00 */
[----:B------:R1:W-:Y:S01]  /*613d0*/  LDGSTS.E [R0+0x5ba00], [R16.64], P0 ;  /* 0x5ba0000010007fae */ /* 0x0003e20008121844 */
[----:B------:R-:W-:-:S05]  /*613e0*/  IMAD.WIDE R14, R175, 0x4, R14 ;  /* 0x00000004af0e7825 */ /* 0x000fca00078e020e */
[----:B------:R-:W-:Y:S04]  /*613f0*/  STL.64 [R1+0x390], R14 ;  /* 0x0003900e01007387 */ /* 0x000fe80000100a00 */
[----:B------:R1:W-:Y:S01]  /*61400*/  LDGSTS.E [R4+0x5ca00], [R14.64], P0 ;  /* 0x5ca000000e047fae */ /* 0x0003e20008121844 */
[----:B---3--:R-:W-:-:S04]  /*61410*/  IMAD.WIDE R12, R175, 0x4, R12 ;  /* 0x00000004af0c7825 */ /* 0x008fc800078e020c */
[C---:B------:R-:W-:Y:S01]  /*61420*/  IMAD.WIDE R10, R175.reuse, 0x4, R10 ;  /* 0x00000004af0a7825 */ /* 0x040fe200078e020a */
[----:B------:R-:W-:Y:S04]  /*61430*/  STL.64 [R1+0x3b0], R12 ;  /* 0x0003b00c01007387 */ /* 0x000fe80000100a00 */
[----:B------:R3:W-:Y:S01]  /*61440*/  LDGSTS.E [R3+0x5da00], [R12.64], P0 ;  /* 0x5da000000c037fae */ /* 0x0007e20008121844 */
[----:B------:R1:W-:Y:S02]  /*61450*/  STL.64 [R1+0x3d0], R10 ;  /* 0x0003d00a01007387 */ /* 0x0003e40000100a00 */
[----:B------:R1:W-:Y:S02]  /*61460*/  LDGSTS.E [R2+0x5ea00], [R10.64], P0 ;  /* 0x5ea000000a027fae */ /* 0x0003e40008121844 */
[----:B-1----:R-:W-:-:S04]  /*61470*/  IMAD.WIDE R10, R175, 0x4, R62 ;  /* 0x00000004af0a7825 */ /* 0x002fc800078e023e */
[----:B------:R-:W-:-:S05]  /*61480*/  IMAD.WIDE R8, R175, 0x4, R8 ;  /* 0x00000004af087825 */ /* 0x000fca00078e0208 */
[----:B------:R1:W-:Y:S04]  /*61490*/  STL.64 [R1+0x34a8], R8 ;  /* 0x0034a80801007387 */ /* 0x0003e80000100a00 */
[----:B------:R1:W-:Y:S01]  /*614a0*/  LDGSTS.E [R0+0x5fa00], [R8.64], P0 ;  /* 0x5fa0000008007fae */ /* 0x0003e20008121844 */
[----:B----4-:R-:W-:-:S04]  /*614b0*/  IMAD.WIDE R6, R175, 0x4, R6 ;  /* 0x00000004af067825 */ /* 0x010fc800078e0206 */
[C---:B-1----:R-:W-:Y:S01]  /*614c0*/  IMAD.WIDE R8, R175.reuse, 0x4, R64 ;  /* 0x00000004af087825 */ /* 0x042fe200078e0240 */
[----:B------:R1:W-:Y:S04]  /*614d0*/  STL.64 [R1+0x34b8], R6 ;  /* 0x0034b80601007387 */ /* 0x0003e80000100a00 */
[----:B------:R1:W-:Y:S01]  /*614e0*/  LDGSTS.E [R4+0x60a00], [R6.64], P0 ;  /* 0x60a0000006047fae */ /* 0x0003e20008121844 */
[----:B------:R4:W-:Y:S02]  /*614f0*/  STL.64 [R1+0x34f0], R10 ;  /* 0x0034f00a01007387 */ /* 0x0009e40000100a00 */
[----:B------:R4:W-:Y:S02]  /*61500*/  LDGSTS.E [R3+0x61a00], [R10.64], P0 ;  /* 0x61a000000a037fae */ /* 0x0009e40008121844 */
[----:B------:R2:W-:Y:S01]  /*61510*/  STL.64 [R1+0x3500], R8 ;  /* 0x0035000801007387 */ /* 0x0005e20000100a00 */
[----:B------:R2:W-:Y:S01]  /*61520*/  LDGSTS.E [R2+0x62a00], [R8.64], P0 ;  /* 0x62a0000008027fae */ /* 0x0005e20008121844 */
        /* <DEDUP_REMOVED lines=58> */
[C---:B--2---:R-:W-:Y:S01]  /*618d0*/  IMAD.WIDE R8, R175.reuse, 0x4, R106 ;  /* 0x00000004af087825 */ /* 0x044fe200078e026a */
[----:B------:R1:W-:Y:S04]  /*618e0*/  STL.64 [R1+0x36f8], R6 ;  /* 0x0036f80601007387 */ /* 0x0003e80000100a00 */
[----:B------:R1:W-:Y:S01]  /*618f0*/  LDGSTS.E [R2+0x76a00], [R6.64], P0 ;  /* 0x76a0000006027fae */ /* 0x0003e20008121844 */
[----:B------:R2:W-:Y:S02]  /*61900*/  STL.64 [R1+0x36f0], R8 ;  /* 0x0036f00801007387 */ /* 0x0005e40000100a00 */
[----:B------:R2:W-:Y:S02]  /*61910*/  LDGSTS.E [R0+0x77a00], [R8.64], P0 ;  /* 0x77a0000008007fae */ /* 0x0005e40008121844 */
[----:B------:R-:W5:Y:S02]  /*61920*/  LDL.LU.64 R22, [R1+0x400] ;  /* 0x0004000001167983 */ /* 0x000f640000300a00 */
[C---:B---3--:R-:W-:Y:S01]  /*61930*/  IMAD.WIDE R12, R175.reuse, 0x4, R112 ;  /* 0x00000004af0c7825 */ /* 0x048fe200078e0270 */
[----:B----4-:R-:W3:Y:S03]  /*61940*/  LDL.LU.64 R10, [R1+0x3e8] ;  /* 0x0003e800010a7983 */ /* 0x010ee60000300a00 */
[----:B-1----:R-:W-:-:S04]  /*61950*/  IMAD.WIDE R6, R175, 0x4, R108 ;  /* 0x00000004af067825 */ /* 0x002fc800078e026c */
[C---:B--2---:R-:W-:Y:S01]  /*61960*/  IMAD.WIDE R8, R175.reuse, 0x4, R110 ;  /* 0x00000004af087825 */ /* 0x044fe200078e026e */
[----:B------:R1:W-:Y:S04]  /*61970*/  STL.64 [R1+0x36e8], R6 ;  /* 0x0036e80601007387 */ /* 0x0003e80000100a00 */
[----:B------:R1:W-:Y:S01]  /*61980*/  LDGSTS.E [R4+0x78a00], [R6.64], P0 ;  /* 0x78a0000006047fae */ /* 0x0003e20008121844 */
[----:B------:R-:W2:Y:S02]  /*61990*/  LDL.LU.64 R20, [R1+0x3c8] ;  /* 0x0003c80001147983 */ /* 0x000ea40000300a00 */
[----:B------:R4:W-:Y:S02]  /*619a0*/  STL.64 [R1+0x36e0], R8 ;  /* 0x0036e00801007387 */ /* 0x0009e40000100a00 */
[----:B------:R-:W-:Y:S01]  /*619b0*/  STL.64 [R1+0x36d8], R12 ;  /* 0x0036d80c01007387 */ /* 0x000fe20000100a00 */
[----:B------:R4:W-:Y:S01]  /*619c0*/  LDGSTS.E [R3+0x79a00], [R8.64], P0 ;  /* 0x79a0000008037fae */ /* 0x0009e20008121844 */
[----:B------:R4:W-:Y:S02]  /*619d0*/  LDGSTS.E [R2+0x7aa00], [R12.64], P0 ;  /* 0x7aa000000c027fae */ /* 0x0009e40008121844 */
[C---:B-1----:R-:W-:Y:S01]  /*619e0*/  IMAD.WIDE R6, R175.reuse, 0x4, R114 ;  /* 0x00000004af067825 */ /* 0x042fe200078e0272 */
[----:B----4-:R-:W4:Y:S04]  /*619f0*/  LDL.LU.64 R8, [R1+0x3a8] ;  /* 0x0003a80001087983 */ /* 0x010f280000300a00 */
[----:B------:R1:W-:Y:S01]  /*61a00*/  STL.64 [R1+0x36d0], R6 ;  /* 0x0036d00601007387 */ /* 0x0003e20000100a00 */
[----:B------:R1:W-:Y:S04]  /*61a10*/  LDGSTS.E [R0+0x7ba00], [R6.64], P0 ;  /* 0x7ba0000006007fae */ /* 0x0003e80008121844 */
[----:B-1----:R-:W2:Y:S01]  /*61a20*/  LDL.LU.64 R6, [R1+0x388] ;  /* 0x0003880001067983 */ /* 0x002ea20000300a00 */
[----:B------:R-:W-:-:S04]  /*61a30*/  IMAD.WIDE R12, R175, 0x4, R116 ;  /* 0x00000004af0c7825 */ /* 0x000fc800078e0274 */
[----:B------:R-:W-:-:S04]  /*61a40*/  IMAD.WIDE R14, R175, 0x4, R118 ;  /* 0x00000004af0e7825 */ /* 0x000fc800078e0276 */
[----:B------:R-:W2:Y:S02]  /*61a50*/  LDL.LU.64 R18, [R1+0x368] ;  /* 0x0003680001127983 */ /* 0x000ea40000300a00 */
[C---:B------:R-:W-:Y:S01]  /*61a60*/  IMAD.WIDE R24, R175.reuse, 0x4, R120 ;  /* 0x00000004af187825 */ /* 0x040fe200078e0278 */
[----:B------:R1:W-:Y:S04]  /*61a70*/  STL.64 [R1+0x36c8], R12 ;  /* 0x0036c80c01007387 */ /* 0x0003e80000100a00 */
[----:B------:R1:W-:Y:S01]  /*61a80*/  LDGSTS.E [R4+0x7ca00], [R12.64], P0 ;  /* 0x7ca000000c047fae */ /* 0x0003e20008121844 */
[----:B------:R1:W-:Y:S02]  /*61a90*/  STL.64 [R1+0x36c0], R14 ;  /* 0x0036c00e01007387 */ /* 0x0003e40000100a00 */
[----:B------:R-:W2:Y:S02]  /*61aa0*/  LDL.LU.64 R16, [R1+0x348] ;  /* 0x0003480001107983 */ /* 0x000ea40000300a00 */
[----:B------:R-:W-:Y:S01]  /*61ab0*/  STL.64 [R1+0x36b8], R24 ;  /* 0x0036b81801007387 */ /* 0x000fe20000100a00 */
[----:B------:R1:W-:Y:S01]  /*61ac0*/  LDGSTS.E [R3+0x7da00], [R14.64], P0 ;  /* 0x7da000000e037fae */ /* 0x0003e20008121844 */
[----:B------:R2:W-:Y:S02]  /*61ad0*/  LDGSTS.E [R2+0x7ea00], [R24.64], P0 ;  /* 0x7ea0000018027fae */ /* 0x0005e40008121844 */
[C---:B-1----:R-:W-:Y:S01]  /*61ae0*/  IMAD.WIDE R12, R175.reuse, 0x4, R122 ;  /* 0x00000004af0c7825 */ /* 0x042fe200078e027a */
[----:B------:R-:W2:Y:S04]  /*61af0*/  LDL.LU.64 R14, [R1+0x328] ;  /* 0x00032800010e7983 */ /* 0x000ea80000300a00 */
[----:B------:R1:W-:Y:S04]  /*61b00*/  STL.64 [R1+0x36b0], R12 ;  /* 0x0036b00c01007387 */ /* 0x0003e80000100a00 */
[----:B------:R1:W-:Y:S01]  /*61b10*/  LDGSTS.E [R0+0x7fa00], [R12.64], P0 ;  /* 0x7fa000000c007fae */ /* 0x0003e20008121844 */
[----:B-----5:R-:W-:-:S04]  /*61b20*/  IMAD.WIDE R112, R175, 0x4, R22 ;  /* 0x00000004af707825 */ /* 0x020fc800078e0216 */
[C---:B---3--:R-:W-:Y:S01]  /*61b30*/  IMAD.WIDE R110, R175.reuse, 0x4, R10 ;  /* 0x00000004af6e7825 */ /* 0x048fe200078e020a */
[----:B------:R-:W3:Y:S03]  /*61b40*/  LDL.LU.64 R22, [R1+0x308] ;  /* 0x0003080001167983 */ /* 0x000ee60000300a00 */
[----:B-1----:R-:W5:Y:S02]  /*61b50*/  LDL.LU.64 R12, [R1+0x2e8] ;  /* 0x0002e800010c7983 */ /* 0x002f640000300a00 */
[----:B------:R-:W3:Y:S02]  /*61b60*/  LDL.LU.64 R10, [R1+0x2c8] ;  /* 0x0002c800010a7983 */ /* 0x000ee40000300a00 */
[C---:B----4-:R-:W-:Y:S02]  /*61b70*/  IMAD.WIDE R106, R175.reuse, 0x4, R8 ;  /* 0x00000004af6a7825 */ /* 0x050fe400078e0208 */
[----:B------:R-:W4:Y:S02]  /*61b80*/  LDL.LU.64 R8, [R1+0x2a8] ;  /* 0x0002a80001087983 */ /* 0x000f240000300a00 */
[----:B--2---:R-:W-:-:S02]  /*61b90*/  IMAD.WIDE R104, R175, 0x4, R6 ;  /* 0x00000004af687825 */ /* 0x004fc400078e0206 */
[----:B------:R-:W2:Y:S02]  /*61ba0*/  LDL.LU.64 R6, [R1+0x288] ;  /* 0x0002880001067983 */ /* 0x000ea40000300a00 */
[----:B------:R-:W-:-:S04]  /*61bb0*/  IMAD.WIDE R108, R175, 0x4, R20 ;  /* 0x00000004af6c7825 */ /* 0x000fc800078e0214 */
[----:B------:R-:W-:-:S04]  /*61bc0*/  IMAD.WIDE R102, R175, 0x4, R18 ;  /* 0x00000004af667825 */ /* 0x000fc800078e0212 */
[----:B------:R-:W2:Y:S01]  /*61bd0*/  LDL.LU.64 R20, [R1+0x268] ;  /* 0x0002680001147983 */ /* 0x000ea20000300a00 */
[----:B------:R-:W2:Y:S01]  /*61be0*/  LDL.LU.64 R18, [R1+0x248] ;  /* 0x0002480001127983 */ /* 0x000ea20000300a00 */
[----:B------:R-:W-:-:S03]  /*61bf0*/  IMAD.WIDE R100, R175, 0x4, R16 ;  /* 0x00000004af647825 */ /* 0x000fc600078e0210 */
[----:B------:R-:W2:Y:S01]  /*61c00*/  LDL.LU.64 R16, [R1+0x228] ;  /* 0x0002280001107983 */ /* 0x000ea20000300a00 */
[----:B------:R-:W-:-:S03]  /*61c10*/  IMAD.WIDE R98, R175, 0x4, R14 ;  /* 0x00000004af627825 */ /* 0x000fc600078e020e */
[----:B------:R-:W2:Y:S01]  /*61c20*/  LDL.LU.64 R14, [R1+0x208] ;  /* 0x00020800010e7983 */ /* 0x000ea20000300a00 */
[----:B-----5:R-:W-:-:S04]  /*61c30*/  IMAD.WIDE R94, R175, 0x4, R12 ;  /* 0x00000004af5e7825 */ /* 0x020fc800078e020c */
[C---:B---3--:R-:W-:Y:S01]  /*61c40*/  IMAD.WIDE R92, R175.reuse, 0x4, R10 ;  /* 0x00000004af5c7825 */ /* 0x048fe200078e020a */
[----:B------:R-:W3:Y:S03]  /*61c50*/  LDL.LU.64 R12, [R1+0x1e8] ;  /* 0x0001e800010c7983 */ /* 0x000ee60000300a00 */
[----:B------:R-:W5:Y:S02]  /*61c60*/  LDL.LU.64 R10, [R1+0x1c8] ;  /* 0x0001c800010a7983 */ /* 0x000f640000300a00 */
[C---:B----4-:R-:W-:Y:S02]  /*61c70*/  IMAD.WIDE R90, R175.reuse, 0x4, R8 ;  /* 0x00000004af5a7825 */ /* 0x050fe400078e0208 */
[----:B------:R-:W4:Y:S02]  /*61c80*/  LDL.LU.64 R8, [R1+0x1a8] ;  /* 0x0001a80001087983 */ /* 0x000f240000300a00 */
[----:B--2---:R-:W-:-:S02]  /*61c90*/  IMAD.WIDE R88, R175, 0x4, R6 ;  /* 0x00000004af587825 */ /* 0x004fc400078e0206 */
[----:B------:R-:W5:Y:S04]  /*61ca0*/  LDL.LU.64 R6, [R1+0x188] ;  /* 0x0001880001067983 */ /* 0x000f680000300a00 */
[----:B------:R-:W1:Y:S01]  /*61cb0*/  S2R R251, SR_TID.X ;  /* 0x0000000000fb7919 */ /* 0x000e620000002100 */
[----:B------:R-:W-:-:S04]  /*61cc0*/  IMAD.WIDE R96, R175, 0x4, R22 ;  /* 0x00000004af607825 */ /* 0x000fc800078e0216 */
[----:B------:R-:W5:Y:S02]  /*61cd0*/  LDL.LU.64 R28, [R1+0x168] ;  /* 0x00016800011c7983 */ /* 0x000f640000300a00 */
[C---:B------:R-:W-:Y:S01]  /*61ce0*/  IMAD.WIDE R86, R175.reuse, 0x4, R20 ;  /* 0x00000004af567825 */ /* 0x040fe200078e0214 */
[----:B------:R-:W5:Y:S03]  /*61cf0*/  LDL.LU.64 R26, [R1+0x148] ;  /* 0x00014800011a7983 */ /* 0x000f660000300a00 */
[----:B------:R-:W-:-:S04]  /*61d00*/  IMAD.WIDE R84, R175, 0x4, R18 ;  /* 0x00000004af547825 */ /* 0x000fc800078e0212 */
[----:B------:R-:W5:Y:S02]  /*61d10*/  LDL.LU.64 R24, [R1+0x128] ;  /* 0x0001280001187983 */ /* 0x000f640000300a00 */
[----:B------:R-:W-:Y:S01]  /*61d20*/  IMAD.WIDE R82, R175, 0x4, R16 ;  /* 0x00000004af527825 */ /* 0x000fe200078e0210 */
[----:B------:R-:W5:Y:S01]  /*61d30*/  LDL.LU.64 R22, [R1+0x108] ;  /* 0x0001080001167983 */ /* 0x000f620000300a00 */
[----:B-1----:R-:W-:-:S04]  /*61d40*/  LOP3.LUT R251, R251, 0x7f, RZ, 0xc0, !PT ;  /* 0x0000007ffbfb7812 */ /* 0x002fc800078ec0ff */
[----:B------:R-:W-:-:S04]  /*61d50*/  SHF.L.U32 R251, R251, 0x2, RZ ;  /* 0x00000002fbfb7819 */ /* 0x000fc800000006ff */
[----:B------:R-:W-:-:S04]  /*61d60*/  LOP3.LUT R250, R251, 0x60, RZ, 0x3c, !PT ;  /* 0x00000060fbfa7812 */ /* 0x000fc800078e3cff */
[C---:B------:R-:W-:Y:S02]  /*61d70*/  IADD3 R4, R250.reuse, 0x100000, RZ ;  /* 0x00100000fa047810 */ /* 0x040fe40007ffe0ff */
        /* <DEDUP_REMOVED lines=8> */
[----:B------:R1:W-:Y:S02]  /*61e00*/  LDGSTS.E [R3+0x45c00], [R102.64], P0 ;  /* 0x45c0000066037fae */ /* 0x0003e40008121844 */
[----:B------:R1:W-:Y:S02]  /*61e10*/  LDGSTS.E [R2+0x46c00], [R100.64], P0 ;  /* 0x46c0000064027fae */ /* 0x0003e40008121844 */
[C---:B------:R-:W-:Y:S01]  /*61e20*/  IMAD.WIDE R14, R175.reuse, 0x4, R14 ;  /* 0x00000004af0e7825 */ /* 0x040fe200078e020e */
[----:B------:R1:W-:Y:S03]  /*61e30*/  LDGSTS.E [R0+0x47c00], [R98.64], P0 ;  /* 0x47c0000062007fae */ /* 0x0003e60008121844 */
[----:B------:R1:W-:Y:S02]  /*61e40*/  LDGSTS.E [R4+0x48c00], [R96.64], P0 ;  /* 0x48c0000060047fae */ /* 0x0003e40008121844 */
[----:B------:R1:W-:Y:S02]  /*61e50*/  LDGSTS.E [R3+0x49c00], [R94.64], P0 ;  /* 0x49c000005e037fae */ /* 0x0003e40008121844 */
[----:B------:R1:W-:Y:S01]  /*61e60*/  LDGSTS.E [R2+0x4ac00], [R92.64], P0 ;  /* 0x4ac000005c027fae */ /* 0x0003e20008121844 */
[----:B------:R1:W-:Y:S04]  /*61e70*/  LDGSTS.E [R0+0x4bc00], [R90.64], P0 ;  /* 0x4bc000005a007fae */ /* 0x0003e80008121844 */
[----:B------:R1:W-:Y:S01]  /*61e80*/  STL.64 [R1+0x90], R14 ;  /* 0x0000900e01007387 */ /* 0x0003e20000100a00 */
[----:B------:R1:W-:Y:S02]  /*61e90*/  LDGSTS.E [R4+0x4cc00], [R88.64], P0 ;  /* 0x4cc0000058047fae */ /* 0x0003e40008121844 */
[----:B------:R-:W5:Y:S02]  /*61ea0*/  LDL.LU.64 R20, [R1+0xe8] ;  /* 0x0000e80001147983 */ /* 0x000f640000300a00 */
[----:B------:R1:W-:Y:S01]  /*61eb0*/  LDGSTS.E [R3+0x4dc00], [R86.64], P0 ;  /* 0x4dc0000056037fae */ /* 0x0003e20008121844 */
[----:B------:R-:W5:Y:S04]  /*61ec0*/  LDL.LU.64 R18, [R1+0xc8] ;  /* 0x0000c80001127983 */ /* 0x000f680000300a00 */
[----:B------:R1:W-:Y:S01]  /*61ed0*/  LDGSTS.E [R2+0x4ec00], [R84.64], P0 ;  /* 0x4ec0000054027fae */ /* 0x0003e20008121844 */
[----:B------:R1:W-:Y:S02]  /*61ee0*/  LDGSTS.E [R0+0x4fc00], [R82.64], P0 ;  /* 0x4fc0000052007fae */ /* 0x0003e40008121844 */
[----:B------:R1:W-:Y:S02]  /*61ef0*/  LDGSTS.E [R4+0x50c00], [R14.64], P0 ;  /* 0x50c000000e047fae */ /* 0x0003e40008121844 */
[----:B---3--:R-:W-:-:S04]  /*61f00*/  IMAD.WIDE R12, R175, 0x4, R12 ;  /* 0x00000004af0c7825 */ /* 0x008fc800078e020c */
[C---:B-----5:R-:W-:Y:S01]  /*61f10*/  IMAD.WIDE R10, R175.reuse, 0x4, R10 ;  /* 0x00000004af0a7825 */ /* 0x060fe200078e020a */
[----:B------:R3:W-:Y:S04]  /*61f20*/  STL.64 [R1+0xb0], R12 ;  /* 0x0000b00c01007387 */ /* 0x0007e80000100a00 */
[----:B------:R5:W-:Y:S01]  /*61f30*/  STL.64 [R1+0xd0], R10 ;  /* 0x0000d00a01007387 */ /* 0x000be20000100a00 */
[----:B------:R-:W2:Y:S02]  /*61f40*/  LDL.LU.64 R16, [R1+0xa8] ;  /* 0x0000a80001107983 */ /* 0x000ea40000300a00 */
[----:B-1----:R-:W2:Y:S01]  /*61f50*/  LDL.LU.64 R14, [R1+0x88] ;  /* 0x00008800010e7983 */ /* 0x002ea20000300a00 */
[----:B------:R3:W-:Y:S01]  /*61f60*/  LDGSTS.E [R3+0x51c00], [R12.64], P0 ;  /* 0x51c000000c037fae */ /* 0x0007e20008121844 */
[----:B------:R5:W-:Y:S02]  /*61f70*/  LDGSTS.E [R2+0x52c00], [R10.64], P0 ;  /* 0x52c000000a027fae */ /* 0x000be40008121844 */
[----:B----4-:R-:W-:-:S05]  /*61f80*/  IMAD.WIDE R8, R175, 0x4, R8 ;  /* 0x00000004af087825 */ /* 0x010fca00078e0208 */
[----:B------:R1:W-:Y:S04]  /*61f90*/  STL.64 [R1+0xf0], R8 ;  /* 0x0000f00801007387 */ /* 0x0003e80000100a00 */
[----:B---3--:R-:W3:Y:S01]  /*61fa0*/  LDL.LU.64 R12, [R1+0x68] ;  /* 0x00006800010c7983 */ /* 0x008ee20000300a00 */
[----:B-----5:R-:W4:Y:S03]  /*61fb0*/  LDL.LU.64 R10, [R1+0x48] ;  /* 0x00004800010a7983 */ /* 0x020f260000300a00 */
[----:B------:R1:W-:Y:S01]  /*61fc0*/  LDGSTS.E [R0+0x53c00], [R8.64], P0 ;  /* 0x53c0000008007fae */ /* 0x0003e20008121844 */
[----:B------:R-:W-:-:S05]  /*61fd0*/  IMAD.WIDE R6, R175, 0x4, R6 ;  /* 0x00000004af067825 */ /* 0x000fca00078e0206 */
[----:B------:R5:W-:Y:S04]  /*61fe0*/  STL.64 [R1+0x110], R6 ;  /* 0x0001100601007387 */ /* 0x000be80000100a00 */
[----:B-1----:R-:W4:Y:S04]  /*61ff0*/  LDL.LU.64 R8, [R1+0x28] ;  /* 0x0000280001087983 */ /* 0x002f280000300a00 */
[----:B------:R5:W-:Y:S04]  /*62000*/  LDGSTS.E [R4+0x54c00], [R6.64], P0 ;  /* 0x54c0000006047fae */ /* 0x000be80008121844 */
[----:B-----5:R-:W5:Y:S01]  /*62010*/  LDL.LU.64 R6, [R1+0x8] ;  /* 0x0000080001067983 */ /* 0x020f620000300a00 */
        /* <DEDUP_REMOVED lines=12> */
[----:B------:R-:W-:-:S04]  /*620e0*/  IMAD.WIDE R20, R175, 0x4, R20 ;  /* 0x00000004af147825 */ /* 0x000fc800078e0214 */
[C---:B------:R-:W-:Y:S01]  /*620f0*/  IMAD.WIDE R18, R175.reuse, 0x4, R18 ;  /* 0x00000004af127825 */ /* 0x040fe200078e0212 */
[----:B------:R-:W-:Y:S04]  /*62100*/  STL.64 [R1+0xe8], R20 ;  /* 0x0000e81401007387 */ /* 0x000fe80000100a00 */
[----:B------:R1:W-:Y:S01]  /*62110*/  LDGSTS.E [R3+0x59c00], [R20.64], P0 ;  /* 0x59c0000014037fae */ /* 0x0003e20008121844 */
[----:B------:R-:W-:Y:S02]  /*62120*/  STL.64 [R1+0xc8], R18 ;  /* 0x0000c81201007387 */ /* 0x000fe40000100a00 */
[----:B------:R1:W-:Y:S02]  /*62130*/  LDGSTS.E [R2+0x5ac00], [R18.64], P0 ;  /* 0x5ac0000012027fae */ /* 0x0003e40008121844 */
[----:B--2---:R-:W-:-:S04]  /*62140*/  IMAD.WIDE R16, R175, 0x4, R16 ;  /* 0x00000004af107825 */ /* 0x004fc800078e0210 */
[C---:B------:R-:W-:Y:S01]  /*62150*/  IMAD.WIDE R14, R175.reuse, 0x4, R14 ;  /* 0x00000004af0e7825 */ /* 0x040fe200078e020e */
[----:B------:R-:W-:Y:S04]  /*62160*/  STL.64 [R1+0xa8], R16 ;  /* 0x0000a81001007387 */ /* 0x000fe80000100a00 */
[----:B------:R2:W-:Y:S01]  /*62170*/  LDGSTS.E [R0+0x5bc00], [R16.64], P0 ;  /* 0x5bc0000010007fae */ /* 0x0005e20008121844 */
[----:B------:R-:W-:Y:S02]  /*62180*/  STL.64 [R1+0x88], R14 ;  /* 0x0000880e01007387 */ /* 0x000fe40000100a00 */
[----:B------:R1:W-:Y:S02]  /*62190*/  LDGSTS.E [R4+0x5cc00], [R14.64], P0 ;  /* 0x5cc000000e047fae */ /* 0x0003e40008121844 */
[----:B---3--:R-:W-:-:S04]  /*621a0*/  IMAD.WIDE R12, R175, 0x4, R12 ;  /* 0x00000004af0c7825 */ /* 0x008fc800078e020c */
[C---:B----4-:R-:W-:Y:S01]  /*621b0*/  IMAD.WIDE R10, R175.reuse, 0x4, R10 ;  /* 0x00000004af0a7825 */ /* 0x050fe200078e020a */
[----:B------:R-:W-:Y:S04]  /*621c0*/  STL.64 [R1+0x208], R12 ;  /* 0x0002080c01007387 */ /* 0x000fe80000100a00 */
[----:B------:R3:W-:Y:S01]  /*621d0*/  LDGSTS.E [R3+0x5dc00], [R12.64], P0 ;  /* 0x5dc000000c037fae */ /* 0x0007e20008121844 */
[----:B------:R4:W-:Y:S02]  /*621e0*/  STL.64 [R1+0x228], R10 ;  /* 0x0002280a01007387 */ /* 0x0009e40000100a00 */
[----:B------:R4:W-:Y:S02]  /*621f0*/  LDGSTS.E [R2+0x5ec00], [R10.64], P0 ;  /* 0x5ec000000a027fae */ /* 0x0009e40008121844 */
[----:B------:R-:W-:-:S05]  /*62200*/  IMAD.WIDE R8, R175, 0x4, R8 ;  /* 0x00000004af087825 */ /* 0x000fca00078e0208 */
[----:B------:R1:W-:Y:S04]  /*62210*/  STL.64 [R1+0x248], R8 ;  /* 0x0002480801007387 */ /* 0x0003e80000100a00 */
[----:B------:R1:W-:Y:S01]  /*62220*/  LDGSTS.E [R0+0x5fc00], [R8.64], P0 ;  /* 0x5fc0000008007fae */ /* 0x0003e20008121844 */
[----:B----4-:R-:W-:-:S04]  /*62230*/  IMAD.WIDE R10, R175, 0x4, R124 ;  /* 0x00000004af0a7825 */ /* 0x010fc800078e027c */
[----:B-----5:R-:W-:-:S04]  /*62240*/  IMAD.WIDE R6, R175, 0x4, R6 ;  /* 0x00000004af067825 */ /* 0x020fc800078e0206 */
        /* <DEDUP_REMOVED lines=9> */
[C---:B-----5:R-:W-:Y:S01]  /*622e0*/  IMAD.WIDE R8, R175.reuse, 0x4, R130 ;  /* 0x00000004af087825 */ /* 0x060fe200078e0282 */
[----:B------:R1:W-:Y:S04]  /*622f0*/  STL.64 [R1+0x2c8], R6 ;  /* 0x0002c80601007387 */ /* 0x0003e80000100a00 */
[----:B------:R1:W-:Y:S01]  /*62300*/  LDGSTS.E [R0+0x63c00], [R6.64], P0 ;  /* 0x63c0000006007fae */ /* 0x0003e20008121844 */
[----:B------:R4:W-:Y:S02]  /*62310*/  STL.64 [R1+0x2e8], R8 ;  /* 0x0002e80801007387 */ /* 0x0009e40000100a00 */
[----:B------:R4:W-:Y:S02]  /*62320*/  LDGSTS.E [R4+0x64c00], [R8.64], P0 ;  /* 0x64c0000008047fae */ /* 0x0009e40008121844 */
[----:B------:R5:W-:Y:S01]  /*62330*/  STL.64 [R1+0x308], R10 ;  /* 0x0003080a01007387 */ /* 0x000be20000100a00 */
[----:B------:R5:W-:Y:S01]  /*62340*/  LDGSTS.E [R3+0x65c00], [R10.64], P0 ;  /* 0x65c000000a037fae */ /* 0x000be20008121844 */
[----:B-1----:R-:W-:-:S04]  /*62350*/  IMAD.WIDE R6, R175, 0x4, R134 ;  /* 0x00000004af067825 */ /* 0x002fc800078e0286 */
[C---:B----4-:R-:W-:Y:S01]  /*62360*/  IMAD.WIDE R8, R175.reuse, 0x4, R136 ;  /* 0x00000004af087825 */ /* 0x050fe200078e0288 */
[----:B------:R1:W-:Y:S04]  /*62370*/  STL.64 [R1+0x328], R6 ;  /* 0x0003280601007387 */ /* 0x0003e80000100a00 */
[----:B------:R1:W-:Y:S01]  /*62380*/  LDGSTS.E [R2+0x66c00], [R6.64], P0 ;  /* 0x66c0000006027fae */ /* 0x0003e20008121844 */
[----:B------:R4:W-:Y:S02]  /*62390*/  STL.64 [R1+0x348], R8 ;  /* 0x0003480801007387 */ /* 0x0009e40000100a00 */
[----:B------:R4:W-:Y:S02]  /*623a0*/  LDGSTS.E [R0+0x67c00], [R8.64], P0 ;  /* 0x67c0000008007fae */ /* 0x0009e40008121844 */
[----:B-----5:R-:W-:-:S04]  /*623b0*/  IMAD.WIDE R10, R175, 0x4, R140 ;  /* 0x00000004af0a7825 */ /* 0x020fc800078e028c */
[----:B-1----:R-:W-:-:S04]  /*623c0*/  IMAD.WIDE R6, R175, 0x4, R138 ;  /* 0x00000004af067825 */ /* 0x002fc800078e028a */
        /* <DEDUP_REMOVED lines=27> */
[----:B------:R-:W-:Y:S02]  /*62580*/  STL.64 [R1+0x35a8], R10 ;  /* 0x0035a80a01007387 */ /* 0x000fe40000100a00 */
[----:B------:R4:W-:Y:S02]  /*62590*/  LDGSTS.E [R3+0x71c00], [R10.64], P0 ;  /* 0x71c000000a037fae */ /* 0x0009e40008121844 */
[----:B------:R5:W-:Y:S01]  /*625a0*/  STL.64 [R1+0x35b0], R8 ;  /* 0x0035b00801007387 */ /* 0x000be20000100a00 */
[----:B------:R5:W-:Y:S01]  /*625b0*/  LDGSTS.E [R2+0x72c00], [R8.64], P0 ;  /* 0x72c0000008027fae */ /* 0x000be20008121844 */
[----:B-1----:R-:W-:-:S04]  /*625c0*/  IMAD.WIDE R6, R175, 0x4, R160 ;  /* 0x00000004af067825 */ /* 0x002fc800078e02a0 */
[C---:B-----5:R-:W-:Y:S01]  /*625d0*/  IMAD.WIDE R8, R175.reuse, 0x4, R162 ;  /* 0x00000004af087825 */ /* 0x060fe200078e02a2 */
[----:B------:R1:W-:Y:S04]  /*625e0*/  STL.64 [R1+0x35b8], R6 ;  /* 0x0035b80601007387 */ /* 0x0003e80000100a00 */
[----:B------:R1:W-:Y:S04]  /*625f0*/  LDGSTS.E [R0+0x73c00], [R6.64], P0 ;  /* 0x73c0000006007fae */ /* 0x0003e80008121844 */
[----:B------:R2:W-:Y:S01]  /*62600*/  STL.64 [R1+0x35c8], R8 ;  /* 0x0035c80801007387 */ /* 0x0005e20000100a00 */
[----:B------:R2:W-:Y:S02]  /*62610*/  LDGSTS.E [R4+0x74c00], [R8.64], P0 ;  /* 0x74c0000008047fae */ /* 0x0005e40008121844 */
[----:B-1----:R-:W-:-:S05]  /*62620*/  IMAD.WIDE R6, R175, 0x4, R164 ;  /* 0x00000004af067825 */ /* 0x002fca00078e02a4 */
[----:B------:R1:W-:Y:S01]  /*62630*/  STL.64 [R1+0x35d0], R6 ;  /* 0x0035d00601007387 */ /* 0x0003e20000100a00 */
[----:B------:R-:W5:Y:S02]  /*62640*/  LDL.LU.64 R18, [R1+0x3f8] ;  /* 0x0003f80001127983 */ /* 0x000f640000300a00 */
[----:B--2---:R-:W2:Y:S02]  /*62650*/  LDL.LU.64 R16, [R1+0x3e0] ;  /* 0x0003e00001107983 */ /* 0x004ea40000300a00 */
[----:B------:R-:W2:Y:S01]  /*62660*/  LDL.LU.64 R14, [R1+0x3c0] ;  /* 0x0003c000010e7983 */ /* 0x000ea20000300a00 */
[----:B---3--:R-:W3:Y:S01]  /*62670*/  LDL.LU.64 R12, [R1+0x3a0] ;  /* 0x0003a000010c7983 */ /* 0x008ee20000300a00 */
[----:B----4-:R-:W4:Y:S02]  /*62680*/  LDL.LU.64 R10, [R1+0x380] ;  /* 0x00038000010a7983 */ /* 0x010f240000300a00 */
[----:B------:R-:W3:Y:S01]  /*62690*/  LDL.LU.64 R8, [R1+0x360] ;  /* 0x0003600001087983 */ /* 0x000ee20000300a00 */
[----:B------:R1:W-:Y:S01]  /*626a0*/  LDGSTS.E [R3+0x75c00], [R6.64], P0 ;  /* 0x75c0000006037fae */ /* 0x0003e20008121844 */
[----:B------:R-:W4:Y:S03]  /*626b0*/  LDL.LU.64 R22, [R1+0x340] ;  /* 0x0003400001167983 */ /* 0x000f260000300a00 */
[----:B-1----:R-:W4:Y:S01]  /*626c0*/  LDL.LU.64 R6, [R1+0x320] ;  /* 0x0003200001067983 */ /* 0x002f220000300a00 */
[----:B-----5:R-:W-:-:S04]  /*626d0*/  IMAD.WIDE R80, R175, 0x4, R18 ;  /* 0x00000004af507825 */ /* 0x020fc800078e0212 */
[C---:B--2---:R-:W-:Y:S01]  /*626e0*/  IMAD.WIDE R78, R175.reuse, 0x4, R16 ;  /* 0x00000004af4e7825 */ /* 0x044fe200078e0210 */
[----:B------:R-:W2:Y:S03]  /*626f0*/  LDL.LU.64 R18, [R1+0x300] ;  /* 0x0003000001127983 */ /* 0x000ea60000300a00 */
[----:B------:R-:W5:Y:S02]  /*62700*/  LDL.LU.64 R16, [R1+0x2e0] ;  /* 0x0002e00001107983 */ /* 0x000f640000300a00 */
[----:B------:R-:W-:-:S04]  /*62710*/  IMAD.WIDE R76, R175, 0x4, R14 ;  /* 0x00000004af4c7825 */ /* 0x000fc800078e020e */
[C---:B---3--:R-:W-:Y:S01]  /*62720*/  IMAD.WIDE R74, R175.reuse, 0x4, R12 ;  /* 0x00000004af4a7825 */ /* 0x048fe200078e020c */
[----:B------:R-:W3:Y:S03]  /*62730*/  LDL.LU.64 R14, [R1+0x2c0] ;  /* 0x0002c000010e7983 */ /* 0x000ee60000300a00 */
[----:B------:R-:W3:Y:S02]  /*62740*/  LDL.LU.64 R12, [R1+0x2a0] ;  /* 0x0002a000010c7983 */ /* 0x000ee40000300a00 */
[----:B----4-:R-:W-:-:S04]  /*62750*/  IMAD.WIDE R72, R175, 0x4, R10 ;  /* 0x00000004af487825 */ /* 0x010fc800078e020a */
[C---:B------:R-:W-:Y:S01]  /*62760*/  IMAD.WIDE R70, R175.reuse, 0x4, R8 ;  /* 0x00000004af467825 */ /* 0x040fe200078e0208 */
[----:B------:R-:W4:Y:S03]  /*62770*/  LDL.LU.64 R10, [R1+0x280] ;  /* 0x00028000010a7983 */ /* 0x000f260000300a00 */
[----:B------:R-:W4:Y:S02]  /*62780*/  LDL.LU.64 R20, [R1+0x260] ;  /* 0x0002600001147983 */ /* 0x000f240000300a00 */
[----:B------:R-:W4:Y:S02]  /*62790*/  LDL.LU.64 R8, [R1+0x240] ;  /* 0x0002400001087983 */ /* 0x000f240000300a00 */
[C---:B------:R-:W-:Y:S02]  /*627a0*/  IMAD.WIDE R66, R175.reuse, 0x4, R6 ;  /* 0x00000004af427825 */ /* 0x040fe400078e0206 */
[----:B------:R-:W4:Y:S02]  /*627b0*/  LDL.LU.64 R6, [R1+0x220] ;  /* 0x0002200001067983 */ /* 0x000f240000300a00 */
[----:B--2---:R-:W-:-:S04]  /*627c0*/  IMAD.WIDE R64, R175, 0x4, R18 ;  /* 0x00000004af407825 */ /* 0x004fc800078e0212 */
[C---:B-----5:R-:W-:Y:S01]  /*627d0*/  IMAD.WIDE R62, R175.reuse, 0x4, R16 ;  /* 0x00000004af3e7825 */ /* 0x060fe200078e0210 */
[----:B------:R-:W2:Y:S03]  /*627e0*/  LDL.LU.64 R18, [R1+0x200] ;  /* 0x0002000001127983 */ /* 0x000ea60000300a00 */
[----:B------:R-:W5:Y:S02]  /*627f0*/  LDL.LU.64 R16, [R1+0x1e0] ;  /* 0x0001e00001107983 */ /* 0x000f640000300a00 */
[----:B---3--:R-:W-:-:S04]  /*62800*/  IMAD.WIDE R60, R175, 0x4, R14 ;  /* 0x00000004af3c7825 */ /* 0x008fc800078e020e */
[C---:B------:R-:W-:Y:S01]  /*62810*/  IMAD.WIDE R58, R175.reuse, 0x4, R12 ;  /* 0x00000004af3a7825 */ /* 0x040fe200078e020c */
[----:B------:R-:W3:Y:S03]  /*62820*/  LDL.LU.64 R14, [R1+0x1c0] ;  /* 0x0001c000010e7983 */ /* 0x000ee60000300a00 */
[----:B------:R-:W3:Y:S02]  /*62830*/  LDL.LU.64 R12, [R1+0x1a0] ;  /* 0x0001a000010c7983 */ /* 0x000ee40000300a00 */
[----:B----4-:R-:W-:-:S04]  /*62840*/  IMAD.WIDE R56, R175, 0x4, R10 ;  /* 0x00000004af387825 */ /* 0x010fc800078e020a */
[C---:B------:R-:W-:Y:S01]  /*62850*/  IMAD.WIDE R52, R175.reuse, 0x4, R8 ;  /* 0x00000004af347825 */ /* 0x040fe200078e0208 */
[----:B------:R-:W4:Y:S03]  /*62860*/  LDL.LU.64 R10, [R1+0x180] ;  /* 0x00018000010a7983 */ /* 0x000f260000300a00 */
[----:B------:R-:W4:Y:S02]  /*62870*/  LDL.LU.64 R28, [R1+0x160] ;  /* 0x00016000011c7983 */ /* 0x000f240000300a00 */
[----:B------:R-:W4:Y:S02]  /*62880*/  LDL.LU.64 R8, [R1+0x140] ;  /* 0x0001400001087983 */ /* 0x000f240000300a00 */
[----:B------:R-:W4:Y:S02]  /*62890*/  LDL.LU.64 R26, [R1+0x120] ;  /* 0x00012000011a7983 */ /* 0x000f240000300a00 */
[C---:B------:R-:W-:Y:S01]  /*628a0*/  IMAD.WIDE R68, R175.reuse, 0x4, R22 ;  /* 0x00000004af447825 */ /* 0x040fe200078e0216 */
[----:B------:R-:W4:Y:S03]  /*628b0*/  LDL.LU.64 R24, [R1+0x100] ;  /* 0x0001000001187983 */ /* 0x000f260000300a00 */
[----:B------:R-:W-:-:S04]  /*628c0*/  IMAD.WIDE R54, R175, 0x4, R20 ;  /* 0x00000004af367825 */ /* 0x000fc800078e0214 */
[----:B------:R-:W4:Y:S02]  /*628d0*/  LDL.LU.64 R22, [R1+0xe0] ;  /* 0x0000e00001167983 */ /* 0x000f240000300a00 */
[----:B------:R-:W4:Y:S02]  /*628e0*/  LDL.LU.64 R20, [R1+0xc0] ;  /* 0x0000c00001147983 */ /* 0x000f240000300a00 */
[----:B--2---:R-:W-:-:S04]  /*628f0*/  IMAD.WIDE R114, R175, 0x4, R18 ;  /* 0x00000004af727825 */ /* 0x004fc800078e0212 */
[C---:B-----5:R-:W-:Y:S01]  /*62900*/  IMAD.WIDE R116, R175.reuse, 0x4, R16 ;  /* 0x00000004af747825 */ /* 0x060fe200078e0210 */
[----:B------:R-:W2:Y:S03]  /*62910*/  LDL.LU.64 R18, [R1+0xa0] ;  /* 0x0000a00001127983 */ /* 0x000ea60000300a00 */
[----:B---3--:R-:W-:-:S04]  /*62920*/  IMAD.WIDE R118, R175, 0x4, R14 ;  /* 0x00000004af767825 */ /* 0x008fc800078e020e */
[----:B------:R-:W3:Y:S02]  /*62930*/  LDL.LU.64 R16, [R1+0x80] ;  /* 0x0000800001107983 */ /* 0x000ee40000300a00 */
[C---:B------:R-:W-:Y:S01]  /*62940*/  IMAD.WIDE R120, R175.reuse, 0x4, R12 ;  /* 0x00000004af787825 */ /* 0x040fe200078e020c */
[----:B------:R-:W5:Y:S03]  /*62950*/  LDL.LU.64 R14, [R1+0x60] ;  /* 0x00006000010e7983 */ /* 0x000f660000300a00 */
[C---:B----4-:R-:W-:Y:S01]  /*62960*/  IMAD.WIDE R122, R175.reuse, 0x4, R10 ;  /* 0x00000004af7a7825 */ /* 0x050fe200078e020a */
[----:B------:R-:W4:Y:S03]  /*62970*/  LDL.LU.64 R12, [R1+0x40] ;  /* 0x00004000010c7983 */ /* 0x000f260000300a00 */
[----:B------:R-:W2:Y:S02]  /*62980*/  LDL.LU.64 R10, [R1+0x20] ;  /* 0x00002000010a7983 */ /* 0x000ea40000300a00 */
[----:B------:R-:W-:-:S02]  /*62990*/  IMAD.WIDE R126, R175, 0x4, R8 ;  /* 0x00000004af7e7825 */ /* 0x000fc400078e0208 */
[----:B------:R-:W2:Y:S02]  /*629a0*/  LDL.LU.64 R8, [R1] ;  /* 0x0000000001087983 */ /* 0x000ea40000300a00 */
[----:B------:R1:W-:Y:S02]  /*629b0*/  STL [R1+0x2c70], RZ ;  /* 0x002c70ff01007387 */ /* 0x0003e40000100800 */
[----:B------:R1:W-:Y:S02]  /*629c0*/  STL [R1+0x2c74], RZ ;  /* 0x002c74ff01007387 */ /* 0x0003e40000100800 */
[----:B------:R1:W-:Y:S01]  /*629d0*/  STL [R1+0x2c78], RZ ;  /* 0x002c78ff01007387 */ /* 0x0003e20000100800 */
[----:B------:R1:W-:Y:S01]  /*629e0*/  STL [R1+0x2c7c], RZ ;  /* 0x002c7cff01007387 */ /* 0x0003e20000100800 */
        /* <DEDUP_REMOVED lines=1676> */
[----:B------:R1:W-:Y:S02]  /*692b0*/  STL [R1], RZ ;  /* 0x000000ff01007387 */ /* 0x0003e40000100800 */
        /* <DEDUP_REMOVED lines=192> */
[----:B------:R1:W-:Y:S01]  /*69ec0*/  STL [R1+0x1de4], RZ ;  /* 0x001de4ff01007387 */ /* 0x0003e20000100800 */
[----:B------:R-:W1:Y:S01]  /*69ed0*/  S2R R251, SR_TID.X ;  /* 0x0000000000fb7919 */ /* 0x000e620000002100 */
        /* <DEDUP_REMOVED lines=24> */
[----:B-1----:R-:W-:Y:S01]  /*6a060*/  LOP3.LUT R251, R251, 0x7f, RZ, 0xc0, !PT ;  /* 0x0000007ffbfb7812 */ /* 0x002fe200078ec0ff */
[----:B------:R1:W-:Y:S02]  /*6a070*/  STL [R1+0x1e38], RZ ;  /* 0x001e38ff01007387 */ /* 0x0003e40000100800 */
[----:B------:R1:W-:Y:S02]  /*6a080*/  STL [R1+0x1e3c], RZ ;  /* 0x001e3cff01007387 */ /* 0x0003e40000100800 */
[C---:B------:R-:W-:Y:S01]  /*6a090*/  IMAD.WIDE R166, R175.reuse, 0x4, R166 ;  /* 0x00000004afa67825 */ /* 0x040fe200078e02a6 */
[----:B------:R1:W-:Y:S03]  /*6a0a0*/  STL [R1+0x1db0], RZ ;  /* 0x001db0ff01007387 */ /* 0x0003e60000100800 */
[----:B------:R-:W-:-:S04]  /*6a0b0*/  IMAD.WIDE R168, R175, 0x4, R168 ;  /* 0x00000004afa87825 */ /* 0x000fc800078e02a8 */
[----:B------:R1:W-:Y:S02]  /*6a0c0*/  STL [R1+0x1db4], RZ ;  /* 0x001db4ff01007387 */ /* 0x0003e40000100800 */
[C---:B------:R-:W-:Y:S01]  /*6a0d0*/  IMAD.WIDE R170, R175.reuse, 0x4, R170 ;  /* 0x00000004afaa7825 */ /* 0x040fe200078e02aa */
[----:B------:R1:W-:Y:S03]  /*6a0e0*/  STL [R1+0x1db8], RZ ;  /* 0x001db8ff01007387 */ /* 0x0003e60000100800 */
[----:B------:R-:W-:-:S04]  /*6a0f0*/  IMAD.WIDE R172, R175, 0x4, R172 ;  /* 0x00000004afac7825 */ /* 0x000fc800078e02ac */
[----:B------:R-:W-:Y:S02]  /*6a100*/  IMAD.SHL.U32 R251, R251, 0x4, RZ ;  /* 0x00000004fbfb7824 */ /* 0x000fe400078e00ff */
[----:B------:R1:W-:Y:S02]  /*6a110*/  STL [R1+0x1dbc], RZ ;  /* 0x001dbcff01007387 */ /* 0x0003e40000100800 */
[C---:B------:R-:W-:Y:S01]  /*6a120*/  IMAD.WIDE R176, R175.reuse, 0x4, R176 ;  /* 0x00000004afb07825 */ /* 0x040fe200078e02b0 */
[----:B------:R1:W-:Y:S04]  /*6a130*/  STL [R1+0x1da0], RZ ;  /* 0x001da0ff01007387 */ /* 0x0003e80000100800 */
[----:B------:R1:W-:Y:S01]  /*6a140*/  LDGSTS.E [R2+0x76c00], [R166.64], P0 ;  /* 0x76c00000a6027fae */ /* 0x0003e20008121844 */
[----:B------:R-:W-:-:S04]  /*6a150*/  IMAD.WIDE R178, R175, 0x4, R178 ;  /* 0x00000004afb27825 */ /* 0x000fc800078e02b2 */
[----:B------:R1:W-:Y:S02]  /*6a160*/  STL [R1+0x1da4], RZ ;  /* 0x001da4ff01007387 */ /* 0x0003e40000100800 */
[----:B------:R1:W-:Y:S02]  /*6a170*/  LDGSTS.E [R0+0x77c00], [R168.64], P0 ;  /* 0x77c00000a8007fae */ /* 0x0003e40008121844 */
[C---:B------:R-:W-:Y:S01]  /*6a180*/  IMAD.WIDE R180, R175.reuse, 0x4, R180 ;  /* 0x00000004afb47825 */ /* 0x040fe200078e02b4 */
[----:B------:R1:W-:Y:S04]  /*6a190*/  STL [R1+0x1da8], RZ ;  /* 0x001da8ff01007387 */ /* 0x0003e80000100800 */
[----:B------:R1:W-:Y:S01]  /*6a1a0*/  LDGSTS.E [R4+0x78c00], [R170.64], P0 ;  /* 0x78c00000aa047fae */ /* 0x0003e20008121844 */
[----:B------:R-:W-:-:S04]  /*6a1b0*/  IMAD.WIDE R182, R175, 0x4, R182 ;  /* 0x00000004afb67825 */ /* 0x000fc800078e02b6 */
[----:B------:R1:W-:Y:S02]  /*6a1c0*/  STL [R1+0x1dac], RZ ;  /* 0x001dacff01007387 */ /* 0x0003e40000100800 */
[----:B------:R1:W-:Y:S02]  /*6a1d0*/  LDGSTS.E [R3+0x79c00], [R172.64], P0 ;  /* 0x79c00000ac037fae */ /* 0x0003e40008121844 */
[----:B------:R-:W-:Y:S01]  /*6a1e0*/  IMAD.WIDE R184, R175, 0x4, R184 ;  /* 0x00000004afb87825 */ /* 0x000fe200078e02b8 */
[----:B------:R-:W-:Y:S01]  /*6a1f0*/  LOP3.LUT R251, R251, 0x70, RZ, 0x3c, !PT ;  /* 0x00000070fbfb7812 */ /* 0x000fe200078e3cff */
[----:B------:R1:W-:Y:S04]  /*6a200*/  STL [R1+0x1d80], RZ ;  /* 0x001d80ff01007387 */ /* 0x0003e80000100800 */
[----:B------:R1:W-:Y:S01]  /*6a210*/  LDGSTS.E [R2+0x7ac00], [R176.64], P0 ;  /* 0x7ac00000b0027fae */ /* 0x0003e20008121844 */
[----:B------:R-:W-:-:S04]  /*6a220*/  IMAD.WIDE R186, R175, 0x4, R186 ;  /* 0x00000004afba7825 */ /* 0x000fc800078e02ba */
[----:B------:R1:W-:Y:S02]  /*6a230*/  STL [R1+0x1d84], RZ ;  /* 0x001d84ff01007387 */ /* 0x0003e40000100800 */
[----:B------:R1:W-:Y:S01]  /*6a240*/  LDGSTS.E [R0+0x7bc00], [R178.64], P0 ;  /* 0x7bc00000b2007fae */ /* 0x0003e20008121844 */
[----:B------:R1:W-:Y:S04]  /*6a250*/  STL [R1+0x1d88], RZ ;  /* 0x001d88ff01007387 */ /* 0x0003e80000100800 */
[----:B------:R1:W-:Y:S01]  /*6a260*/  LDGSTS.E [R4+0x7cc00], [R180.64], P0 ;  /* 0x7cc00000b4047fae */ /* 0x0003e20008121844 */
[----:B------:R1:W-:Y:S02]  /*6a270*/  STL [R1+0x1d8c], RZ ;  /* 0x001d8cff01007387 */ /* 0x0003e40000100800 */
[----:B------:R2:W-:Y:S02]  /*6a280*/  LDGSTS.E [R3+0x7dc00], [R182.64], P0 ;  /* 0x7dc00000b6037fae */ /* 0x0005e40008121844 */
[----:B------:R1:W-:Y:S01]  /*6a290*/  STL [R1+0x1d50], RZ ;  /* 0x001d50ff01007387 */ /* 0x0003e20000100800 */
[----:B------:R3:W-:Y:S04]  /*6a2a0*/  LDGSTS.E [R2+0x7ec00], [R184.64], P0 ;  /* 0x7ec00000b8027fae */ /* 0x0007e80008121844 */
[----:B------:R2:W-:Y:S01]  /*6a2b0*/  STL [R1+0x1d54], RZ ;  /* 0x001d54ff01007387 */ /* 0x0005e20000100800 */
[----:B------:R4:W-:Y:S02]  /*6a2c0*/  LDGSTS.E [R0+0x7fc00], [R186.64], P0 ;  /* 0x7fc00000ba007fae */ /* 0x0009e40008121844 */
[----:B------:R3:W-:Y:S02]  /*6a2d0*/  STL [R1+0x1d58], RZ ;  /* 0x001d58ff01007387 */ /* 0x0007e40000100800 */
[----:B------:R3:W-:Y:S01]  /*6a2e0*/  STL [R1+0x1d5c], RZ ;  /* 0x001d5cff01007387 */ /* 0x0007e20000100800 */
[----:B-1----:R-:W-:-:S02]  /*6a2f0*/  IADD3 R4, R251, 0x100000, RZ ;  /* 0x00100000fb047810 */ /* 0x002fc40007ffe0ff */
[C---:B--2---:R-:W-:Y:S02]  /*6a300*/  IADD3 R3, R251.reuse, 0x100000, RZ ;  /* 0x00100000fb037810 */ /* 0x044fe40007ffe0ff */
[C---:B---3--:R-:W-:Y:S01]  /*6a310*/  IADD3 R2, R251.reuse, 0x100000, RZ ;  /* 0x00100000fb027810 */ /* 0x048fe20007ffe0ff */
[----:B------:R1:W-:Y:S01]  /*6a320*/  STL [R1+0x1cf0], RZ ;  /* 0x001cf0ff01007387 */ /* 0x0003e20000100800 */
[----:B----4-:R-:W-:-:S03]  /*6a330*/  IADD3 R0, R251, 0x100000, RZ ;  /* 0x00100000fb007810 */ /* 0x010fc60007ffe0ff */
        /* <DEDUP_REMOVED lines=22> */
[----:B------:R1:W-:Y:S01]  /*6a4a0*/  LDGSTS.E [R0+0x4be00], [R58.64], P0 ;  /* 0x4be000003a007fae */ /* 0x0003e20008121844 */
[----:B------:R-:W-:Y:S01]  /*6a4b0*/  IADD3 R5, R251, 0x100000, RZ ;  /* 0x00100000fb057810 */ /* 0x000fe20007ffe0ff */
[----:B------:R1:W-:Y:S04]  /*6a4c0*/  STL [R1+0x1c20], RZ ;  /* 0x001c20ff01007387 */ /* 0x0003e80000100800 */
[----:B------:R3:W-:Y:S01]  /*6a4d0*/  LDGSTS.E [R2+0x4ce00], [R56.64], P0 ;  /* 0x4ce0000038027fae */ /* 0x0007e20008121844 */
[----:B------:R1:W-:Y:S02]  /*6a4e0*/  STL [R1+0x1c24], RZ ;  /* 0x001c24ff01007387 */ /* 0x0003e40000100800 */
[----:B------:R1:W-:Y:S02]  /*6a4f0*/  STL [R1+0x1c28], RZ ;  /* 0x001c28ff01007387 */ /* 0x0003e40000100800 */
[----:B------:R1:W-:Y:S01]  /*6a500*/  STL [R1+0x1c2c], RZ ;  /* 0x001c2cff01007387 */ /* 0x0003e20000100800 */
[----:B------:R1:W-:Y:S04]  /*6a510*/  STL [R1+0xad0], RZ ;  /* 0x000ad0ff01007387 */ /* 0x0003e80000100800 */
[----:B------:R2:W-:Y:S01]  /*6a520*/  LDGSTS.E [R5+0x4de00], [R54.64], P0 ;  /* 0x4de0000036057fae */ /* 0x0005e20008121844 */
[----:B------:R1:W-:Y:S02]  /*6a530*/  STL [R1+0xad4], RZ ;  /* 0x000ad4ff01007387 */ /* 0x0003e40000100800 */
[----:B------:R2:W-:Y:S02]  /*6a540*/  LDGSTS.E [R4+0x4ee00], [R52.64], P0 ;  /* 0x4ee0000034047fae */ /* 0x0005e40008121844 */
[----:B------:R1:W-:Y:S02]  /*6a550*/  STL [R1+0xad8], RZ ;  /* 0x000ad8ff01007387 */ /* 0x0003e40000100800 */
[----:B---3--:R-:W-:Y:S01]  /*6a560*/  IMAD.WIDE R2, R175, 0x4, R6 ;  /* 0x00000004af027825 */ /* 0x008fe200078e0206 */
[----:B------:R-:W-:Y:S01]  /*6a570*/  IADD3 R6, R251, 0x100000, RZ ;  /* 0x00100000fb067810 */ /* 0x000fe20007ffe0ff */
[----:B------:R1:W-:Y:S04]  /*6a580*/  STL [R1+0xadc], RZ ;  /* 0x000adcff01007387 */ /* 0x0003e80000100800 */
[----:B------:R1:W-:Y:S01]  /*6a590*/  LDGSTS.E [R0+0x4fe00], [R2.64], P0 ;  /* 0x4fe0000002007fae */ /* 0x0003e20008121844 */
[----:B------:R3:W-:Y:S02]  /*6a5a0*/  LDGSTS.E [R6+0x50e00], [R114.64], P0 ;  /* 0x50e0000072067fae */ /* 0x0007e40008121844 */
[----:B------:R-:W-:-:S04]  /*6a5b0*/  IMAD.WIDE R124, R175, 0x4, R28 ;  /* 0x00000004af7c7825 */ /* 0x000fc800078e021c */
[----:B------:R1:W-:Y:S01]  /*6a5c0*/  STL [R1+0xac0], RZ ;  /* 0x000ac0ff01007387 */ /* 0x0003e20000100800 */
[----:B------:R2:W-:Y:S04]  /*6a5d0*/  LDGSTS.E [R5+0x51e00], [R116.64], P0 ;  /* 0x51e0000074057fae */ /* 0x0005e80008121844 */
[----:B------:R1:W-:Y:S01]  /*6a5e0*/  STL [R1+0xac4], RZ ;  /* 0x000ac4ff01007387 */ /* 0x0003e20000100800 */
[----:B------:R2:W-:Y:S02]  /*6a5f0*/  LDGSTS.E [R4+0x52e00], [R118.64], P0 ;  /* 0x52e0000076047fae */ /* 0x0005e40008121844 */
[----:B------:R-:W-:-:S04]  /*6a600*/  IMAD.WIDE R128, R175, 0x4, R26 ;  /* 0x00000004af807825 */ /* 0x000fc800078e021a */
[----:B------:R1:W-:Y:S01]  /*6a610*/  STL [R1+0xac8], RZ ;  /* 0x000ac8ff01007387 */ /* 0x0003e20000100800 */
[----:B------:R1:W-:Y:S01]  /*6a620*/  LDGSTS.E [R0+0x53e00], [R120.64], P0 ;  /* 0x53e0000078007fae */ /* 0x0003e20008121844 */
[----:B------:R-:W-:-:S03]  /*6a630*/  IMAD.WIDE R130, R175, 0x4, R24 ;  /* 0x00000004af827825 */ /* 0x000fc600078e0218 */
        /* <DEDUP_REMOVED lines=14> */
[----:B-----5:R-:W-:-:S04]  /*6a720*/  IMAD.WIDE R140, R175, 0x4, R14 ;  /* 0x00000004af8c7825 */ /* 0x020fc800078e020e */
        /* <DEDUP_REMOVED lines=92> */
[----:B------:R-:W-:-:S04]  /*6acf0*/  IMAD.WIDE R156, R175, 0x4, R242 ;  /* 0x00000004af9c7825 */ /* 0x000fc800078e02f2 */
[----:B------:R-:W-:Y:S01]  /*6ad00*/  IMAD.MOV.U32 R174, RZ, RZ, c[0x0][0x180] ;  /* 0x00006000ffae7624 */ /* 0x000fe200078e00ff */
        /* <DEDUP_REMOVED lines=10> */
[----:B------:R1:W-:Y:S04]  /*6adb0*/  LDGSTS.E [R0+0x7be00], [R158.64], P0 ;  /* 0x7be000009e007fae */ /* 0x0003e80008121844 */
[----:B------:R1:W-:Y:S01]  /*6adc0*/  STL [R1+0x81c], RZ ;  /* 0x00081cff01007387 */ /* 0x0003e20000100800 */
[----:B------:R3:W-:Y:S01]  /*6add0*/  LDGSTS.E [R6+0x7ce00], [R156.64], P0 ;  /* 0x7ce000009c067fae */ /* 0x0007e20008121844 */
[----:B------:R-:W-:Y:S01]  /*6ade0*/  IADD3 R174, R174, 0x7f, RZ ;  /* 0x0000007faeae7810 */ /* 0x000fe20007ffe0ff */
[----:B------:R2:W-:Y:S01]  /*6adf0*/  LDGSTS.E [R5+0x7de00], [R244.64], P0 ;  /* 0x7de00000f4057fae */ /* 0x0005e20008121844 */
[----:B------:R2:W-:Y:S01]  /*6ae00*/  LDGSTS.E [R4+0x7ee00], [R246.64], P0 ;  /* 0x7ee00000f6047fae */ /* 0x0005e20008121844 */
[----:B------:R1:W-:Y:S01]  /*6ae10*/  LDGSTS.E [R0+0x7fe00], [R154.64], P0 ;  /* 0x7fe000009a007fae */ /* 0x0003e20008121844 */
[----:B------:R-:W-:Y:S01]  /*6ae20*/  ISETP.GE.AND P0, PT, R174, 0x80, PT ;  /* 0x00000080ae00780c */ /* 0x000fe20003f06270 */
[----:B------:R-:W-:Y:S01]  /*6ae30*/  IMAD.MOV.U32 R252, RZ, RZ, c[0x0][0x188] ;  /* 0x00006200fffc7624 */ /* 0x000fe200078e00ff */
[----:B------:R-:W0:Y:S01]  /*6ae40*/  LDGDEPBAR ;  /* 0x00000000000079af */ /* 0x000e220000000000 */
[----:B------:R-:W-:Y:S01]  /*6ae50*/  CS2R R248, SRZ ;  /* 0x0000000000f87805 */ /* 0x000fe2000001ff00 */
[----:B------:R-:W-:Y:S01]  /*6ae60*/  CS2R R250, SRZ ;  /* 0x0000000000fa7805 */ /* 0x000fe2000001ff00 */
[----:B------:R-:W-:Y:S01]  /*6ae70*/  IMAD.SHL.U32 R252, R252, 0x80, RZ ;  /* 0x00000080fcfc7824 */ /* 0x000fe200078e00ff */
[----:B------:R-:W-:Y:S01]  /*6ae80*/  CS2R R240, SRZ ;  /* 0x0000000000f07805 */ /* 0x000fe2000001ff00 */
        /* <DEDUP_REMOVED lines=29> */
[----:B--2---:R-:W-:Y:S01]  /*6b060*/  CS2R R4, SRZ ;  /* 0x0000000000047805 */ /* 0x004fe2000001ff00 */
[----:B---3--:R-:W-:Y:S01]  /*6b070*/  CS2R R6, SRZ ;  /* 0x0000000000067805 */ /* 0x008fe2000001ff00 */
[----:B------:R-:W-:Y:S05]  /*6b080*/  @!P0 BRA `(.L_x_0) ;  /* 0x000fbe7000008947 */ /* 0x000fea0003800000 */
[----:B-1----:R-:W2:Y:S04]  /*6b090*/  LDL.LU.64 R18, [R1+0x3250] ;  /* 0x0032500001127983 */ /* 0x002ea80000300a00 */
[----:B------:R-:W3:Y:S04]  /*6b0a0*/  LDL.LU.64 R12, [R1+0x3248] ;  /* 0x00324800010c7983 */ /* 0x000ee80000300a00 */
[----:B------:R-:W4:Y:S04]  /*6b0b0*/  LDL.LU.64 R10, [R1+0x3240] ;  /* 0x00324000010a7983 */ /* 0x000f280000300a00 */
[----:B------:R-:W5:Y:S04]  /*6b0c0*/  LDL.LU.64 R4, [R1+0x3238] ;  /* 0x0032380001047983 */ /* 0x000f680000300a00 */
[----:B------:R-:W3:Y:S04]  /*6b0d0*/  LDL.LU.64 R20, [R1+0x3230] ;  /* 0x0032300001147983 */ /* 0x000ee80000300a00 */
[----:B------:R-:W3:Y:S04]  /*6b0e0*/  LDL.LU.64 R26, [R1+0x3228] ;  /* 0x00322800011a7983 */ /* 0x000ee80000300a00 */
[----:B------:R-:W4:Y:S04]  /*6b0f0*/  LDL.LU.64 R22, [R1+0x3220] ;  /* 0x0032200001167983 */ /* 0x000f280000300a00 */
[----:B------:R-:W4:Y:S04]  /*6b100*/  LDL.LU.64 R14, [R1+0x3218] ;  /* 0x00321800010e7983 */ /* 0x000f280000300a00 */
[----:B------:R-:W4:Y:S04]  /*6b110*/  LDL.LU.64 R8, [R1+0x1bc0] ;  /* 0x001bc00001087983 */ /* 0x000f280000300a00 */
[----:B------:R-:W4:Y:S04]  /*6b120*/  LDL.LU.64 R16, [R1+0x1bb8] ;  /* 0x001bb80001107983 */ /* 0x000f280000300a00 */
[----:B------:R-:W4:Y:S04]  /*6b130*/  LDL.LU.64 R6, [R1+0x1bb0] ;  /* 0x001bb00001067983 */ /* 0x000f280000300a00 */
[----:B--2---:R1:W-:Y:S01]  /*6b140*/  STL [R1+0x5878], R18 ;  /* 0x0058781201007387 */ /* 0x0043e20000100800 */
[----:B------:R-:W-:-:S03]  /*6b150*/  MOV R0, R19 ;  /* 0x0000001300007202 */ /* 0x000fc60000000f00 */
[----:B-1----:R-:W2:Y:S04]  /*6b160*/  LDL.LU.64 R18, [R1+0x1ba8] ;  /* 0x001ba80001127983 */ /* 0x002ea80000300a00 */
[----:B------:R1:W-:Y:S04]  /*6b170*/  STL [R1+0x5870], R0 ;  /* 0x0058700001007387 */ /* 0x0003e80000100800 */
[----:B---3--:R3:W-:Y:S01]  /*6b180*/  STL [R1+0x5874], R12 ;  /* 0x0058740c01007387 */ /* 0x0087e20000100800 */
[----:B-1----:R-:W-:-:S03]  /*6b190*/  IMAD.MOV.U32 R0, RZ, RZ, R13 ;  /* 0x000000ffff007224 */ /* 0x002fc600078e000d */
[----:B---3--:R-:W3:Y:S04]  /*6b1a0*/  LDL.LU.64 R12, [R1+0x1610] ;  /* 0x00161000010c7983 */ /* 0x008ee80000300a00 */
[----:B------:R1:W-:Y:S04]  /*6b1b0*/  STL [R1+0x5868], R0 ;  /* 0x0058680001007387 */ /* 0x0003e80000100800 */
[----:B----4-:R4:W-:Y:S01]  /*6b1c0*/  STL [R1+0x586c], R10 ;  /* 0x00586c0a01007387 */ /* 0x0109e20000100800 */
[----:B-1----:R-:W-:-:S03]  /*6b1d0*/  IMAD.MOV.U32 R0, RZ, RZ, R11 ;  /* 0x000000ffff007224 */ /* 0x002fc600078e000b */
[----:B----4-:R-:W4:Y:S04]  /*6b1e0*/  LDL.LU.64 R10, [R1+0x1608] ;  /* 0x00160800010a7983 */ /* 0x010f280000300a00 */
[----:B------:R1:W-:Y:S04]  /*6b1f0*/  STL [R1+0x5860], R0 ;  /* 0x0058600001007387 */ /* 0x0003e80000100800 */
[----:B-----5:R5:W-:Y:S01]  /*6b200*/  STL [R1+0x5864], R4 ;  /* 0x0058640401007387 */ /* 0x020be20000100800 */
[----:B-1----:R-:W-:-:S03]  /*6b210*/  MOV R0, R5 ;  /* 0x0000000500007202 */ /* 0x002fc60000000f00 */
[----:B-----5:R-:W5:Y:S04]  /*6b220*/  LDL.LU.64 R4, [R1+0x1600] ;  /* 0x0016000001047983 */ /* 0x020f680000300a00 */
[----:B------:R1:W-:Y:S04]  /*6b230*/  STL [R1+0x5858], R0 ;  /* 0x0058580001007387 */ /* 0x0003e80000100800 */
[----:B------:R1:W-:Y:S02]  /*6b240*/  STL [R1+0x585c], R20 ;  /* 0x00585c1401007387 */ /* 0x0003e40000100800 */
[----:B-1----:R-:W-:-:S02]  /*6b250*/  IMAD.MOV.U32 R0, RZ, RZ, R21 ;  /* 0x000000ffff007224 */ /* 0x002fc400078e0015 */
[----:B------:R-:W5:Y:S04]  /*6b260*/  LDL.LU.64 R20, [R1+0x15f8] ;  /* 0x0015f80001147983 */ /* 0x000f680000300a00 */
[----:B------:R1:W-:Y:S04]  /*6b270*/  STL [R1+0x5850], R0 ;  /* 0x0058500001007387 */ /* 0x0003e80000100800 */
[----:B------:R1:W-:Y:S02]  /*6b280*/  STL [R1+0x5854], R26 ;  /* 0x0058541a01007387 */ /* 0x0003e40000100800 */
[----:B-1----:R-:W-:-:S02]  /*6b290*/  IMAD.MOV.U32 R0, RZ, RZ, R27 ;  /* 0x000000ffff007224 */ /* 0x002fc400078e001b */
[----:B------:R-:W5:Y:S04]  /*6b2a0*/  LDL.LU.64 R26, [R1+0x3210] ;  /* 0x00321000011a7983 */ /* 0x000f680000300a00 */
[----:B------:R1:W-:Y:S04]  /*6b2b0*/  STL [R1+0x5848], R0 ;  /* 0x0058480001007387 */ /* 0x0003e80000100800 */
[----:B------:R1:W-:Y:S02]  /*6b2c0*/  STL [R1+0x584c], R22 ;  /* 0x00584c1601007387 */ /* 0x0003e40000100800 */
[----:B-1----:R-:W-:-:S02]  /*6b2d0*/  MOV R0, R23 ;  /* 0x0000001700007202 */ /* 0x002fc40000000f00 */
[----:B------:R-:W5:Y:S04]  /*6b2e0*/  LDL.LU.64 R22, [R1+0x3208] ;  /* 0x0032080001167983 */ /* 0x000f680000300a00 */
        /* <DEDUP_REMOVED lines=17> */
[----:B--2---:R2:W-:Y:S01]  /*6b400*/  STL [R1+0x5824], R18 ;  /* 0x0058241201007387 */ /* 0x0045e20000100800 */
[----:B-1----:R-:W-:-:S03]  /*6b410*/  IMAD.MOV.U32 R0, RZ, RZ, R19 ;  /* 0x000000ffff007224 */ /* 0x002fc600078e0013 */
[----:B--2---:R-:W2:Y:S04]  /*6b420*/  LDL.LU.64 R18, [R1+0x31e0] ;  /* 0x0031e00001127983 */ /* 0x004ea80000300a00 */
[----:B------:R1:W-:Y:S04]  /*6b430*/  STL [R1+0x5818], R0 ;  /* 0x0058180001007387 */ /* 0x0003e80000100800 */
[----:B---3--:R3:W-:Y:S01]  /*6b440*/  STL [R1+0x581c], R12 ;  /* 0x00581c0c01007387 */ /* 0x0087e20000100800 */
[----:B-1----:R-:W-:-:S03]  /*6b450*/  MOV R0, R13 ;  /* 0x0000000d00007202 */ /* 0x002fc60000000f00 */
[----:B---3--:R-:W3:Y:S04]  /*6b460*/  LDL.LU.64 R12, [R1+0x31d8] ;  /* 0x0031d800010c7983 */ /* 0x008ee80000300a00 */
[----:B------:R1:W-:Y:S04]  /*6b470*/  STL [R1+0x5810], R0 ;  /* 0x0058100001007387 */ /* 0x0003e80000100800 */
[----:B----4-:R4:W-:Y:S01]  /*6b480*/  STL [R1+0x5814], R10 ;  /* 0x0058140a01007387 */ /* 0x0109e20000100800 */
[----:B-1----:R-:W-:-:S03]  /*6b490*/  IMAD.MOV.U32 R0, RZ, RZ, R11 ;  /* 0x000000ffff007224 */ /* 0x002fc600078e000b */
[----:B----4-:R-:W4:Y:S04]  /*6b4a0*/  LDL.LU.64 R10, [R1+0x1ba0] ;  /* 0x001ba000010a7983 */ /* 0x010f280000300a00 */
[----:B------:R1:W-:Y:S04]  /*6b4b0*/  STL [R1+0x5808], R0 ;  /* 0x0058080001007387 */ /* 0x0003e80000100800 */
[----:B-----5:R5:W-:Y:S01]  /*6b4c0*/  STL [R1+0x580c], R4 ;  /* 0x00580c0401007387 */ /* 0x020be20000100800 */
[----:B-1----:R-:W-:-:S03]  /*6b4d0*/  IMAD.MOV.U32 R0, RZ, RZ, R5 ;  /* 0x000000ffff007224 */ /* 0x002fc600078e0005 */
[----:B-----5:R-:W5:Y:S04]  /*6b4e0*/  LDL.LU.64 R4, [R1+0x1b98] ;  /* 0x001b980001047983 */ /* 0x020f680000300a00 */
        /* <DEDUP_REMOVED lines=29> */
[----:B--2---:R2:W-:Y:S01]  /*6b6c0*/  STL [R1+0x57cc], R18 ;  /* 0x0057cc1201007387 */ /* 0x0045e20000100800 */
[----:B-1----:R-:W-:-:S03]  /*6b6d0*/  IMAD.MOV.U32 R0, RZ, RZ, R19 ;  /* 0x000000ffff007224 */ /* 0x002fc600078e0013 */
[----:B--2---:R-:W2:Y:S04]  /*6b6e0*/  LDL.LU.64 R18, [R1+0x31c8] ;  /* 0x0031c80001127983 */ /* 0x004ea80000300a00 */
[----:B------:R1:W-:Y:S04]  /*6b6f0*/  STL [R1+0x57c0], R0 ;  /* 0x0057c00001007387 */ /* 0x0003e80000100800 */
[----:B---3--:R3:W-:Y:S01]  /*6b700*/  STL [R1+0x57c4], R12 ;  /* 0x0057c40c01007387 */ /* 0x0087e20000100800 */
[----:B-1----:R-:W-:-:S03]  /*6b710*/  IMAD.MOV.U32 R0, RZ, RZ, R13 ;  /* 0x000000ffff007224 */ /* 0x002fc600078e000d */
[----:B---3--:R-:W3:Y:S04]  /*6b720*/  LDL.LU.64 R12, [R1+0x31c0] ;  /* 0x0031c000010c7983 */ /* 0x008ee80000300a00 */
[----:B------:R1:W-:Y:S04]  /*6b730*/  STL [R1+0x57b8], R0 ;  /* 0x0057b80001007387 */ /* 0x0003e80000100800 */
[----:B----4-:R4:W-:Y:S01]  /*6b740*/  STL [R1+0x57bc], R10 ;  /* 0x0057bc0a01007387 */ /* 0x0109e20000100800 */
[----:B-1----:R-:W-:-:S03]  /*6b750*/  MOV R0, R11 ;  /* 0x0000000b00007202 */ /* 0x002fc60000000f00 */
[----:B----4-:R-:W4:Y:S04]  /*6b760*/  LDL.LU.64 R10, [R1+0x31b8] ;  /* 0x0031b800010a7983 */ /* 0x010f280000300a00 */
[----:B------:R1:W-:Y:S04]  /*6b770*/  STL [R1+0x57b0], R0 ;  /* 0x0057b00001007387 */ /* 0x0003e80000100800 */
[----:B-----5:R5:W-:Y:S01]  /*6b780*/  STL [R1+0x57b4], R4 ;  /* 0x0057b40401007387 */ /* 0x020be20000100800 */
[----:B-1----:R-:W-:-:S03]  /*6b790*/  IMAD.MOV.U32 R0, RZ, RZ, R5 ;  /* 0x000000ffff007224 */ /* 0x002fc600078e0005 */
[----:B-----5:R-:W5:Y:S04]  /*6b7a0*/  LDL.LU.64 R4, [R1+0x31b0] ;  /* 0x0031b00001047983 */ /* 0x020f680000300a00 */
        /* <DEDUP_REMOVED lines=29> */
[----:B--2---:R2:W-:Y:S01]  /*6b980*/  STL [R1+0x5774], R18 ;  /* 0x0057741201007387 */ /* 0x0045e20000100800 */
[----:B-1----:R-:W-:-:S03]  /*6b990*/  MOV R0, R19 ;  /* 0x0000001300007202 */ /* 0x002fc60000000f00 */
[----:B--2---:R-:W2:Y:S04]  /*6b9a0*/  LDL.LU.64 R18, [R1+0x1450] ;  /* 0x0014500001127983 */ /* 0x004ea80000300a00 */
        /* <DEDUP_REMOVED lines=1757> */
[----:B--2---:R-:W-:Y:S01]  /*72780*/  STL [R1+0x49b4], R18 ;  /* 0x0049b41201007387 */ /* 0x004fe20000100800 */
[----:B-1----:R-:W-:-:S03]  /*72790*/  IMAD.MOV.U32 R0, RZ, RZ, R19 ;  /* 0x000000ffff007224 */ /* 0x002fc600078e0013 */
[----:B------:R-:W2:Y:S04]  /*727a0*/  LDL.LU.64 R24, [R1+0x3328] ;  /* 0x0033280001187983 */ /* 0x000ea80000300a00 */
[----:B------:R1:W-:Y:S04]  /*727b0*/  STL [R1+0x49a8], R0 ;  /* 0x0049a80001007387 */ /* 0x0003e80000100800 */
[----:B---3--:R-:W-:Y:S01]  /*727c0*/  STL [R1+0x49ac], R12 ;  /* 0x0049ac0c01007387 */ /* 0x008fe20000100800 */
[----:B-1----:R-:W-:-:S03]  /*727d0*/  MOV R0, R13 ;  /* 0x0000000d00007202 */ /* 0x002fc60000000f00 */
[----:B------:R-:W3:Y:S04]  /*727e0*/  LDL.LU.64 R18, [R1+0x3330] ;  /* 0x0033300001127983 */ /* 0x000ee80000300a00 */
[----:B------:R4:W-:Y:S02]  /*727f0*/  STL [R1+0x49a0], R0 ;  /* 0x0049a00001007387 */ /* 0x0009e40000100800 */
[----:B----4-:R-:W-:Y:S02]  /*72800*/  IMAD.MOV.U32 R0, RZ, RZ, R11 ;  /* 0x000000ffff007224 */ /* 0x010fe400078e000b */
[----:B------:R-:W-:Y:S04]  /*72810*/  STL [R1+0x49a4], R10 ;  /* 0x0049a40a01007387 */ /* 0x000fe80000100800 */
[----:B------:R-:W4:Y:S04]  /*72820*/  LDL.LU.64 R12, [R1+0x1650] ;  /* 0x00165000010c7983 */ /* 0x000f280000300a00 */
[----:B------:R1:W-:Y:S04]  /*72830*/  STL [R1+0x4998], R0 ;  /* 0x0049980001007387 */ /* 0x0003e80000100800 */
[----:B-----5:R5:W-:Y:S01]  /*72840*/  STL [R1+0x499c], R4 ;  /* 0x00499c0401007387 */ /* 0x020be20000100800 */
[----:B-1----:R-:W-:-:S03]  /*72850*/  IMAD.MOV.U32 R0, RZ, RZ, R5 ;  /* 0x000000ffff007224 */ /* 0x002fc600078e0005 */
[----:B------:R-:W4:Y:S04]  /*72860*/  LDL.LU.64 R10, [R1+0x1648] ;  /* 0x00164800010a7983 */ /* 0x000f280000300a00 */
[----:B------:R-:W-:Y:S04]  /*72870*/  STL [R1+0x4994], R20 ;  /* 0x0049941401007387 */ /* 0x000fe80000100800 */
[----:B------:R1:W-:Y:S04]  /*72880*/  STL [R1+0x4990], R0 ;  /* 0x0049900001007387 */ /* 0x0003e80000100800 */
[----:B-----5:R-:W5:Y:S01]  /*72890*/  LDL.LU.64 R4, [R1+0x1640] ;  /* 0x0016400001047983 */ /* 0x020f620000300a00 */
[----:B-1----:R-:W-:-:S03]  /*728a0*/  MOV R0, R21 ;  /* 0x0000001500007202 */ /* 0x002fc60000000f00 */
[----:B------:R-:W-:Y:S04]  /*728b0*/  STL [R1+0x4950], R26 ;  /* 0x0049501a01007387 */ /* 0x000fe80000100800 */
[----:B------:R1:W-:Y:S04]  /*728c0*/  STL [R1+0x4948], R0 ;  /* 0x0049480001007387 */ /* 0x0003e80000100800 */
[----:B------:R-:W5:Y:S01]  /*728d0*/  LDL.LU.64 R20, [R1+0x1638] ;  /* 0x0016380001147983 */ /* 0x000f620000300a00 */
[----:B-1----:R-:W-:-:S03]  /*728e0*/  IMAD.MOV.U32 R0, RZ, RZ, R27 ;  /* 0x000000ffff007224 */ /* 0x002fc600078e001b */
[----:B------:R-:W-:Y:S04]  /*728f0*/  STL [R1+0x4958], R22 ;  /* 0x0049581601007387 */ /* 0x000fe80000100800 */
[----:B------:R1:W-:Y:S02]  /*72900*/  STL [R1+0x494c], R0 ;  /* 0x00494c0001007387 */ /* 0x0003e40000100800 */
[----:B-1----:R-:W-:Y:S02]  /*72910*/  IMAD.MOV.U32 R0, RZ, RZ, R23 ;  /* 0x000000ffff007224 */ /* 0x002fe400078e0017 */
        /* <DEDUP_REMOVED lines=10> */
[----:B------:R1:W-:Y:S04]  /*729c0*/  STL [R1+0x4970], R16 ;  /* 0x0049701001007387 */ /* 0x0003e80000100800 */
[----:B------:R-:W5:Y:S01]  /*729d0*/  LDL.LU.64 R26, [R1+0x1008] ;  /* 0x00100800011a7983 */ /* 0x000f620000300a00 */
[----:B-1----:R-:W-:-:S03]  /*729e0*/  IMAD.MOV.U32 R0, RZ, RZ, R17 ;  /* 0x000000ffff007224 */ /* 0x002fc600078e0011 */
[----:B------:R-:W-:Y:S04]  /*729f0*/  STL [R1+0x4978], R6 ;  /* 0x0049780601007387 */ /* 0x000fe80000100800 */
[----:B------:R1:W-:Y:S04]  /*72a00*/  STL [R1+0x496c], R0 ;  /* 0x00496c0001007387 */ /* 0x0003e80000100800 */
[----:B------:R-:W5:Y:S01]  /*72a10*/  LDL.LU.64 R16, [R1+0x1000] ;  /* 0x0010000001107983 */ /* 0x000f620000300a00 */
[----:B-1----:R-:W-:-:S03]  /*72a20*/  MOV R0, R7 ;  /* 0x0000000700007202 */ /* 0x002fc60000000f00 */
[----:B--2---:R-:W-:Y:S04]  /*72a30*/  STL [R1+0x4980], R24 ;  /* 0x0049801801007387 */ /* 0x004fe80000100800 */
[----:B------:R1:W-:Y:S04]  /*72a40*/  STL [R1+0x4974], R0 ;  /* 0x0049740001007387 */ /* 0x0003e80000100800 */
[----:B------:R-:W2:Y:S01]  /*72a50*/  LDL.LU.64 R6, [R1+0x3400] ;  /* 0x0034000001067983 */ /* 0x000ea20000300a00 */
[----:B-1----:R-:W-:-:S03]  /*72a60*/  IMAD.MOV.U32 R0, RZ, RZ, R25 ;  /* 0x000000ffff007224 */ /* 0x002fc600078e0019 */
[----:B---3--:R-:W-:Y:S04]  /*72a70*/  STL [R1+0x4988], R18 ;  /* 0x0049881201007387 */ /* 0x008fe80000100800 */
[----:B------:R1:W-:Y:S02]  /*72a80*/  STL [R1+0x497c], R0 ;  /* 0x00497c0001007387 */ /* 0x0003e40000100800 */
[----:B-1----:R-:W-:Y:S02]  /*72a90*/  IMAD.MOV.U32 R0, RZ, RZ, R19 ;  /* 0x000000ffff007224 */ /* 0x002fe400078e0013 */
[----:B------:R-:W3:Y:S04]  /*72aa0*/  LDL.LU.64 R18, [R1+0x33f8] ;  /* 0x0033f80001127983 */ /* 0x000ee80000300a00 */
[----:B------:R1:W-:Y:S04]  /*72ab0*/  STL [R1+0x4984], R0 ;  /* 0x0049840001007387 */ /* 0x0003e80000100800 */
[----:B----4-:R4:W-:Y:S01]  /*72ac0*/  STL [R1+0x498c], R12 ;  /* 0x00498c0c01007387 */ /* 0x0109e20000100800 */
[----:B-1----:R-:W-:-:S03]  /*72ad0*/  MOV R0, R13 ;  /* 0x0000000d00007202 */ /* 0x002fc60000000f00 */
[----:B------:R-:W-:Y:S04]  /*72ae0*/  STL [R1+0x4944], R10 ;  /* 0x0049440a01007387 */ /* 0x000fe80000100800 */
[----:B------:R1:W-:Y:S04]  /*72af0*/  STL [R1+0x4940], R0 ;  /* 0x0049400001007387 */ /* 0x0003e80000100800 */
[----:B----4-:R-:W4:Y:S01]  /*72b00*/  LDL.LU.64 R12, [R1+0x3410] ;  /* 0x00341000010c7983 */ /* 0x010f220000300a00 */
[----:B-1----:R-:W-:-:S03]  /*72b10*/  IMAD.MOV.U32 R0, RZ, RZ, R11 ;  /* 0x000000ffff007224 */ /* 0x002fc600078e000b */
[----:B-----5:R-:W-:Y:S04]  /*72b20*/  STL [R1+0x493c], R4 ;  /* 0x00493c0401007387 */ /* 0x020fe80000100800 */
[----:B------:R1:W-:Y:S04]  /*72b30*/  STL [R1+0x4938], R0 ;  /* 0x0049380001007387 */ /* 0x0003e80000100800 */
[----:B------:R-:W5:Y:S01]  /*72b40*/  LDL.LU.64 R10, [R1+0x3418] ;  /* 0x00341800010a7983 */ /* 0x000f620000300a00 */
[----:B-1----:R-:W-:-:S03]  /*72b50*/  IMAD.MOV.U32 R0, RZ, RZ, R5 ;  /* 0x000000ffff007224 */ /* 0x002fc600078e0005 */
[----:B------:R-:W-:Y:S04]  /*72b60*/  STL [R1+0x4934], R20 ;  /* 0x0049341401007387 */ /* 0x000fe80000100800 */
[----:B------:R1:W-:Y:S04]  /*72b70*/  STL [R1+0x4930], R0 ;  /* 0x0049300001007387 */ /* 0x0003e80000100800 */
[----:B------:R-:W5:Y:S01]  /*72b80*/  LDL.LU.64 R4, [R1+0x3358] ;  /* 0x0033580001047983 */ /* 0x000f620000300a00 */
[----:B-1----:R-:W-:-:S03]  /*72b90*/  MOV R0, R21 ;  /* 0x0000001500007202 */ /* 0x002fc60000000f00 */
        /* <DEDUP_REMOVED lines=12> */
[----:B------:R-:W-:Y:S04]  /*72c60*/  STL [R1+0x491c], R26 ;  /* 0x00491c1a01007387 */ /* 0x000fe80000100800 */
[----:B------:R1:W-:Y:S04]  /*72c70*/  STL [R1+0x4914], R0 ;  /* 0x0049140001007387 */ /* 0x0003e80000100800 */
[----:B------:R-:W5:Y:S01]  /*72c80*/  LDL.LU.64 R8, [R1+0x1630] ;  /* 0x0016300001087983 */ /* 0x000f620000300a00 */
[----:B-1----:R-:W-:-:S03]  /*72c90*/  IMAD.MOV.U32 R0, RZ, RZ, R27 ;  /* 0x000000ffff007224 */ /* 0x002fc600078e001b */
[----:B------:R-:W-:Y:S04]  /*72ca0*/  STL [R1+0x490c], R16 ;  /* 0x00490c1001007387 */ /* 0x000fe80000100800 */
[----:B------:R1:W-:Y:S04]  /*72cb0*/  STL [R1+0x4908], R0 ;  /* 0x0049080001007387 */ /* 0x0003e80000100800 */
[----:B------:R-:W5:Y:S01]  /*72cc0*/  LDL.LU.64 R30, [R1+0x1628] ;  /* 0x00162800011e7983 */ /* 0x000f620000300a00 */
[----:B-1----:R-:W-:-:S05]  /*72cd0*/  IMAD.MOV.U32 R0, RZ, RZ, R17 ;  /* 0x000000ffff007224 */ /* 0x002fca00078e0011 */
[----:B------:R1:W-:Y:S04]  /*72ce0*/  STL [R1+0x48c0], R0 ;  /* 0x0048c00001007387 */ /* 0x0003e80000100800 */
[----:B--2---:R2:W-:Y:S04]  /*72cf0*/  STL [R1+0x48c8], R6 ;  /* 0x0048c80601007387 */ /* 0x0045e80000100800 */
[----:B------:R-:W5:Y:S01]  /*72d00*/  LDL.LU.64 R24, [R1+0x1620] ;  /* 0x0016200001187983 */ /* 0x000f620000300a00 */
[----:B-1----:R-:W-:-:S03]  /*72d10*/  MOV R0, R7 ;  /* 0x0000000700007202 */ /* 0x002fc60000000f00 */
[----:B------:R-:W5:Y:S04]  /*72d20*/  LDL.LU.64 R16, [R1+0x1618] ;  /* 0x0016180001107983 */ /* 0x000f680000300a00 */
[----:B------:R1:W-:Y:S04]  /*72d30*/  STL [R1+0x48c4], R0 ;  /* 0x0048c40001007387 */ /* 0x0003e80000100800 */
[----:B---3--:R3:W-:Y:S04]  /*72d40*/  STL [R1+0x48d0], R18 ;  /* 0x0048d01201007387 */ /* 0x0087e80000100800 */
[----:B--2---:R-:W2:Y:S01]  /*72d50*/  LDL.LU.64 R6, [R1+0xff8] ;  /* 0x000ff80001067983 */ /* 0x004ea20000300a00 */
        /* <DEDUP_REMOVED lines=13> */
[----:B------:R-:W-:Y:S04]  /*72e30*/  STL [R1+0x48f0], R20 ;  /* 0x0048f01401007387 */ /* 0x000fe80000100800 */
[----:B------:R1:W-:Y:S04]  /*72e40*/  STL [R1+0x48e4], R0 ;  /* 0x0048e40001007387 */ /* 0x0003e80000100800 */
[----:B------:R-:W5:Y:S01]  /*72e50*/  LDL.LU.64 R4, [R1+0xfb8] ;  /* 0x000fb80001047983 */ /* 0x000f620000300a00 */
[----:B-1----:R-:W-:-:S03]  /*72e60*/  IMAD.MOV.U32 R0, RZ, RZ, R21 ;  /* 0x000000ffff007224 */ /* 0x002fc600078e0015 */
[----:B------:R-:W-:Y:S04]  /*72e70*/  STL [R1+0x48f8], R22 ;  /* 0x0048f81601007387 */ /* 0x000fe80000100800 */
[----:B------:R1:W-:Y:S04]  /*72e80*/  STL [R1+0x48ec], R0 ;  /* 0x0048ec0001007387 */ /* 0x0003e80000100800 */
[----:B------:R-:W5:Y:S01]  /*72e90*/  LDL.LU.64 R26, [R1+0xf30] ;  /* 0x000f3000011a7983 */ /* 0x000f620000300a00 */
[----:B-1----:R-:W-:-:S05]  /*72ea0*/  MOV R0, R23 ;  /* 0x0000001700007202 */ /* 0x002fca0000000f00 */
[----:B------:R1:W-:Y:S04]  /*72eb0*/  STL [R1+0x48f4], R0 ;  /* 0x0048f40001007387 */ /* 0x0003e80000100800 */
[----:B------:R-:W-:Y:S04]  /*72ec0*/  STL [R1+0x4900], R14 ;  /* 0x0049000e01007387 */ /* 0x000fe80000100800 */
[----:B------:R-:W5:Y:S01]  /*72ed0*/  LDL.LU.64 R20, [R1+0xe48] ;  /* 0x000e480001147983 */ /* 0x000f620000300a00 */
[----:B-1----:R-:W-:-:S03]  /*72ee0*/  IMAD.MOV.U32 R0, RZ, RZ, R15 ;  /* 0x000000ffff007224 */ /* 0x002fc600078e000f */
[----:B------:R-:W5:Y:S04]  /*72ef0*/  LDL.LU.64 R22, [R1+0xd30] ;  /* 0x000d300001167983 */ /* 0x000f680000300a00 */
[----:B------:R1:W-:Y:S04]  /*72f00*/  STL [R1+0x48fc], R0 ;  /* 0x0048fc0001007387 */ /* 0x0003e80000100800 */
[----:B------:R1:W-:Y:S02]  /*72f10*/  STL [R1+0x4904], R8 ;  /* 0x0049040801007387 */ /* 0x0003e40000100800 */
[----:B-1----:R-:W-:-:S02]  /*72f20*/  IMAD.MOV.U32 R0, RZ, RZ, R9 ;  /* 0x000000ffff007224 */ /* 0x002fc400078e0009 */
[----:B------:R-:W5:Y:S04]  /*72f30*/  LDL.LU.64 R14, [R1+0xc40] ;  /* 0x000c4000010e7983 */ /* 0x000f680000300a00 */
[----:B------:R-:W5:Y:S04]  /*72f40*/  LDL.LU.64 R8, [R1+0x338] ;  /* 0x0003380001087983 */ /* 0x000f680000300a00 */
[----:B------:R1:W-:Y:S04]  /*72f50*/  STL [R1+0x48b8], R0 ;  /* 0x0048b80001007387 */ /* 0x0003e80000100800 */
[----:B------:R-:W-:Y:S01]  /*72f60*/  STL [R1+0x48bc], R30 ;  /* 0x0048bc1e01007387 */ /* 0x000fe20000100800 */
[----:B-1----:R-:W-:-:S03]  /*72f70*/  MOV R0, R31 ;  /* 0x0000001f00007202 */ /* 0x002fc60000000f00 */
[----:B------:R-:W-:Y:S04]  /*72f80*/  STL [R1+0x48b4], R24 ;  /* 0x0048b41801007387 */ /* 0x000fe80000100800 */
[----:B------:R1:W-:Y:S04]  /*72f90*/  STL [R1+0x48b0], R0 ;  /* 0x0048b00001007387 */ /* 0x0003e80000100800 */
[----:B------:R-:W-:Y:S01]  /*72fa0*/  STL [R1+0x48ac], R16 ;  /* 0x0048ac1001007387 */ /* 0x000fe20000100800 */
[----:B-1----:R-:W-:-:S05]  /*72fb0*/  IMAD.MOV.U32 R0, RZ, RZ, R25 ;  /* 0x000000ffff007224 */ /* 0x002fca00078e0019 */
[----:B------:R1:W-:Y:S02]  /*72fc0*/  STL [R1+0x48a8], R0 ;  /* 0x0048a80001007387 */ /* 0x0003e40000100800 */
[----:B-1----:R-:W-:Y:S02]  /*72fd0*/  IMAD.MOV.U32 R0, RZ, RZ, R17 ;  /* 0x000000ffff007224 */ /* 0x002fe400078e0011 */
[----:B--2---:R-:W-:Y:S04]  /*72fe0*/  STL [R1+0x48a4], R6 ;  /* 0x0048a40601007387 */ /* 0x004fe80000100800 */
[----:B------:R1:W-:Y:S04]  /*72ff0*/  STL [R1+0x48a0], R0 ;  /* 0x0048a00001007387 */ /* 0x0003e80000100800 */
[----:B---3--:R-:W-:Y:S01]  /*73000*/  STL [R1+0x489c], R18 ;  /* 0x00489c1201007387 */ /* 0x008fe20000100800 */
[----:B-1----:R-:W-:-:S05]  /*73010*/  MOV R0, R7 ;  /* 0x0000000700007202 */ /* 0x002fca0000000f00 */
[----:B------:R1:W-:Y:S04]  /*73020*/  STL [R1+0x4898], R0 ;  /* 0x0048980001007387 */ /* 0x0003e80000100800 */
[----:B------:R-:W2:Y:S01]  /*73030*/  LDL.LU.64 R6, [R1+0xfb0] ;  /* 0x000fb00001067983 */ /* 0x000ea20000300a00 */
[----:B-1----:R-:W-:-:S03]  /*73040*/  IMAD.MOV.U32 R0, RZ, RZ, R19 ;  /* 0x000000ffff007224 */ /* 0x002fc600078e0013 */
[----:B----4-:R-:W-:Y:S04]  /*73050*/  STL [R1+0x4894], R12 ;  /* 0x0048940c01007387 */ /* 0x010fe80000100800 */
[----:B------:R1:W-:Y:S04]  /*73060*/  STL [R1+0x4890], R0 ;  /* 0x0048900001007387 */ /* 0x0003e80000100800 */
[----:B------:R-:W3:Y:S01]  /*73070*/  LDL.LU.64 R16, [R1+0xf18] ;  /* 0x000f180001107983 */ /* 0x000ee20000300a00 */
[----:B-1----:R-:W-:-:S05]  /*73080*/  IMAD.MOV.U32 R0, RZ, RZ, R13 ;  /* 0x000000ffff007224 */ /* 0x002fca00078e000d */
[----:B------:R1:W-:Y:S04]  /*73090*/  STL [R1+0x4888], R0 ;  /* 0x0048880001007387 */ /* 0x0003e80000100800 */
[----:B-----5:R-:W-:Y:S04]  /*730a0*/  STL [R1+0x488c], R10 ;  /* 0x00488c0a01007387 */ /* 0x020fe80000100800 */
[----:B------:R-:W4:Y:S01]  /*730b0*/  LDL.LU.64 R18, [R1+0xe40] ;  /* 0x000e400001127983 */ /* 0x000f220000300a00 */
[----:B-1----:R-:W-:-:S03]  /*730c0*/  MOV R0, R11 ;  /* 0x0000000b00007202 */ /* 0x002fc60000000f00 */
[----:B------:R-:W5:Y:S04]  /*730d0*/  LDL.LU.64 R12, [R1+0xd18] ;  /* 0x000d1800010c7983 */ /* 0x000f680000300a00 */
[----:B------:R1:W-:Y:S04]  /*730e0*/  STL [R1+0x4880], R0 ;  /* 0x0048800001007387 */ /* 0x0003e80000100800 */
[----:B------:R1:W-:Y:S02]  /*730f0*/  STL [R1+0x4884], R4 ;  /* 0x0048840401007387 */ /* 0x0003e40000100800 */
[----:B-1----:R-:W-:-:S02]  /*73100*/  IMAD.MOV.U32 R0, RZ, RZ, R5 ;  /* 0x000000ffff007224 */ /* 0x002fc400078e0005 */
[----:B------:R-:W5:Y:S04]  /*73110*/  LDL.LU.64 R10, [R1+0xc28] ;  /* 0x000c2800010a7983 */ /* 0x000f680000300a00 */
[----:B------:R-:W5:Y:S04]  /*73120*/  LDL.LU.64 R4, [R1+0x318] ;  /* 0x0003180001047983 */ /* 0x000f680000300a00 */
[----:B------:R1:W-:Y:S02]  /*73130*/  STL [R1+0x4878], R0 ;  /* 0x0048780001007387 */ /* 0x0003e40000100800 */
[----:B-1----:R-:W-:-:S02]  /*73140*/  IMAD.MOV.U32 R0, RZ, RZ, R27 ;  /* 0x000000ffff007224 */ /* 0x002fc400078e001b */
[----:B------:R-:W-:Y:S04]  /*73150*/  STL [R1+0x487c], R26 ;  /* 0x00487c1a01007387 */ /* 0x000fe80000100800 */
[----:B------:R-:W-:Y:S04]  /*73160*/  STL [R1+0x4874], R20 ;  /* 0x0048741401007387 */ /* 0x000fe80000100800 */
[----:B------:R1:W-:Y:S04]  /*73170*/  STL [R1+0x4870], R0 ;  /* 0x0048700001007387 */ /* 0x0003e80000100800 */
[----:B------:R-:W-:Y:S01]  /*73180*/  STL [R1+0x486c], R22 ;  /* 0x00486c1601007387 */ /* 0x000fe20000100800 */
[----:B-1----:R-:W-:-:S05]  /*73190*/  MOV R0, R21 ;  /* 0x0000001500007202 */ /* 0x002fca0000000f00 */
[----:B------:R1:W-:Y:S04]  /*731a0*/  STL [R1+0x4868], R0 ;  /* 0x0048680001007387 */ /* 0x0003e80000100800 */
[----:B------:R-:W-:Y:S01]  /*731b0*/  STL [R1+0x4864], R14 ;  /* 0x0048640e01007387 */ /* 0x000fe20000100800 */
[----:B-1----:R-:W-:-:S05]  /*731c0*/  IMAD.MOV.U32 R0, RZ, RZ, R23 ;  /* 0x000000ffff007224 */ /* 0x002fca00078e0017 */
[----:B------:R1:W-:Y:S04]  /*731d0*/  STL [R1+0x4860], R0 ;  /* 0x0048600001007387 */ /* 0x0003e80000100800 */
[----:B------:R-:W-:Y:S01]  /*731e0*/  STL [R1+0x485c], R8 ;  /* 0x00485c0801007387 */ /* 0x000fe20000100800 */
[----:B-1----:R-:W-:-:S05]  /*731f0*/  IMAD.MOV.U32 R0, RZ, RZ, R15 ;  /* 0x000000ffff007224 */ /* 0x002fca00078e000f */
[----:B------:R1:W-:Y:S04]  /*73200*/  STL [R1+0x4858], R0 ;  /* 0x0048580001007387 */ /* 0x0003e80000100800 */
[----:B------:R-:W5:Y:S01]  /*73210*/  LDL.LU.64 R14, [R1+0xf98] ;  /* 0x000f9800010e7983 */ /* 0x000f620000300a00 */
[----:B-1----:R-:W-:-:S03]  /*73220*/  MOV R0, R9 ;  /* 0x0000000900007202 */ /* 0x002fc60000000f00 */
[----:B------:R-:W-:Y:S04]  /*73230*/  STL [R1+0x4854], R112 ;  /* 0x0048547001007387 */ /* 0x000fe80000100800 */
[----:B------:R1:W-:Y:S04]  /*73240*/  STL [R1+0x4850], R0 ;  /* 0x0048500001007387 */ /* 0x0003e80000100800 */
[----:B------:R-:W-:Y:S04]  /*73250*/  STL [R1+0x4848], R113 ;  /* 0x0048487101007387 */ /* 0x000fe80000100800 */
[----:B------:R-:W5:Y:S04]  /*73260*/  LDL.LU.64 R26, [R1+0xf10] ;  /* 0x000f1000011a7983 */ /* 0x000f680000300a00 */
[----:B------:R-:W-:Y:S04]  /*73270*/  STL [R1+0x484c], R80 ;  /* 0x00484c5001007387 */ /* 0x000fe80000100800 */
[----:B------:R-:W5:Y:S04]  /*73280*/  LDL.LU.64 R20, [R1+0xe28] ;  /* 0x000e280001147983 */ /* 0x000f680000300a00 */
[----:B------:R-:W-:Y:S04]  /*73290*/  STL [R1+0x4840], R81 ;  /* 0x0048405101007387 */ /* 0x000fe80000100800 */
[----:B------:R-:W5:Y:S04]  /*732a0*/  LDL.LU.64 R22, [R1+0xd10] ;  /* 0x000d100001167983 */ /* 0x000f680000300a00 */
[----:B--2---:R2:W-:Y:S04]  /*732b0*/  STL [R1+0x4844], R6 ;  /* 0x0048440601007387 */ /* 0x0045e80000100800 */
[----:B------:R-:W5:Y:S01]  /*732c0*/  LDL.LU.64 R8, [R1+0xc20] ;  /* 0x000c200001087983 */ /* 0x000f620000300a00 */
[----:B-1----:R-:W-:-:S03]  /*732d0*/  IMAD.MOV.U32 R0, RZ, RZ, R7 ;  /* 0x000000ffff007224 */ /* 0x002fc600078e0007 */
[----:B--2---:R-:W2:Y:S04]  /*732e0*/  LDL.LU.64 R6, [R1+0x2f8] ;  /* 0x0002f80001067983 */ /* 0x004ea80000300a00 */
[----:B------:R1:W-:Y:S04]  /*732f0*/  STL [R1+0x4838], R0 ;  /* 0x0048380001007387 */ /* 0x0003e80000100800 */
[----:B---3--:R-:W-:Y:S01]  /*73300*/  STL [R1+0x483c], R16 ;  /* 0x00483c1001007387 */ /* 0x008fe20000100800 */
[----:B-1----:R-:W-:-:S03]  /*73310*/  IMAD.MOV.U32 R0, RZ, RZ, R17 ;  /* 0x000000ffff007224 */ /* 0x002fc600078e0011 */
[----:B----4-:R-:W-:Y:S04]  /*73320*/  STL [R1+0x4834], R18 ;  /* 0x0048341201007387 */ /* 0x010fe80000100800 */
[----:B------:R1:W-:Y:S04]  /*73330*/  STL [R1+0x4830], R0 ;  /* 0x0048300001007387 */ /* 0x0003e80000100800 */
[----:B-----5:R-:W-:Y:S01]  /*73340*/  STL [R1+0x482c], R12 ;  /* 0x00482c0c01007387 */ /* 0x020fe20000100800 */
        /* <DEDUP_REMOVED lines=8> */
[----:B------:R-:W3:Y:S01]  /*733d0*/  LDL.LU.64 R10, [R1+0xf90] ;  /* 0x000f9000010a7983 */ /* 0x000ee20000300a00 */
[----:B-1----:R-:W-:-:S03]  /*733e0*/  MOV R0, R5 ;  /* 0x0000000500007202 */ /* 0x002fc60000000f00 */
[----:B------:R-:W-:Y:S04]  /*733f0*/  STL [R1+0x4814], R110 ;  /* 0x0048146e01007387 */ /* 0x000fe80000100800 */
[----:B------:R1:W-:Y:S04]  /*73400*/  STL [R1+0x4810], R0 ;  /* 0x0048100001007387 */ /* 0x0003e80000100800 */
[----:B------:R-:W-:Y:S04]  /*73410*/  STL [R1+0x4808], R111 ;  /* 0x0048086f01007387 */ /* 0x000fe80000100800 */
[----:B------:R-:W4:Y:S04]  /*73420*/  LDL.LU.64 R16, [R1+0xef8] ;  /* 0x000ef80001107983 */ /* 0x000f280000300a00 */
[----:B------:R-:W-:Y:S04]  /*73430*/  STL [R1+0x480c], R78 ;  /* 0x00480c4e01007387 */ /* 0x000fe80000100800 */
[----:B------:R-:W5:Y:S04]  /*73440*/  LDL.LU.64 R18, [R1+0xe20] ;  /* 0x000e200001127983 */ /* 0x000f680000300a00 */
[----:B------:R-:W-:Y:S04]  /*73450*/  STL [R1+0x4800], R79 ;  /* 0x0048004f01007387 */ /* 0x000fe80000100800 */
[----:B------:R-:W5:Y:S04]  /*73460*/  LDL.LU.64 R12, [R1+0xcf8] ;  /* 0x000cf800010c7983 */ /* 0x000f680000300a00 */
[----:B------:R1:W-:Y:S02]  /*73470*/  STL [R1+0x4804], R14 ;  /* 0x0048040e01007387 */ /* 0x0003e40000100800 */
[----:B-1----:R-:W-:-:S02]  /*73480*/  IMAD.MOV.U32 R0, RZ, RZ, R15 ;  /* 0x000000ffff007224 */ /* 0x002fc400078e000f */
[----:B------:R-:W5:Y:S04]  /*73490*/  LDL.LU.64 R4, [R1+0xc08] ;  /* 0x000c080001047983 */ /* 0x000f680000300a00 */
[----:B------:R-:W5:Y:S04]  /*734a0*/  LDL.LU.64 R14, [R1+0x2d8] ;  /* 0x0002d800010e7983 */ /* 0x000f680000300a00 */
[----:B------:R1:W-:Y:S04]  /*734b0*/  STL [R1+0x47f8], R0 ;  /* 0x0047f80001007387 */ /* 0x0003e80000100800 */
[----:B------:R-:W-:Y:S01]  /*734c0*/  STL [R1+0x47fc], R26 ;  /* 0x0047fc1a01007387 */ /* 0x000fe20000100800 */
[----:B-1----:R-:W-:-:S03]  /*734d0*/  IMAD.MOV.U32 R0, RZ, RZ, R27 ;  /* 0x000000ffff007224 */ /* 0x002fc600078e001b */
[----:B------:R-:W-:Y:S04]  /*734e0*/  STL [R1+0x47f4], R20 ;  /* 0x0047f41401007387 */ /* 0x000fe80000100800 */
[----:B------:R1:W-:Y:S04]  /*734f0*/  STL [R1+0x47f0], R0 ;  /* 0x0047f00001007387 */ /* 0x0003e80000100800 */
[----:B------:R-:W-:Y:S01]  /*73500*/  STL [R1+0x47ec], R22 ;  /* 0x0047ec1601007387 */ /* 0x000fe20000100800 */
[----:B-1----:R-:W-:-:S05]  /*73510*/  MOV R0, R21 ;  /* 0x0000001500007202 */ /* 0x002fca0000000f00 */
[----:B------:R1:W-:Y:S02]  /*73520*/  STL [R1+0x47e8], R0 ;  /* 0x0047e80001007387 */ /* 0x0003e40000100800 */
[----:B-1----:R-:W-:Y:S02]  /*73530*/  IMAD.MOV.U32 R0, RZ, RZ, R23 ;  /* 0x000000ffff007224 */ /* 0x002fe400078e0017 */
[----:B------:R-:W-:Y:S04]  /*73540*/  STL [R1+0x47e4], R8 ;  /* 0x0047e40801007387 */ /* 0x000fe80000100800 */
[----:B------:R1:W-:Y:S04]  /*73550*/  STL [R1+0x47e0], R0 ;  /* 0x0047e00001007387 */ /* 0x0003e80000100800 */
[----:B--2---:R-:W-:Y:S01]  /*73560*/  STL [R1+0x47dc], R6 ;  /* 0x0047dc0601007387 */ /* 0x004fe20000100800 */
[----:B-1----:R-:W-:-:S05]  /*73570*/  IMAD.MOV.U32 R0, RZ, RZ, R9 ;  /* 0x000000ffff007224 */ /* 0x002fca00078e0009 */
[----:B------:R1:W-:Y:S04]  /*73580*/  STL [R1+0x47d8], R0 ;  /* 0x0047d80001007387 */ /* 0x0003e80000100800 */
[----:B------:R-:W2:Y:S01]  /*73590*/  LDL.LU.64 R8, [R1+0xf78] ;  /* 0x000f780001087983 */ /* 0x000ea20000300a00 */
[----:B-1----:R-:W-:-:S03]  /*735a0*/  MOV R0, R7 ;  /* 0x0000000700007202 */ /* 0x002fc60000000f00 */
[----:B------:R-:W-:Y:S04]  /*735b0*/  STL [R1+0x47d4], R108 ;  /* 0x0047d46c01007387 */ /* 0x000fe80000100800 */
[----:B------:R1:W-:Y:S04]  /*735c0*/  STL [R1+0x47d0], R0 ;  /* 0x0047d00001007387 */ /* 0x0003e80000100800 */
[----:B------:R-:W-:Y:S04]  /*735d0*/  STL [R1+0x47c8], R109 ;  /* 0x0047c86d01007387 */ /* 0x000fe80000100800 */
[----:B------:R-:W2:Y:S04]  /*735e0*/  LDL.LU.64 R26, [R1+0xef0] ;  /* 0x000ef000011a7983 */ /* 0x000ea80000300a00 */
[----:B------:R-:W-:Y:S04]  /*735f0*/  STL [R1+0x47cc], R76 ;  /* 0x0047cc4c01007387 */ /* 0x000fe80000100800 */
[----:B------:R-:W2:Y:S04]  /*73600*/  LDL.LU.64 R20, [R1+0xe08] ;  /* 0x000e080001147983 */ /* 0x000ea80000300a00 */
[----:B------:R-:W-:Y:S04]  /*73610*/  STL [R1+0x47c0], R77 ;  /* 0x0047c04d01007387 */ /* 0x000fe80000100800 */
[----:B------:R-:W2:Y:S04]  /*73620*/  LDL.LU.64 R22, [R1+0xcf0] ;  /* 0x000cf00001167983 */ /* 0x000ea80000300a00 */
[----:B---3--:R3:W-:Y:S01]  /*73630*/  STL [R1+0x47c4], R10 ;  /* 0x0047c40a01007387 */ /* 0x0087e20000100800 */
[----:B-1----:R-:W-:-:S03]  /*73640*/  IMAD.MOV.U32 R0, RZ, RZ, R11 ;  /* 0x000000ffff007224 */ /* 0x002fc600078e000b */
[----:B------:R-:W2:Y:S04]  /*73650*/  LDL.LU.64 R6, [R1+0xc00] ;  /* 0x000c000001067983 */ /* 0x000ea80000300a00 */
[----:B---3--:R-:W3:Y:S04]  /*73660*/  LDL.LU.64 R10, [R1+0x2b8] ;  /* 0x0002b800010a7983 */ /* 0x008ee80000300a00 */
[----:B------:R1:W-:Y:S04]  /*73670*/  STL [R1+0x47b8], R0 ;  /* 0x0047b80001007387 */ /* 0x0003e80000100800 */
[----:B----4-:R-:W-:Y:S01]  /*73680*/  STL [R1+0x47bc], R16 ;  /* 0x0047bc1001007387 */ /* 0x010fe20000100800 */
[----:B-1----:R-:W-:-:S03]  /*73690*/  IMAD.MOV.U32 R0, RZ, RZ, R17 ;  /* 0x000000ffff007224 */ /* 0x002fc600078e0011 */
[----:B-----5:R-:W-:Y:S04]  /*736a0*/  STL [R1+0x47b4], R18 ;  /* 0x0047b41201007387 */ /* 0x020fe80000100800 */
[----:B------:R1:W-:Y:S04]  /*736b0*/  STL [R1+0x47b0], R0 ;  /* 0x0047b00001007387 */ /* 0x0003e80000100800 */
[----:B------:R-:W-:Y:S01]  /*736c0*/  STL [R1+0x47ac], R12 ;  /* 0x0047ac0c01007387 */ /* 0x000fe20000100800 */
[----:B-1----:R-:W-:-:S05]  /*736d0*/  MOV R0, R19 ;  /* 0x0000001300007202 */ /* 0x002fca0000000f00 */
[----:B------:R1:W-:Y:S02]  /*736e0*/  STL [R1+0x47a8], R0 ;  /* 0x0047a80001007387 */ /* 0x0003e40000100800 */
[----:B-1----:R-:W-:Y:S02]  /*736f0*/  IMAD.MOV.U32 R0, RZ, RZ, R13 ;  /* 0x000000ffff007224 */ /* 0x002fe400078e000d */
[----:B------:R-:W-:Y:S04]  /*73700*/  STL [R1+0x47a4], R4 ;  /* 0x0047a40401007387 */ /* 0x000fe80000100800 */
[----:B------:R1:W-:Y:S04]  /*73710*/  STL [R1+0x47a0], R0 ;  /* 0x0047a00001007387 */ /* 0x0003e80000100800 */
[----:B------:R-:W-:Y:S01]  /*73720*/  STL [R1+0x479c], R14 ;  /* 0x00479c0e01007387 */ /* 0x000fe20000100800 */
[----:B-1----:R-:W-:-:S05]  /*73730*/  IMAD.MOV.U32 R0, RZ, RZ, R5 ;  /* 0x000000ffff007224 */ /* 0x002fca00078e0005 */
[----:B------:R1:W-:Y:S04]  /*73740*/  STL [R1+0x4798], R0 ;  /* 0x0047980001007387 */ /* 0x0003e80000100800 */
[----:B------:R-:W4:Y:S01]  /*73750*/  LDL.LU.64 R4, [R1+0xf70] ;  /* 0x000f700001047983 */ /* 0x000f220000300a00 */
[----:B-1----:R-:W-:-:S03]  /*73760*/  MOV R0, R15 ;  /* 0x0000000f00007202 */ /* 0x002fc60000000f00 */
[----:B------:R-:W-:Y:S04]  /*73770*/  STL [R1+0x4794], R106 ;  /* 0x0047946a01007387 */ /* 0x000fe80000100800 */
[----:B------:R1:W-:Y:S04]  /*73780*/  STL [R1+0x4790], R0 ;  /* 0x0047900001007387 */ /* 0x0003e80000100800 */
[----:B------:R-:W-:Y:S04]  /*73790*/  STL [R1+0x4788], R107 ;  /* 0x0047886b01007387 */ /* 0x000fe80000100800 */
[----:B------:R-:W4:Y:S04]  /*737a0*/  LDL.LU.64 R16, [R1+0xed8] ;  /* 0x000ed80001107983 */ /* 0x000f280000300a00 */
[----:B------:R-:W-:Y:S04]  /*737b0*/  STL [R1+0x478c], R74 ;  /* 0x00478c4a01007387 */ /* 0x000fe80000100800 */
[----:B------:R-:W4:Y:S04]  /*737c0*/  LDL.LU.64 R18, [R1+0xe00] ;  /* 0x000e000001127983 */ /* 0x000f280000300a00 */
[----:B------:R-:W-:Y:S04]  /*737d0*/  STL [R1+0x4780], R75 ;  /* 0x0047804b01007387 */ /* 0x000fe80000100800 */
[----:B------:R-:W4:Y:S04]  /*737e0*/  LDL.LU.64 R12, [R1+0xcd8] ;  /* 0x000cd800010c7983 */ /* 0x000f280000300a00 */
[----:B--2---:R2:W-:Y:S04]  /*737f0*/  STL [R1+0x4784], R8 ;  /* 0x0047840801007387 */ /* 0x0045e80000100800 */
[----:B------:R-:W5:Y:S01]  /*73800*/  LDL.LU.64 R14, [R1+0xbe8] ;  /* 0x000be800010e7983 */ /* 0x000f620000300a00 */
[----:B-1----:R-:W-:-:S03]  /*73810*/  IMAD.MOV.U32 R0, RZ, RZ, R9 ;  /* 0x000000ffff007224 */ /* 0x002fc600078e0009 */
[----:B--2---:R-:W2:Y:S04]  /*73820*/  LDL.LU.64 R8, [R1+0x298] ;  /* 0x0002980001087983 */ /* 0x004ea80000300a00 */
        /* <DEDUP_REMOVED lines=11> */
[----:B---3--:R-:W-:Y:S01]  /*738e0*/  STL [R1+0x475c], R10 ;  /* 0x00475c0a01007387 */ /* 0x008fe20000100800 */
[----:B-1----:R-:W-:-:S05]  /*738f0*/  IMAD.MOV.U32 R0, RZ, RZ, R7 ;  /* 0x000000ffff007224 */ /* 0x002fca00078e0007 */
[----:B------:R1:W-:Y:S04]  /*73900*/  STL [R1+0x4758], R0 ;  /* 0x0047580001007387 */ /* 0x0003e80000100800 */
[----:B------:R-:W3:Y:S01]  /*73910*/  LDL.LU.64 R6, [R1+0xf58] ;  /* 0x000f580001067983 */ /* 0x000ee20000300a00 */
[----:B-1----:R-:W-:-:S03]  /*73920*/  MOV R0, R11 ;  /* 0x0000000b00007202 */ /* 0x002fc60000000f00 */
[----:B------:R-:W-:Y:S04]  /*73930*/  STL [R1+0x4754], R104 ;  /* 0x0047546801007387 */ /* 0x000fe80000100800 */
[----:B------:R1:W-:Y:S04]  /*73940*/  STL [R1+0x4750], R0 ;  /* 0x0047500001007387 */ /* 0x0003e80000100800 */
[----:B------:R-:W-:Y:S04]  /*73950*/  STL [R1+0x4748], R105 ;  /* 0x0047486901007387 */ /* 0x000fe80000100800 */
[----:B------:R-:W3:Y:S04]  /*73960*/  LDL.LU.64 R26, [R1+0xed0] ;  /* 0x000ed000011a7983 */ /* 0x000ee80000300a00 */
[----:B------:R-:W-:Y:S04]  /*73970*/  STL [R1+0x474c], R72 ;  /* 0x00474c4801007387 */ /* 0x000fe80000100800 */
[----:B------:R-:W3:Y:S04]  /*73980*/  LDL.LU.64 R20, [R1+0xde8] ;  /* 0x000de80001147983 */ /* 0x000ee80000300a00 */
[----:B------:R-:W-:Y:S04]  /*73990*/  STL [R1+0x4740], R73 ;  /* 0x0047404901007387 */ /* 0x000fe80000100800 */
[----:B------:R-:W3:Y:S04]  /*739a0*/  LDL.LU.64 R22, [R1+0xcd0] ;  /* 0x000cd00001167983 */ /* 0x000ee80000300a00 */
[----:B----4-:R4:W-:Y:S01]  /*739b0*/  STL [R1+0x4744], R4 ;  /* 0x0047440401007387 */ /* 0x0109e20000100800 */
[----:B-1----:R-:W-:-:S03]  /*739c0*/  IMAD.MOV.U32 R0, RZ, RZ, R5 ;  /* 0x000000ffff007224 */ /* 0x002fc600078e0005 */
[----:B------:R-:W3:Y:S04]  /*739d0*/  LDL.LU.64 R10, [R1+0xbe0] ;  /* 0x000be000010a7983 */ /* 0x000ee80000300a00 */
[----:B----4-:R-:W4:Y:S04]  /*739e0*/  LDL.LU.64 R4, [R1+0x278] ;  /* 0x0002780001047983 */ /* 0x010f280000300a00 */
        /* <DEDUP_REMOVED lines=9> */
[----:B-----5:R-:W-:Y:S04]  /*73a80*/  STL [R1+0x4724], R14 ;  /* 0x0047240e01007387 */ /* 0x020fe80000100800 */
        /* <DEDUP_REMOVED lines=14> */
[----:B---3--:R3:W-:Y:S01]  /*73b70*/  STL [R1+0x4704], R6 ;  /* 0x0047040601007387 */ /* 0x0087e20000100800 */
[----:B-1----:R-:W-:-:S03]  /*73b80*/  IMAD.MOV.U32 R0, RZ, RZ, R7 ;  /* 0x000000ffff007224 */ /* 0x002fc600078e0007 */
[----:B------:R-:W5:Y:S04]  /*73b90*/  LDL.LU.64 R8, [R1+0xbc8] ;  /* 0x000bc80001087983 */ /* 0x000f680000300a00 */
[----:B---3--:R-:W3:Y:S04]  /*73ba0*/  LDL.LU.64 R6, [R1+0x258] ;  /* 0x0002580001067983 */ /* 0x008ee80000300a00 */
        /* <DEDUP_REMOVED lines=11> */
[----:B----4-:R-:W-:Y:S01]  /*73c60*/  STL [R1+0x46dc], R4 ;  /* 0x0046dc0401007387 */ /* 0x010fe20000100800 */
        /* <DEDUP_REMOVED lines=13> */
[----:B------:R-:W4:Y:S01]  /*73d40*/  LDL.LU.64 R4, [R1+0xbc0] ;  /* 0x000bc00001047983 */ /* 0x000f220000300a00 */
[----:B-1----:R-:W-:-:S03]  /*73d50*/  IMAD.MOV.U32 R0, RZ, RZ, R15 ;  /* 0x000000ffff007224 */ /* 0x002fc600078e000f */
[----:B--2---:R-:W2:Y:S04]  /*73d60*/  LDL.LU.64 R14, [R1+0x238] ;  /* 0x00023800010e7983 */ /* 0x004ea80000300a00 */
[----:B------:R1:W-:Y:S04]  /*73d70*/  STL [R1+0x46b8], R0 ;  /* 0x0046b80001007387 */ /* 0x0003e80000100800 */
[----:B-----5:R-:W-:Y:S01]  /*73d80*/  STL [R1+0x46bc], R16 ;  /* 0x0046bc1001007387 */ /* 0x020fe20000100800 */
        /* <DEDUP_REMOVED lines=22> */
[----:B----4-:R4:W-:Y:S01]  /*73ef0*/  STL [R1+0x4684], R10 ;  /* 0x0046840a01007387 */ /* 0x0109e20000100800 */
[----:B-1----:R-:W-:-:S03]  /*73f00*/  IMAD.MOV.U32 R0, RZ, RZ, R11 ;  /* 0x000000ffff007224 */ /* 0x002fc600078e000b */
[----:B------:R-:W5:Y:S04]  /*73f10*/  LDL.LU.64 R6, [R1+0xba8] ;  /* 0x000ba80001067983 */ /* 0x000f680000300a00 */
        /* <DEDUP_REMOVED lines=101> */
[----:B------:R-:W5:Y:S04]  /*74570*/  LDL.LU.64 R4, [R1+0x1c30] ;  /* 0x001c300001047983 */ /* 0x000f680000300a00 */
[----:B------:R3:W-:Y:S04]  /*74580*/  STL [R1+0x4590], R0 ;  /* 0x0045900001007387 */ /* 0x0007e80000100800 */
[----:B------:R-:W-:Y:S04]  /*74590*/  STL [R1+0x4594], R90 ;  /* 0x0045945a01007387 */ /* 0x000fe80000100800 */
[----:B------:R-:W-:Y:S04]  /*745a0*/  STL [R1+0x4588], R91 ;  /* 0x0045885b01007387 */ /* 0x000fe80000100800 */
[----:B------:R-:W-:Y:S04]  /*745b0*/  STL [R1+0x458c], R58 ;  /* 0x00458c3a01007387 */ /* 0x000fe80000100800 */
[----:B------:R-:W5:Y:S04]  /*745c0*/  LDL.LU.64 R16, [R1+0xd70] ;  /* 0x000d700001107983 */ /* 0x000f680000300a00 */
[----:B------:R-:W-:Y:S04]  /*745d0*/  STL [R1+0x4578], R59 ;  /* 0x0045783b01007387 */ /* 0x000fe80000100800 */
[----:B------:R-:W5:Y:S01]  /*745e0*/  LDL.LU.64 R18, [R1+0xc68] ;  /* 0x000c680001127983 */ /* 0x000f620000300a00 */
[----:B---3--:R-:W-:-:S03]  /*745f0*/  IMAD.MOV.U32 R0, RZ, RZ, R15 ;  /* 0x000000ffff007224 */ /* 0x008fc600078e000f */
[----:B------:R1:W-:Y:S04]  /*74600*/  STL [R1+0x4580], R14 ;  /* 0x0045800e01007387 */ /* 0x0003e80000100800 */
[----:B------:R-:W3:Y:S04]  /*74610*/  LDL.LU.64 R12, [R1+0x398] ;  /* 0x00039800010c7983 */ /* 0x000ee80000300a00 */
[----:B-1----:R-:W3:Y:S04]  /*74620*/  LDL.LU.64 R14, [R1+0xd8] ;  /* 0x0000d800010e7983 */ /* 0x002ee80000300a00 */
        /* <DEDUP_REMOVED lines=14> */
[----:B------:R-:W-:Y:S01]  /*74710*/  STL [R1+0x4554], R88 ;  /* 0x0045545801007387 */ /* 0x000fe20000100800 */
[----:B-1----:R-:W-:-:S05]  /*74720*/  MOV R0, R7 ;  /* 0x0000000700007202 */ /* 0x002fca0000000f00 */
[----:B------:R2:W-:Y:S04]  /*74730*/  STL [R1+0x4550], R0 ;  /* 0x0045500001007387 */ /* 0x0005e80000100800 */
[----:B------:R-:W4:Y:S04]  /*74740*/  LDL.LU.64 R24, [R1+0x1c78] ;  /* 0x001c780001187983 */ /* 0x000f280000300a00 */
[----:B------:R-:W-:Y:S04]  /*74750*/  STL [R1+0x4548], R89 ;  /* 0x0045485901007387 */ /* 0x000fe80000100800 */
[----:B------:R-:W4:Y:S04]  /*74760*/  LDL.LU.64 R26, [R1+0x1c40] ;  /* 0x001c4000011a7983 */ /* 0x000f280000300a00 */
[----:B------:R-:W-:Y:S04]  /*74770*/  STL [R1+0x454c], R56 ;  /* 0x00454c3801007387 */ /* 0x000fe80000100800 */
[----:B------:R-:W4:Y:S04]  /*74780*/  LDL.LU.64 R6, [R1+0xd58] ;  /* 0x000d580001067983 */ /* 0x000f280000300a00 */
[----:B------:R-:W-:Y:S04]  /*74790*/  STL [R1+0x4530], R57 ;  /* 0x0045303901007387 */ /* 0x000fe80000100800 */
[----:B------:R-:W4:Y:S01]  /*747a0*/  LDL.LU.64 R8, [R1+0xc60] ;  /* 0x000c600001087983 */ /* 0x000f220000300a00 */
[----:B--2---:R-:W-:-:S03]  /*747b0*/  IMAD.MOV.U32 R0, RZ, RZ, R11 ;  /* 0x000000ffff007224 */ /* 0x004fc600078e000b */
[----:B------:R1:W-:Y:S04]  /*747c0*/  STL [R1+0x4538], R10 ;  /* 0x0045380a01007387 */ /* 0x0003e80000100800 */
[----:B-----5:R-:W-:Y:S04]  /*747d0*/  STL [R1+0x4540], R4 ;  /* 0x0045400401007387 */ /* 0x020fe80000100800 */
[----:B------:R2:W-:Y:S04]  /*747e0*/  STL [R1+0x4534], R0 ;  /* 0x0045340001007387 */ /* 0x0005e80000100800 */
[----:B-1----:R-:W5:Y:S01]  /*747f0*/  LDL.LU.64 R10, [R1+0x378] ;  /* 0x00037800010a7983 */ /* 0x002f620000300a00 */
[----:B--2---:R-:W-:-:S03]  /*74800*/  IMAD.MOV.U32 R0, RZ, RZ, R5 ;  /* 0x000000ffff007224 */ /* 0x004fc600078e0005 */
[----:B------:R-:W2:Y:S04]  /*74810*/  LDL.LU.64 R4, [R1+0xb8] ;  /* 0x0000b80001047983 */ /* 0x000ea80000300a00 */
[----:B------:R1:W-:Y:S04]  /*74820*/  STL [R1+0x453c], R0 ;  /* 0x00453c0001007387 */ /* 0x0003e80000100800 */
[----:B------:R-:W-:Y:S01]  /*74830*/  STL [R1+0x4544], R16 ;  /* 0x0045441001007387 */ /* 0x000fe20000100800 */
[----:B-1----:R-:W-:-:S03]  /*74840*/  MOV R0, R17 ;  /* 0x0000001100007202 */ /* 0x002fc60000000f00 */
[----:B------:R-:W-:Y:S04]  /*74850*/  STL [R1+0x452c], R18 ;  /* 0x00452c1201007387 */ /* 0x000fe80000100800 */
[----:B------:R1:W-:Y:S02]  /*74860*/  STL [R1+0x4528], R0 ;  /* 0x0045280001007387 */ /* 0x0003e40000100800 */
[----:B-1----:R-:W-:Y:S02]  /*74870*/  IMAD.MOV.U32 R0, RZ, RZ, R19 ;  /* 0x000000ffff007224 */ /* 0x002fe400078e0013 */
[----:B---3--:R-:W-:Y:S04]  /*74880*/  STL [R1+0x4524], R12 ;  /* 0x0045240c01007387 */ /* 0x008fe80000100800 */
[----:B------:R1:W-:Y:S04]  /*74890*/  STL [R1+0x4520], R0 ;  /* 0x0045200001007387 */ /* 0x0003e80000100800 */
[----:B------:R-:W-:Y:S01]  /*748a0*/  STL [R1+0x451c], R14 ;  /* 0x00451c0e01007387 */ /* 0x000fe20000100800 */
[----:B-1----:R-:W-:-:S05]  /*748b0*/  IMAD.MOV.U32 R0, RZ, RZ, R13 ;  /* 0x000000ffff007224 */ /* 0x002fca00078e000d */
[----:B------:R1:W-:Y:S04]  /*748c0*/  STL [R1+0x4518], R0 ;  /* 0x0045180001007387 */ /* 0x0003e80000100800 */
[----:B------:R-:W3:Y:S04]  /*748d0*/  LDL.LU.64 R20, [R1+0x1c80] ;  /* 0x001c800001147983 */ /* 0x000ee80000300a00 */
[----:B------:R-:W3:Y:S01]  /*748e0*/  LDL.LU.64 R22, [R1+0x1c50] ;  /* 0x001c500001167983 */ /* 0x000ee20000300a00 */
[----:B-1----:R-:W-:-:S05]  /*748f0*/  MOV R0, R15 ;  /* 0x0000000f00007202 */ /* 0x002fca0000000f00 */
[----:B------:R4:W-:Y:S04]  /*74900*/  STL [R1+0x4510], R0 ;  /* 0x0045100001007387 */ /* 0x0009e80000100800 */
[----:B------:R-:W-:Y:S04]  /*74910*/  STL [R1+0x4514], R86 ;  /* 0x0045145601007387 */ /* 0x000fe80000100800 */
[----:B------:R-:W3:Y:S04]  /*74920*/  LDL.LU.64 R16, [R1+0xd50] ;  /* 0x000d500001107983 */ /* 0x000ee80000300a00 */
[----:B------:R-:W-:Y:S04]  /*74930*/  STL [R1+0x4508], R87 ;  /* 0x0045085701007387 */ /* 0x000fe80000100800 */
[----:B------:R-:W3:Y:S04]  /*74940*/  LDL.LU.64 R18, [R1+0xc48] ;  /* 0x000c480001127983 */ /* 0x000ee80000300a00 */
[----:B------:R-:W-:Y:S04]  /*74950*/  STL [R1+0x450c], R54 ;  /* 0x00450c3601007387 */ /* 0x000fe80000100800 */
[----:B------:R-:W3:Y:S04]  /*74960*/  LDL.LU.64 R12, [R1+0x358] ;  /* 0x00035800010c7983 */ /* 0x000ee80000300a00 */
[----:B------:R-:W-:Y:S04]  /*74970*/  STL [R1+0x44f0], R55 ;  /* 0x0044f03701007387 */ /* 0x000fe80000100800 */
[----:B------:R-:W3:Y:S01]  /*74980*/  LDL.LU.64 R14, [R1+0x98] ;  /* 0x00009800010e7983 */ /* 0x000ee20000300a00 */
[----:B----4-:R-:W-:-:S03]  /*74990*/  IMAD.MOV.U32 R0, RZ, RZ, R25 ;  /* 0x000000ffff007224 */ /* 0x010fc600078e0019 */
[----:B------:R-:W-:Y:S04]  /*749a0*/  STL [R1+0x44f8], R24 ;  /* 0x0044f81801007387 */ /* 0x000fe80000100800 */
[----:B------:R-:W-:Y:S04]  /*749b0*/  STL [R1+0x4500], R26 ;  /* 0x0045001a01007387 */ /* 0x000fe80000100800 */
[----:B------:R1:W-:Y:S04]  /*749c0*/  STL [R1+0x44f4], R0 ;  /* 0x0044f40001007387 */ /* 0x0003e80000100800 */
[----:B------:R-:W-:Y:S01]  /*749d0*/  STL [R1+0x4504], R6 ;  /* 0x0045040601007387 */ /* 0x000fe20000100800 */
[----:B-1----:R-:W-:-:S05]  /*749e0*/  IMAD.MOV.U32 R0, RZ, RZ, R27 ;  /* 0x000000ffff007224 */ /* 0x002fca00078e001b */
[----:B------:R1:W-:Y:S04]  /*749f0*/  STL [R1+0x44fc], R0 ;  /* 0x0044fc0001007387 */ /* 0x0003e80000100800 */
[----:B------:R-:W-:Y:S01]  /*74a00*/  STL [R1+0x44ec], R8 ;  /* 0x0044ec0801007387 */ /* 0x000fe20000100800 */
[----:B-1----:R-:W-:-:S05]  /*74a10*/  MOV R0, R7 ;  /* 0x0000000700007202 */ /* 0x002fca0000000f00 */
[----:B------:R1:W-:Y:S04]  /*74a20*/  STL [R1+0x44e8], R0 ;  /* 0x0044e80001007387 */ /* 0x0003e80000100800 */
[----:B------:R-:W4:Y:S01]  /*74a30*/  LDL.LU.64 R6, [R1+0x1c88] ;  /* 0x001c880001067983 */ /* 0x000f220000300a00 */
[----:B-1----:R-:W-:-:S03]  /*74a40*/  IMAD.MOV.U32 R0, RZ, RZ, R9 ;  /* 0x000000ffff007224 */ /* 0x002fc600078e0009 */
[----:B------:R-:W4:Y:S04]  /*74a50*/  LDL.LU.64 R8, [R1+0x1c60] ;  /* 0x001c600001087983 */ /* 0x000f280000300a00 */
[----:B------:R5:W-:Y:S02]  /*74a60*/  STL [R1+0x44e0], R0 ;  /* 0x0044e00001007387 */ /* 0x000be40000100800 */
[----:B-----5:R-:W-:Y:S02]  /*74a70*/  IMAD.MOV.U32 R0, RZ, RZ, R11 ;  /* 0x000000ffff007224 */ /* 0x020fe400078e000b */
[----:B------:R1:W-:Y:S04]  /*74a80*/  STL [R1+0x44e4], R10 ;  /* 0x0044e40a01007387 */ /* 0x0003e80000100800 */
[----:B--2---:R-:W-:Y:S04]  /*74a90*/  STL [R1+0x44dc], R4 ;  /* 0x0044dc0401007387 */ /* 0x004fe80000100800 */
[----:B------:R2:W-:Y:S04]  /*74aa0*/  STL [R1+0x44d8], R0 ;  /* 0x0044d80001007387 */ /* 0x0005e80000100800 */
[----:B-1----:R-:W5:Y:S01]  /*74ab0*/  LDL.LU.64 R10, [R1+0xd38] ;  /* 0x000d3800010a7983 */ /* 0x002f620000300a00 */
[----:B--2---:R-:W-:-:S05]  /*74ac0*/  MOV R0, R5 ;  /* 0x0000000500007202 */ /* 0x004fca0000000f00 */
[----:B------:R3:W-:Y:S04]  /*74ad0*/  STL [R1+0x44d0], R0 ;  /* 0x0044d00001007387 */ /* 0x0007e80000100800 */
[----:B------:R-:W-:Y:S04]  /*74ae0*/  STL [R1+0x44d4], R84 ;  /* 0x0044d45401007387 */ /* 0x000fe80000100800 */
[----:B------:R-:W-:Y:S04]  /*74af0*/  STL [R1+0x44c8], R85 ;  /* 0x0044c85501007387 */ /* 0x000fe80000100800 */
[----:B------:R-:W-:Y:S04]  /*74b00*/  STL [R1+0x44cc], R52 ;  /* 0x0044cc3401007387 */ /* 0x000fe80000100800 */
[----:B------:R-:W-:Y:S04]  /*74b10*/  STL [R1+0x44b0], R53 ;  /* 0x0044b03501007387 */ /* 0x000fe80000100800 */
[----:B------:R-:W2:Y:S04]  /*74b20*/  LDL.LU.64 R4, [R1+0x33a8] ;  /* 0x0033a80001047983 */ /* 0x000ea80000300a00 */
[----:B------:R-:W1:Y:S01]  /*74b30*/  S2R R174, SR_TID.X ;  /* 0x0000000000ae7919 */ /* 0x000e620000002100 */
[----:B---3--:R-:W-:-:S03]  /*74b40*/  IMAD.MOV.U32 R0, RZ, RZ, R21 ;  /* 0x000000ffff007224 */ /* 0x008fc600078e0015 */
[----:B------:R-:W-:Y:S04]  /*74b50*/  STL [R1+0x44b8], R20 ;  /* 0x0044b81401007387 */ /* 0x000fe80000100800 */
[----:B------:R-:W-:Y:S04]  /*74b60*/  STL [R1+0x44c0], R22 ;  /* 0x0044c01601007387 */ /* 0x000fe80000100800 */
[----:B------:R3:W-:Y:S02]  /*74b70*/  STL [R1+0x44b4], R0 ;  /* 0x0044b40001007387 */ /* 0x0007e40000100800 */
[----:B---3--:R-:W-:-:S02]  /*74b80*/  IMAD.MOV.U32 R0, RZ, RZ, R23 ;  /* 0x000000ffff007224 */ /* 0x008fc400078e0017 */
[----:B------:R-:W-:Y:S04]  /*74b90*/  STL [R1+0x44c4], R16 ;  /* 0x0044c41001007387 */ /* 0x000fe80000100800 */
[----:B------:R3:W-:Y:S04]  /*74ba0*/  STL [R1+0x44bc], R0 ;  /* 0x0044bc0001007387 */ /* 0x0007e80000100800 */
[----:B------:R-:W-:Y:S01]  /*74bb0*/  STL [R1+0x44ac], R18 ;  /* 0x0044ac1201007387 */ /* 0x000fe20000100800 */
[----:B---3--:R-:W-:-:S05]  /*74bc0*/  MOV R0, R17 ;  /* 0x0000001100007202 */ /* 0x008fca0000000f00 */
[----:B------:R3:W-:Y:S04]  /*74bd0*/  STL [R1+0x44a8], R0 ;  /* 0x0044a80001007387 */ /* 0x0007e80000100800 */
[----:B------:R-:W-:Y:S01]  /*74be0*/  STL [R1+0x44a4], R12 ;  /* 0x0044a40c01007387 */ /* 0x000fe20000100800 */
[----:B---3--:R-:W-:-:S05]  /*74bf0*/  IMAD.MOV.U32 R0, RZ, RZ, R19 ;  /* 0x000000ffff007224 */ /* 0x008fca00078e0013 */
[----:B------:R3:W-:Y:S04]  /*74c00*/  STL [R1+0x44a0], R0 ;  /* 0x0044a00001007387 */ /* 0x0007e80000100800 */
[----:B------:R-:W-:Y:S01]  /*74c10*/  STL [R1+0x449c], R14 ;  /* 0x00449c0e01007387 */ /* 0x000fe20000100800 */
[----:B---3--:R-:W-:-:S05]  /*74c20*/  IMAD.MOV.U32 R0, RZ, RZ, R13 ;  /* 0x000000ffff007224 */ /* 0x008fca00078e000d */
[----:B------:R3:W-:Y:S02]  /*74c30*/  STL [R1+0x4498], R0 ;  /* 0x0044980001007387 */ /* 0x0007e40000100800 */
[----:B---3--:R-:W-:-:S05]  /*74c40*/  MOV R0, R15 ;  /* 0x0000000f00007202 */ /* 0x008fca0000000f00 */
[----:B------:R1:W-:Y:S04]  /*74c50*/  STL [R1+0x4490], R0 ;  /* 0x0044900001007387 */ /* 0x0003e80000100800 */
[----:B------:R-:W-:Y:S04]  /*74c60*/  STL [R1+0x4494], R82 ;  /* 0x0044945201007387 */ /* 0x000fe80000100800 */
[----:B------:R-:W-:Y:S04]  /*74c70*/  STL [R1+0x4488], R83 ;  /* 0x0044885301007387 */ /* 0x000fe80000100800 */
[----:B------:R4:W-:Y:S04]  /*74c80*/  STL [R1+0x448c], R2 ;  /* 0x00448c0201007387 */ /* 0x0009e80000100800 */
[----:B------:R3:W-:Y:S01]  /*74c90*/  STL [R1+0x4470], R3 ;  /* 0x0044700301007387 */ /* 0x0007e20000100800 */
[----:B-1----:R-:W-:-:S05]  /*74ca0*/  LOP3.LUT R0, R174, 0x7, RZ, 0xc0, !PT ;  /* 0x00000007ae007812 */ /* 0x002fca00078ec0ff */
[----:B------:R-:W-:Y:S02]  /*74cb0*/  IMAD R0, R0, 0x210, RZ ;  /* 0x0000021000007824 */ /* 0x000fe400078e02ff */
[----:B----4-:R-:W-:Y:S01]  /*74cc0*/  IMAD.MOV.U32 R2, RZ, RZ, R7 ;  /* 0x000000ffff027224 */ /* 0x010fe200078e0007 */
[----:B------:R1:W-:Y:S01]  /*74cd0*/  STL [R1+0x4478], R6 ;  /* 0x0044780601007387 */ /* 0x0003e20000100800 */
[----:B---3--:R-:W-:-:S03]  /*74ce0*/  IMAD.MOV.U32 R3, RZ, RZ, R9 ;  /* 0x000000ffff037224 */ /* 0x008fc600078e0009 */
[----:B------:R-:W-:Y:S04]  /*74cf0*/  STL [R1+0x4480], R8 ;  /* 0x0044800801007387 */ /* 0x000fe80000100800 */
[----:B------:R3:W-:Y:S01]  /*74d00*/  STL [R1+0x4474], R2 ;  /* 0x0044740201007387 */ /* 0x0007e20000100800 */
[----:B-1----:R-:W-:-:S03]  /*74d10*/  IMAD.MOV.U32 R7, RZ, RZ, c[0x0][0x180] ;  /* 0x00006000ff077624 */ /* 0x002fc600078e00ff */
[----:B------:R5:W-:Y:S02]  /*74d20*/  STL [R1+0x447c], R3 ;  /* 0x00447c0301007387 */ /* 0x000be40000100800 */
[----:B------:R-:W-:Y:S02]  /*74d30*/  IADD3 R7, R7, 0x7f, RZ ;  /* 0x0000007f07077810 */ /* 0x000fe40007ffe0ff */
[----:B---3--:R-:W-:-:S04]  /*74d40*/  SHF.L.U32 R2, R174, 0x1, RZ ;  /* 0x00000001ae027819 */ /* 0x008fc800000006ff */
[----:B------:R-:W-:Y:S02]  /*74d50*/  LOP3.LUT R0, R0, 0x30, R2, 0x78, !PT ;  /* 0x0000003000007812 */ /* 0x000fe400078e7802 */
[----:B------:R-:W-:-:S04]  /*74d60*/  SHF.R.S32.HI R2, RZ, 0x1f, R7 ;  /* 0x0000001fff027819 */ /* 0x000fc80000011407 */
[----:B------:R-:W-:Y:S01]  /*74d70*/  LEA.HI R2, R2, R7, RZ, 0x7 ;  /* 0x0000000702027211 */ /* 0x000fe200078f38ff */
[----:B-----5:R-:W-:Y:S01]  /*74d80*/  IMAD.MOV.U32 R3, RZ, RZ, R11 ;  /* 0x000000ffff037224 */ /* 0x020fe200078e000b */
[----:B------:R-:W-:Y:S04]  /*74d90*/  STL [R1+0x4484], R10 ;  /* 0x0044840a01007387 */ /* 0x000fe80000100800 */
[----:B------:R-:W-:Y:S04]  /*74da0*/  STL [R1+0x4464], R3 ;  /* 0x0044640301007387 */ /* 0x000fe80000100800 */
[----:B--2---:R1:W-:Y:S02]  /*74db0*/  STL [R1+0x446c], R4 ;  /* 0x00446c0401007387 */ /* 0x0043e40000100800 */
[----:B-1----:R-:W-:-:S05]  /*74dc0*/  IMAD.MOV.U32 R4, RZ, RZ, R5 ;  /* 0x000000ffff047224 */ /* 0x002fca00078e0005 */
[----:B------:R1:W-:Y:S04]  /*74dd0*/  STL [R1+0x4468], R4 ;  /* 0x0044680401007387 */ /* 0x0003e80000100800 */
[----:B------:R-:W2:Y:S04]  /*74de0*/  LDL.LU.64 R6, [R1+0x3468] ;  /* 0x0034680001067983 */ /* 0x000ea80000300a00 */
[----:B-1----:R-:W3:Y:S01]  /*74df0*/  LDL.LU.64 R4, [R1+0x3420] ;  /* 0x0034200001047983 */ /* 0x002ee20000300a00 */
[----:B------:R-:W-:-:S04]  /*74e00*/  SHF.L.U32 R3, R174, 0x7, RZ ;  /* 0x00000007ae037819 */ /* 0x000fc800000006ff */
[----:B------:R-:W-:Y:S01]  /*74e10*/  LOP3.LUT R52, R0, 0x1000, R3, 0xf8, !PT ;  /* 0x0000100000347812 */ /* 0x000fe200078ef803 */
[----:B--2---:R1:W-:Y:S04]  /*74e20*/  STL.64 [R1+0x3a28], R6 ;  /* 0x003a280601007387 */ /* 0x0043e80000100a00 */
[----:B-1----:R-:W2:Y:S04]  /*74e30*/  LDL.LU.64 R6, [R1+0x210] ;  /* 0x0002100001067983 */ /* 0x002ea80000300a00 */
[----:B---3--:R1:W-:Y:S04]  /*74e40*/  STL.64 [R1+0x39b8], R4 ;  /* 0x0039b80401007387 */ /* 0x0083e80000100a00 */
[----:B------:R-:W-:Y:S04]  /*74e50*/  STL [R1+0x588c], R52 ;  /* 0x00588c3401007387 */ /* 0x000fe80000100800 */
[----:B-1----:R-:W3:Y:S04]  /*74e60*/  LDL.LU.64 R4, [R1+0x90] ;  /* 0x0000900001047983 */ /* 0x002ee80000300a00 */
[----:B--2---:R-:W-:Y:S04]  /*74e70*/  STL.64 [R1+0x3948], R6 ;  /* 0x0039480601007387 */ /* 0x004fe80000100a00 */
[----:B------:R-:W-:Y:S04]  /*74e80*/  STL.64 [R1+0x3870], R114 ;  /* 0x0038707201007387 */ /* 0x000fe80000100a00 */
[----:B---3--:R1:W-:Y:S04]  /*74e90*/  STL.64 [R1+0x38d8], R4 ;  /* 0x0038d80401007387 */ /* 0x0083e80000100a00 */
[----:B-1----:R-:W2:Y:S04]  /*74ea0*/  LDL.LU.64 R4, [R1+0x3778] ;  /* 0x0037780001047983 */ /* 0x002ea80000300a00 */
[----:B------:R-:W3:Y:S04]  /*74eb0*/  LDL.LU.64 R6, [R1+0x35e0] ;  /* 0x0035e00001067983 */ /* 0x000ee80000300a00 */
[----:B--2---:R1:W-:Y:S04]  /*74ec0*/  STL.64 [R1+0x3bc8], R4 ;  /* 0x003bc80401007387 */ /* 0x0043e80000100a00 */
[----:B-1----:R-:W2:Y:S04]  /*74ed0*/  LDL.LU.64 R4, [R1+0x34e0] ;  /* 0x0034e00001047983 */ /* 0x002ea80000300a00 */
[----:B---3--:R1:W-:Y:S04]  /*74ee0*/  STL.64 [R1+0x3b00], R6 ;  /* 0x003b000601007387 */ /* 0x0083e80000100a00 */
[----:B-1----:R-:W3:Y:S04]  /*74ef0*/  LDL.LU.64 R6, [R1+0x3470] ;  /* 0x0034700001067983 */ /* 0x002ee80000300a00 */
[----:B--2---:R1:W-:Y:S04]  /*74f00*/  STL.64 [R1+0x3a98], R4 ;  /* 0x003a980401007387 */ /* 0x0043e80000100a00 */
[----:B-1----:R-:W2:Y:S04]  /*74f10*/  LDL.LU.64 R4, [R1+0x3428] ;  /* 0x0034280001047983 */ /* 0x002ea80000300a00 */
[----:B---3--:R1:W-:Y:S04]  /*74f20*/  STL.64 [R1+0x3a30], R6 ;  /* 0x003a300601007387 */ /* 0x0083e80000100a00 */
[----:B-1----:R-:W3:Y:S04]  /*74f30*/  LDL.LU.64 R6, [R1+0x230] ;  /* 0x0002300001067983 */ /* 0x002ee80000300a00 */
[----:B--2---:R1:W-:Y:S04]  /*74f40*/  STL.64 [R1+0x39c0], R4 ;  /* 0x0039c00401007387 */ /* 0x0043e80000100a00 */
[----:B-1----:R-:W2:Y:S04]  /*74f50*/  LDL.LU.64 R4, [R1+0xb0] ;  /* 0x0000b00001047983 */ /* 0x002ea80000300a00 */
[----:B---3--:R-:W-:Y:S04]  /*74f60*/  STL.64 [R1+0x3950], R6 ;  /* 0x0039500601007387 */ /* 0x008fe80000100a00 */
[----:B------:R-:W-:Y:S04]  /*74f70*/  STL.64 [R1+0x3878], R116 ;  /* 0x0038787401007387 */ /* 0x000fe80000100a00 */
[----:B--2---:R1:W-:Y:S04]  /*74f80*/  STL.64 [R1+0x38e0], R4 ;  /* 0x0038e00401007387 */ /* 0x0043e80000100a00 */
        /* <DEDUP_REMOVED lines=194> */
[----:B------:R-:W-:Y:S04]  /*75bb0*/  STL.64 [R1+0x38b8], R132 ;  /* 0x0038b88401007387 */ /* 0x000fe80000100a00 */
[----:B--2---:R2:W-:Y:S04]  /*75bc0*/  STL.64 [R1+0x3920], R4 ;  /* 0x0039200401007387 */ /* 0x0045e80000100a00 */
[----:B-1----:R-:W3:Y:S04]  /*75bd0*/  LDL.LU.64 R6, [R1+0x38c0] ;  /* 0x0038c00001067983 */ /* 0x002ee80000300a00 */
[----:B--2---:R-:W2:Y:S04]  /*75be0*/  LDL.LU.64 R4, [R1+0x3690] ;  /* 0x0036900001047983 */ /* 0x004ea80000300a00 */
        /* <DEDUP_REMOVED lines=462> */
[----:B------:R-:W-:Y:S04]  /*778d0*/  STL.64 [R1+0x3e00], R166 ;  /* 0x003e00a601007387 */ /* 0x000fe80000100a00 */
        /* <DEDUP_REMOVED lines=11> */
[----:B------:R-:W-:Y:S01]  /*77990*/  STL.64 [R1+0x3d78], R164 ;  /* 0x003d78a401007387 */ /* 0x000fe20000100a00 */
[----:B-1----:R-:W-:-:S03]  /*779a0*/  IMAD.MOV.U32 R4, RZ, RZ, 0x2 ;  /* 0x00000002ff047424 */ /* 0x002fc600078e00ff */
[----:B------:R-:W-:Y:S04]  /*779b0*/  STL.64 [R1+0x3d38], R162 ;  /* 0x003d38a201007387 */ /* 0x000fe80000100a00 */
[----:B------:R-:W-:Y:S04]  /*779c0*/  STL.64 [R1+0x3cf8], R160 ;  /* 0x003cf8a001007387 */ /* 0x000fe80000100a00 */
[----:B------:R-:W-:Y:S04]  /*779d0*/  STL.64 [R1+0x3cb8], R158 ;  /* 0x003cb89e01007387 */ /* 0x000fe80000100a00 */
[----:B------:R-:W-:Y:S04]  /*779e0*/  STL.64 [R1+0x3c78], R156 ;  /* 0x003c789c01007387 */ /* 0x000fe80000100a00 */
[----:B------:R1:W-:Y:S04]  /*779f0*/  STL.64 [R1+0x3c38], R244 ;  /* 0x003c38f401007387 */ /* 0x0003e80000100a00 */
[----:B------:R2:W-:Y:S04]  /*77a00*/  STL.64 [R1+0x3bf8], R246 ;  /* 0x003bf8f601007387 */ /* 0x0005e80000100a00 */
[----:B------:R-:W-:Y:S04]  /*77a10*/  STL.64 [R1+0x3bd8], R154 ;  /* 0x003bd89a01007387 */ /* 0x000fe80000100a00 */
[----:B------:R-:W-:Y:S04]  /*77a20*/  STL [R1+0x4458], RZ ;  /* 0x004458ff01007387 */ /* 0x000fe80000100800 */
[----:B------:R3:W-:Y:S04]  /*77a30*/  STL [R1+0x3710], R4 ;  /* 0x0037100401007387 */ /* 0x0007e80000100800 */
[----:B------:R4:W-:Y:S04]  /*77a40*/  STL [R1+0x2c70], RZ ;  /* 0x002c70ff01007387 */ /* 0x0009e80000100800 */
        /* <DEDUP_REMOVED lines=1679> */
[----:B------:R4:W-:Y:S04]  /*7e340*/  STL [R1], RZ ;  /* 0x000000ff01007387 */ /* 0x0009e80000100800 */
        /* <DEDUP_REMOVED lines=279> */
[----:B------:R4:W-:Y:S01]  /*7f4c0*/  STL [R1+0x970], RZ ;  /* 0x000970ff01007387 */ /* 0x0009e20000100800 */
[----:B------:R-:W-:-:S03]  /*7f4d0*/  LOP3.LUT R0, R174, 0x3, RZ, 0xc0, !PT ;  /* 0x00000003ae007812 */ /* 0x000fc600078ec0ff */
[----:B------:R4:W-:Y:S04]  /*7f4e0*/  STL [R1+0x974], RZ ;  /* 0x000974ff01007387 */ /* 0x0009e80000100800 */
[----:B------:R4:W-:Y:S04]  /*7f4f0*/  STL [R1+0x978], RZ ;  /* 0x000978ff01007387 */ /* 0x0009e80000100800 */
[----:B------:R4:W-:Y:S04]  /*7f500*/  STL [R1+0x97c], RZ ;  /* 0x00097cff01007387 */ /* 0x0009e80000100800 */
[----:B------:R4:W-:Y:S04]  /*7f510*/  STL [R1+0x940], RZ ;  /* 0x000940ff01007387 */ /* 0x0009e80000100800 */
[----:B------:R4:W-:Y:S01]  /*7f520*/  STL [R1+0x944], RZ ;  /* 0x000944ff01007387 */ /* 0x0009e20000100800 */
[----:B------:R-:W-:-:S03]  /*7f530*/  IMAD R0, R0, 0x820, RZ ;  /* 0x0000082000007824 */ /* 0x000fc600078e02ff */
[----:B------:R4:W-:Y:S04]  /*7f540*/  STL [R1+0x948], RZ ;  /* 0x000948ff01007387 */ /* 0x0009e80000100800 */
[----:B------:R4:W-:Y:S04]  /*7f550*/  STL [R1+0x94c], RZ ;  /* 0x00094cff01007387 */ /* 0x0009e80000100800 */
[----:B------:R4:W-:Y:S04]  /*7f560*/  STL [R1+0x920], RZ ;  /* 0x000920ff01007387 */ /* 0x0009e80000100800 */
[----:B------:R4:W-:Y:S04]  /*7f570*/  STL [R1+0x924], RZ ;  /* 0x000924ff01007387 */ /* 0x0009e80000100800 */
[----:B------:R4:W-:Y:S01]  /*7f580*/  STL [R1+0x928], RZ ;  /* 0x000928ff01007387 */ /* 0x0009e20000100800 */
[----:B------:R-:W-:-:S03]  /*7f590*/  LOP3.LUT R53, R0, 0x5c, R174, 0x78, !PT ;  /* 0x0000005c00357812 */ /* 0x000fc600078e78ae */
[----:B------:R4:W-:Y:S01]  /*7f5a0*/  STL [R1+0x92c], RZ ;  /* 0x00092cff01007387 */ /* 0x0009e20000100800 */
[----:B------:R-:W-:-:S03]  /*7f5b0*/  LOP3.LUT R0, R52, 0x40, RZ, 0x3c, !PT ;  /* 0x0000004034007812 */ /* 0x000fc600078e3cff */
        /* <DEDUP_REMOVED lines=8> */
[----:B------:R4:W-:Y:S01]  /*7f640*/  STL [R1+0x6094], R0 ;  /* 0x0060940001007387 */ /* 0x0009e20000100800 */
[----:B-1----:R-:W-:-:S02]  /*7f650*/  SHF.R.S32.HI R244, RZ, 0x1f, R252 ;  /* 0x0000001ffff47819 */ /* 0x002fc400000114fc */
[----:B------:R-:W-:Y:S02]  /*7f660*/  SHF.R.S32.HI R2, RZ, 0x7, R2 ;  /* 0x00000007ff027819 */ /* 0x000fe40000011402 */
[----:B------:R-:W-:Y:S01]  /*7f670*/  SHF.R.S32.HI R3, RZ, 0x1f, R175 ;  /* 0x0000001fff037819 */ /* 0x000fe200000114af */
[C---:B--2---:R-:W-:Y:S01]  /*7f680*/  IMAD.SHL.U32 R247, R252.reuse, 0x4, RZ ;  /* 0x00000004fcf77824 */ /* 0x044fe200078e00ff */
[----:B------:R-:W-:Y:S01]  /*7f690*/  SHF.L.U64.HI R244, R252, 0x2, R244 ;  /* 0x00000002fcf47819 */ /* 0x000fe200000102f4 */
[----:B------:R-:W-:Y:S01]  /*7f6a0*/  IMAD.MOV.U32 R252, RZ, RZ, -0x1 ;  /* 0xfffffffffffc7424 */ /* 0x000fe200078e00ff */
[----:B------:R-:W-:Y:S01]  /*7f6b0*/  IADD3 R54, R2, -0x3, RZ ;  /* 0xfffffffd02367810 */ /* 0x000fe20007ffe0ff */
[----:B------:R-:W-:Y:S01]  /*7f6c0*/  CS2R R248, SRZ ;  /* 0x0000000000f87805 */ /* 0x000fe2000001ff00 */
[C---:B------:R-:W-:Y:S01]  /*7f6d0*/  SHF.L.U64.HI R3, R175.reuse, 0x2, R3 ;  /* 0x00000002af037819 */ /* 0x040fe20000010203 */
[----:B------:R-:W-:Y:S01]  /*7f6e0*/  CS2R R250, SRZ ;  /* 0x0000000000fa7805 */ /* 0x000fe2000001ff00 */
[----:B------:R-:W-:Y:S01]  /*7f6f0*/  SHF.L.U32 R246, R175, 0x2, RZ ;  /* 0x00000002aff67819 */ /* 0x000fe200000006ff */
        /* <DEDUP_REMOVED lines=30> */
[----:B---3--:R-:W-:Y:S01]  /*7f8e0*/  CS2R R4, SRZ ;  /* 0x0000000000047805 */ /* 0x008fe2000001ff00 */
[----:B------:R-:W-:Y:S01]  /*7f8f0*/  CS2R R6, SRZ ;  /* 0x0000000000067805 */ /* 0x000fe2000001ff00 */
[----:B----4-:R-:W-:-:S02]  /*7f900*/  LOP3.LUT R2, R53, 0x20, RZ, 0x3c, !PT ;  /* 0x0000002035027812 */ /* 0x010fc400078e3cff */
.L_x_1:
[----:B------:R-:W2:Y:S01]  /*7f910*/  LDL R52, [R1+0x588c] ;  /* 0x00588c0001347983 */ /* 0x000ea20000100800 */
[----:B------:R-:W-:-:S04]  /*7f920*/  DEPBAR.LE SB0, 0x4 ;  /* 0x000081000000791a */ /* 0x000fc80000000000 */
[----:B------:R-:W-:Y:S01]  /*7f930*/  STL.64 [R1+0x7560], R50 ;  /* 0x0075603201007387 */ /* 0x000fe20000100a00 */
[----:B-----5:R-:W-:-:S03]  /*7f940*/  IADD3 R0, R252, 0x1, RZ ;  /* 0x00000001fc007810 */ /* 0x020fc60007ffe0ff */
[----:B------:R-:W-:Y:S04]  /*7f950*/  STL.64 [R1+0x7558], R48 ;  /* 0x0075583001007387 */ /* 0x000fe80000100a00 */
[----:B------:R-:W-:Y:S01]  /*7f960*/  BAR.SYNC.DEFER_BLOCKING 0x0 ;  /* 0x0000000000007b1d */ /* 0x000fe20000010000 */
[----:B------:R-:W-:-:S04]  /*7f970*/  ISETP.GT.AND P0, PT, R0, 0x2, PT ;  /* 0x000000020000780c */ /* 0x000fc80003f04270 */
[----:B------:R-:W-:Y:S01]  /*7f980*/  SEL R252, R0, RZ, !P0 ;  /* 0x000000ff00fc7207 */ /* 0x000fe20004000000 */
        /* <DEDUP_REMOVED lines=29> */
[----:B------:R1:W-:Y:S04]  /*7fb60*/  STL [R1+0x74b0], R5 ;  /* 0x0074b00501007387 */ /* 0x0003e80000100800 */
[----:B------:R-:W-:Y:S04]  /*7fb70*/  STL [R1+0x74ac], R6 ;  /* 0x0074ac0601007387 */ /* 0x000fe80000100800 */
[----:B------:R3:W-:Y:S04]  /*7fb80*/  STL [R1+0x74a8], R7 ;  /* 0x0074a80701007387 */ /* 0x0007e80000100800 */
[----:B------:R-:W-:Y:S04]  /*7fb90*/  STL [R1+0x60b4], R244 ;  /* 0x0060b4f401007387 */ /* 0x000fe80000100800 */
[----:B------:R-:W-:Y:S04]  /*7fba0*/  STL [R1+0x60b0], R3 ;  /* 0x0060b00301007387 */ /* 0x000fe80000100800 */
[----:B-1----:R-:W4:Y:S04]  /*7fbb0*/  LDL.LU.64 R4, [R1+0x2c70] ;  /* 0x002c700001047983 */ /* 0x002f280000300a00 */
[----:B---3--:R-:W4:Y:S04]  /*7fbc0*/  LDL.LU.64 R6, [R1+0x2c78] ;  /* 0x002c780001067983 */ /* 0x008f280000300a00 */
[----:B------:R-:W3:Y:S04]  /*7fbd0*/  LDL.LU.64 R8, [R1+0x2c60] ;  /* 0x002c600001087983 */ /* 0x000ee80000300a00 */
[----:B------:R-:W3:Y:S04]  /*7fbe0*/  LDL.LU.64 R10, [R1+0x2c68] ;  /* 0x002c6800010a7983 */ /* 0x000ee80000300a00 */
[----:B------:R-:W3:Y:S04]  /*7fbf0*/  LDL.LU.64 R12, [R1+0x2c50] ;  /* 0x002c5000010c7983 */ /* 0x000ee80000300a00 */
[----:B------:R-:W3:Y:S04]  /*7fc00*/  LDL.LU.64 R14, [R1+0x2c58] ;  /* 0x002c5800010e7983 */ /* 0x000ee80000300a00 */
[----:B------:R-:W3:Y:S04]  /*7fc10*/  LDL.LU.64 R16, [R1+0x2c40] ;  /* 0x002c400001107983 */ /* 0x000ee80000300a00 */
[----:B------:R-:W3:Y:S04]  /*7fc20*/  LDL.LU.64 R18, [R1+0x2c48] ;  /* 0x002c480001127983 */ /* 0x000ee80000300a00 */
[----:B------:R-:W1:Y:S04]  /*7fc30*/  S2R R54, SR_TID.X ;  /* 0x0000000000367919 */ /* 0x000e680000002100 */
[----:B------:R-:W3:Y:S04]  /*7fc40*/  LDL.LU.64 R20, [R1+0x2c30] ;  /* 0x002c300001147983 */ /* 0x000ee80000300a00 */
[----:B------:R-:W3:Y:S04]  /*7fc50*/  LDL.LU.64 R22, [R1+0x2c38] ;  /* 0x002c380001167983 */ /* 0x000ee80000300a00 */
[----:B------:R-:W3:Y:S04]  /*7fc60*/  LDL.LU.64 R32, [R1+0x2c20] ;  /* 0x002c200001207983 */ /* 0x000ee80000300a00 */
[----:B------:R-:W3:Y:S01]  /*7fc70*/  LDL.LU.64 R34, [R1+0x2c28] ;  /* 0x002c280001227983 */ /* 0x000ee20000300a00 */
[----:B-1----:R-:W-:-:S02]  /*7fc80*/  LOP3.LUT R53, R54, 0x3, RZ, 0xc0, !PT ;  /* 0x0000000336357812 */ /* 0x002fc400078ec0ff */
[----:B------:R-:W-:-:S03]  /*7fc90*/  LOP3.LUT R2, R54, 0x3, RZ, 0xc0, !PT ;  /* 0x0000000336027812 */ /* 0x000fc600078ec0ff */
[----:B------:R-:W-:Y:S02]  /*7fca0*/  IMAD R53, R53, 0x820, RZ ;  /* 0x0000082035357824 */ /* 0x000fe400078e02ff */
[----:B------:R-:W-:-:S03]  /*7fcb0*/  IMAD R2, R2, 0x820, RZ ;  /* 0x0000082002027824 */ /* 0x000fc600078e02ff */
[--C-:B------:R-:W-:Y:S02]  /*7fcc0*/  LOP3.LUT R53, R53, 0x5c, R54.reuse, 0x78, !PT ;  /* 0x0000005c35357812 */ /* 0x100fe400078e7836 */
[----:B------:R-:W-:Y:S02]  /*7fcd0*/  LOP3.LUT R2, R2, 0x5c, R54, 0x78, !PT ;  /* 0x0000005c02027812 */ /* 0x000fe400078e7836 */
[----:B------:R-:W-:Y:S02]  /*7fce0*/  LOP3.LUT R53, R53, 0x20, RZ, 0x3c, !PT ;  /* 0x0000002035357812 */ /* 0x000fe400078e3cff */
[----:B------:R-:W-:-:S03]  /*7fcf0*/  LEA R2, R252, R2, 0x12 ;  /* 0x00000002fc027211 */ /* 0x000fc600078e90ff */
[C---:B------:R-:W-:Y:S02]  /*7fd00*/  IMAD R0, R252.reuse, 0x40000, R53 ;  /* 0x00040000fc007824 */ /* 0x040fe400078e0235 */
[----:B------:R-:W-:Y:S04]  /*7fd10*/  LDS R184, [R2] ;  /* 0x0000000002b87984 */ /* 0x000fe80000000800 */
[----:B------:R-:W-:Y:S04]  /*7fd20*/  LDS R186, [R2+0x2000] ;  /* 0x0020000002ba7984 */ /* 0x000fe80000000800 */
[----:B------:R-:W-:Y:S04]  /*7fd30*/  LDS R185, [R0] ;  /* 0x0000000000b97984 */ /* 0x000fe80000000800 */
[----:B------:R-:W-:Y:S01]  /*7fd40*/  LDS R187, [R0+0x2000] ;  /* 0x0020000000bb7984 */ /* 0x000fe20000000800 */
[----:B--2---:R-:W-:-:S03]  /*7fd50*/  IMAD R245, R252, 0x40000, R52 ;  /* 0x00040000fcf57824 */ /* 0x004fc600078e0234 */
[----:B------:R-:W-:Y:S04]  /*7fd60*/  STL [R1+0x6f40], R252 ;  /* 0x006f40fc01007387 */ /* 0x000fe80000100800 */
[----:B------:R-:W-:Y:S04]  /*7fd70*/  LDSM.16.M88.4 R52, [R245+0xc0000] ;  /* 0x0c000000f534783b */ /* 0x000fe80000000200 */
[----:B------:R-:W1:Y:S04]  /*7fd80*/  LDSM.16.M88.4 R72, [R245+0xca000] ;  /* 0x0ca00000f548783b */ /* 0x000e680000000200 */
[----:B------:R-:W2:Y:S04]  /*7fd90*/  LDSM.16.M88.4 R76, [R245+0xcc000] ;  /* 0x0cc00000f54c783b */ /* 0x000ea80000000200 */
[----:B------:R-:W-:Y:S04]  /*7fda0*/  LDSM.16.M88.4 R56, [R245+0xc2000] ;  /* 0x0c200000f538783b */ /* 0x000fe80000000200 */
[----:B------:R-:W1:Y:S04]  /*7fdb0*/  LDSM.16.M88.4 R80, [R245+0xce000] ;  /* 0x0ce00000f550783b */ /* 0x000e680000000200 */
        /* <DEDUP_REMOVED lines=9> */
[----:B------:R-:W2:Y:S04]  /*7fe50*/  LDSM.16.M88.4 R132, [R245+0xe8000] ;  /* 0x0e800000f584783b */ /* 0x000ea80000000200 */
[----:B------:R-:W2:Y:S04]  /*7fe60*/  LDSM.16.M88.4 R136, [R245+0xea000] ;  /* 0x0ea00000f588783b */ /* 0x000ea80000000200 */
[----:B------:R-:W2:Y:S04]  /*7fe70*/  LDSM.16.M88.4 R60, [R245+0xc4000] ;  /* 0x0c400000f53c783b */ /* 0x000ea80000000200 */
[----:B------:R-:W3:Y:S04]  /*7fe80*/  LDSM.16.M88.4 R140, [R245+0xec000] ;  /* 0x0ec00000f58c783b */ /* 0x000ee80000000200 */
[----:B------:R-:W3:Y:S04]  /*7fe90*/  LDSM.16.M88.4 R144, [R245+0xee000] ;  /* 0x0ee00000f590783b */ /* 0x000ee80000000200 */
[----:B------:R-:W3:Y:S04]  /*7fea0*/  LDSM.16.M88.4 R148, [R245+0xf0000] ;  /* 0x0f000000f594783b */ /* 0x000ee80000000200 */
[----:B------:R-:W3:Y:S04]  /*7feb0*/  LDSM.16.M88.4 R152, [R245+0xf2000] ;  /* 0x0f200000f598783b */ /* 0x000ee80000000200 */
[----:B------:R-:W3:Y:S04]  /*7fec0*/  LDSM.16.M88.4 R156, [R245+0xf4000] ;  /* 0x0f400000f59c783b */ /* 0x000ee80000000200 */
[----:B------:R-:W3:Y:S04]  /*7fed0*/  LDSM.16.M88.4 R160, [R245+0xf6000] ;  /* 0x0f600000f5a0783b */ /* 0x000ee80000000200 */
[----:B-1----:R-:W-:Y:S04]  /*7fee0*/  STL [R1+0x72d0], R74 ;  /* 0x0072d04a01007387 */ /* 0x002fe80000100800 */
[----:B------:R-:W1:Y:S04]  /*7fef0*/  LDSM.16.M88.4 R164, [R245+0xf8000] ;  /* 0x0f800000f5a4783b */ /* 0x000e680000000200 */
[----:B------:R-:W-:Y:S04]  /*7ff00*/  STL [R1+0x72cc], R75 ;  /* 0x0072cc4b01007387 */ /* 0x000fe80000100800 */
[----:B--2---:R-:W-:Y:S04]  /*7ff10*/  STL [R1+0x72c8], R78 ;  /* 0x0072c84e01007387 */ /* 0x004fe80000100800 */
[----:B------:R-:W2:Y:S04]  /*7ff20*/  LDSM.16.M88.4 R168, [R245+0xfa000] ;  /* 0x0fa00000f5a8783b */ /* 0x000ea80000000200 */
[----:B------:R-:W-:Y:S04]  /*7ff30*/  STL [R1+0x72c4], R79 ;  /* 0x0072c44f01007387 */ /* 0x000fe80000100800 */
[----:B------:R-:W-:Y:S04]  /*7ff40*/  STL [R1+0x72bc], R82 ;  /* 0x0072bc5201007387 */ /* 0x000fe80000100800 */
[----:B------:R-:W1:Y:S04]  /*7ff50*/  LDSM.16.M88.4 R172, [R245+0xfc000] ;  /* 0x0fc00000f5ac783b */ /* 0x000e680000000200 */
[----:B------:R-:W-:Y:S04]  /*7ff60*/  STL [R1+0x72b8], R83 ;  /* 0x0072b85301007387 */ /* 0x000fe80000100800 */
[----:B------:R-:W1:Y:S04]  /*7ff70*/  LDSM.16.M88.4 R176, [R245+0xfe000] ;  /* 0x0fe00000f5b0783b */ /* 0x000e680000000200 */
[----:B------:R-:W1:Y:S04]  /*7ff80*/  LDSM.16.M88.4 R64, [R245+0xc6000] ;  /* 0x0c600000f540783b */ /* 0x000e680000000200 */
[----:B------:R-:W1:Y:S04]  /*7ff90*/  LDSM.16.M88.4 R108, [R245+0xdc000] ;  /* 0x0dc00000f56c783b */ /* 0x000e680000000200 */
[----:B------:R-:W1:Y:S04]  /*7ffa0*/  LDSM.16.M88.4 R112, [R245+0xde000] ;  /* 0x0de00000f570783b */ /* 0x000e680000000200 */
[----:B------:R-:W1:Y:S04]  /*7ffb0*/  LDSM.16.M88.4 R116, [R245+0xe0000] ;  /* 0x0e000000f574783b */ /* 0x000e680000000200 */
[----:B------:R-:W1:Y:S04]  /*7ffc0*/  LDSM.16.M88.4 R68, [R245+0xc8000] ;  /* 0x0c800000f544783b */ /* 0x000e680000000200 */
[----:B------:R-:W-:Y:S01]  /*7ffd0*/  LDS R180, [R2+0x80] ;  /* 0x0000800002b47984 */ /* 0x000fe20000000800 */
[C---:B----4-:R-:W-:Y:S03]  /*7ffe0*/  HMMA.1688.F32.TF32 R24, R184.reuse, R52, R4 ;  /* 0x00000034b818723c */ /* 0x050fe60000081004 */
[----:B------:R-:W-:Y:S04]  /*7fff0*/  STL [R1+0x72d4], R86 ;  /* 0x0072d45601007387 */ /* 0x000fe80000100800 */
[----:B------:R-:W-:Y:S04]  /*80000*/  STL [R1+0x72c0], R87 ;  /* 0x0072c05701007387 */ /* 0x000fe80000100800 */
[----:B------:R-:W-:Y:S04]  /*80010*/  STL [R1+0x72dc], R90 ;  /* 0x0072dc5a01007387 */ /* 0x000fe80000100800 */
[----:B------:R-:W-:Y:S04]  /*80020*/  STL [R1+0x72d8], R91 ;  /* 0x0072d85b01007387 */ /* 0x000fe80000100800 */
[----:B------:R-:W-:Y:S04]  /*80030*/  LDS R182, [R2+0x2080] ;  /* 0x0020800002b67984 */ /* 0x000fe80000000800 */
[----:B------:R-:W-:Y:S01]  /*80040*/  LDS R181, [R0+0x80] ;  /* 0x0000800000b57984 */ /* 0x000fe20000000800 */
[----:B------:R-:W-:Y:S01]  /*80050*/  MOV R4, R24 ;  /* 0x0000001800047202 */ /* 0x000fe20000000f00 */
[----:B------:R-:W-:Y:S01]  /*80060*/  IMAD.MOV.U32 R5, RZ, RZ, R25 ;  /* 0x000000ffff057224 */ /* 0x000fe200078e0019 */
[----:B------:R-:W-:Y:S01]  /*80070*/  MOV R7, R27 ;  /* 0x0000001b00077202 */ /* 0x000fe20000000f00 */
[----:B------:R-:W-:Y:S01]  /*80080*/  IMAD.MOV.U32 R6, RZ, RZ, R26 ;  /* 0x000000ffff067224 */ /* 0x000fe200078e001a */
[----:B------:R-:W4:Y:S01]  /*80090*/  LDS R183, [R0+0x2080] ;  /* 0x0020800000b77984 */ /* 0x000f220000000800 */
[----:B---3--:R-:W-:Y:S03]  /*800a0*/  HMMA.1688.F32.TF32 R24, R184, R56, R8 ;  /* 0x00000038b818723c */ /* 0x008fe60000081008 */
        /* <DEDUP_REMOVED lines=14> */
[----:B------:R-:W-:-:S03]  /*80190*/  IMAD.MOV.U32 R8, RZ, RZ, R24 ;  /* 0x000000ffff087224 */ /* 0x000fc600078e0018 */
[----:B------:R-:W-:Y:S01]  /*801a0*/  STL [R1+0x731c], R134 ;  /* 0x00731c8601007387 */ /* 0x000fe20000100800 */
[----:B------:R-:W-:Y:S01]  /*801b0*/  IMAD.MOV.U32 R9, RZ, RZ, R25 ;  /* 0x000000ffff097224 */ /* 0x000fe200078e0019 */
[----:B------:R-:W-:Y:S02]  /*801c0*/  MOV R10, R26 ;  /* 0x0000001a000a7202 */ /* 0x000fe40000000f00 */
[----:B------:R-:W-:Y:S01]  /*801d0*/  STL [R1+0x7318], R135 ;  /* 0x0073188701007387 */ /* 0x000fe20000100800 */
[----:B------:R-:W-:-:S03]  /*801e0*/  IMAD.MOV.U32 R11, RZ, RZ, R27 ;  /* 0x000000ffff0b7224 */ /* 0x000fc600078e001b */
[----:B------:R-:W-:Y:S01]  /*801f0*/  STL [R1+0x7324], R138 ;  /* 0x0073248a01007387 */ /* 0x000fe20000100800 */
[----:B------:R-:W-:Y:S03]  /*80200*/  HMMA.1688.F32.TF32 R24, R184, R60, R12 ;  /* 0x0000003cb818723c */ /* 0x000fe6000008100c */
        /* <DEDUP_REMOVED lines=8> */
[----:B------:R1:W-:Y:S04]  /*80290*/  STL [R1+0x7340], R155 ;  /* 0x0073409b01007387 */ /* 0x0003e80000100800 */
[----:B------:R-:W-:Y:S04]  /*802a0*/  STL [R1+0x734c], R158 ;  /* 0x00734c9e01007387 */ /* 0x000fe80000100800 */
[----:B------:R-:W-:Y:S04]  /*802b0*/  STL [R1+0x7348], R159 ;  /* 0x0073489f01007387 */ /* 0x000fe80000100800 */
[----:B------:R2:W-:Y:S04]  /*802c0*/  STL [R1+0x7354], R162 ;  /* 0x007354a201007387 */ /* 0x0005e80000100800 */
[----:B------:R2:W-:Y:S04]  /*802d0*/  STL [R1+0x7350], R163 ;  /* 0x007350a301007387 */ /* 0x0005e80000100800 */
[----:B-1----:R-:W-:Y:S04]  /*802e0*/  STL [R1+0x735c], R166 ;  /* 0x00735ca601007387 */ /* 0x002fe80000100800 */
[----:B------:R-:W-:Y:S04]  /*802f0*/  STL [R1+0x7358], R167 ;  /* 0x007358a701007387 */ /* 0x000fe80000100800 */
[----:B--2---:R1:W-:Y:S04]  /*80300*/  STL [R1+0x7364], R170 ;  /* 0x007364aa01007387 */ /* 0x0043e80000100800 */
[----:B------:R2:W-:Y:S04]  /*80310*/  STL [R1+0x7360], R171 ;  /* 0x007360ab01007387 */ /* 0x0005e80000100800 */
[----:B------:R-:W-:Y:S04]  /*80320*/  STL [R1+0x736c], R174 ;  /* 0x00736cae01007387 */ /* 0x000fe80000100800 */
[----:B------:R-:W-:Y:S04]  /*80330*/  STL [R1+0x7368], R175 ;  /* 0x007368af01007387 */ /* 0x000fe80000100800 */
[----:B------:R1:W-:Y:S04]  /*80340*/  STL [R1+0x7374], R178 ;  /* 0x007374b201007387 */ /* 0x0003e80000100800 */
[----:B------:R1:W-:Y:S04]  /*80350*/  STL [R1+0x7370], R179 ;  /* 0x007370b301007387 */ /* 0x0003e80000100800 */
[----:B------:R-:W-:Y:S01]  /*80360*/  STL [R1+0x68d8], R245 ;  /* 0x0068d8f501007387 */ /* 0x000fe20000100800 */
[----:B------:R-:W-:-:S03]  /*80370*/  IMAD.MOV.U32 R12, RZ, RZ, R24 ;  /* 0x000000ffff0c7224 */ /* 0x000fc600078e0018 */
[----:B------:R-:W2:Y:S01]  /*80380*/  LDL.LU.64 R28, [R1+0x2c10] ;  /* 0x002c1000011c7983 */ /* 0x000ea20000300a00 */
[----:B------:R-:W-:Y:S01]  /*80390*/  MOV R13, R25 ;  /* 0x00000019000d7202 */ /* 0x000fe20000000f00 */
[----:B------:R-:W-:Y:S02]  /*803a0*/  IMAD.MOV.U32 R14, RZ, RZ, R26 ;  /* 0x000000ffff0e7224 */ /* 0x000fe400078e001a */
[----:B------:R-:W2:Y:S01]  /*803b0*/  LDL.LU.64 R30, [R1+0x2c18] ;  /* 0x002c1800011e7983 */ /* 0x000ea20000300a00 */
[----:B------:R-:W-:Y:S02]  /*803c0*/  IMAD.MOV.U32 R15, RZ, RZ, R27 ;  /* 0x000000ffff0f7224 */ /* 0x000fe400078e001b */
[C---:B------:R-:W-:Y:S11]  /*803d0*/  HMMA.1688.F32.TF32 R24, R184.reuse, R64, R16 ;  /* 0x00000040b818723c */ /* 0x040ff60000081010 */
[----:B------:R-:W-:Y:S11]  /*803e0*/  @!UPT UIADD3 URZ, URZ, URZ, URZ ;  /* 0x0000003f3f3ff290 */ /* 0x000ff6000fffe03f */
[----:B------:R-:W-:Y:S02]  /*803f0*/  @!UPT UIADD3 URZ, URZ, URZ, URZ ;  /* 0x0000003f3f3ff290 */ /* 0x000fe4000fffe03f */
[----:B------:R-:W-:Y:S01]  /*80400*/  MOV R16, R24 ;  /* 0x0000001800107202 */ /* 0x000fe20000000f00 */
[----:B------:R-:W-:Y:S01]  /*80410*/  IMAD.MOV.U32 R17, RZ, RZ, R25 ;  /* 0x000000ffff117224 */ /* 0x000fe200078e0019 */
[----:B------:R-:W-:Y:S01]  /*80420*/  MOV R19, R27 ;  /* 0x0000001b00137202 */ /* 0x000fe20000000f00 */
[----:B------:R-:W-:Y:S01]  /*80430*/  IMAD.MOV.U32 R18, RZ, RZ, R26 ;  /* 0x000000ffff127224 */ /* 0x000fe200078e001a */
[----:B------:R-:W4:Y:S04]  /*80440*/  LDL.LU.64 R24, [R1+0x2c00] ;  /* 0x002c000001187983 */ /* 0x000f280000300a00 */
[----:B------:R-:W4:Y:S01]  /*80450*/  LDL.LU.64 R26, [R1+0x2c08] ;  /* 0x002c0800011a7983 */ /* 0x000f220000300a00 */
[----:B------:R-:W-:Y:S11]  /*80460*/  HMMA.1688.F32.TF32 R32, R184, R72, R32 ;  /* 0x00000048b820723c */ /* 0x000ff60000081020 */
[----:B------:R-:W-:Y:S11]  /*80470*/  @!UPT UIADD3 URZ, URZ, URZ, URZ ;  /* 0x0000003f3f3ff290 */ /* 0x000ff6000fffe03f */
[----:B------:R-:W-:Y:S02]  /*80480*/  @!UPT UIADD3 URZ, URZ, URZ, URZ ;  /* 0x0000003f3f3ff290 */ /* 0x000fe4000fffe03f */
[----:B---3--:R-:W-:Y:S01]  /*80490*/  IMAD.MOV.U32 R154, RZ, RZ, R32 ;  /* 0x000000ffff9a7224 */ /* 0x008fe200078e0020 */
[----:B------:R-:W-:Y:S01]  /*804a0*/  MOV R155, R33 ;  /* 0x00000021009b7202 */ /* 0x000fe20000000f00 */
[----:B------:R-:W-:Y:S01]  /*804b0*/  IMAD.MOV.U32 R151, RZ, RZ, R35 ;  /* 0x000000ffff977224 */ /* 0x000fe200078e0023 */
[----:B------:R-:W3:Y:S01]  /*804c0*/  LDL.LU.64 R32, [R1+0x2bf0] ;  /* 0x002bf00001207983 */ /* 0x000ee20000300a00 */
[----:B------:R-:W-:-:S03]  /*804d0*/  IMAD.MOV.U32 R150, RZ, RZ, R34 ;  /* 0x000000ffff967224 */ /* 0x000fc600078e0022 */
[----:B------:R-:W3:Y:S04]  /*804e0*/  LDL.LU.64 R34, [R1+0x2bf8] ;  /* 0x002bf80001227983 */ /* 0x000ee80000300a00 */
[----:B------:R1:W-:Y:S04]  /*804f0*/  STL [R1+0x7384], R151 ;  /* 0x0073849701007387 */ /* 0x0003e80000100800 */
[----:B------:R-:W-:Y:S04]  /*80500*/  STL [R1+0x7380], R150 ;  /* 0x0073809601007387 */ /* 0x000fe80000100800 */
[----:B------:R1:W-:Y:S04]  /*80510*/  STL [R1+0x737c], R155 ;  /* 0x00737c9b01007387 */ /* 0x0003e80000100800 */
[----:B------:R1:W-:Y:S01]  /*80520*/  STL [R1+0x7378], R154 ;  /* 0x0073789a01007387 */ /* 0x0003e20000100800 */
[C---:B--2---:R-:W-:Y:S11]  /*80530*/  HMMA.1688.F32.TF32 R28, R184.reuse, R76, R28 ;  /* 0x0000004cb81c723c */ /* 0x044ff6000008101c */
[----:B------:R-:W-:Y:S11]  /*80540*/  @!UPT UIADD3 URZ, URZ, URZ, URZ ;  /* 0x0000003f3f3ff290 */ /* 0x000ff6000fffe03f */
[----:B------:R-:W-:Y:S02]  /*80550*/  @!UPT UIADD3 URZ, URZ, URZ, URZ ;  /* 0x0000003f3f3ff290 */ /* 0x000fe4000fffe03f */
[----:B------:R-:W-:Y:S01]  /*80560*/  MOV R162, R28 ;  /* 0x0000001c00a27202 */ /* 0x000fe20000000f00 */
[----:B------:R-:W-:Y:S01]  /*80570*/  IMAD.MOV.U32 R163, RZ, RZ, R29 ;  /* 0x000000ffffa37224 */ /* 0x000fe200078e001d */
[----:B------:R-:W-:Y:S01]  /*80580*/  MOV R159, R31 ;  /* 0x0000001f009f7202 */ /* 0x000fe20000000f00 */
[----:B------:R-:W-:Y:S01]  /*80590*/  IMAD.MOV.U32 R158, RZ, RZ, R30 ;  /* 0x000000ffff9e7224 */ /* 0x000fe200078e001e */
[----:B------:R-:W2:Y:S04]  /*805a0*/  LDL.LU.64 R28, [R1+0x2be0] ;  /* 0x002be000011c7983 */ /* 0x000ea80000300a00 */
[----:B------:R-:W2:Y:S01]  /*805b0*/  LDL.LU.64 R30, [R1+0x2be8] ;  /* 0x002be800011e7983 */ /* 0x000ea20000300a00 */
[----:B----4-:R-:W-:Y:S03]  /*805c0*/  HMMA.1688.F32.TF32 R24, R184, R80, R24 ;  /* 0x00000050b818723c */ /* 0x010fe60000081018 */
[----:B------:R4:W-:Y:S04]  /*805d0*/  STL [R1+0x7394], R159 ;  /* 0x0073949f01007387 */ /* 0x0009e80000100800 */
[----:B------:R1:W-:Y:S04]  /*805e0*/  STL [R1+0x7390], R158 ;  /* 0x0073909e01007387 */ /* 0x0003e80000100800 */
[----:B------:R-:W-:Y:S04]  /*805f0*/  STL [R1+0x738c], R163 ;  /* 0x00738ca301007387 */ /* 0x000fe80000100800 */
[----:B------:R1:W-:Y:S09]  /*80600*/  STL [R1+0x7388], R162 ;  /* 0x007388a201007387 */ /* 0x0003f20000100800 */
[----:B------:R-:W-:Y:S01]  /*80610*/  IMAD.MOV.U32 R146, RZ, RZ, R24 ;  /* 0x000000ffff927224 */ /* 0x000fe200078e0018 */
[----:B------:R-:W-:Y:S01]  /*80620*/  MOV R142, R26 ;  /* 0x0000001a008e7202 */ /* 0x000fe20000000f00 */
[----:B------:R-:W-:-:S02]  /*80630*/  IMAD.MOV.U32 R147, RZ, RZ, R25 ;  /* 0x000000ffff937224 */ /* 0x000fc400078e0019 */
[----:B------:R-:W-:Y:S01]  /*80640*/  IMAD.MOV.U32 R143, RZ, RZ, R27 ;  /* 0x000000ffff8f7224 */ /* 0x000fe200078e001b */
[----:B------:R-:W4:Y:S04]  /*80650*/  LDL.LU.64 R24, [R1+0x2bd0] ;  /* 0x002bd00001187983 */ /* 0x000f280000300a00 */
[----:B------:R-:W4:Y:S01]  /*80660*/  LDL.LU.64 R26, [R1+0x2bd8] ;  /* 0x002bd800011a7983 */ /* 0x000f220000300a00 */
[----:B---3--:R-:W-:Y:S03]  /*80670*/  HMMA.1688.F32.TF32 R32, R184, R84, R32 ;  /* 0x00000054b820723c */ /* 0x008fe60000081020 */
[----:B------:R3:W-:Y:S04]  /*80680*/  STL [R1+0x73a4], R143 ;  /* 0x0073a48f01007387 */ /* 0x0007e80000100800 */
[----:B------:R-:W-:Y:S04]  /*80690*/  STL [R1+0x73a0], R142 ;  /* 0x0073a08e01007387 */ /* 0x000fe80000100800 */
[----:B------:R1:W-:Y:S04]  /*806a0*/  STL [R1+0x739c], R147 ;  /* 0x00739c9301007387 */ /* 0x0003e80000100800 */
[----:B------:R2:W-:Y:S09]  /*806b0*/  STL [R1+0x7398], R146 ;  /* 0x0073989201007387 */ /* 0x0005f20000100800 */
[----:B-1----:R-:W-:Y:S01]  /*806c0*/  IMAD.MOV.U32 R170, RZ, RZ, R32 ;  /* 0x000000ffffaa7224 */ /* 0x002fe200078e0020 */
[----:B------:R-:W-:Y:S01]  /*806d0*/  MOV R171, R33 ;  /* 0x0000002100ab7202 */ /* 0x000fe20000000f00 */
[----:B------:R-:W-:Y:S01]  /*806e0*/  IMAD.MOV.U32 R167, RZ, RZ, R35 ;  /* 0x000000ffffa77224 */ /* 0x000fe200078e0023 */
[----:B------:R-:W3:Y:S01]  /*806f0*/  LDL.LU.64 R32, [R1+0x2bc0] ;  /* 0x002bc00001207983 */ /* 0x000ee20000300a00 */
[----:B------:R-:W-:-:S03]  /*80700*/  IMAD.MOV.U32 R166, RZ, RZ, R34 ;  /* 0x000000ffffa67224 */ /* 0x000fc600078e0022 */
[----:B------:R-:W3:Y:S04]  /*80710*/  LDL.LU.64 R34, [R1+0x2bc8] ;  /* 0x002bc80001227983 */ /* 0x000ee80000300a00 */
[----:B------:R1:W-:Y:S04]  /*80720*/  STL [R1+0x73b4], R167 ;  /* 0x0073b4a701007387 */ /* 0x0003e80000100800 */
[----:B------:R1:W-:Y:S04]  /*80730*/  STL [R1+0x73b0], R166 ;  /* 0x0073b0a601007387 */ /* 0x0003e80000100800 */
[----:B------:R-:W-:Y:S04]  /*80740*/  STL [R1+0x73ac], R171 ;  /* 0x0073acab01007387 */ /* 0x000fe80000100800 */
        /* <DEDUP_REMOVED lines=12> */
[----:B------:R-:W-:Y:S04]  /*80810*/  STL [R1+0x73c0], R174 ;  /* 0x0073c0ae01007387 */ /* 0x000fe80000100800 */
[----:B------:R1:W-:Y:S04]  /*80820*/  STL [R1+0x73bc], R179 ;  /* 0x0073bcb301007387 */ /* 0x0003e80000100800 */
        /* <DEDUP_REMOVED lines=8> */
[----:B------:R-:W-:Y:S04]  /*808b0*/  STL [R1+0x73d4], R154 ;  /* 0x0073d49a01007387 */ /* 0x000fe80000100800 */
[----:B------:R-:W-:Y:S04]  /*808c0*/  STL [R1+0x73d0], R155 ;  /* 0x0073d09b01007387 */ /* 0x000fe80000100800 */
[----:B------:R-:W-:Y:S04]  /*808d0*/  STL [R1+0x73cc], R150 ;  /* 0x0073cc9601007387 */ /* 0x000fe80000100800 */
[----:B------:R3:W-:Y:S09]  /*808e0*/  STL [R1+0x73c8], R151 ;  /* 0x0073c89701007387 */ /* 0x0007f20000100800 */
[----:B------:R-:W-:Y:S01]  /*808f0*/  IMAD.MOV.U32 R138, RZ, RZ, R32 ;  /* 0x000000ffff8a7224 */ /* 0x000fe200078e0020 */
        /* <DEDUP_REMOVED lines=19> */
[----:B------:R-:W-:Y:S04]  /*80a30*/  STL [R1+0x73f4], R162 ;  /* 0x0073f4a201007387 */ /* 0x000fe80000100800 */
[----:B------:R-:W-:Y:S04]  /*80a40*/  STL [R1+0x73f0], R163 ;  /* 0x0073f0a301007387 */ /* 0x000fe80000100800 */
        /* <DEDUP_REMOVED lines=36> */
[----:B------:R-:W-:Y:S09]  /*80c90*/  STL [R1+0x7418], R130 ;  /* 0x0074188201007387 */ /* 0x000ff20000100800 */
        /* <DEDUP_REMOVED lines=11> */
[----:B------:R-:W-:Y:S01]  /*80d50*/  IMAD.MOV.U32 R151, RZ, RZ, R35 ;  /* 0x000000ffff977224 */ /* 0x000fe200078e0023 */
[----:B------:R-:W-:Y:S01]  /*80d60*/  MOV R155, R33 ;  /* 0x00000021009b7202 */ /* 0x000fe20000000f00 */
[----:B------:R-:W-:-:S02]  /*80d70*/  IMAD.MOV.U32 R150, RZ, RZ, R34 ;  /* 0x000000ffff967224 */ /* 0x000fc400078e0022 */
[----:B------:R-:W-:Y:S02]  /*80d80*/  IMAD.MOV.U32 R154, RZ, RZ, R32 ;  /* 0x000000ffff9a7224 */ /* 0x000fe400078e0020 */
[----:B------:R-:W3:Y:S04]  /*80d90*/  LDL.LU.64 R32, [R1+0x2b30] ;  /* 0x002b300001207983 */ /* 0x000ee80000300a00 */
[----:B------:R-:W3:Y:S04]  /*80da0*/  LDL.LU.64 R34, [R1+0x2b38] ;  /* 0x002b380001227983 */ /* 0x000ee80000300a00 */
[----:B------:R1:W-:Y:S04]  /*80db0*/  STL [R1+0x7444], R151 ;  /* 0x0074449701007387 */ /* 0x0003e80000100800 */
[----:B------:R1:W-:Y:S04]  /*80dc0*/  STL [R1+0x7440], R150 ;  /* 0x0074409601007387 */ /* 0x0003e80000100800 */
        /* <DEDUP_REMOVED lines=22> */
[C---:B---3--:R-:W-:Y:S08]  /*80f30*/  HMMA.1688.F32.TF32 R32, R184.reuse, R132, R32 ;  /* 0x00000084b820723c */ /* 0x048ff00000081020 */
[----:B------:R-:W-:Y:S01]  /*80f40*/  HMMA.1688.F32.TF32 R36, R184, R68, R20 ;  /* 0x00000044b824723c */ /* 0x000fe20000081014 */
[----:B------:R-:W-:Y:S04]  /*80f50*/  STL [R1+0x7464], R107 ;  /* 0x0074646b01007387 */ /* 0x000fe80000100800 */
[----:B------:R-:W-:Y:S04]  /*80f60*/  STL [R1+0x7460], R106 ;  /* 0x0074606a01007387 */ /* 0x000fe80000100800 */
[----:B------:R-:W-:Y:S04]  /*80f70*/  STL [R1+0x745c], R123 ;  /* 0x00745c7b01007387 */ /* 0x000fe80000100800 */
[----:B------:R-:W-:Y:S03]  /*80f80*/  STL [R1+0x7458], R122 ;  /* 0x0074587a01007387 */ /* 0x000fe60000100800 */
[----:B------:R-:W-:Y:S01]  /*80f90*/  IMAD.MOV.U32 R159, RZ, RZ, R35 ;  /* 0x000000ffff9f7224 */ /* 0x000fe200078e0023 */
[----:B------:R-:W-:Y:S01]  /*80fa0*/  MOV R163, R33 ;  /* 0x0000002100a37202 */ /* 0x000fe20000000f00 */
[----:B------:R-:W-:-:S02]  /*80fb0*/  IMAD.MOV.U32 R158, RZ, RZ, R34 ;  /* 0x000000ffff9e7224 */ /* 0x000fc400078e0022 */
[----:B------:R-:W-:Y:S02]  /*80fc0*/  IMAD.MOV.U32 R162, RZ, RZ, R32 ;  /* 0x000000ffffa27224 */ /* 0x000fe400078e0020 */
[----:B------:R-:W3:Y:S04]  /*80fd0*/  LDL.LU.64 R32, [R1+0x2b00] ;  /* 0x002b000001207983 */ /* 0x000ee80000300a00 */
[----:B------:R-:W3:Y:S01]  /*80fe0*/  LDL.LU.64 R34, [R1+0x2b08] ;  /* 0x002b080001227983 */ /* 0x000ee20000300a00 */
[----:B------:R-:W-:-:S03]  /*80ff0*/  IMAD.MOV.U32 R20, RZ, RZ, R36 ;  /* 0x000000ffff147224 */ /* 0x000fc600078e0024 */
[----:B------:R1:W-:Y:S01]  /*81000*/  STL [R1+0x7474], R159 ;  /* 0x0074749f01007387 */ /* 0x0003e20000100800 */
[----:B------:R-:W-:-:S03]  /*81010*/  IMAD.MOV.U32 R21, RZ, RZ, R37 ;  /* 0x000000ffff157224 */ /* 0x000fc600078e0025 */
[----:B------:R1:W-:Y:S01]  /*81020*/  STL [R1+0x7470], R158 ;  /* 0x0074709e01007387 */ /* 0x0003e20000100800 */
[----:B------:R-:W-:Y:S01]  /*81030*/  MOV R22, R38 ;  /* 0x0000002600167202 */ /* 0x000fe20000000f00 */
[----:B------:R-:W-:Y:S02]  /*81040*/  IMAD.MOV.U32 R23, RZ, RZ, R39 ;  /* 0x000000ffff177224 */ /* 0x000fe400078e0027 */
[----:B------:R-:W-:Y:S04]  /*81050*/  STL [R1+0x746c], R163 ;  /* 0x00746ca301007387 */ /* 0x000fe80000100800 */
[----:B------:R1:W-:Y:S04]  /*81060*/  STL [R1+0x7468], R162 ;  /* 0x007468a201007387 */ /* 0x0003e80000100800 */
[----:B------:R-:W3:Y:S04]  /*81070*/  LDL.LU.64 R36, [R1+0x2af0] ;  /* 0x002af00001247983 */ /* 0x000ee80000300a00 */
[----:B------:R-:W3:Y:S01]  /*81080*/  LDL.LU.64 R38, [R1+0x2af8] ;  /* 0x002af80001267983 */ /* 0x000ee20000300a00 */
[C---:B--2---:R-:W-:Y:S11]  /*81090*/  HMMA.1688.F32.TF32 R28, R184.reuse, R136, R28 ;  /* 0x00000088b81c723c */ /* 0x044ff6000008101c */
[----:B------:R-:W-:Y:S11]  /*810a0*/  @!UPT UIADD3 URZ, URZ, URZ, URZ ;  /* 0x0000003f3f3ff290 */ /* 0x000ff6000fffe03f */
[----:B------:R-:W-:Y:S02]  /*810b0*/  @!UPT UIADD3 URZ, URZ, URZ, URZ ;  /* 0x0000003f3f3ff290 */ /* 0x000fe4000fffe03f */
[----:B------:R-:W-:Y:S01]  /*810c0*/  MOV R143, R31 ;  /* 0x0000001f008f7202 */ /* 0x000fe20000000f00 */
[----:B------:R-:W-:Y:S01]  /*810d0*/  IMAD.MOV.U32 R142, RZ, RZ, R30 ;  /* 0x000000ffff8e7224 */ /* 0x000fe200078e001e */
[----:B------:R-:W-:Y:S01]  /*810e0*/  MOV R146, R28 ;  /* 0x0000001c00927202 */ /* 0x000fe20000000f00 */
[----:B------:R-:W-:Y:S02]  /*810f0*/  IMAD.MOV.U32 R147, RZ, RZ, R29 ;  /* 0x000000ffff937224 */ /* 0x000fe400078e001d */
[----:B------:R2:W-:Y:S04]  /*81100*/  STL [R1+0x7484], R143 ;  /* 0x0074848f01007387 */ /* 0x0005e80000100800 */
[----:B------:R1:W-:Y:S04]  /*81110*/  STL [R1+0x7480], R142 ;  /* 0x0074808e01007387 */ /* 0x0003e80000100800 */
[----:B------:R1:W-:Y:S01]  /*81120*/  STL [R1+0x747c], R147 ;  /* 0x00747c9301007387 */ /* 0x0003e20000100800 */
[C---:B----4-:R-:W-:Y:S03]  /*81130*/  HMMA.1688.F32.TF32 R24, R184.reuse, R140, R24 ;  /* 0x0000008cb818723c */ /* 0x050fe60000081018 */
[----:B------:R4:W-:Y:S04]  /*81140*/  STL [R1+0x7478], R146 ;  /* 0x0074789201007387 */ /* 0x0009e80000100800 */
[----:B------:R-:W2:Y:S04]  /*81150*/  LDL.LU.64 R28, [R1+0x2ae0] ;  /* 0x002ae000011c7983 */ /* 0x000ea80000300a00 */
[----:B------:R-:W2:Y:S11]  /*81160*/  LDL.LU.64 R30, [R1+0x2ae8] ;  /* 0x002ae800011e7983 */ /* 0x000eb60000300a00 */
[----:B------:R-:W-:Y:S02]  /*81170*/  @!UPT UIADD3 URZ, URZ, URZ, URZ ;  /* 0x0000003f3f3ff290 */ /* 0x000fe4000fffe03f */
[----:B-1----:R-:W-:Y:S01]  /*81180*/  IMAD.MOV.U32 R170, RZ, RZ, R24 ;  /* 0x000000ffffaa7224 */ /* 0x002fe200078e0018 */
[----:B------:R-:W-:Y:S01]  /*81190*/  MOV R166, R26 ;  /* 0x0000001a00a67202 */ /* 0x000fe20000000f00 */
[----:B------:R-:W-:Y:S02]  /*811a0*/  IMAD.MOV.U32 R171, RZ, RZ, R25 ;  /* 0x000000ffffab7224 */ /* 0x000fe400078e0019 */
[----:B------:R-:W-:Y:S01]  /*811b0*/  IMAD.MOV.U32 R167, RZ, RZ, R27 ;  /* 0x000000ffffa77224 */ /* 0x000fe200078e001b */
[----:B------:R-:W4:Y:S04]  /*811c0*/  LDL.LU.64 R24, [R1+0x2ad0] ;  /* 0x002ad00001187983 */ /* 0x000f280000300a00 */
[----:B------:R-:W4:Y:S01]  /*811d0*/  LDL.LU.64 R26, [R1+0x2ad8] ;  /* 0x002ad800011a7983 */ /* 0x000f220000300a00 */
[----:B---3--:R-:W-:Y:S03]  /*811e0*/  HMMA.1688.F32.TF32 R32, R184, R144, R32 ;  /* 0x00000090b820723c */ /* 0x008fe60000081020 */
[----:B------:R1:W-:Y:S04]  /*811f0*/  STL [R1+0x7494], R167 ;  /* 0x007494a701007387 */ /* 0x0003e80000100800 */
[----:B------:R3:W-:Y:S04]  /*81200*/  STL [R1+0x7490], R166 ;  /* 0x007490a601007387 */ /* 0x0007e80000100800 */
[----:B------:R1:W-:Y:S04]  /*81210*/  STL [R1+0x748c], R171 ;  /* 0x00748cab01007387 */ /* 0x0003e80000100800 */
[----:B------:R1:W-:Y:S09]  /*81220*/  STL [R1+0x7488], R170 ;  /* 0x007488aa01007387 */ /* 0x0003f20000100800 */
[----:B------:R-:W-:Y:S01]  /*81230*/  IMAD.MOV.U32 R102, RZ, RZ, R32 ;  /* 0x000000ffff667224 */ /* 0x000fe200078e0020 */
[----:B------:R-:W-:Y:S01]  /*81240*/  MOV R103, R33 ;  /* 0x0000002100677202 */ /* 0x000fe20000000f00 */
[----:B------:R-:W-:Y:S01]  /*81250*/  IMAD.MOV.U32 R99, RZ, RZ, R35 ;  /* 0x000000ffff637224 */ /* 0x000fe200078e0023 */
[----:B------:R-:W3:Y:S01]  /*81260*/  LDL.LU.64 R32, [R1+0x2ac0] ;  /* 0x002ac00001207983 */ /* 0x000ee20000300a00 */
[----:B------:R-:W-:-:S03]  /*81270*/  IMAD.MOV.U32 R98, RZ, RZ, R34 ;  /* 0x000000ffff627224 */ /* 0x000fc600078e0022 */
[----:B------:R-:W3:Y:S04]  /*81280*/  LDL.LU.64 R34, [R1+0x2ac8] ;  /* 0x002ac80001227983 */ /* 0x000ee80000300a00 */
[----:B------:R-:W3:Y:S04]  /*81290*/  LDL.LU.64 R44, [R1+0x2ab0] ;  /* 0x002ab000012c7983 */ /* 0x000ee80000300a00 */
[----:B------:R-:W3:Y:S04]  /*812a0*/  LDL.LU.64 R46, [R1+0x2ab8] ;  /* 0x002ab800012e7983 */ /* 0x000ee80000300a00 */
[----:B------:R1:W-:Y:S04]  /*812b0*/  STL [R1+0x74a4], R99 ;  /* 0x0074a46301007387 */ /* 0x0003e80000100800 */
[----:B------:R-:W-:Y:S04]  /*812c0*/  STL [R1+0x74a0], R98 ;  /* 0x0074a06201007387 */ /* 0x000fe80000100800 */
[----:B------:R1:W-:Y:S04]  /*812d0*/  STL [R1+0x749c], R103 ;  /* 0x00749c6701007387 */ /* 0x0003e80000100800 */
[----:B------:R1:W-:Y:S04]  /*812e0*/  STL [R1+0x7498], R102 ;  /* 0x0074986601007387 */ /* 0x0003e80000100800 */
[----:B------:R-:W3:Y:S04]  /*812f0*/  LDL.LU.64 R40, [R1+0x2aa0] ;  /* 0x002aa00001287983 */ /* 0x000ee80000300a00 */
[----:B------:R-:W3:Y:S01]  /*81300*/  LDL.LU.64 R42, [R1+0x2aa8] ;  /* 0x002aa800012a7983 */ /* 0x000ee20000300a00 */
[C---:B--2---:R-:W-:Y:S08]  /*81310*/  HMMA.1688.F32.TF32 R28, R184.reuse, R152, R28 ;  /* 0x00000098b81c723c */ /* 0x044ff0000008101c */
[----:B----4-:R-:W-:Y:S11]  /*81320*/  HMMA.1688.F32.TF32 R24, R184, R156, R24 ;  /* 0x0000009cb818723c */ /* 0x010ff60000081018 */
[----:B------:R-:W-:Y:S05]  /*81330*/  @!UPT UIADD3 URZ, URZ, URZ, URZ ;  /* 0x0000003f3f3ff290 */ /* 0x000fea000fffe03f */
[----:B------:R-:W-:Y:S01]  /*81340*/  IMAD.MOV.U32 R178, RZ, RZ, R28 ;  /* 0x000000ffffb27224 */ /* 0x000fe200078e001c */
[----:B------:R-:W-:Y:S01]  /*81350*/  MOV R174, R30 ;  /* 0x0000001e00ae7202 */ /* 0x000fe20000000f00 */
[----:B------:R-:W-:Y:S02]  /*81360*/  IMAD.MOV.U32 R179, RZ, RZ, R29 ;  /* 0x000000ffffb37224 */ /* 0x000fe400078e001d */
[----:B------:R-:W-:Y:S01]  /*81370*/  IMAD.MOV.U32 R175, RZ, RZ, R31 ;  /* 0x000000ffffaf7224 */ /* 0x000fe200078e001f */
[----:B------:R-:W2:Y:S04]  /*81380*/  LDL.LU.64 R28, [R1+0x2cc0] ;  /* 0x002cc000011c7983 */ /* 0x000ea80000300a00 */
[----:B------:R-:W2:Y:S01]  /*81390*/  LDL.LU.64 R30, [R1+0x2cc8] ;  /* 0x002cc800011e7983 */ /* 0x000ea20000300a00 */
[----:B------:R-:W-:Y:S01]  /*813a0*/  IMAD.MOV.U32 R151, RZ, RZ, R24 ;  /* 0x000000ffff977224 */ /* 0x000fe200078e0018 */
[----:B------:R-:W-:Y:S01]  /*813b0*/  MOV R150, R25 ;  /* 0x0000001900967202 */ /* 0x000fe20000000f00 */
[----:B------:R-:W-:Y:S01]  /*813c0*/  IMAD.MOV.U32 R155, RZ, RZ, R26 ;  /* 0x000000ffff9b7224 */ /* 0x000fe200078e001a */
[----:B------:R-:W4:Y:S01]  /*813d0*/  LDL.LU.64 R24, [R1+0x5c0] ;  /* 0x0005c00001187983 */ /* 0x000f220000300a00 */
[----:B------:R-:W-:-:S03]  /*813e0*/  IMAD.MOV.U32 R154, RZ, RZ, R27 ;  /* 0x000000ffff9a7224 */ /* 0x000fc600078e001b */
[----:B------:R-:W4:Y:S01]  /*813f0*/  LDL.LU.64 R26, [R1+0x5c8] ;  /* 0x0005c800011a7983 */ /* 0x000f220000300a00 */
[C---:B------:R-:W-:Y:S08]  /*81400*/  HMMA.1688.F32.TF32 R36, R184.reuse, R148, R36 ;  /* 0x00000094b824723c */ /* 0x040ff00000081024 */
[----:B---3--:R-:W-:Y:S11]  /*81410*/  HMMA.1688.F32.TF32 R32, R184, R160, R32 ;  /* 0x000000a0b820723c */ /* 0x008ff60000081020 */
[----:B------:R-:W-:Y:S05]  /*81420*/  @!UPT UIADD3 URZ, URZ, URZ, URZ ;  /* 0x0000003f3f3ff290 */ /* 0x000fea000fffe03f */
[----:B------:R-:W-:Y:S01]  /*81430*/  MOV R127, R36 ;  /* 0x00000024007f7202 */ /* 0x000fe20000000f00 */
[----:B------:R-:W-:Y:S01]  /*81440*/  IMAD.MOV.U32 R126, RZ, RZ, R37 ;  /* 0x000000ffff7e7224 */ /* 0x000fe200078e0025 */
[----:B------:R-:W-:Y:S01]  /*81450*/  MOV R130, R39 ;  /* 0x0000002700827202 */ /* 0x000fe20000000f00 */
[----:B------:R-:W-:Y:S01]  /*81460*/  IMAD.MOV.U32 R131, RZ, RZ, R38 ;  /* 0x000000ffff837224 */ /* 0x000fe200078e0026 */
[----:B------:R-:W3:Y:S04]  /*81470*/  LDL.LU.64 R36, [R1+0x5b0] ;  /* 0x0005b00001247983 */ /* 0x000ee80000300a00 */
[----:B------:R-:W-:Y:S01]  /*81480*/  MOV R94, R32 ;  /* 0x00000020005e7202 */ /* 0x000fe20000000f00 */
[----:B------:R-:W-:Y:S01]  /*81490*/  IMAD.MOV.U32 R95, RZ, RZ, R33 ;  /* 0x000000ffff5f7224 */ /* 0x000fe200078e0021 */
[----:B------:R-:W3:Y:S01]  /*814a0*/  LDL.LU.64 R38, [R1+0x5b8] ;  /* 0x0005b80001267983 */ /* 0x000ee20000300a00 */
[----:B------:R-:W-:Y:S01]  /*814b0*/  IMAD.MOV.U32 R90, RZ, RZ, R34 ;  /* 0x000000ffff5a7224 */ /* 0x000fe200078e0022 */
[----:B------:R-:W-:-:S02]  /*814c0*/  MOV R91, R35 ;  /* 0x00000023005b7202 */ /* 0x000fc40000000f00 */
[----:B------:R-:W3:Y:S04]  /*814d0*/  LDL.LU.64 R32, [R1+0x5a0] ;  /* 0x0005a00001207983 */ /* 0x000ee80000300a00 */
[----:B------:R-:W3:Y:S01]  /*814e0*/  LDL.LU.64 R34, [R1+0x5a8] ;  /* 0x0005a80001227983 */ /* 0x000ee20000300a00 */
[C---:B--2---:R-:W-:Y:S08]  /*814f0*/  HMMA.1688.F32.TF32 R28, R184.reuse, R172, R28 ;  /* 0x000000acb81c723c */ /* 0x044ff0000008101c */
[----:B----4-:R-:W-:Y:S11]  /*81500*/  HMMA.1688.F32.TF32 R24, R184, R176, R24 ;  /* 0x000000b0b818723c */ /* 0x010ff60000081018 */
[----:B------:R-:W-:Y:S05]  /*81510*/  @!UPT UIADD3 URZ, URZ, URZ, URZ ;  /* 0x0000003f3f3ff290 */ /* 0x000fea000fffe03f */
[----:B------:R-:W-:Y:S01]  /*81520*/  MOV R159, R28 ;  /* 0x0000001c009f7202 */ /* 0x000fe20000000f00 */
[----:B------:R-:W-:Y:S01]  /*81530*/  IMAD.MOV.U32 R158, RZ, RZ, R29 ;  /* 0x000000ffff9e7224 */ /* 0x000fe200078e001d */
[----:B------:R-:W-:Y:S01]  /*81540*/  MOV R162, R31 ;  /* 0x0000001f00a27202 */ /* 0x000fe20000000f00 */
[----:B------:R-:W-:Y:S01]  /*81550*/  IMAD.MOV.U32 R163, RZ, RZ, R30 ;  /* 0x000000ffffa37224 */ /* 0x000fe200078e001e */
[----:B------:R-:W2:Y:S04]  /*81560*/  LDL.LU.64 R28, [R1+0x590] ;  /* 0x00059000011c7983 */ /* 0x000ea80000300a00 */
[----:B------:R-:W2:Y:S01]  /*81570*/  LDL.LU.64 R30, [R1+0x598] ;  /* 0x00059800011e7983 */ /* 0x000ea20000300a00 */
[----:B------:R-:W-:Y:S01]  /*81580*/  IMAD.MOV.U32 R86, RZ, RZ, R24 ;  /* 0x000000ffff567224 */ /* 0x000fe200078e0018 */
[----:B------:R-:W-:Y:S01]  /*81590*/  MOV R75, R26 ;  /* 0x0000001a004b7202 */ /* 0x000fe20000000f00 */
[----:B------:R-:W-:-:S02]  /*815a0*/  IMAD.MOV.U32 R74, RZ, RZ, R25 ;  /* 0x000000ffff4a7224 */ /* 0x000fc400078e0019 */
[----:B------:R-:W-:Y:S01]  /*815b0*/  IMAD.MOV.U32 R78, RZ, RZ, R27 ;  /* 0x000000ffff4e7224 */ /* 0x000fe200078e001b */
[----:B------:R-:W4:Y:S04]  /*815c0*/  LDL.LU.64 R24, [R1+0x580] ;  /* 0x0005800001187983 */ /* 0x000f280000300a00 */
[----:B------:R-:W4:Y:S04]  /*815d0*/  LDL.LU.64 R26, [R1+0x588] ;  /* 0x00058800011a7983 */ /* 0x000f280000300a00 */
[----:B------:R-:W4:Y:S04]  /*815e0*/  LDL.LU.64 R196, [R1+0x570] ;  /* 0x0005700001c47983 */ /* 0x000f280000300a00 */
[----:B------:R-:W4:Y:S01]  /*815f0*/  LDL.LU.64 R198, [R1+0x578] ;  /* 0x0005780001c67983 */ /* 0x000f220000300a00 */
[C---:B------:R-:W-:Y:S03]  /*81600*/  HMMA.1688.F32.TF32 R44, R184.reuse, R164, R44 ;  /* 0x000000a4b82c723c */ /* 0x040fe6000008102c */
[----:B------:R-:W4:Y:S04]  /*81610*/  LDL.LU.64 R192, [R1+0x560] ;  /* 0x0005600001c07983 */ /* 0x000f280000300a00 */
[----:B------:R-:W4:Y:S01]  /*81620*/  LDL.LU.64 R194, [R1+0x568] ;  /* 0x0005680001c27983 */ /* 0x000f220000300a00 */
[----:B------:R-:W-:Y:S03]  /*81630*/  HMMA.1688.F32.TF32 R40, R184, R168, R40 ;  /* 0x000000a8b828723c */ /* 0x000fe60000081028 */
[----:B------:R-:W4:Y:S04]  /*81640*/  LDL.LU.64 R188, [R1+0x550] ;  /* 0x0005500001bc7983 */ /* 0x000f280000300a00 */
[----:B------:R-:W4:Y:S04]  /*81650*/  LDL.LU.64 R190, [R1+0x558] ;  /* 0x0005580001be7983 */ /* 0x000f280000300a00 */
[----:B------:R-:W4:Y:S04]  /*81660*/  LDL.LU.64 R184, [R1+0x540] ;  /* 0x0005400001b87983 */ /* 0x000f280000300a00 */
[----:B------:R-:W4:Y:S04]  /*81670*/  LDL.LU.64 R186, [R1+0x548] ;  /* 0x0005480001ba7983 */ /* 0x000f280000300a00 */
[----:B------:R-:W4:Y:S01]  /*81680*/  LDL.LU.64 R48, [R1+0x530] ;  /* 0x0005300001307983 */ /* 0x000f220000300a00 */
[C---:B---3--:R-:W-:Y:S03]  /*81690*/  HMMA.1688.F32.TF32 R36, R180.reuse, R52, R36 ;  /* 0x00000034b424723c */ /* 0x048fe60000081024 */
[----:B------:R-:W3:Y:S05]  /*816a0*/  LDL.LU.64 R50, [R1+0x538] ;  /* 0x0005380001327983 */ /* 0x000eea0000300a00 */
[----:B------:R-:W-:Y:S01]  /*816b0*/  HMMA.1688.F32.TF32 R32, R180, R56, R32 ;  /* 0x00000038b420723c */ /* 0x000fe20000081020 */
[----:B------:R-:W-:Y:S01]  /*816c0*/  IMAD.MOV.U32 R138, RZ, RZ, R44 ;  /* 0x000000ffff8a7224 */ /* 0x000fe200078e002c */
[----:B------:R-:W-:Y:S01]  /*816d0*/  MOV R134, R46 ;  /* 0x0000002e00867202 */ /* 0x000fe20000000f00 */
[----:B------:R-:W-:Y:S01]  /*816e0*/  IMAD.MOV.U32 R139, RZ, RZ, R45 ;  /* 0x000000ffff8b7224 */ /* 0x000fe200078e002d */
[----:B------:R-:W-:Y:S01]  /*816f0*/  MOV R106, R41 ;  /* 0x00000029006a7202 */ /* 0x000fe20000000f00 */
[----:B------:R-:W-:Y:S01]  /*81700*/  IMAD.MOV.U32 R135, RZ, RZ, R47 ;  /* 0x000000ffff877224 */ /* 0x000fe200078e002f */
[----:B------:R-:W3:Y:S01]  /*81710*/  LDL.LU.64 R44, [R1+0x2a90] ;  /* 0x002a9000012c7983 */ /* 0x000ee20000300a00 */
[----:B------:R-:W-:-:S02]  /*81720*/  IMAD.MOV.U32 R107, RZ, RZ, R40 ;  /* 0x000000ffff6b7224 */ /* 0x000fc400078e0028 */
[----:B------:R-:W-:Y:S01]  /*81730*/  IMAD.MOV.U32 R123, RZ, RZ, R42 ;  /* 0x000000ffff7b7224 */ /* 0x000fe200078e002a */
[----:B------:R-:W3:Y:S01]  /*81740*/  LDL.LU.64 R46, [R1+0x2a98] ;  /* 0x002a9800012e7983 */ /* 0x000ee20000300a00 */
[----:B------:R-:W-:-:S03]  /*81750*/  IMAD.MOV.U32 R122, RZ, RZ, R43 ;  /* 0x000000ffff7a7224 */ /* 0x000fc600078e002b */
[----:B------:R-:W3:Y:S02]  /*81760*/  LDL.LU.64 R40, [R1+0x2a80] ;  /* 0x002a800001287983 */ /* 0x000ee40000300a00 */
[----:B------:R-:W-:Y:S01]  /*81770*/  IMAD.MOV.U32 R143, RZ, RZ, R36 ;  /* 0x000000ffff8f7224 */ /* 0x000fe200078e0024 */
[----:B------:R-:W-:Y:S01]  /*81780*/  MOV R142, R37 ;  /* 0x00000025008e7202 */ /* 0x000fe20000000f00 */
[----:B------:R-:W3:Y:S01]  /*81790*/  LDL.LU.64 R42, [R1+0x2a88] ;  /* 0x002a8800012a7983 */ /* 0x000ee20000300a00 */
[----:B------:R-:W-:Y:S02]  /*817a0*/  IMAD.MOV.U32 R147, RZ, RZ, R38 ;  /* 0x000000ffff937224 */ /* 0x000fe400078e0026 */
[----:B------:R-:W-:Y:S01]  /*817b0*/  IMAD.MOV.U32 R146, RZ, RZ, R39 ;  /* 0x000000ffff927224 */ /* 0x000fe200078e0027 */
[----:B------:R-:W3:Y:S02]  /*817c0*/  LDL.LU.64 R36, [R1+0x2a70] ;  /* 0x002a700001247983 */ /* 0x000ee40000300a00 */
[----:B-1----:R-:W-:Y:S01]  /*817d0*/  MOV R167, R32 ;  /* 0x0000002000a77202 */ /* 0x002fe20000000f00 */
        /* <DEDUP_REMOVED lines=22> */
[C---:B------:R-:W-:Y:S08]  /*81940*/  HMMA.1688.F32.TF32 R196, R180.reuse, R72, R192 ;  /* 0x00000048b4c4723c */ /* 0x040ff000000810c0 */
[C---:B------:R-:W-:Y:S08]  /*81950*/  HMMA.1688.F32.TF32 R192, R180.reuse, R76, R188 ;  /* 0x0000004cb4c0723c */ /* 0x040ff000000810bc */
[C---:B------:R-:W-:Y:S08]  /*81960*/  HMMA.1688.F32.TF32 R188, R180.reuse, R80, R184 ;  /* 0x00000050b4bc723c */ /* 0x040ff000000810b8 */
[C---:B---3--:R-:W-:Y:S01]  /*81970*/  HMMA.1688.F32.TF32 R48, R180.reuse, R84, R48 ;  /* 0x00000054b430723c */ /* 0x048fe20000081030 */
        /* <DEDUP_REMOVED lines=9> */
[----:B------:R1:W-:Y:S04]  /*81a10*/  STL.64 [R1+0x1898], R50 ;  /* 0x0018983201007387 */ /* 0x0003e80000100a00 */
[----:B------:R-:W-:Y:S04]  /*81a20*/  LDS R184, [R2+0x100] ;  /* 0x0001000002b87984 */ /* 0x000fe80000000800 */
[----:B------:R-:W-:Y:S01]  /*81a30*/  LDS R186, [R2+0x2100] ;  /* 0x0021000002ba7984 */ /* 0x000fe20000000800 */
[C---:B-1----:R-:W-:Y:S03]  /*81a40*/  HMMA.1688.F32.TF32 R48, R180.reuse, R88, R44 ;  /* 0x00000058b430723c */ /* 0x042fe6000008102c */
[----:B------:R-:W-:Y:S04]  /*81a50*/  LDS R185, [R0+0x100] ;  /* 0x0001000000b97984 */ /* 0x000fe80000000800 */
[----:B------:R-:W1:Y:S01]  /*81a60*/  LDS R187, [R0+0x2100] ;  /* 0x0021000000bb7984 */ /* 0x000e620000000800 */
[C---:B------:R-:W-:Y:S08]  /*81a70*/  HMMA.1688.F32.TF32 R44, R180.reuse, R92, R40 ;  /* 0x0000005cb42c723c */ /* 0x040ff00000081028 */
[C---:B------:R-:W-:Y:S08]  /*81a80*/  HMMA.1688.F32.TF32 R40, R180.reuse, R96, R36 ;  /* 0x00000060b428723c */ /* 0x040ff00000081024 */
[C---:B------:R-:W-:Y:S01]  /*81a90*/  HMMA.1688.F32.TF32 R36, R180.reuse, R100, R32 ;  /* 0x00000064b424723c */ /* 0x040fe20000081020 */
[----:B------:R3:W-:Y:S04]  /*81aa0*/  STL.64 [R1+0x19f0], R48 ;  /* 0x0019f03001007387 */ /* 0x0007e80000100a00 */
[----:B------:R1:W-:Y:S04]  /*81ab0*/  STL.64 [R1+0x19f8], R50 ;  /* 0x0019f83201007387 */ /* 0x0003e80000100a00 */
[----:B------:R1:W-:Y:S04]  /*81ac0*/  STL.64 [R1+0x19e0], R44 ;  /* 0x0019e02c01007387 */ /* 0x0003e80000100a00 */
[----:B------:R1:W-:Y:S04]  /*81ad0*/  STL.64 [R1+0x19e8], R46 ;  /* 0x0019e82e01007387 */ /* 0x0003e80000100a00 */
[----:B------:R1:W-:Y:S04]  /*81ae0*/  STL.64 [R1+0x19d0], R40 ;  /* 0x0019d02801007387 */ /* 0x0003e80000100a00 */
[----:B------:R1:W-:Y:S04]  /*81af0*/  STL.64 [R1+0x19d8], R42 ;  /* 0x0019d82a01007387 */ /* 0x0003e80000100a00 */
[----:B------:R1:W-:Y:S04]  /*81b00*/  STL.64 [R1+0x19c0], R36 ;  /* 0x0019c02401007387 */ /* 0x0003e80000100a00 */
[----:B------:R1:W-:Y:S01]  /*81b10*/  STL.64 [R1+0x19c8], R38 ;  /* 0x0019c82601007387 */ /* 0x0003e20000100a00 */
[C---:B--2---:R-:W-:Y:S08]  /*81b20*/  HMMA.1688.F32.TF32 R32, R180.reuse, R104, R28 ;  /* 0x00000068b420723c */ /* 0x044ff0000008101c */
[C---:B----4-:R-:W-:Y:S01]  /*81b30*/  HMMA.1688.F32.TF32 R28, R180.reuse, R108, R24 ;  /* 0x0000006cb41c723c */ /* 0x050fe20000081018 */
[----:B------:R-:W2:Y:S11]  /*81b40*/  LDL.LU.64 R24, [R1+0x2a30] ;  /* 0x002a300001187983 */ /* 0x000eb60000300a00 */
[----:B------:R-:W-:Y:S03]  /*81b50*/  @!UPT UIADD3 URZ, URZ, URZ, URZ ;  /* 0x0000003f3f3ff290 */ /* 0x000fe6000fffe03f */
[----:B------:R4:W-:Y:S04]  /*81b60*/  STL.64 [R1+0x19b0], R32 ;  /* 0x0019b02001007387 */ /* 0x0009e80000100a00 */
[----:B------:R1:W-:Y:S04]  /*81b70*/  STL.64 [R1+0x19b8], R34 ;  /* 0x0019b82201007387 */ /* 0x0003e80000100a00 */
[----:B------:R-:W2:Y:S04]  /*81b80*/  LDL.LU.64 R26, [R1+0x2a38] ;  /* 0x002a3800011a7983 */ /* 0x000ea80000300a00 */
[----:B------:R1:W-:Y:S04]  /*81b90*/  STL.64 [R1+0x19a0], R28 ;  /* 0x0019a01c01007387 */ /* 0x0003e80000100a00 */
[----:B------:R1:W-:Y:S04]  /*81ba0*/  STL.64 [R1+0x19a8], R30 ;  /* 0x0019a81e01007387 */ /* 0x0003e80000100a00 */
[----:B------:R-:W2:Y:S04]  /*81bb0*/  LDL.LU.64 R216, [R1+0x2a20] ;  /* 0x002a200001d87983 */ /* 0x000ea80000300a00 */
        /* <DEDUP_REMOVED lines=15> */
[----:B---3--:R-:W3:Y:S04]  /*81cb0*/  LDL.LU.64 R48, [R1+0x18d0] ;  /* 0x0018d00001307983 */ /* 0x008ee80000300a00 */
[----:B-1----:R-:W3:Y:S04]  /*81cc0*/  LDL.LU.64 R50, [R1+0x18d8] ;  /* 0x0018d80001327983 */ /* 0x002ee80000300a00 */
[----:B------:R-:W3:Y:S04]  /*81cd0*/  LDL.LU.64 R44, [R1+0x18c0] ;  /* 0x0018c000012c7983 */ /* 0x000ee80000300a00 */
[----:B------:R-:W3:Y:S04]  /*81ce0*/  LDL.LU.64 R46, [R1+0x18c8] ;  /* 0x0018c800012e7983 */ /* 0x000ee80000300a00 */
[----:B------:R-:W3:Y:S04]  /*81cf0*/  LDL.LU.64 R40, [R1+0x18b0] ;  /* 0x0018b00001287983 */ /* 0x000ee80000300a00 */
[----:B------:R-:W3:Y:S04]  /*81d00*/  LDL.LU.64 R42, [R1+0x18b8] ;  /* 0x0018b800012a7983 */ /* 0x000ee80000300a00 */
[----:B------:R-:W3:Y:S04]  /*81d10*/  LDL.LU.64 R36, [R1+0x18a0] ;  /* 0x0018a00001247983 */ /* 0x000ee80000300a00 */
[----:B------:R-:W3:Y:S04]  /*81d20*/  LDL.LU.64 R38, [R1+0x18a8] ;  /* 0x0018a80001267983 */ /* 0x000ee80000300a00 */
[----:B----4-:R-:W4:Y:S04]  /*81d30*/  LDL.LU.64 R32, [R1+0x2ca0] ;  /* 0x002ca00001207983 */ /* 0x010f280000300a00 */
[----:B------:R-:W4:Y:S04]  /*81d40*/  LDL.LU.64 R34, [R1+0x2ca8] ;  /* 0x002ca80001227983 */ /* 0x000f280000300a00 */
[----:B------:R-:W4:Y:S04]  /*81d50*/  LDL.LU.64 R28, [R1+0x2c90] ;  /* 0x002c9000011c7983 */ /* 0x000f280000300a00 */
[----:B------:R-:W4:Y:S01]  /*81d60*/  LDL.LU.64 R30, [R1+0x2c98] ;  /* 0x002c9800011e7983 */ /* 0x000f220000300a00 */
[C---:B--2---:R-:W-:Y:S03]  /*81d70*/  HMMA.1688.F32.TF32 R220, R180.reuse, R112, R24 ;  /* 0x00000070b4dc723c */ /* 0x044fe60000081018 */
[----:B------:R-:W4:Y:S04]  /*81d80*/  LDL.LU.64 R24, [R1+0x2cb0] ;  /* 0x002cb00001187983 */ /* 0x000f280000300a00 */
[----:B------:R-:W4:Y:S01]  /*81d90*/  LDL.LU.64 R26, [R1+0x2cb8] ;  /* 0x002cb800011a7983 */ /* 0x000f220000300a00 */
[C---:B------:R-:W-:Y:S08]  /*81da0*/  HMMA.1688.F32.TF32 R216, R180.reuse, R116, R216 ;  /* 0x00000074b4d8723c */ /* 0x040ff000000810d8 */
[C---:B------:R-:W-:Y:S08]  /*81db0*/  HMMA.1688.F32.TF32 R212, R180.reuse, R120, R212 ;  /* 0x00000078b4d4723c */ /* 0x040ff000000810d4 */
[C---:B------:R-:W-:Y:S08]  /*81dc0*/  HMMA.1688.F32.TF32 R208, R180.reuse, R124, R208 ;  /* 0x0000007cb4d0723c */ /* 0x040ff000000810d0 */
[C---:B------:R-:W-:Y:S08]  /*81dd0*/  HMMA.1688.F32.TF32 R204, R180.reuse, R128, R204 ;  /* 0x00000080b4cc723c */ /* 0x040ff000000810cc */
[C---:B------:R-:W-:Y:S08]  /*81de0*/  HMMA.1688.F32.TF32 R200, R180.reuse, R132, R200 ;  /* 0x00000084b4c8723c */ /* 0x040ff000000810c8 */
[C---:B------:R-:W-:Y:S08]  /*81df0*/  HMMA.1688.F32.TF32 R196, R180.reuse, R136, R196 ;  /* 0x00000088b4c4723c */ /* 0x040ff000000810c4 */
[C---:B------:R-:W-:Y:S01]  /*81e00*/  HMMA.1688.F32.TF32 R192, R180.reuse, R140, R192 ;  /* 0x0000008cb4c0723c */ /* 0x040fe200000810c0 */
[----:B------:R-:W-:Y:S07]  /*81e10*/  STL.64 [R1+0x1990], R220 ;  /* 0x001990dc01007387 */ /* 0x000fee0000100a00 */
[C---:B------:R-:W-:Y:S01]  /*81e20*/  HMMA.1688.F32.TF32 R188, R180.reuse, R144, R188 ;  /* 0x00000090b4bc723c */ /* 0x040fe200000810bc */
[----:B------:R-:W-:Y:S07]  /*81e30*/  STL.64 [R1+0x1998], R222 ;  /* 0x001998de01007387 */ /* 0x000fee0000100a00 */
[C---:B---3--:R-:W-:Y:S01]  /*81e40*/  HMMA.1688.F32.TF32 R48, R180.reuse, R148, R48 ;  /* 0x00000094b430723c */ /* 0x048fe20000081030 */
[----:B------:R-:W-:Y:S07]  /*81e50*/  STL.64 [R1+0x1980], R216 ;  /* 0x001980d801007387 */ /* 0x000fee0000100a00 */
[C---:B------:R-:W-:Y:S01]  /*81e60*/  HMMA.1688.F32.TF32 R44, R180.reuse, R152, R44 ;  /* 0x00000098b42c723c */ /* 0x040fe2000008102c */
[----:B------:R-:W-:Y:S07]  /*81e70*/  STL.64 [R1+0x1988], R218 ;  /* 0x001988da01007387 */ /* 0x000fee0000100a00 */
[C---:B------:R-:W-:Y:S01]  /*81e80*/  HMMA.1688.F32.TF32 R40, R180.reuse, R156, R40 ;  /* 0x0000009cb428723c */ /* 0x040fe20000081028 */
[----:B------:R-:W-:Y:S07]  /*81e90*/  STL.64 [R1+0x1970], R212 ;  /* 0x001970d401007387 */ /* 0x000fee0000100a00 */
[C---:B------:R-:W-:Y:S01]  /*81ea0*/  HMMA.1688.F32.TF32 R36, R180.reuse, R160, R36 ;  /* 0x000000a0b424723c */ /* 0x040fe20000081024 */
[----:B------:R-:W-:Y:S04]  /*81eb0*/  STL.64 [R1+0x1978], R214 ;  /* 0x001978d601007387 */ /* 0x000fe80000100a00 */
[----:B------:R1:W-:Y:S03]  /*81ec0*/  STL.64 [R1+0x1960], R208 ;  /* 0x001960d001007387 */ /* 0x0003e60000100a00 */
[C---:B----4-:R-:W-:Y:S01]  /*81ed0*/  HMMA.1688.F32.TF32 R32, R180.reuse, R164, R32 ;  /* 0x000000a4b420723c */ /* 0x050fe20000081020 */
[----:B------:R3:W-:Y:S04]  /*81ee0*/  STL.64 [R1+0x1968], R210 ;  /* 0x001968d201007387 */ /* 0x0007e80000100a00 */
        /* <DEDUP_REMOVED lines=15> */
[C---:B------:R-:W-:Y:S03]  /*81fe0*/  HMMA.1688.F32.TF32 R28, R180.reuse, R168, R28 ;  /* 0x000000a8b41c723c */ /* 0x040fe6000008101c */
[----:B------:R1:W-:Y:S04]  /*81ff0*/  STL.64 [R1+0x18e8], R42 ;  /* 0x0018e82a01007387 */ /* 0x0003e80000100a00 */
[----:B------:R4:W-:Y:S04]  /*82000*/  STL.64 [R1+0x18d0], R36 ;  /* 0x0018d02401007387 */ /* 0x0009e80000100a00 */
[----:B------:R4:W-:Y:S04]  /*82010*/  STL.64 [R1+0x18d8], R38 ;  /* 0x0018d82601007387 */ /* 0x0009e80000100a00 */
[----:B-1----:R-:W2:Y:S04]  /*82020*/  LDL.LU.64 R208, [R1+0x520] ;  /* 0x0005200001d07983 */ /* 0x002ea80000300a00 */
[----:B------:R1:W-:Y:S04]  /*82030*/  STL.64 [R1+0x18c0], R32 ;  /* 0x0018c02001007387 */ /* 0x0003e80000100a00 */
[----:B------:R1:W-:Y:S04]  /*82040*/  STL.64 [R1+0x18c8], R34 ;  /* 0x0018c82201007387 */ /* 0x0003e80000100a00 */
[----:B---3--:R-:W2:Y:S04]  /*82050*/  LDL.LU.64 R210, [R1+0x528] ;  /* 0x0005280001d27983 */ /* 0x008ea80000300a00 */
[----:B------:R3:W-:Y:S04]  /*82060*/  STL.64 [R1+0x18b0], R28 ;  /* 0x0018b01c01007387 */ /* 0x0007e80000100a00 */
[----:B------:R1:W-:Y:S04]  /*82070*/  STL.64 [R1+0x18b8], R30 ;  /* 0x0018b81e01007387 */ /* 0x0003e80000100a00 */
[----:B----4-:R-:W4:Y:S04]  /*82080*/  LDL.LU.64 R204, [R1+0x1880] ;  /* 0x0018800001cc7983 */ /* 0x010f280000300a00 */
[----:B------:R-:W4:Y:S01]  /*82090*/  LDL.LU.64 R206, [R1+0x1888] ;  /* 0x0018880001ce7983 */ /* 0x000f220000300a00 */
[C---:B------:R-:W-:Y:S11]  /*820a0*/  HMMA.1688.F32.TF32 R24, R180.reuse, R172, R24 ;  /* 0x000000acb418723c */ /* 0x040ff60000081018 */
[----:B------:R-:W-:Y:S11]  /*820b0*/  @!UPT UIADD3 URZ, URZ, URZ, URZ ;  /* 0x0000003f3f3ff290 */ /* 0x000ff6000fffe03f */
[----:B------:R-:W-:Y:S01]  /*820c0*/  @!UPT UIADD3 URZ, URZ, URZ, URZ ;  /* 0x0000003f3f3ff290 */ /* 0x000fe2000fffe03f */
[----:B------:R1:W-:Y:S04]  /*820d0*/  STL.64 [R1+0x18a0], R24 ;  /* 0x0018a01801007387 */ /* 0x0003e80000100a00 */
[----:B------:R1:W-:Y:S04]  /*820e0*/  STL.64 [R1+0x18a8], R26 ;  /* 0x0018a81a01007387 */ /* 0x0003e80000100a00 */
[----:B------:R-:W4:Y:S04]  /*820f0*/  LDL.LU.64 R200, [R1+0x1870] ;  /* 0x0018700001c87983 */ /* 0x000f280000300a00 */
        /* <DEDUP_REMOVED lines=15> */
[----:B-1----:R-:W4:Y:S04]  /*821f0*/  LDL.LU.64 R32, [R1+0x17f0] ;  /* 0x0017f00001207983 */ /* 0x002f280000300a00 */
[----:B------:R-:W4:Y:S04]  /*82200*/  LDL.LU.64 R34, [R1+0x17f8] ;  /* 0x0017f80001227983 */ /* 0x000f280000300a00 */
[----:B---3--:R-:W3:Y:S04]  /*82210*/  LDL.LU.64 R28, [R1+0x17e0] ;  /* 0x0017e000011c7983 */ /* 0x008ee80000300a00 */
[----:B------:R-:W3:Y:S04]  /*82220*/  LDL.LU.64 R30, [R1+0x17e8] ;  /* 0x0017e800011e7983 */ /* 0x000ee80000300a00 */
[----:B------:R-:W3:Y:S04]  /*82230*/  LDL.LU.64 R24, [R1+0x17d0] ;  /* 0x0017d00001187983 */ /* 0x000ee80000300a00 */
[----:B------:R-:W3:Y:S01]  /*82240*/  LDL.LU.64 R26, [R1+0x17d8] ;  /* 0x0017d800011a7983 */ /* 0x000ee20000300a00 */
[----:B--2---:R-:W-:Y:S03]  /*82250*/  HMMA.1688.F32.TF32 R208, R180, R176, R208 ;  /* 0x000000b0b4d0723c */ /* 0x004fe600000810d0 */
[----:B------:R-:W-:Y:S04]  /*82260*/  LDS R180, [R2+0x180] ;  /* 0x0001800002b47984 */ /* 0x000fe80000000800 */
[----:B------:R-:W-:Y:S04]  /*82270*/  LDS R182, [R2+0x2180] ;  /* 0x0021800002b67984 */ /* 0x000fe80000000800 */
[----:B------:R-:W-:Y:S04]  /*82280*/  LDS R181, [R0+0x180] ;  /* 0x0001800000b57984 */ /* 0x000fe80000000800 */
[----:B------:R-:W1:Y:S08]  /*82290*/  LDS R183, [R0+0x2180] ;  /* 0x0021800000b77984 */ /* 0x000e700000000800 */
[----:B------:R-:W-:Y:S04]  /*822a0*/  STL.64 [R1+0x1690], R208 ;  /* 0x001690d001007387 */ /* 0x000fe80000100a00 */
[----:B------:R4:W-:Y:S02]  /*822b0*/  STL.64 [R1+0x1698], R210 ;  /* 0x001698d201007387 */ /* 0x0009e40000100a00 */
[C---:B----4-:R-:W-:Y:S11]  /*822c0*/  HMMA.1688.F32.TF32 R208, R184.reuse, R52, R204 ;  /* 0x00000034b8d0723c */ /* 0x050ff600000810cc */
[----:B------:R-:W-:Y:S11]  /*822d0*/  @!UPT UIADD3 URZ, URZ, URZ, URZ ;  /* 0x0000003f3f3ff290 */ /* 0x000ff6000fffe03f */
[----:B------:R-:W-:Y:S01]  /*822e0*/  @!UPT UIADD3 URZ, URZ, URZ, URZ ;  /* 0x0000003f3f3ff290 */ /* 0x000fe2000fffe03f */
[----:B------:R2:W-:Y:S04]  /*822f0*/  STL.64 [R1+0x1880], R208 ;  /* 0x001880d001007387 */ /* 0x0005e80000100a00 */
[----:B------:R4:W-:Y:S01]  /*82300*/  STL.64 [R1+0x1888], R210 ;  /* 0x001888d201007387 */ /* 0x0009e20000100a00 */
[C---:B------:R-:W-:Y:S08]  /*82310*/  HMMA.1688.F32.TF32 R204, R184.reuse, R56, R200 ;  /* 0x00000038b8cc723c */ /* 0x040ff000000810c8 */
[C---:B------:R-:W-:Y:S08]  /*82320*/  HMMA.1688.F32.TF32 R200, R184.reuse, R60, R196 ;  /* 0x0000003cb8c8723c */ /* 0x040ff000000810c4 */
[C---:B------:R-:W-:Y:S08]  /*82330*/  HMMA.1688.F32.TF32 R196, R184.reuse, R64, R192 ;  /* 0x00000040b8c4723c */ /* 0x040ff000000810c0 */
[C---:B------:R-:W-:Y:S08]  /*82340*/  HMMA.1688.F32.TF32 R192, R184.reuse, R68, R188 ;  /* 0x00000044b8c0723c */ /* 0x040ff000000810bc */
[C---:B------:R-:W-:Y:S08]  /*82350*/  HMMA.1688.F32.TF32 R188, R184.reuse, R72, R48 ;  /* 0x00000048b8bc723c */ /* 0x040ff00000081030 */
[C---:B------:R-:W-:Y:S08]  /*82360*/  HMMA.1688.F32.TF32 R48, R184.reuse, R76, R44 ;  /* 0x0000004cb830723c */ /* 0x040ff0000008102c */
[C---:B------:R-:W-:Y:S08]  /*82370*/  HMMA.1688.F32.TF32 R44, R184.reuse, R80, R40 ;  /* 0x00000050b82c723c */ /* 0x040ff00000081028 */
[C---:B------:R-:W-:Y:S01]  /*82380*/  HMMA.1688.F32.TF32 R40, R184.reuse, R84, R36 ;  /* 0x00000054b828723c */ /* 0x040fe20000081024 */
[----:B------:R1:W-:Y:S07]  /*82390*/  STL.64 [R1+0x1870], R204 ;  /* 0x001870cc01007387 */ /* 0x0003ee0000100a00 */
[C---:B------:R-:W-:Y:S01]  /*823a0*/  HMMA.1688.F32.TF32 R36, R184.reuse, R88, R32 ;  /* 0x00000058b824723c */ /* 0x040fe20000081020 */
[----:B------:R1:W-:Y:S07]  /*823b0*/  STL.64 [R1+0x1878], R206 ;  /* 0x001878ce01007387 */ /* 0x0003ee0000100a00 */
[C---:B---3--:R-:W-:Y:S01]  /*823c0*/  HMMA.1688.F32.TF32 R32, R184.reuse, R92, R28 ;  /* 0x0000005cb820723c */ /* 0x048fe2000008101c */
        /* <DEDUP_REMOVED lines=16> */
[----:B------:R1:W-:Y:S04]  /*824d0*/  STL.64 [R1+0x17f8], R38 ;  /* 0x0017f82601007387 */ /* 0x0003e80000100a00 */
[----:B------:R-:W3:Y:S04]  /*824e0*/  LDL.LU.64 R24, [R1+0x17c0] ;  /* 0x0017c00001187983 */ /* 0x000ee80000300a00 */
[----:B------:R1:W-:Y:S04]  /*824f0*/  STL.64 [R1+0x17e0], R32 ;  /* 0x0017e02001007387 */ /* 0x0003e80000100a00 */
[----:B------:R1:W-:Y:S04]  /*82500*/  STL.64 [R1+0x17e8], R34 ;  /* 0x0017e82201007387 */ /* 0x0003e80000100a00 */
[----:B------:R-:W3:Y:S04]  /*82510*/  LDL.LU.64 R26, [R1+0x17c8] ;  /* 0x0017c800011a7983 */ /* 0x000ee80000300a00 */
[----:B------:R1:W-:Y:S04]  /*82520*/  STL.64 [R1+0x17d0], R28 ;  /* 0x0017d01c01007387 */ /* 0x0003e80000100a00 */
[----:B------:R1:W-:Y:S04]  /*82530*/  STL.64 [R1+0x17d8], R30 ;  /* 0x0017d81e01007387 */ /* 0x0003e80000100a00 */
[----:B------:R-:W3:Y:S04]  /*82540*/  LDL.LU.64 R216, [R1+0x17b0] ;  /* 0x0017b00001d87983 */ /* 0x000ee80000300a00 */
[----:B------:R-:W3:Y:S04]  /*82550*/  LDL.LU.64 R218, [R1+0x17b8] ;  /* 0x0017b80001da7983 */ /* 0x000ee80000300a00 */
[----:B------:R-:W3:Y:S04]  /*82560*/  LDL.LU.64 R212, [R1+0x17a0] ;  /* 0x0017a00001d47983 */ /* 0x000ee80000300a00 */
[----:B------:R-:W3:Y:S04]  /*82570*/  LDL.LU.64 R214, [R1+0x17a8] ;  /* 0x0017a80001d67983 */ /* 0x000ee80000300a00 */
[----:B--2---:R-:W2:Y:S04]  /*82580*/  LDL.LU.64 R208, [R1+0x1790] ;  /* 0x0017900001d07983 */ /* 0x004ea80000300a00 */
[----:B----4-:R-:W2:Y:S04]  /*82590*/  LDL.LU.64 R210, [R1+0x1798] ;  /* 0x0017980001d27983 */ /* 0x010ea80000300a00 */
[----:B-1----:R-:W4:Y:S04]  /*825a0*/  LDL.LU.64 R204, [R1+0x1780] ;  /* 0x0017800001cc7983 */ /* 0x002f280000300a00 */
[----:B------:R-:W4:Y:S04]  /*825b0*/  LDL.LU.64 R206, [R1+0x1788] ;  /* 0x0017880001ce7983 */ /* 0x000f280000300a00 */
[----:B------:R-:W2:Y:S04]  /*825c0*/  LDL.LU.64 R200, [R1+0x1770] ;  /* 0x0017700001c87983 */ /* 0x000ea80000300a00 */
[----:B------:R-:W2:Y:S04]  /*825d0*/  LDL.LU.64 R202, [R1+0x1778] ;  /* 0x0017780001ca7983 */ /* 0x000ea80000300a00 */
[----:B------:R-:W2:Y:S04]  /*825e0*/  LDL.LU.64 R196, [R1+0x1760] ;  /* 0x0017600001c47983 */ /* 0x000ea80000300a00 */
        /* <DEDUP_REMOVED lines=16> */
[----:B------:R-:W4:Y:S01]  /*826f0*/  LDL.LU.64 R30, [R1+0x2978] ;  /* 0x00297800011e7983 */ /* 0x000f220000300a00 */
[C---:B---3--:R-:W-:Y:S03]  /*82700*/  HMMA.1688.F32.TF32 R220, R184.reuse, R100, R24 ;  /* 0x00000064b8dc723c */ /* 0x048fe60000081018 */
[----:B------:R-:W3:Y:S04]  /*82710*/  LDL.LU.64 R24, [R1+0x2960] ;  /* 0x0029600001187983 */ /* 0x000ee80000300a00 */
[----:B------:R-:W3:Y:S11]  /*82720*/  LDL.LU.64 R26, [R1+0x2968] ;  /* 0x00296800011a7983 */ /* 0x000ef60000300a00 */
[----:B------:R-:W-:Y:S05]  /*82730*/  @!UPT UIADD3 URZ, URZ, URZ, URZ ;  /* 0x0000003f3f3ff290 */ /* 0x000fea000fffe03f */
[----:B------:R-:W-:Y:S04]  /*82740*/  STL.64 [R1+0x17c0], R220 ;  /* 0x0017c0dc01007387 */ /* 0x000fe80000100a00 */
[----:B------:R1:W-:Y:S02]  /*82750*/  STL.64 [R1+0x17c8], R222 ;  /* 0x0017c8de01007387 */ /* 0x0003e40000100a00 */
[C---:B-1----:R-:W-:Y:S08]  /*82760*/  HMMA.1688.F32.TF32 R220, R184.reuse, R104, R216 ;  /* 0x00000068b8dc723c */ /* 0x042ff000000810d8 */
[C---:B------:R-:W-:Y:S08]  /*82770*/  HMMA.1688.F32.TF32 R216, R184.reuse, R108, R212 ;  /* 0x0000006cb8d8723c */ /* 0x040ff000000810d4 */
[C---:B--2---:R-:W-:Y:S08]  /*82780*/  HMMA.1688.F32.TF32 R212, R184.reuse, R112, R208 ;  /* 0x00000070b8d4723c */ /* 0x044ff000000810d0 */
[C---:B----4-:R-:W-:Y:S08]  /*82790*/  HMMA.1688.F32.TF32 R208, R184.reuse, R116, R204 ;  /* 0x00000074b8d0723c */ /* 0x050ff000000810cc */
[C---:B------:R-:W-:Y:S08]  /*827a0*/  HMMA.1688.F32.TF32 R204, R184.reuse, R120, R200 ;  /* 0x00000078b8cc723c */ /* 0x040ff000000810c8 */
[C---:B------:R-:W-:Y:S08]  /*827b0*/  HMMA.1688.F32.TF32 R200, R184.reuse, R124, R196 ;  /* 0x0000007cb8c8723c */ /* 0x040ff000000810c4 */
[C---:B------:R-:W-:Y:S08]  /*827c0*/  HMMA.1688.F32.TF32 R196, R184.reuse, R128, R192 ;  /* 0x00000080b8c4723c */ /* 0x040ff000000810c0 */
[C---:B------:R-:W-:Y:S01]  /*827d0*/  HMMA.1688.F32.TF32 R192, R184.reuse, R132, R188 ;  /* 0x00000084b8c0723c */ /* 0x040fe200000810bc */
[----:B------:R-:W-:Y:S07]  /*827e0*/  STL.64 [R1+0x17b0], R220 ;  /* 0x0017b0dc01007387 */ /* 0x000fee0000100a00 */
[C---:B------:R-:W-:Y:S01]  /*827f0*/  HMMA.1688.F32.TF32 R188, R184.reuse, R136, R48 ;  /* 0x00000088b8bc723c */ /* 0x040fe20000081030 */
[----:B------:R-:W-:Y:S07]  /*82800*/  STL.64 [R1+0x17b8], R222 ;  /* 0x0017b8de01007387 */ /* 0x000fee0000100a00 */
[C---:B------:R-:W-:Y:S01]  /*82810*/  HMMA.1688.F32.TF32 R48, R184.reuse, R140, R44 ;  /* 0x0000008cb830723c */ /* 0x040fe2000008102c */
[----:B------:R-:W-:Y:S07]  /*82820*/  STL.64 [R1+0x17a0], R216 ;  /* 0x0017a0d801007387 */ /* 0x000fee0000100a00 */
[C---:B------:R-:W-:Y:S01]  /*82830*/  HMMA.1688.F32.TF32 R44, R184.reuse, R144, R40 ;  /* 0x00000090b82c723c */ /* 0x040fe20000081028 */
[----:B------:R-:W-:Y:S07]  /*82840*/  STL.64 [R1+0x17a8], R218 ;  /* 0x0017a8da01007387 */ /* 0x000fee0000100a00 */
[C---:B------:R-:W-:Y:S01]  /*82850*/  HMMA.1688.F32.TF32 R40, R184.reuse, R148, R36 ;  /* 0x00000094b828723c */ /* 0x040fe20000081024 */
[----:B------:R-:W-:Y:S04]  /*82860*/  STL.64 [R1+0x1790], R212 ;  /* 0x001790d401007387 */ /* 0x000fe80000100a00 */
[----:B------:R-:W-:Y:S03]  /*82870*/  STL.64 [R1+0x1798], R214 ;  /* 0x001798d601007387 */ /* 0x000fe60000100a00 */
[C---:B------:R-:W-:Y:S01]  /*82880*/  HMMA.1688.F32.TF32 R36, R184.reuse, R152, R32 ;  /* 0x00000098b824723c */ /* 0x040fe20000081020 */
        /* <DEDUP_REMOVED lines=14> */
[C---:B------:R-:W-:Y:S03]  /*82970*/  HMMA.1688.F32.TF32 R32, R184.reuse, R156, R28 ;  /* 0x0000009cb820723c */ /* 0x040fe6000008101c */
[----:B------:R-:W-:Y:S04]  /*82980*/  STL.64 [R1+0x1710], R44 ;  /* 0x0017102c01007387 */ /* 0x000fe80000100a00 */
[----:B------:R-:W-:Y:S04]  /*82990*/  STL.64 [R1+0x1718], R46 ;  /* 0x0017182e01007387 */ /* 0x000fe80000100a00 */
[----:B------:R-:W-:Y:S04]  /*829a0*/  STL.64 [R1+0x1700], R40 ;  /* 0x0017002801007387 */ /* 0x000fe80000100a00 */
[----:B------:R-:W-:Y:S04]  /*829b0*/  STL.64 [R1+0x1708], R42 ;  /* 0x0017082a01007387 */ /* 0x000fe80000100a00 */
[----:B------:R-:W2:Y:S04]  /*829c0*/  LDL.LU.64 R28, [R1+0x2c80] ;  /* 0x002c8000011c7983 */ /* 0x000ea80000300a00 */
[----:B------:R-:W-:Y:S04]  /*829d0*/  STL.64 [R1+0x16f0], R36 ;  /* 0x0016f02401007387 */ /* 0x000fe80000100a00 */
[----:B------:R-:W-:Y:S04]  /*829e0*/  STL.64 [R1+0x16f8], R38 ;  /* 0x0016f82601007387 */ /* 0x000fe80000100a00 */
[----:B------:R-:W2:Y:S04]  /*829f0*/  LDL.LU.64 R30, [R1+0x2c88] ;  /* 0x002c8800011e7983 */ /* 0x000ea80000300a00 */
[----:B------:R-:W-:Y:S04]  /*82a00*/  STL.64 [R1+0x16e0], R32 ;  /* 0x0016e02001007387 */ /* 0x000fe80000100a00 */
[----:B------:R3:W-:Y:S02]  /*82a10*/  STL.64 [R1+0x16e8], R34 ;  /* 0x0016e82201007387 */ /* 0x0007e40000100a00 */
[C---:B---3--:R-:W-:Y:S02]  /*82a20*/  HMMA.1688.F32.TF32 R32, R184.reuse, R160, R24 ;  /* 0x000000a0b820723c */ /* 0x048fe40000081018 */
[----:B------:R-:W3:Y:S04]  /*82a30*/  LDL.LU.64 R24, [R1+0x2950] ;  /* 0x0029500001187983 */ /* 0x000ee80000300a00 */
[----:B------:R-:W3:Y:S11]  /*82a40*/  LDL.LU.64 R26, [R1+0x2958] ;  /* 0x00295800011a7983 */ /* 0x000ef60000300a00 */
[----:B------:R-:W-:Y:S06]  /*82a50*/  @!UPT UIADD3 URZ, URZ, URZ, URZ ;  /* 0x0000003f3f3ff290 */ /* 0x000fec000fffe03f */
[----:B------:R1:W-:Y:S04]  /*82a60*/  STL.64 [R1+0x16d0], R32 ;  /* 0x0016d02001007387 */ /* 0x0003e80000100a00 */
[----:B------:R4:W-:Y:S04]  /*82a70*/  STL.64 [R1+0x16d8], R34 ;  /* 0x0016d82201007387 */ /* 0x0009e80000100a00 */
[----:B------:R-:W3:Y:S04]  /*82a80*/  LDL.LU.64 R208, [R1+0x1490] ;  /* 0x0014900001d07983 */ /* 0x000ee80000300a00 */
        /* <DEDUP_REMOVED lines=19> */
[----:B-1----:R-:W3:Y:S04]  /*82bc0*/  LDL.LU.64 R32, [R1+0x480] ;  /* 0x0004800001207983 */ /* 0x002ee80000300a00 */
[----:B----4-:R-:W4:Y:S01]  /*82bd0*/  LDL.LU.64 R34, [R1+0x488] ;  /* 0x0004880001227983 */ /* 0x010f220000300a00 */
[C---:B--2---:R-:W-:Y:S03]  /*82be0*/  HMMA.1688.F32.TF32 R212, R184.reuse, R164, R28 ;  /* 0x000000a4b8d4723c */ /* 0x044fe6000008101c */
[----:B------:R-:W2:Y:S11]  /*82bf0*/  LDL.LU.64 R28, [R1+0x2940] ;  /* 0x00294000011c7983 */ /* 0x000eb60000300a00 */
[----:B------:R-:W-:Y:S09]  /*82c00*/  @!UPT UIADD3 URZ, URZ, URZ, URZ ;  /* 0x0000003f3f3ff290 */ /* 0x000ff2000fffe03f */
[----:B------:R-:W-:Y:S04]  /*82c10*/  STL.64 [R1+0x16c0], R212 ;  /* 0x0016c0d401007387 */ /* 0x000fe80000100a00 */
[----:B------:R-:W-:Y:S04]  /*82c20*/  STL.64 [R1+0x16c8], R214 ;  /* 0x0016c8d601007387 */ /* 0x000fe80000100a00 */
[----:B------:R-:W2:Y:S01]  /*82c30*/  LDL.LU.64 R30, [R1+0x2948] ;  /* 0x00294800011e7983 */ /* 0x000ea20000300a00 */
[C---:B---3--:R-:W-:Y:S11]  /*82c40*/  HMMA.1688.F32.TF32 R24, R184.reuse, R168, R24 ;  /* 0x000000a8b818723c */ /* 0x048ff60000081018 */
[----:B------:R-:W-:Y:S11]  /*82c50*/  @!UPT UIADD3 URZ, URZ, URZ, URZ ;  /* 0x0000003f3f3ff290 */ /* 0x000ff6000fffe03f */
[----:B------:R-:W-:Y:S01]  /*82c60*/  @!UPT UIADD3 URZ, URZ, URZ, URZ ;  /* 0x0000003f3f3ff290 */ /* 0x000fe2000fffe03f */
[----:B------:R1:W-:Y:S04]  /*82c70*/  STL.64 [R1+0x16b0], R24 ;  /* 0x0016b01801007387 */ /* 0x0003e80000100a00 */
[----:B------:R3:W-:Y:S04]  /*82c80*/  STL.64 [R1+0x16b8], R26 ;  /* 0x0016b81a01007387 */ /* 0x0007e80000100a00 */
[----:B-1----:R-:W2:Y:S04]  /*82c90*/  LDL.LU.64 R24, [R1+0x2930] ;  /* 0x0029300001187983 */ /* 0x002ea80000300a00 */
[----:B---3--:R-:W3:Y:S01]  /*82ca0*/  LDL.LU.64 R26, [R1+0x2938] ;  /* 0x00293800011a7983 */ /* 0x008ee20000300a00 */
[C---:B------:R-:W-:Y:S08]  /*82cb0*/  HMMA.1688.F32.TF32 R208, R184.reuse, R172, R208 ;  /* 0x000000acb8d0723c */ /* 0x040ff000000810d0 */
[----:B------:R-:W-:Y:S08]  /*82cc0*/  HMMA.1688.F32.TF32 R204, R184, R176, R204 ;  /* 0x000000b0b8cc723c */ /* 0x000ff000000810cc */
[C---:B------:R-:W-:Y:S07]  /*82cd0*/  HMMA.1688.F32.TF32 R184, R180.reuse, R52, R200 ;  /* 0x00000034b4b8723c */ /* 0x040fee00000810c8 */
[----:B------:R-:W-:Y:S01]  /*82ce0*/  STL.64 [R1+0x16a0], R208 ;  /* 0x0016a0d001007387 */ /* 0x000fe20000100a00 */
[C---:B------:R-:W-:Y:S03]  /*82cf0*/  HMMA.1688.F32.TF32 R196, R180.reuse, R56, R196 ;  /* 0x00000038b4c4723c */ /* 0x040fe600000810c4 */
[----:B------:R-:W-:Y:S04]  /*82d00*/  STL.64 [R1+0x16a8], R210 ;  /* 0x0016a8d201007387 */ /* 0x000fe80000100a00 */
[----:B------:R-:W-:Y:S01]  /*82d10*/  STL.64 [R1+0x1680], R204 ;  /* 0x001680cc01007387 */ /* 0x000fe20000100a00 */
[C---:B------:R-:W-:Y:S03]  /*82d20*/  HMMA.1688.F32.TF32 R192, R180.reuse, R60, R192 ;  /* 0x0000003cb4c0723c */ /* 0x040fe600000810c0 */
[----:B------:R-:W-:Y:S04]  /*82d30*/  STL.64 [R1+0x1688], R206 ;  /* 0x001688ce01007387 */ /* 0x000fe80000100a00 */
[----:B------:R-:W-:Y:S01]  /*82d40*/  STL.64 [R1+0x1670], R184 ;  /* 0x001670b801007387 */ /* 0x000fe20000100a00 */
[C---:B------:R-:W-:Y:S03]  /*82d50*/  HMMA.1688.F32.TF32 R48, R180.reuse, R68, R48 ;  /* 0x00000044b430723c */ /* 0x040fe60000081030 */
[----:B------:R1:W-:Y:S05]  /*82d60*/  STL.64 [R1+0x1678], R186 ;  /* 0x001678ba01007387 */ /* 0x0003ea0000100a00 */
[C---:B------:R-:W-:Y:S08]  /*82d70*/  HMMA.1688.F32.TF32 R44, R180.reuse, R72, R44 ;  /* 0x00000048b42c723c */ /* 0x040ff0000008102c */
[C---:B-1----:R-:W-:Y:S08]  /*82d80*/  HMMA.1688.F32.TF32 R184, R180.reuse, R64, R188 ;  /* 0x00000040b4b8723c */ /* 0x042ff000000810bc */
[C---:B------:R-:W-:Y:S08]  /*82d90*/  HMMA.1688.F32.TF32 R40, R180.reuse, R76, R40 ;  /* 0x0000004cb428723c */ /* 0x040ff00000081028 */
[C---:B------:R-:W-:Y:S08]  /*82da0*/  HMMA.1688.F32.TF32 R36, R180.reuse, R80, R36 ;  /* 0x00000050b424723c */ /* 0x040ff00000081024 */
[C---:B----4-:R-:W-:Y:S01]  /*82db0*/  HMMA.1688.F32.TF32 R32, R180.reuse, R84, R32 ;  /* 0x00000054b420723c */ /* 0x050fe20000081020 */
        /* <DEDUP_REMOVED lines=17> */
[----:B------:R-:W-:Y:S04]  /*82ed0*/  LDS R190, [R2+0x2200] ;  /* 0x0022000002be7984 */ /* 0x000fe80000000800 */
[----:B------:R-:W-:Y:S04]  /*82ee0*/  LDS R189, [R0+0x200] ;  /* 0x0002000000bd7984 */ /* 0x000fe80000000800 */
[----:B------:R-:W1:Y:S01]  /*82ef0*/  LDS R191, [R0+0x2200] ;  /* 0x0022000000bf7984 */ /* 0x000e620000000800 */
[C---:B--2---:R-:W-:Y:S11]  /*82f00*/  HMMA.1688.F32.TF32 R32, R180.reuse, R88, R28 ;  /* 0x00000058b420723c */ /* 0x044ff6000008101c */
[----:B------:R-:W-:Y:S11]  /*82f10*/  @!UPT UIADD3 URZ, URZ, URZ, URZ ;  /* 0x0000003f3f3ff290 */ /* 0x000ff6000fffe03f */
[----:B------:R-:W-:Y:S01]  /*82f20*/  @!UPT UIADD3 URZ, URZ, URZ, URZ ;  /* 0x0000003f3f3ff290 */ /* 0x000fe2000fffe03f */
[----:B------:R2:W-:Y:S04]  /*82f30*/  STL.64 [R1+0x15f0], R32 ;  /* 0x0015f02001007387 */ /* 0x0005e80000100a00 */
[----:B------:R4:W-:Y:S01]  /*82f40*/  STL.64 [R1+0x15f8], R34 ;  /* 0x0015f82201007387 */ /* 0x0009e20000100a00 */
[C---:B---3--:R-:W-:Y:S03]  /*82f50*/  HMMA.1688.F32.TF32 R28, R180.reuse, R92, R24 ;  /* 0x0000005cb41c723c */ /* 0x048fe60000081018 */
[----:B------:R-:W3:Y:S04]  /*82f60*/  LDL.LU.64 R24, [R1+0x15d0] ;  /* 0x0015d00001187983 */ /* 0x000ee80000300a00 */
[----:B------:R-:W3:Y:S11]  /*82f70*/  LDL.LU.64 R26, [R1+0x15d8] ;  /* 0x0015d800011a7983 */ /* 0x000ef60000300a00 */
[----:B------:R-:W-:Y:S05]  /*82f80*/  @!UPT UIADD3 URZ, URZ, URZ, URZ ;  /* 0x0000003f3f3ff290 */ /* 0x000fea000fffe03f */
        /* <DEDUP_REMOVED lines=26> */
[----:B--2---:R-:W2:Y:S04]  /*83130*/  LDL.LU.64 R32, [R1+0x1500] ;  /* 0x0015000001207983 */ /* 0x004ea80000300a00 */
[----:B----4-:R-:W2:Y:S04]  /*83140*/  LDL.LU.64 R34, [R1+0x1508] ;  /* 0x0015080001227983 */ /* 0x010ea80000300a00 */
[----:B-1----:R-:W4:Y:S04]  /*83150*/  LDL.LU.64 R28, [R1+0x14f0] ;  /* 0x0014f000011c7983 */ /* 0x002f280000300a00 */
[----:B------:R-:W4:Y:S01]  /*83160*/  LDL.LU.64 R30, [R1+0x14f8] ;  /* 0x0014f800011e7983 */ /* 0x000f220000300a00 */
[C---:B---3--:R-:W-:Y:S03]  /*83170*/  HMMA.1688.F32.TF32 R220, R180.reuse, R96, R24 ;  /* 0x00000060b4dc723c */ /* 0x048fe60000081018 */
        /* <DEDUP_REMOVED lines=21> */
[C---:B--2---:R-:W-:Y:S01]  /*832d0*/  HMMA.1688.F32.TF32 R32, R180.reuse, R148, R32 ;  /* 0x00000094b420723c */ /* 0x044fe20000081020 */
[----:B------:R2:W-:Y:S04]  /*832e0*/  STL.64 [R1+0x15a8], R210 ;  /* 0x0015a8d201007387 */ /* 0x0005e80000100a00 */
[----:B------:R1:W-:Y:S03]  /*832f0*/  STL.64 [R1+0x1590], R204 ;  /* 0x001590cc01007387 */ /* 0x0003e60000100a00 */
[C---:B----4-:R-:W-:Y:S01]  /*83300*/  HMMA.1688.F32.TF32 R28, R180.reuse, R152, R28 ;  /* 0x00000098b41c723c */ /* 0x050fe2000008101c */
[----:B------:R4:W-:Y:S04]  /*83310*/  STL.64 [R1+0x1598], R206 ;  /* 0x001598ce01007387 */ /* 0x0009e80000100a00 */
[----:B------:R1:W-:Y:S04]  /*83320*/  STL.64 [R1+0x1580], R200 ;  /* 0x001580c801007387 */ /* 0x0003e80000100a00 */
[----:B------:R1:W-:Y:S04]  /*83330*/  STL.64 [R1+0x1588], R202 ;  /* 0x001588ca01007387 */ /* 0x0003e80000100a00 */
[----:B------:R1:W-:Y:S04]  /*83340*/  STL.64 [R1+0x1570], R196 ;  /* 0x001570c401007387 */ /* 0x0003e80000100a00 */
[----:B------:R1:W-:Y:S04]  /*83350*/  STL.64 [R1+0x1578], R198 ;  /* 0x001578c601007387 */ /* 0x0003e80000100a00 */
[----:B------:R-:W-:Y:S04]  /*83360*/  STL.64 [R1+0x1560], R192 ;  /* 0x001560c001007387 */ /* 0x000fe80000100a00 */
[----:B------:R-:W-:Y:S04]  /*83370*/  STL.64 [R1+0x1568], R194 ;  /* 0x001568c201007387 */ /* 0x000fe80000100a00 */
        /* <DEDUP_REMOVED lines=10> */
[----:B-1----:R-:W3:Y:S04]  /*83420*/  LDL.LU.64 R208, [R1+0x14d0] ;  /* 0x0014d00001d07983 */ /* 0x002ee80000300a00 */
[----:B------:R1:W-:Y:S04]  /*83430*/  STL.64 [R1+0x1500], R32 ;  /* 0x0015002001007387 */ /* 0x0003e80000100a00 */
[----:B------:R1:W-:Y:S04]  /*83440*/  STL.64 [R1+0x1508], R34 ;  /* 0x0015082201007387 */ /* 0x0003e80000100a00 */
[----:B--2---:R-:W3:Y:S04]  /*83450*/  LDL.LU.64 R210, [R1+0x14d8] ;  /* 0x0014d80001d27983 */ /* 0x004ee80000300a00 */
[----:B------:R2:W-:Y:S04]  /*83460*/  STL.64 [R1+0x14f0], R28 ;  /* 0x0014f01c01007387 */ /* 0x0005e80000100a00 */
[----:B------:R1:W-:Y:S04]  /*83470*/  STL.64 [R1+0x14f8], R30 ;  /* 0x0014f81e01007387 */ /* 0x0003e80000100a00 */
[----:B------:R-:W3:Y:S04]  /*83480*/  LDL.LU.64 R204, [R1+0x14c0] ;  /* 0x0014c00001cc7983 */ /* 0x000ee80000300a00 */
[----:B----4-:R-:W3:Y:S01]  /*83490*/  LDL.LU.64 R206, [R1+0x14c8] ;  /* 0x0014c80001ce7983 */ /* 0x010ee20000300a00 */
        /* <DEDUP_REMOVED lines=23> */
[----:B--2---:R-:W2:Y:S04]  /*83610*/  LDL.LU.64 R28, [R1+0x2900] ;  /* 0x00290000011c7983 */ /* 0x004ea80000300a00 */
[----:B------:R-:W2:Y:S04]  /*83620*/  LDL.LU.64 R30, [R1+0x2908] ;  /* 0x00290800011e7983 */ /* 0x000ea80000300a00 */
[----:B------:R-:W2:Y:S04]  /*83630*/  LDL.LU.64 R24, [R1+0x1410] ;  /* 0x0014100001187983 */ /* 0x000ea80000300a00 */
[----:B------:R-:W2:Y:S01]  /*83640*/  LDL.LU.64 R26, [R1+0x1418] ;  /* 0x00141800011a7983 */ /* 0x000ea20000300a00 */
[C---:B---3--:R-:W-:Y:S08]  /*83650*/  HMMA.1688.F32.TF32 R208, R180.reuse, R160, R208 ;  /* 0x000000a0b4d0723c */ /* 0x048ff000000810d0 */
[C---:B------:R-:W-:Y:S11]  /*83660*/  HMMA.1688.F32.TF32 R204, R180.reuse, R164, R204 ;  /* 0x000000a4b4cc723c */ /* 0x040ff600000810cc */
[----:B------:R-:W-:Y:S04]  /*83670*/  @!UPT UIADD3 URZ, URZ, URZ, URZ ;  /* 0x0000003f3f3ff290 */ /* 0x000fe8000fffe03f */
[----:B------:R-:W-:Y:S04]  /*83680*/  STL.64 [R1+0x14d0], R208 ;  /* 0x0014d0d001007387 */ /* 0x000fe80000100a00 */
[----:B------:R-:W-:Y:S04]  /*83690*/  STL.64 [R1+0x14d8], R210 ;  /* 0x0014d8d201007387 */ /* 0x000fe80000100a00 */
[----:B------:R-:W-:Y:S04]  /*836a0*/  STL.64 [R1+0x14c0], R204 ;  /* 0x0014c0cc01007387 */ /* 0x000fe80000100a00 */
[----:B------:R-:W-:Y:S01]  /*836b0*/  STL.64 [R1+0x14c8], R206 ;  /* 0x0014c8ce01007387 */ /* 0x000fe20000100a00 */
[C---:B----4-:R-:W-:Y:S08]  /*836c0*/  HMMA.1688.F32.TF32 R200, R180.reuse, R168, R200 ;  /* 0x000000a8b4c8723c */ /* 0x050ff000000810c8 */
[C---:B------:R-:W-:Y:S08]  /*836d0*/  HMMA.1688.F32.TF32 R196, R180.reuse, R172, R196 ;  /* 0x000000acb4c4723c */ /* 0x040ff000000810c4 */
[----:B------:R-:W-:Y:S01]  /*836e0*/  HMMA.1688.F32.TF32 R180, R180, R176, R184 ;  /* 0x000000b0b4b4723c */ /* 0x000fe200000810b8 */
[----:B------:R-:W-:Y:S04]  /*836f0*/  LDS R184, [R2+0x280] ;  /* 0x0002800002b87984 */ /* 0x000fe80000000800 */
[----:B------:R-:W-:Y:S04]  /*83700*/  LDS R186, [R2+0x2280] ;  /* 0x0022800002ba7984 */ /* 0x000fe80000000800 */
[----:B------:R-:W-:Y:S01]  /*83710*/  STL.64 [R1+0x14b0], R200 ;  /* 0x0014b0c801007387 */ /* 0x000fe20000100a00 */
[C---:B------:R-:W-:Y:S03]  /*83720*/  HMMA.1688.F32.TF32 R192, R188.reuse, R52, R192 ;  /* 0x00000034bcc0723c */ /* 0x040fe600000810c0 */
[----:B------:R-:W-:Y:S04]  /*83730*/  STL.64 [R1+0x14b8], R202 ;  /* 0x0014b8ca01007387 */ /* 0x000fe80000100a00 */
[----:B------:R-:W-:Y:S04]  /*83740*/  STL.64 [R1+0x14a0], R196 ;  /* 0x0014a0c401007387 */ /* 0x000fe80000100a00 */
[----:B------:R-:W-:Y:S04]  /*83750*/  STL.64 [R1+0x14a8], R198 ;  /* 0x0014a8c601007387 */ /* 0x000fe80000100a00 */
[----:B------:R-:W-:Y:S04]  /*83760*/  STL.64 [R1+0x80], R180 ;  /* 0x000080b401007387 */ /* 0x000fe80000100a00 */
[----:B------:R1:W-:Y:S04]  /*83770*/  STL.64 [R1+0x88], R182 ;  /* 0x000088b601007387 */ /* 0x0003e80000100a00 */
[----:B------:R-:W-:Y:S04]  /*83780*/  LDS R185, [R0+0x280] ;  /* 0x0002800000b97984 */ /* 0x000fe80000000800 */
[----:B------:R-:W3:Y:S01]  /*83790*/  LDS R187, [R0+0x2280] ;  /* 0x0022800000bb7984 */ /* 0x000ee20000000800 */
[C---:B-1----:R-:W-:Y:S08]  /*837a0*/  HMMA.1688.F32.TF32 R180, R188.reuse, R56, R48 ;  /* 0x00000038bcb4723c */ /* 0x042ff00000081030 */
[C---:B------:R-:W-:Y:S08]  /*837b0*/  HMMA.1688.F32.TF32 R48, R188.reuse, R60, R44 ;  /* 0x0000003cbc30723c */ /* 0x040ff0000008102c */
[C---:B------:R-:W-:Y:S08]  /*837c0*/  HMMA.1688.F32.TF32 R44, R188.reuse, R64, R40 ;  /* 0x00000040bc2c723c */ /* 0x040ff00000081028 */
[C---:B------:R-:W-:Y:S08]  /*837d0*/  HMMA.1688.F32.TF32 R40, R188.reuse, R68, R36 ;  /* 0x00000044bc28723c */ /* 0x040ff00000081024 */
[C---:B------:R-:W-:Y:S08]  /*837e0*/  HMMA.1688.F32.TF32 R36, R188.reuse, R72, R32 ;  /* 0x00000048bc24723c */ /* 0x040ff00000081020 */
[C---:B--2---:R-:W-:Y:S01]  /*837f0*/  HMMA.1688.F32.TF32 R32, R188.reuse, R76, R28 ;  /* 0x0000004cbc20723c */ /* 0x044fe2000008101c */
        /* <DEDUP_REMOVED lines=32> */
[----:B--2---:R-:W2:Y:S04]  /*83a00*/  LDL.LU.64 R194, [R1+0x2898] ;  /* 0x0028980001c27983 */ /* 0x004ea80000300a00 */
[----:B----4-:R-:W4:Y:S04]  /*83a10*/  LDL.LU.64 R180, [R1+0x2880] ;  /* 0x0028800001b47983 */ /* 0x010f280000300a00 */
        /* <DEDUP_REMOVED lines=21> */
[C---:B------:R-:W-:Y:S08]  /*83b70*/  HMMA.1688.F32.TF32 R212, R188.reuse, R96, R208 ;  /* 0x00000060bcd4723c */ /* 0x040ff000000810d0 */
[C---:B------:R-:W-:Y:S08]  /*83b80*/  HMMA.1688.F32.TF32 R208, R188.reuse, R100, R204 ;  /* 0x00000064bcd0723c */ /* 0x040ff000000810cc */
[C---:B------:R-:W-:Y:S08]  /*83b90*/  HMMA.1688.F32.TF32 R204, R188.reuse, R104, R200 ;  /* 0x00000068bccc723c */ /* 0x040ff000000810c8 */
[C---:B------:R-:W-:Y:S08]  /*83ba0*/  HMMA.1688.F32.TF32 R200, R188.reuse, R108, R196 ;  /* 0x0000006cbcc8723c */ /* 0x040ff000000810c4 */
[C---:B--2---:R-:W-:Y:S08]  /*83bb0*/  HMMA.1688.F32.TF32 R196, R188.reuse, R112, R192 ;  /* 0x00000070bcc4723c */ /* 0x044ff000000810c0 */
[C---:B----4-:R-:W-:Y:S01]  /*83bc0*/  HMMA.1688.F32.TF32 R192, R188.reuse, R116, R180 ;  /* 0x00000074bcc0723c */ /* 0x050fe200000810b4 */
        /* <DEDUP_REMOVED lines=30> */
[----:B------:R-:W2:Y:S04]  /*83db0*/  LDL.LU.64 R32, [R1+0x2800] ;  /* 0x0028000001207983 */ /* 0x000ea80000300a00 */
[----:B------:R-:W-:Y:S04]  /*83dc0*/  STL.64 [R1+0x1330], R36 ;  /* 0x0013302401007387 */ /* 0x000fe80000100a00 */
[----:B------:R-:W-:Y:S04]  /*83dd0*/  STL.64 [R1+0x1338], R38 ;  /* 0x0013382601007387 */ /* 0x000fe80000100a00 */
[----:B------:R-:W2:Y:S04]  /*83de0*/  LDL.LU.64 R34, [R1+0x2808] ;  /* 0x0028080001227983 */ /* 0x000ea80000300a00 */
[----:B------:R1:W-:Y:S04]  /*83df0*/  STL.64 [R1+0x1320], R28 ;  /* 0x0013201c01007387 */ /* 0x0003e80000100a00 */
[----:B------:R4:W-:Y:S04]  /*83e00*/  STL.64 [R1+0x1328], R30 ;  /* 0x0013281e01007387 */ /* 0x0009e80000100a00 */
[----:B-1----:R-:W2:Y:S04]  /*83e10*/  LDL.LU.64 R28, [R1+0x27f0] ;  /* 0x0027f000011c7983 */ /* 0x002ea80000300a00 */
[----:B----4-:R-:W4:Y:S01]  /*83e20*/  LDL.LU.64 R30, [R1+0x27f8] ;  /* 0x0027f800011e7983 */ /* 0x010f220000300a00 */
[C---:B---3--:R-:W-:Y:S11]  /*83e30*/  HMMA.1688.F32.TF32 R24, R188.reuse, R144, R24 ;  /* 0x00000090bc18723c */ /* 0x048ff60000081018 */
        /* <DEDUP_REMOVED lines=25> */
[----:B---3--:R-:W3:Y:S01]  /*83fd0*/  LDL.LU.64 R26, [R1+0x678] ;  /* 0x00067800011a7983 */ /* 0x008ee20000300a00 */
[C---:B--2---:R-:W-:Y:S03]  /*83fe0*/  HMMA.1688.F32.TF32 R212, R188.reuse, R148, R32 ;  /* 0x00000094bcd4723c */ /* 0x044fe60000081020 */
[----:B------:R-:W2:Y:S04]  /*83ff0*/  LDL.LU.64 R32, [R1+0x690] ;  /* 0x0006900001207983 */ /* 0x000ea80000300a00 */
[----:B------:R-:W2:Y:S11]  /*84000*/  LDL.LU.64 R34, [R1+0x698] ;  /* 0x0006980001227983 */ /* 0x000eb60000300a00 */
[----:B------:R-:W-:Y:S05]  /*84010*/  @!UPT UIADD3 URZ, URZ, URZ, URZ ;  /* 0x0000003f3f3ff290 */ /* 0x000fea000fffe03f */
[----:B------:R-:W-:Y:S04]  /*84020*/  STL.64 [R1+0x1300], R212 ;  /* 0x001300d401007387 */ /* 0x000fe80000100a00 */
[----:B------:R4:W-:Y:S02]  /*84030*/  STL.64 [R1+0x1308], R214 ;  /* 0x001308d601007387 */ /* 0x0009e40000100a00 */
[C---:B----4-:R-:W-:Y:S02]  /*84040*/  HMMA.1688.F32.TF32 R212, R188.reuse, R152, R28 ;  /* 0x00000098bcd4723c */ /* 0x050fe4000008101c */
[----:B------:R-:W4:Y:S04]  /*84050*/  LDL.LU.64 R28, [R1+0x6b0] ;  /* 0x0006b000011c7983 */ /* 0x000f280000300a00 */
[----:B------:R-:W4:Y:S11]  /*84060*/  LDL.LU.64 R30, [R1+0x6b8] ;  /* 0x0006b800011e7983 */ /* 0x000f360000300a00 */
[----:B------:R-:W-:Y:S06]  /*84070*/  @!UPT UIADD3 URZ, URZ, URZ, URZ ;  /* 0x0000003f3f3ff290 */ /* 0x000fec000fffe03f */
[----:B------:R-:W-:Y:S04]  /*84080*/  STL.64 [R1+0x12f0], R212 ;  /* 0x0012f0d401007387 */ /* 0x000fe80000100a00 */
[----:B------:R-:W-:Y:S01]  /*84090*/  STL.64 [R1+0x12f8], R214 ;  /* 0x0012f8d601007387 */ /* 0x000fe20000100a00 */
[C---:B------:R-:W-:Y:S08]  /*840a0*/  HMMA.1688.F32.TF32 R208, R188.reuse, R156, R208 ;  /* 0x0000009cbcd0723c */ /* 0x040ff000000810d0 */
[C---:B------:R-:W-:Y:S08]  /*840b0*/  HMMA.1688.F32.TF32 R204, R188.reuse, R160, R204 ;  /* 0x000000a0bccc723c */ /* 0x040ff000000810cc */
[C---:B------:R-:W-:Y:S08]  /*840c0*/  HMMA.1688.F32.TF32 R200, R188.reuse, R164, R200 ;  /* 0x000000a4bcc8723c */ /* 0x040ff000000810c8 */
[C---:B------:R-:W-:Y:S08]  /*840d0*/  HMMA.1688.F32.TF32 R196, R188.reuse, R168, R196 ;  /* 0x000000a8bcc4723c */ /* 0x040ff000000810c4 */
[C---:B------:R-:W-:Y:S08]  /*840e0*/  HMMA.1688.F32.TF32 R192, R188.reuse, R172, R192 ;  /* 0x000000acbcc0723c */ /* 0x040ff000000810c0 */
[----:B------:R-:W-:Y:S08]  /*840f0*/  HMMA.1688.F32.TF32 R188, R188, R176, R180 ;  /* 0x000000b0bcbc723c */ /* 0x000ff000000810b4 */
[C---:B------:R-:W-:Y:S08]  /*84100*/  HMMA.1688.F32.TF32 R180, R184.reuse, R52, R48 ;  /* 0x00000034b8b4723c */ /* 0x040ff00000081030 */
[C---:B------:R-:W-:Y:S01]  /*84110*/  HMMA.1688.F32.TF32 R48, R184.reuse, R56, R44 ;  /* 0x00000038b830723c */ /* 0x040fe2000008102c */
[----:B------:R-:W-:Y:S07]  /*84120*/  STL.64 [R1+0x12e0], R208 ;  /* 0x0012e0d001007387 */ /* 0x000fee0000100a00 */
[C---:B------:R-:W-:Y:S01]  /*84130*/  HMMA.1688.F32.TF32 R44, R184.reuse, R60, R40 ;  /* 0x0000003cb82c723c */ /* 0x040fe20000081028 */
[----:B------:R-:W-:Y:S07]  /*84140*/  STL.64 [R1+0x12e8], R210 ;  /* 0x0012e8d201007387 */ /* 0x000fee0000100a00 */
        /* <DEDUP_REMOVED lines=12> */
[----:B------:R1:W-:Y:S01]  /*84210*/  STL.64 [R1+0x118], R182 ;  /* 0x000118b601007387 */ /* 0x0003e20000100a00 */
[C---:B---3--:R-:W-:Y:S03]  /*84220*/  HMMA.1688.F32.TF32 R36, R184.reuse, R68, R24 ;  /* 0x00000044b824723c */ /* 0x048fe60000081018 */
        /* <DEDUP_REMOVED lines=10> */
[----:B-1----:R-:W3:Y:S04]  /*842d0*/  LDL.LU.64 R180, [R1+0x6e0] ;  /* 0x0006e00001b47983 */ /* 0x002ee80000300a00 */
[----:B------:R-:W3:Y:S01]  /*842e0*/  LDL.LU.64 R182, [R1+0x6e8] ;  /* 0x0006e80001b67983 */ /* 0x000ee20000300a00 */
[C---:B--2---:R-:W-:Y:S08]  /*842f0*/  HMMA.1688.F32.TF32 R32, R184.reuse, R72, R32 ;  /* 0x00000048b820723c */ /* 0x044ff00000081020 */
[C---:B----4-:R-:W-:Y:S11]  /*84300*/  HMMA.1688.F32.TF32 R28, R184.reuse, R76, R28 ;  /* 0x0000004cb81c723c */ /* 0x050ff6000008101c */
[----:B------:R-:W-:Y:S04]  /*84310*/  @!UPT UIADD3 URZ, URZ, URZ, URZ ;  /* 0x0000003f3f3ff290 */ /* 0x000fe8000fffe03f */
[----:B------:R1:W-:Y:S04]  /*84320*/  STL.64 [R1+0xc0], R32 ;  /* 0x0000c02001007387 */ /* 0x0003e80000100a00 */
[----:B------:R2:W-:Y:S04]  /*84330*/  STL.64 [R1+0xc8], R34 ;  /* 0x0000c82201007387 */ /* 0x0005e80000100a00 */
[----:B------:R-:W4:Y:S04]  /*84340*/  LDL.LU.64 R196, [R1+0x2790] ;  /* 0x0027900001c47983 */ /* 0x000f280000300a00 */
[----:B------:R-:W4:Y:S04]  /*84350*/  LDL.LU.64 R198, [R1+0x2798] ;  /* 0x0027980001c67983 */ /* 0x000f280000300a00 */
        /* <DEDUP_REMOVED lines=15> */
[----:B--2---:R-:W2:Y:S04]  /*84450*/  LDL.LU.64 R34, [R1+0x2728] ;  /* 0x0027280001227983 */ /* 0x004ea80000300a00 */
[----:B------:R-:W2:Y:S04]  /*84460*/  LDL.LU.64 R28, [R1+0x2710] ;  /* 0x00271000011c7983 */ /* 0x000ea80000300a00 */
[----:B------:R-:W2:Y:S01]  /*84470*/  LDL.LU.64 R30, [R1+0x2718] ;  /* 0x00271800011e7983 */ /* 0x000ea20000300a00 */
[C---:B---3--:R-:W-:Y:S03]  /*84480*/  HMMA.1688.F32.TF32 R200, R184.reuse, R80, R24 ;  /* 0x00000050b8c8723c */ /* 0x048fe60000081018 */
[----:B------:R-:W3:Y:S04]  /*84490*/  LDL.LU.64 R24, [R1+0x2700] ;  /* 0x0027000001187983 */ /* 0x000ee80000300a00 */
[----:B------:R-:W3:Y:S11]  /*844a0*/  LDL.LU.64 R26, [R1+0x2708] ;  /* 0x00270800011a7983 */ /* 0x000ef60000300a00 */
[----:B------:R-:W-:Y:S05]  /*844b0*/  @!UPT UIADD3 URZ, URZ, URZ, URZ ;  /* 0x0000003f3f3ff290 */ /* 0x000fea000fffe03f */
[----:B------:R-:W-:Y:S04]  /*844c0*/  STL.64 [R1+0xa0], R200 ;  /* 0x0000a0c801007387 */ /* 0x000fe80000100a00 */
[----:B------:R1:W-:Y:S02]  /*844d0*/  STL.64 [R1+0xa8], R202 ;  /* 0x0000a8ca01007387 */ /* 0x0003e40000100a00 */
[C---:B-1----:R-:W-:Y:S02]  /*844e0*/  HMMA.1688.F32.TF32 R200, R184.reuse, R84, R180 ;  /* 0x00000054b8c8723c */ /* 0x042fe400000810b4 */
[----:B------:R-:W-:Y:S04]  /*844f0*/  LDS R180, [R2+0x300] ;  /* 0x0003000002b47984 */ /* 0x000fe80000000800 */
[----:B------:R-:W-:Y:S04]  /*84500*/  LDS R182, [R2+0x2300] ;  /* 0x0023000002b67984 */ /* 0x000fe80000000800 */
[----:B------:R-:W-:Y:S04]  /*84510*/  LDS R181, [R0+0x300] ;  /* 0x0003000000b57984 */ /* 0x000fe80000000800 */
[----:B------:R-:W1:Y:S09]  /*84520*/  LDS R183, [R0+0x2300] ;  /* 0x0023000000b77984 */ /* 0x000e720000000800 */
[----:B------:R-:W-:Y:S04]  /*84530*/  STL.64 [R1+0x90], R200 ;  /* 0x000090c801007387 */ /* 0x000fe80000100a00 */
[----:B------:R4:W-:Y:S02]  /*84540*/  STL.64 [R1+0x98], R202 ;  /* 0x000098ca01007387 */ /* 0x0009e40000100a00 */
[C---:B----4-:R-:W-:Y:S08]  /*84550*/  HMMA.1688.F32.TF32 R200, R184.reuse, R88, R196 ;  /* 0x00000058b8c8723c */ /* 0x050ff000000810c4 */
[C---:B------:R-:W-:Y:S08]  /*84560*/  HMMA.1688.F32.TF32 R196, R184.reuse, R92, R192 ;  /* 0x0000005cb8c4723c */ /* 0x040ff000000810c0 */
[C---:B------:R-:W-:Y:S08]  /*84570*/  HMMA.1688.F32.TF32 R192, R184.reuse, R96, R188 ;  /* 0x00000060b8c0723c */ /* 0x040ff000000810bc */
[C---:B------:R-:W-:Y:S08]  /*84580*/  HMMA.1688.F32.TF32 R188, R184.reuse, R100, R48 ;  /* 0x00000064b8bc723c */ /* 0x040ff00000081030 */
[C---:B------:R-:W-:Y:S08]  /*84590*/  HMMA.1688.F32.TF32 R48, R184.reuse, R104, R44 ;  /* 0x00000068b830723c */ /* 0x040ff0000008102c */
[C---:B------:R-:W-:Y:S08]  /*845a0*/  HMMA.1688.F32.TF32 R44, R184.reuse, R108, R40 ;  /* 0x0000006cb82c723c */ /* 0x040ff00000081028 */
[C---:B------:R-:W-:Y:S08]  /*845b0*/  HMMA.1688.F32.TF32 R40, R184.reuse, R112, R36 ;  /* 0x00000070b828723c */ /* 0x040ff00000081024 */
[C---:B--2---:R-:W-:Y:S01]  /*845c0*/  HMMA.1688.F32.TF32 R36, R184.reuse, R116, R32 ;  /* 0x00000074b824723c */ /* 0x044fe20000081020 */
        /* <DEDUP_REMOVED lines=47> */
[----:B----4-:R-:W4:Y:S04]  /*848c0*/  LDL.LU.64 R32, [R1+0x700] ;  /* 0x0007000001207983 */ /* 0x010f280000300a00 */
[----:B-1----:R-:W4:Y:S01]  /*848d0*/  LDL.LU.64 R34, [R1+0x708] ;  /* 0x0007080001227983 */ /* 0x002f220000300a00 */
        /* <DEDUP_REMOVED lines=24> */
[C---:B------:R-:W-:Y:S01]  /*84a60*/  HMMA.1688.F32.TF32 R36, R184.reuse, R172, R36 ;  /* 0x000000acb824723c */ /* 0x040fe20000081024 */
[----:B------:R1:W-:Y:S07]  /*84a70*/  STL.64 [R1+0x11c0], R204 ;  /* 0x0011c0cc01007387 */ /* 0x0003ee0000100a00 */
[----:B----4-:R-:W-:Y:S01]  /*84a80*/  HMMA.1688.F32.TF32 R32, R184, R176, R32 ;  /* 0x000000b0b820723c */ /* 0x010fe20000081020 */
        /* <DEDUP_REMOVED lines=19> */
[----:B------:R-:W4:Y:S04]  /*84bc0*/  LDL.LU.64 R224, [R1+0x1110] ;  /* 0x0011100001e07983 */ /* 0x000f280000300a00 */
        /* <DEDUP_REMOVED lines=8> */
[----:B------:R1:W-:Y:S04]  /*84c50*/  STL.64 [R1+0x1138], R30 ;  /* 0x0011381e01007387 */ /* 0x0003e80000100a00 */
[----:B------:R-:W4:Y:S01]  /*84c60*/  LDL.LU.64 R226, [R1+0x1118] ;  /* 0x0011180001e27983 */ /* 0x000f220000300a00 */
        /* <DEDUP_REMOVED lines=13> */
[----:B------:R-:W4:Y:S04]  /*84d40*/  LDL.LU.64 R204, [R1+0x25c0] ;  /* 0x0025c00001cc7983 */ /* 0x000f280000300a00 */
[----:B----4-:R-:W4:Y:S04]  /*84d50*/  LDL.LU.64 R206, [R1+0x25c8] ;  /* 0x0025c80001ce7983 */ /* 0x010f280000300a00 */
        /* <DEDUP_REMOVED lines=18> */
[----:B--2---:R-:W2:Y:S04]  /*84e80*/  LDL.LU.64 R28, [R1+0x2540] ;  /* 0x00254000011c7983 */ /* 0x004ea80000300a00 */
[----:B------:R-:W2:Y:S04]  /*84e90*/  LDL.LU.64 R30, [R1+0x2548] ;  /* 0x00254800011e7983 */ /* 0x000ea80000300a00 */
[----:B---3--:R-:W3:Y:S04]  /*84ea0*/  LDL.LU.64 R24, [R1+0x1010] ;  /* 0x0010100001187983 */ /* 0x008ee80000300a00 */
[----:B------:R-:W3:Y:S01]  /*84eb0*/  LDL.LU.64 R26, [R1+0x1018] ;  /* 0x00101800011a7983 */ /* 0x000ee20000300a00 */
[C---:B------:R-:W-:Y:S11]  /*84ec0*/  HMMA.1688.F32.TF32 R244, R180.reuse, R60, R224 ;  /* 0x0000003cb4f4723c */ /* 0x040ff600000810e0 */
[----:B------:R-:W-:Y:S11]  /*84ed0*/  @!UPT UIADD3 URZ, URZ, URZ, URZ ;  /* 0x0000003f3f3ff290 */ /* 0x000ff6000fffe03f */
[----:B------:R-:W-:Y:S01]  /*84ee0*/  @!UPT UIADD3 URZ, URZ, URZ, URZ ;  /* 0x0000003f3f3ff290 */ /* 0x000fe2000fffe03f */
[----:B------:R-:W-:Y:S04]  /*84ef0*/  STL.64 [R1+0x1110], R244 ;  /* 0x001110f401007387 */ /* 0x000fe80000100a00 */
[----:B------:R-:W-:Y:S01]  /*84f00*/  STL.64 [R1+0x1118], R246 ;  /* 0x001118f601007387 */ /* 0x000fe20000100a00 */
[C---:B------:R-:W-:Y:S08]  /*84f10*/  HMMA.1688.F32.TF32 R224, R180.reuse, R64, R220 ;  /* 0x00000040b4e0723c */ /* 0x040ff000000810dc */
[C---:B------:R-:W-:Y:S08]  /*84f20*/  HMMA.1688.F32.TF32 R220, R180.reuse, R68, R216 ;  /* 0x00000044b4dc723c */ /* 0x040ff000000810d8 */
[C---:B------:R-:W-:Y:S08]  /*84f30*/  HMMA.1688.F32.TF32 R216, R180.reuse, R72, R212 ;  /* 0x00000048b4d8723c */ /* 0x040ff000000810d4 */
[C---:B------:R-:W-:Y:S08]  /*84f40*/  HMMA.1688.F32.TF32 R212, R180.reuse, R76, R208 ;  /* 0x0000004cb4d4723c */ /* 0x040ff000000810d0 */
[C---:B----4-:R-:W-:Y:S08]  /*84f50*/  HMMA.1688.F32.TF32 R208, R180.reuse, R80, R204 ;  /* 0x00000050b4d0723c */ /* 0x050ff000000810cc */
        /* <DEDUP_REMOVED lines=11> */
[----:B------:R1:W-:Y:S07]  /*85010*/  STL.64 [R1+0x10e0], R216 ;  /* 0x0010e0d801007387 */ /* 0x0003ee0000100a00 */
[C---:B------:R-:W-:Y:S01]  /*85020*/  HMMA.1688.F32.TF32 R40, R180.reuse, R112, R36 ;  /* 0x00000070b428723c */ /* 0x040fe20000081024 */
[----:B------:R4:W-:Y:S04]  /*85030*/  STL.64 [R1+0x10e8], R218 ;  /* 0x0010e8da01007387 */ /* 0x0009e80000100a00 */
[----:B------:R1:W-:Y:S03]  /*85040*/  STL.64 [R1+0x10d0], R212 ;  /* 0x0010d0d401007387 */ /* 0x0003e60000100a00 */
[C---:B------:R-:W-:Y:S01]  /*85050*/  HMMA.1688.F32.TF32 R36, R180.reuse, R116, R32 ;  /* 0x00000074b424723c */ /* 0x040fe20000081020 */
[----:B------:R1:W-:Y:S04]  /*85060*/  STL.64 [R1+0x10d8], R214 ;  /* 0x0010d8d601007387 */ /* 0x0003e80000100a00 */
[----:B------:R1:W-:Y:S03]  /*85070*/  STL.64 [R1+0x10c0], R208 ;  /* 0x0010c0d001007387 */ /* 0x0003e60000100a00 */
        /* <DEDUP_REMOVED lines=28> */
[----:B----4-:R-:W4:Y:S04]  /*85240*/  LDL.LU.64 R218, [R1+0x2528] ;  /* 0x0025280001da7983 */ /* 0x010f280000300a00 */
[----:B------:R-:W4:Y:S04]  /*85250*/  LDL.LU.64 R212, [R1+0xfe0] ;  /* 0x000fe00001d47983 */ /* 0x000f280000300a00 */
[----:B------:R-:W4:Y:S04]  /*85260*/  LDL.LU.64 R214, [R1+0xfe8] ;  /* 0x000fe80001d67983 */ /* 0x000f280000300a00 */
[----:B------:R-:W4:Y:S04]  /*85270*/  LDL.LU.64 R208, [R1+0x2510] ;  /* 0x0025100001d07983 */ /* 0x000f280000300a00 */
[----:B--2---:R-:W2:Y:S04]  /*85280*/  LDL.LU.64 R210, [R1+0x2518] ;  /* 0x0025180001d27983 */ /* 0x004ea80000300a00 */
        /* <DEDUP_REMOVED lines=21> */
[----:B------:R-:W2:Y:S01]  /*853e0*/  LDL.LU.64 R30, [R1+0x768] ;  /* 0x00076800011e7983 */ /* 0x000ea20000300a00 */
[C---:B---3--:R-:W-:Y:S03]  /*853f0*/  HMMA.1688.F32.TF32 R220, R180.reuse, R128, R24 ;  /* 0x00000080b4dc723c */ /* 0x048fe60000081018 */
[----:B------:R-:W4:Y:S04]  /*85400*/  LDL.LU.64 R24, [R1+0x780] ;  /* 0x0007800001187983 */ /* 0x000f280000300a00 */
[----:B------:R-:W4:Y:S02]  /*85410*/  LDL.LU.64 R26, [R1+0x788] ;  /* 0x00078800011a7983 */ /* 0x000f240000300a00 */
[C---:B----4-:R-:W-:Y:S08]  /*85420*/  HMMA.1688.F32.TF32 R216, R180.reuse, R132, R216 ;  /* 0x00000084b4d8723c */ /* 0x050ff000000810d8 */
[C---:B------:R-:W-:Y:S08]  /*85430*/  HMMA.1688.F32.TF32 R212, R180.reuse, R136, R212 ;  /* 0x00000088b4d4723c */ /* 0x040ff000000810d4 */
[C---:B--2---:R-:W-:Y:S08]  /*85440*/  HMMA.1688.F32.TF32 R208, R180.reuse, R140, R208 ;  /* 0x0000008cb4d0723c */ /* 0x044ff000000810d0 */
        /* <DEDUP_REMOVED lines=13> */
[----:B------:R-:W-:Y:S01]  /*85520*/  HMMA.1688.F32.TF32 R36, R180, R176, R36 ;  /* 0x000000b0b424723c */ /* 0x000fe20000081024 */
[----:B------:R-:W-:Y:S04]  /*85530*/  STL.64 [R1+0xfe8], R214 ;  /* 0x000fe8d601007387 */ /* 0x000fe80000100a00 */
[----:B------:R-:W-:Y:S03]  /*85540*/  STL.64 [R1+0xfd0], R208 ;  /* 0x000fd0d001007387 */ /* 0x000fe60000100a00 */
[C---:B------:R-:W-:Y:S01]  /*85550*/  HMMA.1688.F32.TF32 R32, R184.reuse, R52, R32 ;  /* 0x00000034b820723c */ /* 0x040fe20000081020 */
[----:B------:R-:W-:Y:S04]  /*85560*/  STL.64 [R1+0xfd8], R210 ;  /* 0x000fd8d201007387 */ /* 0x000fe80000100a00 */
[----:B------:R1:W-:Y:S03]  /*85570*/  STL.64 [R1+0xfc0], R204 ;  /* 0x000fc0cc01007387 */ /* 0x0003e60000100a00 */
        /* <DEDUP_REMOVED lines=24> */
[----:B----4-:R-:W3:Y:S04]  /*85700*/  LDL.LU.64 R200, [R1+0x7c0] ;  /* 0x0007c00001c87983 */ /* 0x010ee80000300a00 */
[----:B------:R-:W3:Y:S01]  /*85710*/  LDL.LU.64 R202, [R1+0x7c8] ;  /* 0x0007c80001ca7983 */ /* 0x000ee20000300a00 */
        /* <DEDUP_REMOVED lines=36> */
[C---:B------:R-:W-:Y:S08]  /*85960*/  HMMA.1688.F32.TF32 R192, R184.reuse, R80, R188 ;  /* 0x00000050b8c0723c */ /* 0x040ff000000810bc */
        /* <DEDUP_REMOVED lines=30> */
[----:B------:R-:W4:Y:S04]  /*85b50*/  LDL.LU.64 R24, [R1+0x2490] ;  /* 0x0024900001187983 */ /* 0x000f280000300a00 */
[----:B------:R1:W-:Y:S04]  /*85b60*/  STL.64 [R1+0xef0], R32 ;  /* 0x000ef02001007387 */ /* 0x0003e80000100a00 */
[----:B------:R1:W-:Y:S04]  /*85b70*/  STL.64 [R1+0xef8], R34 ;  /* 0x000ef82201007387 */ /* 0x0003e80000100a00 */
        /* <DEDUP_REMOVED lines=18> */
[----:B---3--:R-:W2:Y:S04]  /*85ca0*/  LDL.LU.64 R190, [R1+0xe58] ;  /* 0x000e580001be7983 */ /* 0x008ea80000300a00 */
[----:B------:R-:W3:Y:S04]  /*85cb0*/  LDL.LU.64 R48, [R1+0x2450] ;  /* 0x0024500001307983 */ /* 0x000ee80000300a00 */
[----:B-1----:R-:W3:Y:S04]  /*85cc0*/  LDL.LU.64 R50, [R1+0x2458] ;  /* 0x0024580001327983 */ /* 0x002ee80000300a00 */
        /* <DEDUP_REMOVED lines=9> */
[----:B------:R-:W3:Y:S01]  /*85d60*/  LDL.LU.64 R30, [R1+0xdf8] ;  /* 0x000df800011e7983 */ /* 0x000ee20000300a00 */
[C---:B----4-:R-:W-:Y:S03]  /*85d70*/  HMMA.1688.F32.TF32 R220, R184.reuse, R116, R24 ;  /* 0x00000074b8dc723c */ /* 0x050fe60000081018 */
[----:B------:R-:W3:Y:S04]  /*85d80*/  LDL.LU.64 R24, [R1+0xa10] ;  /* 0x000a100001187983 */ /* 0x000ee80000300a00 */
[----:B------:R-:W3:Y:S01]  /*85d90*/  LDL.LU.64 R26, [R1+0xa18] ;  /* 0x000a1800011a7983 */ /* 0x000ee20000300a00 */
        /* <DEDUP_REMOVED lines=8> */
[C---:B--2---:R-:W-:Y:S01]  /*85e20*/  HMMA.1688.F32.TF32 R188, R184.reuse, R148, R188 ;  /* 0x00000094b8bc723c */ /* 0x044fe200000810bc */
        /* <DEDUP_REMOVED lines=10> */
[C---:B------:R-:W-:Y:S01]  /*85ed0*/  HMMA.1688.F32.TF32 R32, R184.reuse, R168, R32 ;  /* 0x000000a8b820723c */ /* 0x040fe20000081020 */
[----:B------:R2:W-:Y:S04]  /*85ee0*/  STL.64 [R1+0xea8], R210 ;  /* 0x000ea8d201007387 */ /* 0x0005e80000100a00 */
        /* <DEDUP_REMOVED lines=19> */
[----:B-1----:R-:W4:Y:S04]  /*86020*/  LDL.LU.64 R208, [R1+0x2420] ;  /* 0x0024200001d07983 */ /* 0x002f280000300a00 */
[----:B------:R1:W-:Y:S04]  /*86030*/  STL.64 [R1+0xe00], R32 ;  /* 0x000e002001007387 */ /* 0x0003e80000100a00 */
[----:B------:R1:W-:Y:S04]  /*86040*/  STL.64 [R1+0xe08], R34 ;  /* 0x000e082201007387 */ /* 0x0003e80000100a00 */
[----:B--2---:R-:W4:Y:S04]  /*86050*/  LDL.LU.64 R210, [R1+0x2428] ;  /* 0x0024280001d27983 */ /* 0x004f280000300a00 */
[----:B------:R2:W-:Y:S04]  /*86060*/  STL.64 [R1+0xdf0], R28 ;  /* 0x000df01c01007387 */ /* 0x0005e80000100a00 */
[----:B------:R1:W-:Y:S04]  /*86070*/  STL.64 [R1+0xdf8], R30 ;  /* 0x000df81e01007387 */ /* 0x0003e80000100a00 */
[----:B---3--:R-:W4:Y:S04]  /*86080*/  LDL.LU.64 R204, [R1+0xdd0] ;  /* 0x000dd00001cc7983 */ /* 0x008f280000300a00 */
[----:B------:R-:W4:Y:S01]  /*86090*/  LDL.LU.64 R206, [R1+0xdd8] ;  /* 0x000dd80001ce7983 */ /* 0x000f220000300a00 */
[----:B------:R-:W-:Y:S03]  /*860a0*/  HMMA.1688.F32.TF32 R24, R184, R176, R24 ;  /* 0x000000b0b818723c */ /* 0x000fe60000081018 */
[----:B------:R-:W-:Y:S04]  /*860b0*/  LDS R184, [R2+0x480] ;  /* 0x0004800002b87984 */ /* 0x000fe80000000800 */
[----:B------:R-:W-:Y:S04]  /*860c0*/  LDS R186, [R2+0x2480] ;  /* 0x0024800002ba7984 */ /* 0x000fe80000000800 */
[----:B------:R-:W-:Y:S04]  /*860d0*/  LDS R185, [R0+0x480] ;  /* 0x0004800000b97984 */ /* 0x000fe80000000800 */
[----:B------:R-:W1:Y:S08]  /*860e0*/  LDS R187, [R0+0x2480] ;  /* 0x0024800000bb7984 */ /* 0x000e700000000800 */
        /* <DEDUP_REMOVED lines=19> */
[----:B------:R-:W3:Y:S04]  /*86220*/  LDL.LU.64 R34, [R1+0xd48] ;  /* 0x000d480001227983 */ /* 0x000ee80000300a00 */
[----:B--2---:R-:W2:Y:S04]  /*86230*/  LDL.LU.64 R28, [R1+0x23d0] ;  /* 0x0023d000011c7983 */ /* 0x004ea80000300a00 */
[----:B------:R-:W2:Y:S04]  /*86240*/  LDL.LU.64 R30, [R1+0x23d8] ;  /* 0x0023d800011e7983 */ /* 0x000ea80000300a00 */
[----:B------:R-:W2:Y:S04]  /*86250*/  LDL.LU.64 R24, [R1+0xd20] ;  /* 0x000d200001187983 */ /* 0x000ea80000300a00 */
[----:B------:R-:W2:Y:S01]  /*86260*/  LDL.LU.64 R26, [R1+0xd28] ;  /* 0x000d2800011a7983 */ /* 0x000ea20000300a00 */
[C---:B----4-:R-:W-:Y:S08]  /*86270*/  HMMA.1688.F32.TF32 R208, R180.reuse, R52, R208 ;  /* 0x00000034b4d0723c */ /* 0x050ff000000810d0 */
[C---:B------:R-:W-:Y:S11]  /*86280*/  HMMA.1688.F32.TF32 R204, R180.reuse, R56, R204 ;  /* 0x00000038b4cc723c */ /* 0x040ff600000810cc */
[----:B------:R-:W-:Y:S04]  /*86290*/  @!UPT UIADD3 URZ, URZ, URZ, URZ ;  /* 0x0000003f3f3ff290 */ /* 0x000fe8000fffe03f */
[----:B------:R1:W-:Y:S04]  /*862a0*/  STL.64 [R1+0xde0], R208 ;  /* 0x000de0d001007387 */ /* 0x0003e80000100a00 */
[----:B------:R4:W-:Y:S04]  /*862b0*/  STL.64 [R1+0xde8], R210 ;  /* 0x000de8d201007387 */ /* 0x0009e80000100a00 */
[----:B------:R1:W-:Y:S04]  /*862c0*/  STL.64 [R1+0xdd0], R204 ;  /* 0x000dd0cc01007387 */ /* 0x0003e80000100a00 */
[----:B------:R1:W-:Y:S01]  /*862d0*/  STL.64 [R1+0xdd8], R206 ;  /* 0x000dd8ce01007387 */ /* 0x0003e20000100a00 */
[C---:B---3--:R-:W-:Y:S08]  /*862e0*/  HMMA.1688.F32.TF32 R200, R180.reuse, R60, R200 ;  /* 0x0000003cb4c8723c */ /* 0x048ff000000810c8 */
        /* <DEDUP_REMOVED lines=10> */
[C---:B--2---:R-:W-:Y:S01]  /*86390*/  HMMA.1688.F32.TF32 R28, R180.reuse, R96, R28 ;  /* 0x00000060b41c723c */ /* 0x044fe2000008101c */
        /* <DEDUP_REMOVED lines=15> */
[----:B-1----:R-:W2:Y:S04]  /*86490*/  LDL.LU.64 R208, [R1+0x23c0] ;  /* 0x0023c00001d07983 */ /* 0x002ea80000300a00 */
[----:B------:R1:W-:Y:S04]  /*864a0*/  STL.64 [R1+0xd40], R32 ;  /* 0x000d402001007387 */ /* 0x0003e80000100a00 */
[----:B------:R1:W-:Y:S04]  /*864b0*/  STL.64 [R1+0xd48], R34 ;  /* 0x000d482201007387 */ /* 0x0003e80000100a00 */
[----:B----4-:R-:W2:Y:S04]  /*864c0*/  LDL.LU.64 R210, [R1+0x23c8] ;  /* 0x0023c80001d27983 */ /* 0x010ea80000300a00 */
[----:B------:R4:W-:Y:S04]  /*864d0*/  STL.64 [R1+0xd30], R28 ;  /* 0x000d301c01007387 */ /* 0x0009e80000100a00 */
[----:B------:R1:W-:Y:S04]  /*864e0*/  STL.64 [R1+0xd38], R30 ;  /* 0x000d381e01007387 */ /* 0x0003e80000100a00 */
[----:B------:R-:W2:Y:S04]  /*864f0*/  LDL.LU.64 R204, [R1+0xd00] ;  /* 0x000d000001cc7983 */ /* 0x000ea80000300a00 */
[----:B------:R-:W2:Y:S04]  /*86500*/  LDL.LU.64 R206, [R1+0xd08] ;  /* 0x000d080001ce7983 */ /* 0x000ea80000300a00 */
[----:B------:R1:W-:Y:S04]  /*86510*/  STL.64 [R1+0xd20], R24 ;  /* 0x000d201801007387 */ /* 0x0003e80000100a00 */
[----:B------:R1:W-:Y:S04]  /*86520*/  STL.64 [R1+0xd28], R26 ;  /* 0x000d281a01007387 */ /* 0x0003e80000100a00 */
[----:B---3--:R-:W3:Y:S04]  /*86530*/  LDL.LU.64 R200, [R1+0x23b0] ;  /* 0x0023b00001c87983 */ /* 0x008ee80000300a00 */
        /* <DEDUP_REMOVED lines=17> */
[----:B----4-:R-:W4:Y:S04]  /*86650*/  LDL.LU.64 R28, [R1+0x2360] ;  /* 0x00236000011c7983 */ /* 0x010f280000300a00 */
[----:B------:R-:W4:Y:S04]  /*86660*/  LDL.LU.64 R30, [R1+0x2368] ;  /* 0x00236800011e7983 */ /* 0x000f280000300a00 */
[----:B------:R-:W4:Y:S04]  /*86670*/  LDL.LU.64 R24, [R1+0xc50] ;  /* 0x000c500001187983 */ /* 0x000f280000300a00 */
[----:B------:R-:W4:Y:S01]  /*86680*/  LDL.LU.64 R26, [R1+0xc58] ;  /* 0x000c5800011a7983 */ /* 0x000f220000300a00 */
[C---:B--2---:R-:W-:Y:S08]  /*86690*/  HMMA.1688.F32.TF32 R208, R180.reuse, R104, R208 ;  /* 0x00000068b4d0723c */ /* 0x044ff000000810d0 */
[C---:B------:R-:W-:Y:S08]  /*866a0*/  HMMA.1688.F32.TF32 R204, R180.reuse, R108, R204 ;  /* 0x0000006cb4cc723c */ /* 0x040ff000000810cc */
[C---:B---3--:R-:W-:Y:S08]  /*866b0*/  HMMA.1688.F32.TF32 R200, R180.reuse, R112, R200 ;  /* 0x00000070b4c8723c */ /* 0x048ff000000810c8 */
[C---:B------:R-:W-:Y:S01]  /*866c0*/  HMMA.1688.F32.TF32 R196, R180.reuse, R116, R196 ;  /* 0x00000074b4c4723c */ /* 0x040fe200000810c4 */
[----:B------:R-:W-:Y:S07]  /*866d0*/  STL.64 [R1+0xd10], R208 ;  /* 0x000d10d001007387 */ /* 0x000fee0000100a00 */
        /* <DEDUP_REMOVED lines=31> */
[----:B------:R1:W-:Y:S04]  /*868d0*/  STL.64 [R1+0xc50], R24 ;  /* 0x000c501801007387 */ /* 0x0003e80000100a00 */
[----:B------:R3:W-:Y:S04]  /*868e0*/  STL.64 [R1+0xc58], R26 ;  /* 0x000c581a01007387 */ /* 0x0007e80000100a00 */
[----:B-1----:R-:W4:Y:S04]  /*868f0*/  LDL.LU.64 R24, [R1+0xc30] ;  /* 0x000c300001187983 */ /* 0x002f280000300a00 */
[----:B---3--:R-:W4:Y:S04]  /*86900*/  LDL.LU.64 R26, [R1+0xc38] ;  /* 0x000c3800011a7983 */ /* 0x008f280000300a00 */
[----:B------:R-:W3:Y:S01]  /*86910*/  LDL.LU.64 R212, [R1+0x2340] ;  /* 0x0023400001d47983 */ /* 0x000ee20000300a00 */
[----:B------:R-:W-:Y:S03]  /*86920*/  HMMA.1688.F32.TF32 R192, R180, R120, R192 ;  /* 0x00000078b4c0723c */ /* 0x000fe600000810c0 */
[----:B------:R-:W3:Y:S04]  /*86930*/  LDL.LU.64 R214, [R1+0x2348] ;  /* 0x0023480001d67983 */ /* 0x000ee80000300a00 */
[----:B------:R-:W3:Y:S04]  /*86940*/  LDL.LU.64 R208, [R1+0xc10] ;  /* 0x000c100001d07983 */ /* 0x000ee80000300a00 */
[----:B------:R-:W3:Y:S04]  /*86950*/  LDL.LU.64 R210, [R1+0xc18] ;  /* 0x000c180001d27983 */ /* 0x000ee80000300a00 */
[----:B------:R-:W3:Y:S04]  /*86960*/  LDL.LU.64 R204, [R1+0x2330] ;  /* 0x0023300001cc7983 */ /* 0x000ee80000300a00 */
[----:B------:R-:W3:Y:S04]  /*86970*/  LDL.LU.64 R206, [R1+0x2338] ;  /* 0x0023380001ce7983 */ /* 0x000ee80000300a00 */
[----:B------:R-:W3:Y:S04]  /*86980*/  LDL.LU.64 R200, [R1+0x9f0] ;  /* 0x0009f00001c87983 */ /* 0x000ee80000300a00 */
[----:B------:R-:W3:Y:S01]  /*86990*/  LDL.LU.64 R202, [R1+0x9f8] ;  /* 0x0009f80001ca7983 */ /* 0x000ee20000300a00 */
[----:B------:R-:W-:Y:S01]  /*869a0*/  MOV R247, R192 ;  /* 0x000000c000f77202 */ /* 0x000fe20000000f00 */
[----:B------:R-:W-:-:S02]  /*869b0*/  IMAD.MOV.U32 R246, RZ, RZ, R193 ;  /* 0x000000fffff67224 */ /* 0x000fc400078e00c1 */
[----:B------:R-:W3:Y:S01]  /*869c0*/  LDL.LU.64 R196, [R1+0x9d0] ;  /* 0x0009d00001c47983 */ /* 0x000ee20000300a00 */
[----:B------:R-:W-:Y:S01]  /*869d0*/  IMAD.MOV.U32 R244, RZ, RZ, R194 ;  /* 0x000000fffff47224 */ /* 0x000fe200078e00c2 */
[----:B------:R-:W-:Y:S02]  /*869e0*/  MOV R3, R195 ;  /* 0x000000c300037202 */ /* 0x000fe40000000f00 */
        /* <DEDUP_REMOVED lines=17> */
[C---:B--2---:R-:W-:Y:S08]  /*86b00*/  HMMA.1688.F32.TF32 R220, R180.reuse, R156, R216 ;  /* 0x0000009cb4dc723c */ /* 0x044ff000000810d8 */
[C---:B----4-:R-:W-:Y:S01]  /*86b10*/  HMMA.1688.F32.TF32 R216, R180.reuse, R160, R24 ;  /* 0x000000a0b4d8723c */ /* 0x050fe20000081018 */
[----:B------:R-:W2:Y:S11]  /*86b20*/  LDL.LU.64 R24, [R1+0xbf0] ;  /* 0x000bf00001187983 */ /* 0x000eb60000300a00 */
[----:B------:R-:W-:Y:S03]  /*86b30*/  @!UPT UIADD3 URZ, URZ, URZ, URZ ;  /* 0x0000003f3f3ff290 */ /* 0x000fe6000fffe03f */
[----:B------:R-:W-:Y:S04]  /*86b40*/  STL.64 [R1+0xc40], R220 ;  /* 0x000c40dc01007387 */ /* 0x000fe80000100a00 */
[----:B------:R-:W-:Y:S04]  /*86b50*/  STL.64 [R1+0xc48], R222 ;  /* 0x000c48de01007387 */ /* 0x000fe80000100a00 */
[----:B------:R-:W2:Y:S01]  /*86b60*/  LDL.LU.64 R26, [R1+0xbf8] ;  /* 0x000bf800011a7983 */ /* 0x000ea20000300a00 */
[C---:B---3--:R-:W-:Y:S08]  /*86b70*/  HMMA.1688.F32.TF32 R212, R180.reuse, R164, R212 ;  /* 0x000000a4b4d4723c */ /* 0x048ff000000810d4 */
[C---:B------:R-:W-:Y:S08]  /*86b80*/  HMMA.1688.F32.TF32 R208, R180.reuse, R168, R208 ;  /* 0x000000a8b4d0723c */ /* 0x040ff000000810d0 */
[C---:B------:R-:W-:Y:S08]  /*86b90*/  HMMA.1688.F32.TF32 R204, R180.reuse, R172, R204 ;  /* 0x000000acb4cc723c */ /* 0x040ff000000810cc */
[----:B------:R-:W-:Y:S01]  /*86ba0*/  HMMA.1688.F32.TF32 R180, R180, R176, R200 ;  /* 0x000000b0b4b4723c */ /* 0x000fe200000810c8 */
[----:B------:R-:W-:Y:S04]  /*86bb0*/  STL.64 [R1+0xc30], R216 ;  /* 0x000c30d801007387 */ /* 0x000fe80000100a00 */
[----:B------:R-:W-:Y:S04]  /*86bc0*/  STL.64 [R1+0xc38], R218 ;  /* 0x000c38da01007387 */ /* 0x000fe80000100a00 */
[----:B------:R-:W-:Y:S01]  /*86bd0*/  STL.64 [R1+0xc20], R212 ;  /* 0x000c20d401007387 */ /* 0x000fe20000100a00 */
[C---:B------:R-:W-:Y:S03]  /*86be0*/  HMMA.1688.F32.TF32 R196, R184.reuse, R52, R196 ;  /* 0x00000034b8c4723c */ /* 0x040fe600000810c4 */
[----:B------:R-:W-:Y:S04]  /*86bf0*/  STL.64 [R1+0xc28], R214 ;  /* 0x000c28d601007387 */ /* 0x000fe80000100a00 */
[----:B------:R-:W-:Y:S01]  /*86c00*/  STL.64 [R1+0xc10], R208 ;  /* 0x000c10d001007387 */ /* 0x000fe20000100a00 */
[C---:B------:R-:W-:Y:S03]  /*86c10*/  HMMA.1688.F32.TF32 R192, R184.reuse, R56, R192 ;  /* 0x00000038b8c0723c */ /* 0x040fe600000810c0 */
[----:B------:R-:W-:Y:S04]  /*86c20*/  STL.64 [R1+0xc18], R210 ;  /* 0x000c18d201007387 */ /* 0x000fe80000100a00 */
[----:B------:R-:W-:Y:S04]  /*86c30*/  STL.64 [R1+0xc00], R204 ;  /* 0x000c00cc01007387 */ /* 0x000fe80000100a00 */
        /* <DEDUP_REMOVED lines=8> */
[C---:B------:R-:W-:Y:S01]  /*86cc0*/  HMMA.1688.F32.TF32 R32, R184.reuse, R80, R32 ;  /* 0x00000050b820723c */ /* 0x040fe20000081020 */
[----:B------:R1:W-:Y:S07]  /*86cd0*/  STL.64 [R1+0x310], R196 ;  /* 0x000310c401007387 */ /* 0x0003ee0000100a00 */
[C---:B------:R-:W-:Y:S01]  /*86ce0*/  HMMA.1688.F32.TF32 R28, R184.reuse, R84, R28 ;  /* 0x00000054b81c723c */ /* 0x040fe2000008101c */
        /* <DEDUP_REMOVED lines=17> */
[----:B------:R-:W2:Y:S04]  /*86e00*/  LDL.LU.64 R216, [R1+0x2320] ;  /* 0x0023200001d87983 */ /* 0x000ea80000300a00 */
[----:B------:R-:W2:Y:S04]  /*86e10*/  LDL.LU.64 R218, [R1+0x2328] ;  /* 0x0023280001da7983 */ /* 0x000ea80000300a00 */
        /* <DEDUP_REMOVED lines=36> */
[----:B------:R-:W2:Y:S01]  /*87060*/  LDL.LU.64 R26, [R1+0xb08] ;  /* 0x000b0800011a7983 */ /* 0x000ea20000300a00 */
[C---:B------:R-:W-:Y:S11]  /*87070*/  HMMA.1688.F32.TF32 R216, R184.reuse, R92, R216 ;  /* 0x0000005cb8d8723c */ /* 0x040ff600000810d8 */
[----:B------:R-:W-:Y:S11]  /*87080*/  @!UPT UIADD3 URZ, URZ, URZ, URZ ;  /* 0x0000003f3f3ff290 */ /* 0x000ff6000fffe03f */
[----:B------:R-:W-:Y:S01]  /*87090*/  @!UPT UIADD3 URZ, URZ, URZ, URZ ;  /* 0x0000003f3f3ff290 */ /* 0x000fe2000fffe03f */
[----:B------:R-:W-:Y:S04]  /*870a0*/  STL.64 [R1+0xbe0], R216 ;  /* 0x000be0d801007387 */ /* 0x000fe80000100a00 */
[----:B------:R-:W-:Y:S01]  /*870b0*/  STL.64 [R1+0xbe8], R218 ;  /* 0x000be8da01007387 */ /* 0x000fe20000100a00 */
[C---:B----4-:R-:W-:Y:S08]  /*870c0*/  HMMA.1688.F32.TF32 R212, R184.reuse, R96, R212 ;  /* 0x00000060b8d4723c */ /* 0x050ff000000810d4 */
[C---:B------:R-:W-:Y:S08]  /*870d0*/  HMMA.1688.F32.TF32 R208, R184.reuse, R100, R208 ;  /* 0x00000064b8d0723c */ /* 0x040ff000000810d0 */
[C---:B------:R-:W-:Y:S08]  /*870e0*/  HMMA.1688.F32.TF32 R204, R184.reuse, R104, R204 ;  /* 0x00000068b8cc723c */ /* 0x040ff000000810cc */
[C---:B------:R-:W-:Y:S08]  /*870f0*/  HMMA.1688.F32.TF32 R200, R184.reuse, R108, R200 ;  /* 0x0000006cb8c8723c */ /* 0x040ff000000810c8 */
[C---:B---3--:R-:W-:Y:S08]  /*87100*/  HMMA.1688.F32.TF32 R196, R184.reuse, R112, R196 ;  /* 0x00000070b8c4723c */ /* 0x048ff000000810c4 */
[C---:B------:R-:W-:Y:S08]  /*87110*/  HMMA.1688.F32.TF32 R192, R184.reuse, R116, R192 ;  /* 0x00000074b8c0723c */ /* 0x040ff000000810c0 */
[C---:B------:R-:W-:Y:S08]  /*87120*/  HMMA.1688.F32.TF32 R188, R184.reuse, R120, R188 ;  /* 0x00000078b8bc723c */ /* 0x040ff000000810bc */
[C---:B------:R-:W-:Y:S01]  /*87130*/  HMMA.1688.F32.TF32 R48, R184.reuse, R124, R48 ;  /* 0x0000007cb830723c */ /* 0x040fe20000081030 */
[----:B------:R-:W-:Y:S07]  /*87140*/  STL.64 [R1+0xbd0], R212 ;  /* 0x000bd0d401007387 */ /* 0x000fee0000100a00 */
[C---:B------:R-:W-:Y:S01]  /*87150*/  HMMA.1688.F32.TF32 R44, R184.reuse, R128, R44 ;  /* 0x00000080b82c723c */ /* 0x040fe2000008102c */
[----:B------:R-:W-:Y:S07]  /*87160*/  STL.64 [R1+0xbd8], R214 ;  /* 0x000bd8d601007387 */ /* 0x000fee0000100a00 */
[C---:B------:R-:W-:Y:S01]  /*87170*/  HMMA.1688.F32.TF32 R40, R184.reuse, R132, R40 ;  /* 0x00000084b828723c */ /* 0x040fe20000081028 */
[----:B------:R1:W-:Y:S07]  /*87180*/  STL.64 [R1+0xbc0], R208 ;  /* 0x000bc0d001007387 */ /* 0x0003ee0000100a00 */
        /* <DEDUP_REMOVED lines=55> */
[C---:B--2---:R-:W-:Y:S08]  /*87500*/  HMMA.1688.F32.TF32 R208, R184.reuse, R152, R208 ;  /* 0x00000098b8d0723c */ /* 0x044ff000000810d0 */
[C---:B----4-:R-:W-:Y:S08]  /*87510*/  HMMA.1688.F32.TF32 R204, R184.reuse, R156, R204 ;  /* 0x0000009cb8cc723c */ /* 0x050ff000000810cc */
[C---:B------:R-:W-:Y:S08]  /*87520*/  HMMA.1688.F32.TF32 R200, R184.reuse, R160, R200 ;  /* 0x000000a0b8c8723c */ /* 0x040ff000000810c8 */
[C---:B------:R-:W-:Y:S08]  /*87530*/  HMMA.1688.F32.TF32 R196, R184.reuse, R164, R196 ;  /* 0x000000a4b8c4723c */ /* 0x040ff000000810c4 */
[C---:B------:R-:W-:Y:S08]  /*87540*/  HMMA.1688.F32.TF32 R192, R184.reuse, R168, R192 ;  /* 0x000000a8b8c0723c */ /* 0x040ff000000810c0 */
[C---:B------:R-:W-:Y:S08]  /*87550*/  HMMA.1688.F32.TF32 R188, R184.reuse, R172, R188 ;  /* 0x000000acb8bc723c */ /* 0x040ff000000810bc */
[----:B------:R-:W-:Y:S08]  /*87560*/  HMMA.1688.F32.TF32 R48, R184, R176, R48 ;  /* 0x000000b0b830723c */ /* 0x000ff00000081030 */
[C---:B------:R-:W-:Y:S01]  /*87570*/  HMMA.1688.F32.TF32 R44, R180.reuse, R52, R44 ;  /* 0x00000034b42c723c */ /* 0x040fe2000008102c */
[----:B------:R1:W-:Y:S07]  /*87580*/  STL.64 [R1+0xaf0], R208 ;  /* 0x000af0d001007387 */ /* 0x0003ee0000100a00 */
[C---:B------:R-:W-:Y:S01]  /*87590*/  HMMA.1688.F32.TF32 R40, R180.reuse, R56, R40 ;  /* 0x00000038b428723c */ /* 0x040fe20000081028 */
[----:B------:R2:W-:Y:S07]  /*875a0*/  STL.64 [R1+0xaf8], R210 ;  /* 0x000af8d201007387 */ /* 0x0005ee0000100a00 */
        /* <DEDUP_REMOVED lines=62> */
[----:B------:R-:W-:Y:S04]  /*87990*/  LDS R184, [R2+0x580] ;  /* 0x0005800002b87984 */ /* 0x000fe80000000800 */
[----:B------:R-:W-:Y:S04]  /*879a0*/  LDS R186, [R2+0x2580] ;  /* 0x0025800002ba7984 */ /* 0x000fe80000000800 */
[----:B------:R-:W-:Y:S04]  /*879b0*/  LDS R185, [R0+0x580] ;  /* 0x0005800000b97984 */ /* 0x000fe80000000800 */
[----:B------:R-:W1:Y:S01]  /*879c0*/  LDS R187, [R0+0x2580] ;  /* 0x0025800000bb7984 */ /* 0x000e620000000800 */
[C---:B---3--:R-:W-:Y:S11]  /*879d0*/  HMMA.1688.F32.TF32 R224, R180.reuse, R76, R224 ;  /* 0x0000004cb4e0723c */ /* 0x048ff600000810e0 */
[----:B------:R-:W-:Y:S11]  /*879e0*/  @!UPT UIADD3 URZ, URZ, URZ, URZ ;  /* 0x0000003f3f3ff290 */ /* 0x000ff6000fffe03f */
[----:B------:R-:W-:Y:S01]  /*879f0*/  @!UPT UIADD3 URZ, URZ, URZ, URZ ;  /* 0x0000003f3f3ff290 */ /* 0x000fe2000fffe03f */
[----:B------:R-:W-:Y:S04]  /*87a00*/  STL.64 [R1+0x9d0], R224 ;  /* 0x0009d0e001007387 */ /* 0x000fe80000100a00 */
[----:B------:R3:W-:Y:S02]  /*87a10*/  STL.64 [R1+0x9d8], R226 ;  /* 0x0009d8e201007387 */ /* 0x0007e40000100a00 */
[C---:B---3--:R-:W-:Y:S08]  /*87a20*/  HMMA.1688.F32.TF32 R224, R180.reuse, R80, R220 ;  /* 0x00000050b4e0723c */ /* 0x048ff000000810dc */
[C---:B------:R-:W-:Y:S08]  /*87a30*/  HMMA.1688.F32.TF32 R220, R180.reuse, R84, R216 ;  /* 0x00000054b4dc723c */ /* 0x040ff000000810d8 */
[C---:B------:R-:W-:Y:S08]  /*87a40*/  HMMA.1688.F32.TF32 R216, R180.reuse, R88, R212 ;  /* 0x00000058b4d8723c */ /* 0x040ff000000810d4 */
[C---:B--2---:R-:W-:Y:S08]  /*87a50*/  HMMA.1688.F32.TF32 R212, R180.reuse, R92, R208 ;  /* 0x0000005cb4d4723c */ /* 0x044ff000000810d0 */
        /* <DEDUP_REMOVED lines=75> */
[----:B------:R-:W4:Y:S04]  /*87f10*/  LDL.LU.64 R28, [R1+0x600] ;  /* 0x00060000011c7983 */ /* 0x000f280000300a00 */
[----:B------:R-:W4:Y:S01]  /*87f20*/  LDL.LU.64 R30, [R1+0x608] ;  /* 0x00060800011e7983 */ /* 0x000f220000300a00 */
[C---:B--2---:R-:W-:Y:S08]  /*87f30*/  HMMA.1688.F32.TF32 R216, R180.reuse, R148, R216 ;  /* 0x00000094b4d8723c */ /* 0x044ff000000810d8 */
[C---:B---3--:R-:W-:Y:S08]  /*87f40*/  HMMA.1688.F32.TF32 R212, R180.reuse, R152, R212 ;  /* 0x00000098b4d4723c */ /* 0x048ff000000810d4 */
[C---:B------:R-:W-:Y:S08]  /*87f50*/  HMMA.1688.F32.TF32 R208, R180.reuse, R156, R208 ;  /* 0x0000009cb4d0723c */ /* 0x040ff000000810d0 */
[C---:B------:R-:W-:Y:S08]  /*87f60*/  HMMA.1688.F32.TF32 R204, R180.reuse, R160, R204 ;  /* 0x000000a0b4cc723c */ /* 0x040ff000000810cc */
[C---:B------:R-:W-:Y:S08]  /*87f70*/  HMMA.1688.F32.TF32 R200, R180.reuse, R164, R200 ;  /* 0x000000a4b4c8723c */ /* 0x040ff000000810c8 */
[C---:B------:R-:W-:Y:S08]  /*87f80*/  HMMA.1688.F32.TF32 R196, R180.reuse, R168, R196 ;  /* 0x000000a8b4c4723c */ /* 0x040ff000000810c4 */
[C---:B------:R-:W-:Y:S01]  /*87f90*/  HMMA.1688.F32.TF32 R192, R180.reuse, R172, R192 ;  /* 0x000000acb4c0723c */ /* 0x040fe200000810c0 */
[----:B------:R-:W-:Y:S07]  /*87fa0*/  STL.64 [R1+0x880], R220 ;  /* 0x000880dc01007387 */ /* 0x000fee0000100a00 */
[----:B------:R-:W-:Y:S01]  /*87fb0*/  HMMA.1688.F32.TF32 R188, R180, R176, R188 ;  /* 0x000000b0b4bc723c */ /* 0x000fe200000810bc */
        /* <DEDUP_REMOVED lines=38> */
[----:B--2---:R-:W2:Y:S01]  /*88220*/  LDL.LU.64 R182, [R1+0x468] ;  /* 0x0004680001b67983 */ /* 0x004ea20000300a00 */
[C---:B----4-:R-:W-:Y:S11]  /*88230*/  HMMA.1688.F32.TF32 R28, R184.reuse, R76, R28 ;  /* 0x0000004cb81c723c */ /* 0x050ff6000008101c */
[----:B------:R-:W-:Y:S11]  /*88240*/  @!UPT UIADD3 URZ, URZ, URZ, URZ ;  /* 0x0000003f3f3ff290 */ /* 0x000ff6000fffe03f */
[----:B------:R-:W-:Y:S01]  /*88250*/  @!UPT UIADD3 URZ, URZ, URZ, URZ ;  /* 0x0000003f3f3ff290 */ /* 0x000fe2000fffe03f */
        /* <DEDUP_REMOVED lines=18> */
[----:B-1----:R-:W2:Y:S04]  /*88380*/  LDL.LU.64 R28, [R1+0x21c0] ;  /* 0x0021c000011c7983 */ /* 0x002ea80000300a00 */
[----:B----4-:R-:W4:Y:S01]  /*88390*/  LDL.LU.64 R30, [R1+0x21c8] ;  /* 0x0021c800011e7983 */ /* 0x010f220000300a00 */
[C---:B---3--:R-:W-:Y:S03]  /*883a0*/  HMMA.1688.F32.TF32 R200, R184.reuse, R80, R24 ;  /* 0x00000050b8c8723c */ /* 0x048fe60000081018 */
[----:B------:R-:W3:Y:S04]  /*883b0*/  LDL.LU.64 R24, [R1+0x750] ;  /* 0x0007500001187983 */ /* 0x000ee80000300a00 */
[----:B------:R-:W3:Y:S11]  /*883c0*/  LDL.LU.64 R26, [R1+0x758] ;  /* 0x00075800011a7983 */ /* 0x000ef60000300a00 */
[----:B------:R-:W-:Y:S05]  /*883d0*/  @!UPT UIADD3 URZ, URZ, URZ, URZ ;  /* 0x0000003f3f3ff290 */ /* 0x000fea000fffe03f */
[----:B------:R-:W-:Y:S04]  /*883e0*/  STL.64 [R1+0x1f0], R200 ;  /* 0x0001f0c801007387 */ /* 0x000fe80000100a00 */
[----:B------:R2:W-:Y:S02]  /*883f0*/  STL.64 [R1+0x1f8], R202 ;  /* 0x0001f8ca01007387 */ /* 0x0005e40000100a00 */
[C---:B--2---:R-:W-:Y:S02]  /*88400*/  HMMA.1688.F32.TF32 R200, R184.reuse, R84, R180 ;  /* 0x00000054b8c8723c */ /* 0x044fe400000810b4 */
[----:B------:R-:W-:Y:S04]  /*88410*/  LDS R180, [R2+0x600] ;  /* 0x0006000002b47984 */ /* 0x000fe80000000800 */
[----:B------:R-:W-:Y:S04]  /*88420*/  LDS R182, [R2+0x2600] ;  /* 0x0026000002b67984 */ /* 0x000fe80000000800 */
[----:B------:R-:W-:Y:S04]  /*88430*/  LDS R181, [R0+0x600] ;  /* 0x0006000000b57984 */ /* 0x000fe80000000800 */
[----:B------:R-:W1:Y:S09]  /*88440*/  LDS R183, [R0+0x2600] ;  /* 0x0026000000b77984 */ /* 0x000e720000000800 */
[----:B------:R-:W-:Y:S04]  /*88450*/  STL.64 [R1+0x1e0], R200 ;  /* 0x0001e0c801007387 */ /* 0x000fe80000100a00 */
[----:B------:R2:W-:Y:S02]  /*88460*/  STL.64 [R1+0x1e8], R202 ;  /* 0x0001e8ca01007387 */ /* 0x0005e40000100a00 */
[C---:B--2---:R-:W-:Y:S08]  /*88470*/  HMMA.1688.F32.TF32 R200, R184.reuse, R88, R196 ;  /* 0x00000058b8c8723c */ /* 0x044ff000000810c4 */
        /* <DEDUP_REMOVED lines=57> */
[----:B------:R-:W2:Y:S05]  /*88810*/  LDL.LU.64 R28, [R1+0x2120] ;  /* 0x00212000011c7983 */ /* 0x000eaa0000300a00 */
[C---:B---3--:R-:W-:Y:S11]  /*88820*/  HMMA.1688.F32.TF32 R24, R184.reuse, R132, R24 ;  /* 0x00000084b818723c */ /* 0x048ff60000081018 */
[----:B------:R-:W-:Y:S04]  /*88830*/  @!UPT UIADD3 URZ, URZ, URZ, URZ ;  /* 0x0000003f3f3ff290 */ /* 0x000fe8000fffe03f */
[----:B------:R-:W-:Y:S04]  /*88840*/  STL.64 [R1+0x740], R212 ;  /* 0x000740d401007387 */ /* 0x000fe80000100a00 */
[----:B------:R-:W-:Y:S04]  /*88850*/  STL.64 [R1+0x748], R214 ;  /* 0x000748d601007387 */ /* 0x000fe80000100a00 */
[----:B------:R-:W2:Y:S04]  /*88860*/  LDL.LU.64 R30, [R1+0x2128] ;  /* 0x00212800011e7983 */ /* 0x000ea80000300a00 */
        /* <DEDUP_REMOVED lines=38> */
[----:B------:R-:W-:Y:S04]  /*88ad0*/  LDS R192, [R2+0x680] ;  /* 0x0006800002c07984 */ /* 0x000fe80000000800 */
[----:B------:R-:W-:Y:S04]  /*88ae0*/  LDS R194, [R2+0x2680] ;  /* 0x0026800002c27984 */ /* 0x000fe80000000800 */
[----:B------:R-:W-:Y:S04]  /*88af0*/  LDS R193, [R0+0x680] ;  /* 0x0006800000c17984 */ /* 0x000fe80000000800 */
[----:B------:R-:W1:Y:S01]  /*88b00*/  LDS R195, [R0+0x2680] ;  /* 0x0026800000c37984 */ /* 0x000e620000000800 */
[C---:B--2---:R-:W-:Y:S08]  /*88b10*/  HMMA.1688.F32.TF32 R28, R180.reuse, R52, R28 ;  /* 0x00000034b41c723c */ /* 0x044ff0000008101c */
[C---:B---3--:R-:W-:Y:S11]  /*88b20*/  HMMA.1688.F32.TF32 R24, R180.reuse, R56, R24 ;  /* 0x00000038b418723c */ /* 0x048ff60000081018 */
[----:B------:R-:W-:Y:S04]  /*88b30*/  @!UPT UIADD3 URZ, URZ, URZ, URZ ;  /* 0x0000003f3f3ff290 */ /* 0x000fe8000fffe03f */
        /* <DEDUP_REMOVED lines=35> */
[----:B------:R-:W3:Y:S04]  /*88d70*/  LDL.LU.64 R24, [R1+0x2000] ;  /* 0x0020000001187983 */ /* 0x000ee80000300a00 */
[----:B------:R-:W3:Y:S01]  /*88d80*/  LDL.LU.64 R26, [R1+0x2008] ;  /* 0x00200800011a7983 */ /* 0x000ee20000300a00 */
[C---:B----4-:R-:W-:Y:S08]  /*88d90*/  HMMA.1688.F32.TF32 R224, R180.reuse, R60, R224 ;  /* 0x0000003cb4e0723c */ /* 0x050ff000000810e0 */
[C---:B------:R-:W-:Y:S08]  /*88da0*/  HMMA.1688.F32.TF32 R220, R180.reuse, R64, R220 ;  /* 0x00000040b4dc723c */ /* 0x040ff000000810dc */
[C---:B------:R-:W-:Y:S08]  /*88db0*/  HMMA.1688.F32.TF32 R216, R180.reuse, R68, R216 ;  /* 0x00000044b4d8723c */ /* 0x040ff000000810d8 */
[C---:B------:R-:W-:Y:S08]  /*88dc0*/  HMMA.1688.F32.TF32 R212, R180.reuse, R72, R212 ;  /* 0x00000048b4d4723c */ /* 0x040ff000000810d4 */
[C---:B------:R-:W-:Y:S08]  /*88dd0*/  HMMA.1688.F32.TF32 R208, R180.reuse, R76, R208 ;  /* 0x0000004cb4d0723c */ /* 0x040ff000000810d0 */
[C---:B--2---:R-:W-:Y:S08]  /*88de0*/  HMMA.1688.F32.TF32 R204, R180.reuse, R80, R204 ;  /* 0x00000050b4cc723c */ /* 0x044ff000000810cc */
        /* <DEDUP_REMOVED lines=16> */
[----:B------:R-:W-:Y:S03]  /*88ef0*/  STL.64 [R1+0x620], R208 ;  /* 0x000620d001007387 */ /* 0x000fe60000100a00 */
[C---:B------:R-:W-:Y:S01]  /*88f00*/  HMMA.1688.F32.TF32 R32, R180.reuse, R116, R32 ;  /* 0x00000074b420723c */ /* 0x040fe20000081020 */
[----:B------:R-:W-:Y:S04]  /*88f10*/  STL.64 [R1+0x628], R210 ;  /* 0x000628d201007387 */ /* 0x000fe80000100a00 */
[----:B------:R-:W-:Y:S03]  /*88f20*/  STL.64 [R1+0x610], R204 ;  /* 0x000610cc01007387 */ /* 0x000fe60000100a00 */
[C---:B---3--:R-:W-:Y:S01]  /*88f30*/  HMMA.1688.F32.TF32 R28, R180.reuse, R120, R28 ;  /* 0x00000078b41c723c */ /* 0x048fe2000008101c */
        /* <DEDUP_REMOVED lines=58> */
[C---:B----4-:R-:W-:Y:S08]  /*892e0*/  HMMA.1688.F32.TF32 R48, R180.reuse, R128, R48 ;  /* 0x00000080b430723c */ /* 0x050ff00000081030 */
[C---:B---3--:R-:W-:Y:S08]  /*892f0*/  HMMA.1688.F32.TF32 R44, R180.reuse, R132, R44 ;  /* 0x00000084b42c723c */ /* 0x048ff0000008102c */
[C---:B------:R-:W-:Y:S08]  /*89300*/  HMMA.1688.F32.TF32 R40, R180.reuse, R136, R40 ;  /* 0x00000088b428723c */ /* 0x040ff00000081028 */
[C---:B------:R-:W-:Y:S01]  /*89310*/  HMMA.1688.F32.TF32 R36, R180.reuse, R140, R36 ;  /* 0x0000008cb424723c */ /* 0x040fe20000081024 */
[----:B------:R-:W-:Y:S07]  /*89320*/  STL.64 [R1+0x550], R48 ;  /* 0x0005503001007387 */ /* 0x000fee0000100a00 */
[C---:B------:R-:W-:Y:S01]  /*89330*/  HMMA.1688.F32.TF32 R32, R180.reuse, R144, R32 ;  /* 0x00000090b420723c */ /* 0x040fe20000081020 */
[----:B------:R1:W-:Y:S07]  /*89340*/  STL.64 [R1+0x558], R50 ;  /* 0x0005583201007387 */ /* 0x0003ee0000100a00 */
[C---:B------:R-:W-:Y:S01]  /*89350*/  HMMA.1688.F32.TF32 R28, R180.reuse, R148, R28 ;  /* 0x00000094b41c723c */ /* 0x040fe2000008101c */
[----:B-1----:R-:W3:Y:S07]  /*89360*/  LDL.LU.64 R50, [R1+0x7560] ;  /* 0x0075600001327983 */ /* 0x002eee0000300a00 */
[C---:B--2---:R-:W-:Y:S01]  /*89370*/  HMMA.1688.F32.TF32 R24, R180.reuse, R152, R24 ;  /* 0x00000098b418723c */ /* 0x044fe20000081018 */
[----:B------:R-:W3:Y:S04]  /*89380*/  LDL.LU.64 R48, [R1+0x7558] ;  /* 0x0075580001307983 */ /* 0x000ee80000300a00 */
[----:B------:R-:W-:Y:S03]  /*89390*/  STL.64 [R1+0x540], R44 ;  /* 0x0005402c01007387 */ /* 0x000fe60000100a00 */
[C---:B------:R-:W-:Y:S01]  /*893a0*/  HMMA.1688.F32.TF32 R224, R180.reuse, R156, R224 ;  /* 0x0000009cb4e0723c */ /* 0x040fe200000810e0 */
[----:B------:R1:W-:Y:S07]  /*893b0*/  STL.64 [R1+0x548], R46 ;  /* 0x0005482e01007387 */ /* 0x0003ee0000100a00 */
[C---:B------:R-:W-:Y:S01]  /*893c0*/  HMMA.1688.F32.TF32 R220, R180.reuse, R160, R220 ;  /* 0x000000a0b4dc723c */ /* 0x040fe200000810dc */
[----:B-1----:R-:W2:Y:S04]  /*893d0*/  LDL.LU.64 R46, [R1+0x7550] ;  /* 0x00755000012e7983 */ /* 0x002ea80000300a00 */
[----:B------:R-:W2:Y:S03]  /*893e0*/  LDL.LU.64 R44, [R1+0x7548] ;  /* 0x00754800012c7983 */ /* 0x000ea60000300a00 */
[C---:B------:R-:W-:Y:S01]  /*893f0*/  HMMA.1688.F32.TF32 R216, R180.reuse, R164, R216 ;  /* 0x000000a4b4d8723c */ /* 0x040fe200000810d8 */
[----:B------:R-:W-:Y:S04]  /*89400*/  STL.64 [R1+0x530], R40 ;  /* 0x0005302801007387 */ /* 0x000fe80000100a00 */
[----:B------:R1:W-:Y:S03]  /*89410*/  STL.64 [R1+0x538], R42 ;  /* 0x0005382a01007387 */ /* 0x0003e60000100a00 */
[C---:B------:R-:W-:Y:S08]  /*89420*/  HMMA.1688.F32.TF32 R212, R180.reuse, R168, R212 ;  /* 0x000000a8b4d4723c */ /* 0x040ff000000810d4 */
[C---:B------:R-:W-:Y:S01]  /*89430*/  HMMA.1688.F32.TF32 R208, R180.reuse, R172, R208 ;  /* 0x000000acb4d0723c */ /* 0x040fe200000810d0 */
[----:B-1----:R-:W4:Y:S04]  /*89440*/  LDL.LU.64 R42, [R1+0x7540] ;  /* 0x00754000012a7983 */ /* 0x002f280000300a00 */
[----:B------:R-:W4:Y:S03]  /*89450*/  LDL.LU.64 R40, [R1+0x7538] ;  /* 0x0075380001287983 */ /* 0x000f260000300a00 */
[----:B------:R-:W-:Y:S01]  /*89460*/  HMMA.1688.F32.TF32 R204, R180, R176, R204 ;  /* 0x000000b0b4cc723c */ /* 0x000fe200000810cc */
[----:B------:R-:W-:Y:S04]  /*89470*/  STL.64 [R1+0x520], R36 ;  /* 0x0005202401007387 */ /* 0x000fe80000100a00 */
[----:B------:R1:W-:Y:S03]  /*89480*/  STL.64 [R1+0x528], R38 ;  /* 0x0005282601007387 */ /* 0x0003e60000100a00 */
[C---:B------:R-:W-:Y:S01]  /*89490*/  HMMA.1688.F32.TF32 R200, R192.reuse, R52, R200 ;  /* 0x00000034c0c8723c */ /* 0x040fe200000810c8 */
[----:B-1----:R-:W2:Y:S04]  /*894a0*/  LDL.LU.64 R38, [R1+0x7530] ;  /* 0x0075300001267983 */ /* 0x002ea80000300a00 */
[----:B------:R-:W2:Y:S03]  /*894b0*/  LDL.LU.64 R36, [R1+0x7528] ;  /* 0x0075280001247983 */ /* 0x000ea60000300a00 */
[C---:B------:R-:W-:Y:S01]  /*894c0*/  HMMA.1688.F32.TF32 R180, R192.reuse, R56, R196 ;  /* 0x00000038c0b4723c */ /* 0x040fe200000810c4 */
[----:B------:R-:W-:Y:S04]  /*894d0*/  STL.64 [R1+0x510], R32 ;  /* 0x0005102001007387 */ /* 0x000fe80000100a00 */
[----:B------:R1:W-:Y:S03]  /*894e0*/  STL.64 [R1+0x518], R34 ;  /* 0x0005182201007387 */ /* 0x0003e60000100a00 */
[C---:B------:R-:W-:Y:S01]  /*894f0*/  HMMA.1688.F32.TF32 R188, R192.reuse, R60, R188 ;  /* 0x0000003cc0bc723c */ /* 0x040fe200000810bc */
[----:B-1----:R-:W2:Y:S04]  /*89500*/  LDL.LU.64 R34, [R1+0x7520] ;  /* 0x0075200001227983 */ /* 0x002ea80000300a00 */
[----:B------:R-:W2:Y:S04]  /*89510*/  LDL.LU.64 R32, [R1+0x7518] ;  /* 0x0075180001207983 */ /* 0x000ea80000300a00 */
[----:B------:R-:W-:Y:S04]  /*89520*/  STL.64 [R1+0x500], R28 ;  /* 0x0005001c01007387 */ /* 0x000fe80000100a00 */
[----:B------:R1:W-:Y:S04]  /*89530*/  STL.64 [R1+0x508], R30 ;  /* 0x0005081e01007387 */ /* 0x0003e80000100a00 */
[----:B-1----:R-:W2:Y:S04]  /*89540*/  LDL.LU.64 R30, [R1+0x7510] ;  /* 0x00751000011e7983 */ /* 0x002ea80000300a00 */
[----:B------:R-:W2:Y:S04]  /*89550*/  LDL.LU.64 R28, [R1+0x7508] ;  /* 0x00750800011c7983 */ /* 0x000ea80000300a00 */
[----:B------:R-:W-:Y:S04]  /*89560*/  STL.64 [R1+0x4f0], R24 ;  /* 0x0004f01801007387 */ /* 0x000fe80000100a00 */
[----:B------:R1:W-:Y:S04]  /*89570*/  STL.64 [R1+0x4f8], R26 ;  /* 0x0004f81a01007387 */ /* 0x0003e80000100a00 */
[----:B-1----:R-:W2:Y:S04]  /*89580*/  LDL.LU.64 R26, [R1+0x7500] ;  /* 0x00750000011a7983 */ /* 0x002ea80000300a00 */
[----:B------:R-:W2:Y:S04]  /*89590*/  LDL.LU.64 R24, [R1+0x74f8] ;  /* 0x0074f80001187983 */ /* 0x000ea80000300a00 */
        /* <DEDUP_REMOVED lines=16> */
[C---:B------:R-:W-:Y:S03]  /*896a0*/  HMMA.1688.F32.TF32 R184, R192.reuse, R64, R184 ;  /* 0x00000040c0b8723c */ /* 0x040fe600000810b8 */
[----:B-1----:R-:W2:Y:S04]  /*896b0*/  LDL.LU.64 R180, [R1] ;  /* 0x0000000001b47983 */ /* 0x002ea80000300a00 */
[----:B------:R1:W-:Y:S04]  /*896c0*/  STL.64 [R1+0x190], R188 ;  /* 0x000190bc01007387 */ /* 0x0003e80000100a00 */
[----:B------:R1:W-:Y:S04]  /*896d0*/  STL.64 [R1+0x198], R190 ;  /* 0x000198be01007387 */ /* 0x0003e80000100a00 */
[----:B------:R-:W2:Y:S08]  /*896e0*/  LDL.LU.64 R182, [R1+0x8] ;  /* 0x0000080001b67983 */ /* 0x000eb00000300a00 */
[----:B------:R1:W-:Y:S04]  /*896f0*/  STL.64 [R1+0x180], R184 ;  /* 0x000180b801007387 */ /* 0x0003e80000100a00 */
[----:B------:R1:W-:Y:S04]  /*89700*/  STL.64 [R1+0x188], R186 ;  /* 0x000188ba01007387 */ /* 0x0003e80000100a00 */
[----:B------:R-:W3:Y:S04]  /*89710*/  LDL.LU.64 R216, [R1+0x1fd0] ;  /* 0x001fd00001d87983 */ /* 0x000ee80000300a00 */
[----:B------:R-:W3:Y:S04]  /*89720*/  LDL.LU.64 R218, [R1+0x1fd8] ;  /* 0x001fd80001da7983 */ /* 0x000ee80000300a00 */
        /* <DEDUP_REMOVED lines=13> */
[----:B------:R-:W4:Y:S01]  /*89800*/  LDL.LU.64 R186, [R1+0x428] ;  /* 0x0004280001ba7983 */ /* 0x000f220000300a00 */
[C---:B------:R-:W-:Y:S08]  /*89810*/  HMMA.1688.F32.TF32 R220, R192.reuse, R72, R248 ;  /* 0x00000048c0dc723c */ /* 0x040ff000000810f8 */
[C---:B--2---:R-:W-:Y:S08]  /*89820*/  HMMA.1688.F32.TF32 R224, R192.reuse, R68, R180 ;  /* 0x00000044c0e0723c */ /* 0x044ff000000810b4 */
[C---:B------:R-:W-:Y:S08]  /*89830*/  HMMA.1688.F32.TF32 R180, R192.reuse, R76, R240 ;  /* 0x0000004cc0b4723c */ /* 0x040ff000000810f0 */
[C---:B---3--:R-:W-:Y:S07]  /*89840*/  HMMA.1688.F32.TF32 R216, R192.reuse, R88, R216 ;  /* 0x00000058c0d8723c */ /* 0x048fee00000810d8 */
[----:B------:R-:W-:Y:S04]  /*89850*/  STL.64 [R1+0x170], R224 ;  /* 0x000170e001007387 */ /* 0x000fe80000100a00 */
[----:B------:R1:W-:Y:S04]  /*89860*/  STL.64 [R1+0x178], R226 ;  /* 0x000178e201007387 */ /* 0x0003e80000100a00 */
[----:B------:R-:W-:Y:S04]  /*89870*/  STL.64 [R1+0x160], R220 ;  /* 0x000160dc01007387 */ /* 0x000fe80000100a00 */
[----:B------:R2:W-:Y:S01]  /*89880*/  STL.64 [R1+0x168], R222 ;  /* 0x000168de01007387 */ /* 0x0005e20000100a00 */
[C---:B-1----:R-:W-:Y:S08]  /*89890*/  HMMA.1688.F32.TF32 R224, R192.reuse, R80, R236 ;  /* 0x00000050c0e0723c */ /* 0x042ff000000810ec */
        /* <DEDUP_REMOVED lines=26> */
[----:B------:R-:W4:Y:S04]  /*89a40*/  LDL.LU.64 R232, [R1+0x410] ;  /* 0x0004100001e87983 */ /* 0x000f280000300a00 */
[----:B------:R-:W-:Y:S04]  /*89a50*/  STL.64 [R1+0x430], R188 ;  /* 0x000430bc01007387 */ /* 0x000fe80000100a00 */
[----:B------:R-:W-:Y:S04]  /*89a60*/  STL.64 [R1+0x438], R190 ;  /* 0x000438be01007387 */ /* 0x000fe80000100a00 */
[----:B------:R-:W4:Y:S04]  /*89a70*/  LDL.LU.64 R234, [R1+0x418] ;  /* 0x0004180001ea7983 */ /* 0x000f280000300a00 */
[----:B------:R2:W-:Y:S04]  /*89a80*/  STL.64 [R1+0x420], R184 ;  /* 0x000420b801007387 */ /* 0x0005e80000100a00 */
[----:B------:R3:W-:Y:S04]  /*89a90*/  STL.64 [R1+0x428], R186 ;  /* 0x000428ba01007387 */ /* 0x0007e80000100a00 */
[----:B-1----:R-:W4:Y:S04]  /*89aa0*/  LDL.LU.64 R224, [R1+0x400] ;  /* 0x0004000001e07983 */ /* 0x002f280000300a00 */
[----:B--2---:R-:W2:Y:S04]  /*89ab0*/  LDL.LU.64 R226, [R1+0x408] ;  /* 0x0004080001e27983 */ /* 0x004ea80000300a00 */
        /* <DEDUP_REMOVED lines=18> */
[----:B------:R-:W-:Y:S04]  /*89be0*/  LDS R180, [R2+0x700] ;  /* 0x0007000002b47984 */ /* 0x000fe80000000800 */
[----:B------:R-:W-:Y:S04]  /*89bf0*/  LDS R182, [R2+0x2700] ;  /* 0x0027000002b67984 */ /* 0x000fe80000000800 */
[----:B------:R-:W-:Y:S04]  /*89c00*/  LDS R181, [R0+0x700] ;  /* 0x0007000000b57984 */ /* 0x000fe80000000800 */
[----:B------:R-:W1:Y:S01]  /*89c10*/  LDS R183, [R0+0x2700] ;  /* 0x0027000000b77984 */ /* 0x000e620000000800 */
[C---:B----4-:R-:W-:Y:S08]  /*89c20*/  HMMA.1688.F32.TF32 R236, R192.reuse, R120, R232 ;  /* 0x00000078c0ec723c */ /* 0x050ff000000810e8 */
[C---:B--2---:R-:W-:Y:S11]  /*89c30*/  HMMA.1688.F32.TF32 R232, R192.reuse, R124, R224 ;  /* 0x0000007cc0e8723c */ /* 0x044ff600000810e0 */
[----:B------:R-:W-:Y:S04]  /*89c40*/  @!UPT UIADD3 URZ, URZ, URZ, URZ ;  /* 0x0000003f3f3ff290 */ /* 0x000fe8000fffe03f */
[----:B------:R-:W-:Y:S01]  /*89c50*/  STL.64 [R1+0x410], R236 ;  /* 0x000410ec01007387 */ /* 0x000fe20000100a00 */
[C---:B---3--:R-:W-:Y:S03]  /*89c60*/  HMMA.1688.F32.TF32 R224, R192.reuse, R128, R196 ;  /* 0x00000080c0e0723c */ /* 0x048fe600000810c4 */
        /* <DEDUP_REMOVED lines=11> */
[----:B------:R-:W-:Y:S04]  /*89d20*/  STL.64 [R1+0x70], R224 ;  /* 0x000070e001007387 */ /* 0x000fe80000100a00 */
[----:B------:R4:W-:Y:S02]  /*89d30*/  STL.64 [R1+0x78], R226 ;  /* 0x000078e201007387 */ /* 0x0009e40000100a00 */
[C---:B----4-:R-:W-:Y:S08]  /*89d40*/  HMMA.1688.F32.TF32 R224, R192.reuse, R136, R220 ;  /* 0x00000088c0e0723c */ /* 0x050ff000000810dc */
[C---:B------:R-:W-:Y:S08]  /*89d50*/  HMMA.1688.F32.TF32 R220, R192.reuse, R140, R216 ;  /* 0x0000008cc0dc723c */ /* 0x040ff000000810d8 */
[C---:B------:R-:W-:Y:S07]  /*89d60*/  HMMA.1688.F32.TF32 R216, R192.reuse, R144, R188 ;  /* 0x00000090c0d8723c */ /* 0x040fee00000810bc */
[----:B------:R-:W-:Y:S04]  /*89d70*/  STL.64 [R1+0x60], R224 ;  /* 0x000060e001007387 */ /* 0x000fe80000100a00 */
[----:B------:R-:W-:Y:S04]  /*89d80*/  STL.64 [R1+0x68], R226 ;  /* 0x000068e201007387 */ /* 0x000fe80000100a00 */
[----:B------:R-:W4:Y:S04]  /*89d90*/  LDL.LU.64 R188, [R1+0x1f00] ;  /* 0x001f000001bc7983 */ /* 0x000f280000300a00 */
[----:B------:R-:W-:Y:S04]  /*89da0*/  STL.64 [R1+0x50], R220 ;  /* 0x000050dc01007387 */ /* 0x000fe80000100a00 */
[----:B------:R-:W-:Y:S04]  /*89db0*/  STL.64 [R1+0x58], R222 ;  /* 0x000058de01007387 */ /* 0x000fe80000100a00 */
[----:B------:R-:W4:Y:S04]  /*89dc0*/  LDL.LU.64 R190, [R1+0x1f08] ;  /* 0x001f080001be7983 */ /* 0x000f280000300a00 */
[----:B------:R-:W-:Y:S04]  /*89dd0*/  STL.64 [R1+0x40], R216 ;  /* 0x000040d801007387 */ /* 0x000fe80000100a00 */
[----:B------:R1:W-:Y:S02]  /*89de0*/  STL.64 [R1+0x48], R218 ;  /* 0x000048da01007387 */ /* 0x0003e40000100a00 */
[C---:B-1----:R-:W-:Y:S08]  /*89df0*/  HMMA.1688.F32.TF32 R216, R192.reuse, R148, R212 ;  /* 0x00000094c0d8723c */ /* 0x042ff000000810d4 */
[C---:B------:R-:W-:Y:S08]  /*89e00*/  HMMA.1688.F32.TF32 R212, R192.reuse, R152, R208 ;  /* 0x00000098c0d4723c */ /* 0x040ff000000810d0 */
[C---:B------:R-:W-:Y:S08]  /*89e10*/  HMMA.1688.F32.TF32 R208, R192.reuse, R156, R204 ;  /* 0x0000009cc0d0723c */ /* 0x040ff000000810cc */
[C---:B------:R-:W-:Y:S01]  /*89e20*/  HMMA.1688.F32.TF32 R204, R192.reuse, R160, R200 ;  /* 0x000000a0c0cc723c */ /* 0x040fe200000810c8 */
[----:B------:R-:W-:Y:S04]  /*89e30*/  STL.64 [R1+0x30], R216 ;  /* 0x000030d801007387 */ /* 0x000fe80000100a00 */
[----:B------:R-:W-:Y:S04]  /*89e40*/  STL.64 [R1+0x38], R218 ;  /* 0x000038da01007387 */ /* 0x000fe80000100a00 */
[----:B------:R-:W-:Y:S04]  /*89e50*/  STL.64 [R1+0x20], R212 ;  /* 0x000020d401007387 */ /* 0x000fe80000100a00 */
[----:B------:R-:W-:Y:S04]  /*89e60*/  STL.64 [R1+0x28], R214 ;  /* 0x000028d601007387 */ /* 0x000fe80000100a00 */
[----:B------:R-:W4:Y:S04]  /*89e70*/  LDL.LU.64 R200, [R1+0x1ef0] ;  /* 0x001ef00001c87983 */ /* 0x000f280000300a00 */
[----:B------:R-:W-:Y:S04]  /*89e80*/  STL.64 [R1+0x10], R208 ;  /* 0x000010d001007387 */ /* 0x000fe80000100a00 */
[----:B------:R-:W-:Y:S04]  /*89e90*/  STL.64 [R1+0x18], R210 ;  /* 0x000018d201007387 */ /* 0x000fe80000100a00 */
[----:B------:R-:W4:Y:S04]  /*89ea0*/  LDL.LU.64 R202, [R1+0x1ef8] ;  /* 0x001ef80001ca7983 */ /* 0x000f280000300a00 */
[----:B------:R1:W-:Y:S04]  /*89eb0*/  STL.64 [R1], R204 ;  /* 0x000000cc01007387 */ /* 0x0003e80000100a00 */
[----:B------:R1:W-:Y:S04]  /*89ec0*/  STL.64 [R1+0x8], R206 ;  /* 0x000008ce01007387 */ /* 0x0003e80000100a00 */
[----:B-1----:R-:W4:Y:S04]  /*89ed0*/  LDL.LU.64 R204, [R1+0x1ee0] ;  /* 0x001ee00001cc7983 */ /* 0x002f280000300a00 */
[----:B------:R-:W4:Y:S01]  /*89ee0*/  LDL.LU.64 R206, [R1+0x1ee8] ;  /* 0x001ee80001ce7983 */ /* 0x000f220000300a00 */
[C---:B--2---:R-:W-:Y:S03]  /*89ef0*/  HMMA.1688.F32.TF32 R248, R192.reuse, R164, R196 ;  /* 0x000000a4c0f8723c */ /* 0x044fe600000810c4 */
[----:B------:R-:W-:Y:S04]  /*89f00*/  LDS R196, [R2+0x780] ;  /* 0x0007800002c47984 */ /* 0x000fe80000000800 */
[----:B------:R-:W-:Y:S04]  /*89f10*/  LDS R198, [R2+0x2780] ;  /* 0x0027800002c67984 */ /* 0x000fe80000000800 */
[----:B------:R-:W-:Y:S04]  /*89f20*/  LDS R197, [R0+0x780] ;  /* 0x0007800000c57984 */ /* 0x000fe80000000800 */
[----:B------:R-:W1:Y:S08]  /*89f30*/  LDS R199, [R0+0x2780] ;  /* 0x0027800000c77984 */ /* 0x000e700000000800 */
[----:B------:R-:W-:Y:S01]  /*89f40*/  STL.64 [R1+0x70e0], R250 ;  /* 0x0070e0fa01007387 */ /* 0x000fe20000100a00 */
[C---:B---3--:R-:W-:Y:S03]  /*89f50*/  HMMA.1688.F32.TF32 R184, R192.reuse, R168, R184 ;  /* 0x000000a8c0b8723c */ /* 0x048fe600000810b8 */
[----:B------:R-:W-:Y:S04]  /*89f60*/  STL.64 [R1+0x70d8], R248 ;  /* 0x0070d8f801007387 */ /* 0x000fe80000100a00 */
[----:B------:R-:W2:Y:S04]  /*89f70*/  LDL.LU.64 R208, [R1+0x1ed0] ;  /* 0x001ed00001d07983 */ /* 0x000ea80000300a00 */
[----:B------:R-:W2:Y:S11]  /*89f80*/  LDL.LU.64 R210, [R1+0x1ed8] ;  /* 0x001ed80001d27983 */ /* 0x000eb60000300a00 */
[----:B------:R-:W-:Y:S01]  /*89f90*/  @!UPT UIADD3 URZ, URZ, URZ, URZ ;  /* 0x0000003f3f3ff290 */ /* 0x000fe2000fffe03f */
[----:B------:R-:W-:Y:S04]  /*89fa0*/  STL.64 [R1+0x70f0], R186 ;  /* 0x0070f0ba01007387 */ /* 0x000fe80000100a00 */
[----:B------:R3:W-:Y:S04]  /*89fb0*/  STL.64 [R1+0x70e8], R184 ;  /* 0x0070e8b801007387 */ /* 0x0007e80000100a00 */
[----:B------:R-:W2:Y:S04]  /*89fc0*/  LDL.LU.64 R212, [R1+0x1ec0] ;  /* 0x001ec00001d47983 */ /* 0x000ea80000300a00 */
[----:B------:R-:W2:Y:S04]  /*89fd0*/  LDL.LU.64 R214, [R1+0x1ec8] ;  /* 0x001ec80001d67983 */ /* 0x000ea80000300a00 */
[----:B---3--:R-:W3:Y:S04]  /*89fe0*/  LDL.LU.64 R184, [R1+0x1eb0] ;  /* 0x001eb00001b87983 */ /* 0x008ee80000300a00 */
[----:B------:R-:W3:Y:S01]  /*89ff0*/  LDL.LU.64 R186, [R1+0x1eb8] ;  /* 0x001eb80001ba7983 */ /* 0x000ee20000300a00 */
[C---:B----4-:R-:W-:Y:S08]  /*8a000*/  HMMA.1688.F32.TF32 R188, R192.reuse, R172, R188 ;  /* 0x000000acc0bc723c */ /* 0x050ff000000810bc */
[----:B------:R-:W-:Y:S11]  /*8a010*/  HMMA.1688.F32.TF32 R192, R192, R176, R228 ;  /* 0x000000b0c0c0723c */ /* 0x000ff600000810e4 */
[----:B------:R-:W-:Y:S04]  /*8a020*/  @!UPT UIADD3 URZ, URZ, URZ, URZ ;  /* 0x0000003f3f3ff290 */ /* 0x000fe8000fffe03f */
[----:B------:R-:W-:Y:S04]  /*8a030*/  STL.64 [R1+0x7100], R190 ;  /* 0x007100be01007387 */ /* 0x000fe80000100a00 */
[----:B------:R4:W-:Y:S04]  /*8a040*/  STL.64 [R1+0x70f8], R188 ;  /* 0x0070f8bc01007387 */ /* 0x0009e80000100a00 */
[----:B------:R-:W-:Y:S04]  /*8a050*/  STL.64 [R1+0x7110], R194 ;  /* 0x007110c201007387 */ /* 0x000fe80000100a00 */
[----:B------:R1:W-:Y:S04]  /*8a060*/  STL.64 [R1+0x7108], R192 ;  /* 0x007108c001007387 */ /* 0x0003e80000100a00 */
[----:B----4-:R-:W4:Y:S04]  /*8a070*/  LDL.LU.64 R188, [R1+0x1ea0] ;  /* 0x001ea00001bc7983 */ /* 0x010f280000300a00 */
[----:B------:R-:W4:Y:S01]  /*8a080*/  LDL.LU.64 R190, [R1+0x1ea8] ;  /* 0x001ea80001be7983 */ /* 0x000f220000300a00 */
[C---:B------:R-:W-:Y:S08]  /*8a090*/  HMMA.1688.F32.TF32 R200, R180.reuse, R52, R200 ;  /* 0x00000034b4c8723c */ /* 0x040ff000000810c8 */
[C---:B------:R-:W-:Y:S11]  /*8a0a0*/  HMMA.1688.F32.TF32 R204, R180.reuse, R56, R204 ;  /* 0x00000038b4cc723c */ /* 0x040ff600000810cc */
[----:B------:R-:W-:Y:S04]  /*8a0b0*/  @!UPT UIADD3 URZ, URZ, URZ, URZ ;  /* 0x0000003f3f3ff290 */ /* 0x000fe8000fffe03f */
[----:B------:R-:W-:Y:S04]  /*8a0c0*/  STL [R1+0x7030], R200 ;  /* 0x007030c801007387 */ /* 0x000fe80000100800 */
[----:B------:R-:W-:Y:S04]  /*8a0d0*/  STL [R1+0x702c], R201 ;  /* 0x00702cc901007387 */ /* 0x000fe80000100800 */
[----:B------:R-:W-:Y:S04]  /*8a0e0*/  STL [R1+0x7028], R202 ;  /* 0x007028ca01007387 */ /* 0x000fe80000100800 */
[----:B------:R-:W-:Y:S04]  /*8a0f0*/  STL [R1+0x7024], R203 ;  /* 0x007024cb01007387 */ /* 0x000fe80000100800 */
[----:B------:R-:W4:Y:S04]  /*8a100*/  LDL.LU.64 R224, [R1+0x1e90] ;  /* 0x001e900001e07983 */ /* 0x000f280000300a00 */
[----:B------:R-:W4:Y:S04]  /*8a110*/  LDL.LU.64 R226, [R1+0x1e98] ;  /* 0x001e980001e27983 */ /* 0x000f280000300a00 */
[----:B------:R-:W-:Y:S04]  /*8a120*/  STL [R1+0x7034], R204 ;  /* 0x007034cc01007387 */ /* 0x000fe80000100800 */
[----:B------:R1:W-:Y:S04]  /*8a130*/  STL [R1+0x7020], R205 ;  /* 0x007020cd01007387 */ /* 0x0003e80000100800 */
[----:B------:R-:W-:Y:S04]  /*8a140*/  STL [R1+0x701c], R206 ;  /* 0x00701cce01007387 */ /* 0x000fe80000100800 */
[----:B------:R2:W-:Y:S04]  /*8a150*/  STL [R1+0x7018], R207 ;  /* 0x007018cf01007387 */ /* 0x0005e80000100800 */
[----:B-1----:R-:W4:Y:S04]  /*8a160*/  LDL.LU.64 R192, [R1+0x1e80] ;  /* 0x001e800001c07983 */ /* 0x002f280000300a00 */
[----:B------:R-:W4:Y:S01]  /*8a170*/  LDL.LU.64 R194, [R1+0x1e88] ;  /* 0x001e880001c27983 */ /* 0x000f220000300a00 */
[C---:B--2---:R-:W-:Y:S11]  /*8a180*/  HMMA.1688.F32.TF32 R208, R180.reuse, R60, R208 ;  /* 0x0000003cb4d0723c */ /* 0x044ff600000810d0 */
[----:B------:R-:W-:Y:S11]  /*8a190*/  @!UPT UIADD3 URZ, URZ, URZ, URZ ;  /* 0x0000003f3f3ff290 */ /* 0x000ff6000fffe03f */
[----:B------:R-:W-:Y:S01]  /*8a1a0*/  @!UPT UIADD3 URZ, URZ, URZ, URZ ;  /* 0x0000003f3f3ff290 */ /* 0x000fe2000fffe03f */
[----:B------:R-:W-:Y:S01]  /*8a1b0*/  STL [R1+0x7014], R208 ;  /* 0x007014d001007387 */ /* 0x000fe20000100800 */
[C---:B------:R-:W-:Y:S03]  /*8a1c0*/  HMMA.1688.F32.TF32 R212, R180.reuse, R64, R212 ;  /* 0x00000040b4d4723c */ /* 0x040fe600000810d4 */
[----:B------:R-:W-:Y:S04]  /*8a1d0*/  STL [R1+0x7010], R209 ;  /* 0x007010d101007387 */ /* 0x000fe80000100800 */
[----:B------:R-:W-:Y:S04]  /*8a1e0*/  STL [R1+0x700c], R210 ;  /* 0x00700cd201007387 */ /* 0x000fe80000100800 */
[----:B------:R-:W-:Y:S04]  /*8a1f0*/  STL [R1+0x7008], R211 ;  /* 0x007008d301007387 */ /* 0x000fe80000100800 */
[----:B------:R-:W2:Y:S04]  /*8a200*/  LDL.LU.64 R204, [R1+0x1e70] ;  /* 0x001e700001cc7983 */ /* 0x000ea80000300a00 */
[----:B------:R-:W2:Y:S01]  /*8a210*/  LDL.LU.64 R206, [R1+0x1e78] ;  /* 0x001e780001ce7983 */ /* 0x000ea20000300a00 */
[C---:B---3--:R-:W-:Y:S03]  /*8a220*/  HMMA.1688.F32.TF32 R216, R180.reuse, R68, R184 ;  /* 0x00000044b4d8723c */ /* 0x048fe600000810b8 */
[----:B------:R-:W-:Y:S04]  /*8a230*/  STL [R1+0x7004], R212 ;  /* 0x007004d401007387 */ /* 0x000fe80000100800 */
[----:B------:R-:W-:Y:S04]  /*8a240*/  STL [R1+0x7000], R213 ;  /* 0x007000d501007387 */ /* 0x000fe80000100800 */
[----:B------:R-:W-:Y:S04]  /*8a250*/  STL [R1+0x6ffc], R214 ;  /* 0x006ffcd601007387 */ /* 0x000fe80000100800 */
[----:B------:R-:W-:Y:S04]  /*8a260*/  STL [R1+0x6ff8], R215 ;  /* 0x006ff8d701007387 */ /* 0x000fe80000100800 */
[----:B------:R-:W3:Y:S04]  /*8a270*/  LDL.LU.64 R184, [R1+0x1e60] ;  /* 0x001e600001b87983 */ /* 0x000ee80000300a00 */
[----:B------:R-:W3:Y:S04]  /*8a280*/  LDL.LU.64 R186, [R1+0x1e68] ;  /* 0x001e680001ba7983 */ /* 0x000ee80000300a00 */
[----:B------:R-:W-:Y:S04]  /*8a290*/  STL [R1+0x6ff4], R216 ;  /* 0x006ff4d801007387 */ /* 0x000fe80000100800 */
[----:B------:R-:W-:Y:S04]  /*8a2a0*/  STL [R1+0x6ff0], R217 ;  /* 0x006ff0d901007387 */ /* 0x000fe80000100800 */
[----:B------:R-:W-:Y:S04]  /*8a2b0*/  STL [R1+0x6fec], R218 ;  /* 0x006fecda01007387 */ /* 0x000fe80000100800 */
[----:B------:R-:W-:Y:S04]  /*8a2c0*/  STL [R1+0x6fe8], R219 ;  /* 0x006fe8db01007387 */ /* 0x000fe80000100800 */
[----:B------:R-:W3:Y:S04]  /*8a2d0*/  LDL.LU.64 R200, [R1+0x1e50] ;  /* 0x001e500001c87983 */ /* 0x000ee80000300a00 */
[----:B------:R-:W3:Y:S01]  /*8a2e0*/  LDL.LU.64 R202, [R1+0x1e58] ;  /* 0x001e580001ca7983 */ /* 0x000ee20000300a00 */
[C---:B----4-:R-:W-:Y:S03]  /*8a2f0*/  HMMA.1688.F32.TF32 R220, R180.reuse, R72, R188 ;  /* 0x00000048b4dc723c */ /* 0x050fe600000810bc */
[----:B------:R-:W3:Y:S04]  /*8a300*/  LDL.LU.64 R188, [R1+0x1ca0] ;  /* 0x001ca00001bc7983 */ /* 0x000ee80000300a00 */
[----:B------:R-:W3:Y:S11]  /*8a310*/  LDL.LU.64 R190, [R1+0x1ca8] ;  /* 0x001ca80001be7983 */ /* 0x000ef60000300a00 */
[----:B------:R-:W-:Y:S05]  /*8a320*/  @!UPT UIADD3 URZ, URZ, URZ, URZ ;  /* 0x0000003f3f3ff290 */ /* 0x000fea000fffe03f */
[----:B------:R-:W-:Y:S04]  /*8a330*/  STL [R1+0x7044], R220 ;  /* 0x007044dc01007387 */ /* 0x000fe80000100800 */
[----:B------:R-:W-:Y:S04]  /*8a340*/  STL [R1+0x7040], R221 ;  /* 0x007040dd01007387 */ /* 0x000fe80000100800 */
[----:B------:R-:W-:Y:S04]  /*8a350*/  STL [R1+0x703c], R222 ;  /* 0x00703cde01007387 */ /* 0x000fe80000100800 */
[----:B------:R-:W-:Y:S01]  /*8a360*/  STL [R1+0x7038], R223 ;  /* 0x007038df01007387 */ /* 0x000fe20000100800 */
[C---:B------:R-:W-:Y:S08]  /*8a370*/  HMMA.1688.F32.TF32 R224, R180.reuse, R76, R224 ;  /* 0x0000004cb4e0723c */ /* 0x040ff000000810e0 */
[C---:B------:R-:W-:Y:S11]  /*8a380*/  HMMA.1688.F32.TF32 R228, R180.reuse, R80, R192 ;  /* 0x00000050b4e4723c */ /* 0x040ff600000810c0 */
[----:B------:R-:W-:Y:S04]  /*8a390*/  @!UPT UIADD3 URZ, URZ, URZ, URZ ;  /* 0x0000003f3f3ff290 */ /* 0x000fe8000fffe03f */
[----:B------:R-:W-:Y:S04]  /*8a3a0*/  STL [R1+0x7050], R224 ;  /* 0x007050e001007387 */ /* 0x000fe80000100800 */
[----:B------:R-:W-:Y:S04]  /*8a3b0*/  STL [R1+0x704c], R225 ;  /* 0x00704ce101007387 */ /* 0x000fe80000100800 */
[----:B------:R-:W-:Y:S04]  /*8a3c0*/  STL [R1+0x7048], R226 ;  /* 0x007048e201007387 */ /* 0x000fe80000100800 */
[----:B------:R1:W-:Y:S04]  /*8a3d0*/  STL [R1+0x6fe4], R227 ;  /* 0x006fe4e301007387 */ /* 0x0003e80000100800 */
[----:B------:R-:W4:Y:S04]  /*8a3e0*/  LDL.LU.64 R192, [R1+0x1cc0] ;  /* 0x001cc00001c07983 */ /* 0x000f280000300a00 */
[----:B------:R-:W4:Y:S04]  /*8a3f0*/  LDL.LU.64 R194, [R1+0x1cc8] ;  /* 0x001cc80001c27983 */ /* 0x000f280000300a00 */
[----:B------:R-:W-:Y:S04]  /*8a400*/  STL [R1+0x7060], R228 ;  /* 0x007060e401007387 */ /* 0x000fe80000100800 */
[----:B------:R-:W-:Y:S04]  /*8a410*/  STL [R1+0x705c], R229 ;  /* 0x00705ce501007387 */ /* 0x000fe80000100800 */
[----:B------:R-:W-:Y:S04]  /*8a420*/  STL [R1+0x7058], R230 ;  /* 0x007058e601007387 */ /* 0x000fe80000100800 */
[----:B------:R-:W-:Y:S01]  /*8a430*/  STL [R1+0x7054], R231 ;  /* 0x007054e701007387 */ /* 0x000fe20000100800 */
[C---:B--2---:R-:W-:Y:S11]  /*8a440*/  HMMA.1688.F32.TF32 R232, R180.reuse, R84, R204 ;  /* 0x00000054b4e8723c */ /* 0x044ff600000810cc */
[----:B------:R-:W-:Y:S11]  /*8a450*/  @!UPT UIADD3 URZ, URZ, URZ, URZ ;  /* 0x0000003f3f3ff290 */ /* 0x000ff6000fffe03f */
[----:B------:R-:W-:Y:S01]  /*8a460*/  @!UPT UIADD3 URZ, URZ, URZ, URZ ;  /* 0x0000003f3f3ff290 */ /* 0x000fe2000fffe03f */
[----:B------:R-:W-:Y:S01]  /*8a470*/  STL [R1+0x7068], R232 ;  /* 0x007068e801007387 */ /* 0x000fe20000100800 */
[C---:B---3--:R-:W-:Y:S03]  /*8a480*/  HMMA.1688.F32.TF32 R236, R180.reuse, R88, R184 ;  /* 0x00000058b4ec723c */ /* 0x048fe600000810b8 */
[----:B------:R-:W-:Y:S04]  /*8a490*/  STL [R1+0x7064], R233 ;  /* 0x007064e901007387 */ /* 0x000fe80000100800 */
[----:B------:R-:W-:Y:S04]  /*8a4a0*/  STL [R1+0x6fe0], R234 ;  /* 0x006fe0ea01007387 */ /* 0x000fe80000100800 */
[----:B------:R2:W-:Y:S04]  /*8a4b0*/  STL [R1+0x6fdc], R235 ;  /* 0x006fdceb01007387 */ /* 0x0005e80000100800 */
[----:B------:R-:W3:Y:S04]  /*8a4c0*/  LDL.LU.64 R184, [R1+0x1cd0] ;  /* 0x001cd00001b87983 */ /* 0x000ee80000300a00 */
[----:B------:R-:W3:Y:S01]  /*8a4d0*/  LDL.LU.64 R186, [R1+0x1cd8] ;  /* 0x001cd80001ba7983 */ /* 0x000ee20000300a00 */
[C---:B------:R-:W-:Y:S03]  /*8a4e0*/  HMMA.1688.F32.TF32 R240, R180.reuse, R92, R200 ;  /* 0x0000005cb4f0723c */ /* 0x040fe600000810c8 */
[----:B------:R-:W-:Y:S04]  /*8a4f0*/  STL [R1+0x7074], R236 ;  /* 0x007074ec01007387 */ /* 0x000fe80000100800 */
[----:B------:R-:W-:Y:S01]  /*8a500*/  STL [R1+0x7070], R237 ;  /* 0x007070ed01007387 */ /* 0x000fe20000100800 */
[----:B------:R-:W-:Y:S03]  /*8a510*/  HMMA.1688.F32.TF32 R188, R180, R96, R188 ;  /* 0x00000060b4bc723c */ /* 0x000fe600000810bc */
[----:B------:R-:W-:Y:S04]  /*8a520*/  STL [R1+0x706c], R238 ;  /* 0x00706cee01007387 */ /* 0x000fe80000100800 */
[----:B------:R1:W-:Y:S08]  /*8a530*/  STL [R1+0x6fd8], R239 ;  /* 0x006fd8ef01007387 */ /* 0x0003f00000100800 */
[----:B------:R-:W-:Y:S04]  /*8a540*/  STL [R1+0x7084], R240 ;  /* 0x007084f001007387 */ /* 0x000fe80000100800 */
[----:B------:R-:W-:Y:S04]  /*8a550*/  STL [R1+0x7080], R241 ;  /* 0x007080f101007387 */ /* 0x000fe80000100800 */
[----:B------:R3:W-:Y:S04]  /*8a560*/  STL [R1+0x707c], R242 ;  /* 0x00707cf201007387 */ /* 0x0007e80000100800 */
[----:B------:R3:W-:Y:S01]  /*8a570*/  STL [R1+0x7078], R243 ;  /* 0x007078f301007387 */ /* 0x0007e20000100800 */
[----:B-1----:R-:W-:Y:S01]  /*8a580*/  IMAD.MOV.U32 R227, RZ, RZ, R188 ;  /* 0x000000ffffe37224 */ /* 0x002fe200078e00bc */
[----:B--2---:R-:W-:Y:S01]  /*8a590*/  MOV R235, R190 ;  /* 0x000000be00eb7202 */ /* 0x004fe20000000f00 */
[----:B------:R-:W-:-:S02]  /*8a5a0*/  IMAD.MOV.U32 R234, RZ, RZ, R189 ;  /* 0x000000ffffea7224 */ /* 0x000fc400078e00bd */
[----:B------:R-:W-:Y:S01]  /*8a5b0*/  IMAD.MOV.U32 R239, RZ, RZ, R191 ;  /* 0x000000ffffef7224 */ /* 0x000fe200078e00bf */
[----:B------:R-:W2:Y:S04]  /*8a5c0*/  LDL.LU.64 R188, [R1+0x1ce0] ;  /* 0x001ce00001bc7983 */ /* 0x000ea80000300a00 */
[----:B------:R-:W2:Y:S04]  /*8a5d0*/  LDL.LU.64 R190, [R1+0x1ce8] ;  /* 0x001ce80001be7983 */ /* 0x000ea80000300a00 */
[----:B------:R1:W-:Y:S04]  /*8a5e0*/  STL [R1+0x7094], R239 ;  /* 0x007094ef01007387 */ /* 0x0003e80000100800 */
[----:B------:R-:W-:Y:S04]  /*8a5f0*/  STL [R1+0x7090], R235 ;  /* 0x007090eb01007387 */ /* 0x000fe80000100800 */
[----:B------:R1:W-:Y:S04]  /*8a600*/  STL [R1+0x708c], R234 ;  /* 0x00708cea01007387 */ /* 0x0003e80000100800 */
[----:B------:R1:W-:Y:S01]  /*8a610*/  STL [R1+0x7088], R227 ;  /* 0x007088e301007387 */ /* 0x0003e20000100800 */
[----:B----4-:R-:W-:Y:S11]  /*8a620*/  HMMA.1688.F32.TF32 R192, R180, R100, R192 ;  /* 0x00000064b4c0723c */ /* 0x010ff600000810c0 */
[----:B------:R-:W-:Y:S11]  /*8a630*/  @!UPT UIADD3 URZ, URZ, URZ, URZ ;  /* 0x0000003f3f3ff290 */ /* 0x000ff6000fffe03f */
[----:B------:R-:W-:Y:S02]  /*8a640*/  @!UPT UIADD3 URZ, URZ, URZ, URZ ;  /* 0x0000003f3f3ff290 */ /* 0x000fe4000fffe03f */
[----:B------:R-:W-:Y:S01]  /*8a650*/  IMAD.MOV.U32 R216, RZ, RZ, R192 ;  /* 0x000000ffffd87224 */ /* 0x000fe200078e00c0 */
[----:B------:R-:W-:Y:S01]  /*8a660*/  MOV R217, R193 ;  /* 0x000000c100d97202 */ /* 0x000fe20000000f00 */
[----:B------:R-:W-:Y:S01]  /*8a670*/  IMAD.MOV.U32 R219, RZ, RZ, R195 ;  /* 0x000000ffffdb7224 */ /* 0x000fe200078e00c3 */
[----:B------:R-:W4:Y:S01]  /*8a680*/  LDL.LU.64 R192, [R1+0x1d00] ;  /* 0x001d000001c07983 */ /* 0x000f220000300a00 */
[----:B------:R-:W-:-:S03]  /*8a690*/  IMAD.MOV.U32 R218, RZ, RZ, R194 ;  /* 0x000000ffffda7224 */ /* 0x000fc600078e00c2 */
[----:B------:R-:W4:Y:S04]  /*8a6a0*/  LDL.LU.64 R194, [R1+0x1d08] ;  /* 0x001d080001c27983 */ /* 0x000f280000300a00 */
[----:B------:R1:W-:Y:S04]  /*8a6b0*/  STL [R1+0x70a4], R219 ;  /* 0x0070a4db01007387 */ /* 0x0003e80000100800 */
[----:B------:R1:W-:Y:S04]  /*8a6c0*/  STL [R1+0x70a0], R218 ;  /* 0x0070a0da01007387 */ /* 0x0003e80000100800 */
[----:B------:R1:W-:Y:S04]  /*8a6d0*/  STL [R1+0x709c], R217 ;  /* 0x00709cd901007387 */ /* 0x0003e80000100800 */
[----:B------:R1:W-:Y:S01]  /*8a6e0*/  STL [R1+0x7098], R216 ;  /* 0x007098d801007387 */ /* 0x0003e20000100800 */
[C---:B---3--:R-:W-:Y:S11]  /*8a6f0*/  HMMA.1688.F32.TF32 R184, R180.reuse, R104, R184 ;  /* 0x00000068b4b8723c */ /* 0x048ff600000810b8 */
[----:B------:R-:W-:Y:S11]  /*8a700*/  @!UPT UIADD3 URZ, URZ, URZ, URZ ;  /* 0x0000003f3f3ff290 */ /* 0x000ff6000fffe03f */
[----:B------:R-:W-:Y:S02]  /*8a710*/  @!UPT UIADD3 URZ, URZ, URZ, URZ ;  /* 0x0000003f3f3ff290 */ /* 0x000fe4000fffe03f */
[----:B------:R-:W-:Y:S01]  /*8a720*/  MOV R212, R184 ;  /* 0x000000b800d47202 */ /* 0x000fe20000000f00 */
[----:B------:R-:W-:Y:S01]  /*8a730*/  IMAD.MOV.U32 R213, RZ, RZ, R185 ;  /* 0x000000ffffd57224 */ /* 0x000fe200078e00b9 */
[----:B------:R-:W-:Y:S01]  /*8a740*/  MOV R215, R187 ;  /* 0x000000bb00d77202 */ /* 0x000fe20000000f00 */
[----:B------:R-:W-:Y:S01]  /*8a750*/  IMAD.MOV.U32 R214, RZ, RZ, R186 ;  /* 0x000000ffffd67224 */ /* 0x000fe200078e00ba */
[----:B------:R-:W3:Y:S04]  /*8a760*/  LDL.LU.64 R184, [R1+0x1d10] ;  /* 0x001d100001b87983 */ /* 0x000ee80000300a00 */
[----:B------:R-:W3:Y:S04]  /*8a770*/  LDL.LU.64 R186, [R1+0x1d18] ;  /* 0x001d180001ba7983 */ /* 0x000ee80000300a00 */
[----:B------:R-:W3:Y:S04]  /*8a780*/  LDL.LU.64 R200, [R1+0x1d20] ;  /* 0x001d200001c87983 */ /* 0x000ee80000300a00 */
[----:B------:R-:W3:Y:S01]  /*8a790*/  LDL.LU.64 R202, [R1+0x1d28] ;  /* 0x001d280001ca7983 */ /* 0x000ee20000300a00 */
[----:B--2---:R-:W-:Y:S03]  /*8a7a0*/  HMMA.1688.F32.TF32 R188, R180, R108, R188 ;  /* 0x0000006cb4bc723c */ /* 0x004fe600000810bc */
        /* <DEDUP_REMOVED lines=8> */
[----:B------:R-:W2:Y:S04]  /*8a830*/  LDL.LU.64 R188, [R1+0x1d30] ;  /* 0x001d300001bc7983 */ /* 0x000ea80000300a00 */
[----:B------:R-:W2:Y:S04]  /*8a840*/  LDL.LU.64 R190, [R1+0x1d38] ;  /* 0x001d380001be7983 */ /* 0x000ea80000300a00 */
[----:B------:R-:W-:Y:S04]  /*8a850*/  STL [R1+0x70c4], R211 ;  /* 0x0070c4d301007387 */ /* 0x000fe80000100800 */
[----:B------:R-:W-:Y:S04]  /*8a860*/  STL [R1+0x70c0], R210 ;  /* 0x0070c0d201007387 */ /* 0x000fe80000100800 */
[----:B------:R-:W-:Y:S04]  /*8a870*/  STL [R1+0x70bc], R209 ;  /* 0x0070bcd101007387 */ /* 0x000fe80000100800 */
[----:B------:R1:W-:Y:S01]  /*8a880*/  STL [R1+0x70b8], R208 ;  /* 0x0070b8d001007387 */ /* 0x0003e20000100800 */
[C---:B----4-:R-:W-:Y:S11]  /*8a890*/  HMMA.1688.F32.TF32 R192, R180.reuse, R112, R192 ;  /* 0x00000070b4c0723c */ /* 0x050ff600000810c0 */
[----:B------:R-:W-:Y:S11]  /*8a8a0*/  @!UPT UIADD3 URZ, URZ, URZ, URZ ;  /* 0x0000003f3f3ff290 */ /* 0x000ff6000fffe03f */
[----:B------:R-:W-:Y:S02]  /*8a8b0*/  @!UPT UIADD3 URZ, URZ, URZ, URZ ;  /* 0x0000003f3f3ff290 */ /* 0x000fe4000fffe03f */
[----:B------:R-:W-:Y:S01]  /*8a8c0*/  IMAD.MOV.U32 R226, RZ, RZ, R195 ;  /* 0x000000ffffe27224 */ /* 0x000fe200078e00c3 */
[----:B------:R-:W-:Y:S01]  /*8a8d0*/  MOV R224, R193 ;  /* 0x000000c100e07202 */ /* 0x000fe20000000f00 */
[----:B------:R-:W-:Y:S02]  /*8a8e0*/  IMAD.MOV.U32 R225, RZ, RZ, R194 ;  /* 0x000000ffffe17224 */ /* 0x000fe400078e00c2 */
[----:B------:R-:W-:Y:S02]  /*8a8f0*/  IMAD.MOV.U32 R231, RZ, RZ, R192 ;  /* 0x000000ffffe77224 */ /* 0x000fe400078e00c0 */
[----:B------:R-:W4:Y:S04]  /*8a900*/  LDL.LU.64 R192, [R1+0x1d40] ;  /* 0x001d400001c07983 */ /* 0x000f280000300a00 */
[----:B------:R-:W4:Y:S04]  /*8a910*/  LDL.LU.64 R194, [R1+0x1d48] ;  /* 0x001d480001c27983 */ /* 0x000f280000300a00 */
[----:B------:R-:W-:Y:S04]  /*8a920*/  STL [R1+0x70d4], R226 ;  /* 0x0070d4e201007387 */ /* 0x000fe80000100800 */
[----:B------:R-:W-:Y:S04]  /*8a930*/  STL [R1+0x70d0], R225 ;  /* 0x0070d0e101007387 */ /* 0x000fe80000100800 */
[----:B------:R-:W-:Y:S04]  /*8a940*/  STL [R1+0x70cc], R224 ;  /* 0x0070cce001007387 */ /* 0x000fe80000100800 */
[----:B------:R-:W-:Y:S01]  /*8a950*/  STL [R1+0x70c8], R231 ;  /* 0x0070c8e701007387 */ /* 0x000fe20000100800 */
        /* <DEDUP_REMOVED lines=8> */
[----:B------:R-:W3:Y:S01]  /*8a9e0*/  LDL.LU.64 R186, [R1+0x1d68] ;  /* 0x001d680001ba7983 */ /* 0x000ee20000300a00 */
[----:B--2---:R-:W-:Y:S11]  /*8a9f0*/  HMMA.1688.F32.TF32 R188, R180, R124, R188 ;  /* 0x0000007cb4bc723c */ /* 0x004ff600000810bc */
[----:B------:R-:W-:Y:S11]  /*8aa00*/  @!UPT UIADD3 URZ, URZ, URZ, URZ ;  /* 0x0000003f3f3ff290 */ /* 0x000ff6000fffe03f */
[----:B------:R-:W-:Y:S02]  /*8aa10*/  @!UPT UIADD3 URZ, URZ, URZ, URZ ;  /* 0x0000003f3f3ff290 */ /* 0x000fe4000fffe03f */
[----:B------:R-:W-:Y:S01]  /*8aa20*/  IMAD.MOV.U32 R220, RZ, RZ, R188 ;  /* 0x000000ffffdc7224 */ /* 0x000fe200078e00bc */
[----:B------:R-:W-:Y:S01]  /*8aa30*/  MOV R221, R189 ;  /* 0x000000bd00dd7202 */ /* 0x000fe20000000f00 */
[----:B------:R-:W-:Y:S01]  /*8aa40*/  IMAD.MOV.U32 R222, RZ, RZ, R190 ;  /* 0x000000ffffde7224 */ /* 0x000fe200078e00be */
[----:B------:R-:W2:Y:S01]  /*8aa50*/  LDL.LU.64 R188, [R1+0x1d70] ;  /* 0x001d700001bc7983 */ /* 0x000ea20000300a00 */
[----:B------:R-:W-:-:S03]  /*8aa60*/  IMAD.MOV.U32 R223, RZ, RZ, R191 ;  /* 0x000000ffffdf7224 */ /* 0x000fc600078e00bf */
[----:B------:R-:W2:Y:S01]  /*8aa70*/  LDL.LU.64 R190, [R1+0x1d78] ;  /* 0x001d780001be7983 */ /* 0x000ea20000300a00 */
[C---:B------:R-:W-:Y:S03]  /*8aa80*/  HMMA.1688.F32.TF32 R200, R180.reuse, R120, R200 ;  /* 0x00000078b4c8723c */ /* 0x040fe600000810c8 */
[----:B------:R-:W-:Y:S04]  /*8aa90*/  STL.64 [R1+0x7120], R222 ;  /* 0x007120de01007387 */ /* 0x000fe80000100a00 */
[----:B------:R1:W-:Y:S11]  /*8aaa0*/  STL.64 [R1+0x7118], R220 ;  /* 0x007118dc01007387 */ /* 0x0003f60000100a00 */
[----:B------:R-:W-:Y:S06]  /*8aab0*/  @!UPT UIADD3 URZ, URZ, URZ, URZ ;  /* 0x0000003f3f3ff290 */ /* 0x000fec000fffe03f */
[----:B------:R-:W-:Y:S01]  /*8aac0*/  IMAD.MOV.U32 R236, RZ, RZ, R200 ;  /* 0x000000ffffec7224 */ /* 0x000fe200078e00c8 */
[----:B------:R-:W-:Y:S01]  /*8aad0*/  MOV R238, R202 ;  /* 0x000000ca00ee7202 */ /* 0x000fe20000000f00 */
[----:B------:R-:W-:Y:S02]  /*8aae0*/  IMAD.MOV.U32 R237, RZ, RZ, R201 ;  /* 0x000000ffffed7224 */ /* 0x000fe400078e00c9 */
[----:B------:R-:W-:Y:S01]  /*8aaf0*/  IMAD.MOV.U32 R232, RZ, RZ, R203 ;  /* 0x000000ffffe87224 */ /* 0x000fe200078e00cb */
[----:B------:R-:W2:Y:S04]  /*8ab00*/  LDL.LU.64 R200, [R1+0x1d90] ;  /* 0x001d900001c87983 */ /* 0x000ea80000300a00 */
[----:B------:R-:W2:Y:S01]  /*8ab10*/  LDL.LU.64 R202, [R1+0x1d98] ;  /* 0x001d980001ca7983 */ /* 0x000ea20000300a00 */
[----:B----4-:R-:W-:Y:S11]  /*8ab20*/  HMMA.1688.F32.TF32 R192, R180, R128, R192 ;  /* 0x00000080b4c0723c */ /* 0x010ff600000810c0 */
[----:B------:R-:W-:Y:S11]  /*8ab30*/  @!UPT UIADD3 URZ, URZ, URZ, URZ ;  /* 0x0000003f3f3ff290 */ /* 0x000ff6000fffe03f */
[----:B------:R-:W-:Y:S02]  /*8ab40*/  @!UPT UIADD3 URZ, URZ, URZ, URZ ;  /* 0x0000003f3f3ff290 */ /* 0x000fe4000fffe03f */
[----:B------:R-:W-:Y:S01]  /*8ab50*/  IMAD.MOV.U32 R242, RZ, RZ, R194 ;  /* 0x000000fffff27224 */ /* 0x000fe200078e00c2 */
[----:B------:R-:W-:Y:S01]  /*8ab60*/  MOV R243, R195 ;  /* 0x000000c300f37202 */ /* 0x000fe20000000f00 */
[----:B------:R-:W-:Y:S01]  /*8ab70*/  IMAD.MOV.U32 R241, RZ, RZ, R193 ;  /* 0x000000fffff17224 */ /* 0x000fe200078e00c1 */
[----:B------:R-:W-:-:S03]  /*8ab80*/  MOV R240, R192 ;  /* 0x000000c000f07202 */ /* 0x000fc60000000f00 */
[----:B------:R-:W-:Y:S04]  /*8ab90*/  STL.64 [R1+0x7130], R242 ;  /* 0x007130f201007387 */ /* 0x000fe80000100a00 */
[----:B------:R-:W-:Y:S01]  /*8aba0*/  STL.64 [R1+0x7128], R240 ;  /* 0x007128f001007387 */ /* 0x000fe20000100a00 */
[C---:B---3--:R-:W-:Y:S11]  /*8abb0*/  HMMA.1688.F32.TF32 R184, R180.reuse, R132, R184 ;  /* 0x00000084b4b8723c */ /* 0x048ff600000810b8 */
[----:B------:R-:W-:Y:S11]  /*8abc0*/  @!UPT UIADD3 URZ, URZ, URZ, URZ ;  /* 0x0000003f3f3ff290 */ /* 0x000ff6000fffe03f */
[----:B------:R-:W-:Y:S02]  /*8abd0*/  @!UPT UIADD3 URZ, URZ, URZ, URZ ;  /* 0x0000003f3f3ff290 */ /* 0x000fe4000fffe03f */
[----:B-1----:R-:W-:Y:S01]  /*8abe0*/  IMAD.MOV.U32 R239, RZ, RZ, R184 ;  /* 0x000000ffffef7224 */ /* 0x002fe200078e00b8 */
[----:B------:R-:W-:Y:S01]  /*8abf0*/  MOV R234, R186 ;  /* 0x000000ba00ea7202 */ /* 0x000fe20000000f00 */
[----:B------:R-:W-:Y:S02]  /*8ac00*/  IMAD.MOV.U32 R235, RZ, RZ, R185 ;  /* 0x000000ffffeb7224 */ /* 0x000fe400078e00b9 */
[----:B------:R-:W-:Y:S01]  /*8ac10*/  IMAD.MOV.U32 R227, RZ, RZ, R187 ;  /* 0x000000ffffe37224 */ /* 0x000fe200078e00bb */
[----:B------:R-:W3:Y:S04]  /*8ac20*/  LDL.LU.64 R184, [R1+0x1dc0] ;  /* 0x001dc00001b87983 */ /* 0x000ee80000300a00 */
[----:B------:R-:W3:Y:S04]  /*8ac30*/  LDL.LU.64 R186, [R1+0x1dc8] ;  /* 0x001dc80001ba7983 */ /* 0x000ee80000300a00 */
[----:B------:R-:W4:Y:S04]  /*8ac40*/  LDL.LU.64 R192, [R1+0x1dd0] ;  /* 0x001dd00001c07983 */ /* 0x000f280000300a00 */
[----:B------:R-:W4:Y:S01]  /*8ac50*/  LDL.LU.64 R194, [R1+0x1dd8] ;  /* 0x001dd80001c27983 */ /* 0x000f220000300a00 */
[----:B--2---:R-:W-:Y:S03]  /*8ac60*/  HMMA.1688.F32.TF32 R188, R180, R136, R188 ;  /* 0x00000088b4bc723c */ /* 0x004fe600000810bc */
[----:B------:R-:W-:Y:S04]  /*8ac70*/  STL.64 [R1+0x7150], R234 ;  /* 0x007150ea01007387 */ /* 0x000fe80000100a00 */
[----:B------:R-:W-:Y:S04]  /*8ac80*/  STL.64 [R1+0x7148], R232 ;  /* 0x007148e801007387 */ /* 0x000fe80000100a00 */
[----:B------:R-:W-:Y:S04]  /*8ac90*/  STL.64 [R1+0x7140], R238 ;  /* 0x007140ee01007387 */ /* 0x000fe80000100a00 */
[----:B------:R-:W-:Y:S09]  /*8aca0*/  STL.64 [R1+0x7138], R236 ;  /* 0x007138ec01007387 */ /* 0x000ff20000100a00 */
[----:B------:R-:W-:Y:S01]  /*8acb0*/  IMAD.MOV.U32 R219, RZ, RZ, R188 ;  /* 0x000000ffffdb7224 */ /* 0x000fe200078e00bc */
[----:B------:R-:W-:Y:S01]  /*8acc0*/  MOV R218, R189 ;  /* 0x000000bd00da7202 */ /* 0x000fe20000000f00 */
[----:B------:R-:W-:Y:S01]  /*8acd0*/  IMAD.MOV.U32 R217, RZ, RZ, R190 ;  /* 0x000000ffffd97224 */ /* 0x000fe200078e00be */
[----:B------:R-:W2:Y:S01]  /*8ace0*/  LDL.LU.64 R188, [R1+0x1de0] ;  /* 0x001de00001bc7983 */ /* 0x000ea20000300a00 */
[----:B------:R-:W-:-:S03]  /*8acf0*/  IMAD.MOV.U32 R216, RZ, RZ, R191 ;  /* 0x000000ffffd87224 */ /* 0x000fc600078e00bf */
[----:B------:R-:W2:Y:S04]  /*8ad00*/  LDL.LU.64 R190, [R1+0x1de8] ;  /* 0x001de80001be7983 */ /* 0x000ea80000300a00 */
[----:B------:R-:W-:Y:S04]  /*8ad10*/  STL.64 [R1+0x7160], R218 ;  /* 0x007160da01007387 */ /* 0x000fe80000100a00 */
[----:B------:R1:W-:Y:S01]  /*8ad20*/  STL.64 [R1+0x7158], R216 ;  /* 0x007158d801007387 */ /* 0x0003e20000100a00 */
[C---:B------:R-:W-:Y:S11]  /*8ad30*/  HMMA.1688.F32.TF32 R208, R180.reuse, R140, R200 ;  /* 0x0000008cb4d0723c */ /* 0x040ff600000810c8 */
[----:B------:R-:W-:Y:S11]  /*8ad40*/  @!UPT UIADD3 URZ, URZ, URZ, URZ ;  /* 0x0000003f3f3ff290 */ /* 0x000ff6000fffe03f */
[----:B------:R-:W-:Y:S02]  /*8ad50*/  @!UPT UIADD3 URZ, URZ, URZ, URZ ;  /* 0x0000003f3f3ff290 */ /* 0x000fe4000fffe03f */
[----:B------:R-:W-:Y:S01]  /*8ad60*/  IMAD.MOV.U32 R201, RZ, RZ, R210 ;  /* 0x000000ffffc97224 */ /* 0x000fe200078e00d2 */
[----:B------:R-:W-:Y:S01]  /*8ad70*/  MOV R202, R211 ;  /* 0x000000d300ca7202 */ /* 0x000fe20000000f00 */
[----:B------:R-:W-:Y:S01]  /*8ad80*/  IMAD.MOV.U32 R200, RZ, RZ, R209 ;  /* 0x000000ffffc87224 */ /* 0x000fe200078e00d1 */
[----:B------:R-:W-:Y:S01]  /*8ad90*/  MOV R204, R208 ;  /* 0x000000d000cc7202 */ /* 0x000fe20000000f00 */
[C---:B---3--:R-:W-:Y:S08]  /*8ada0*/  HMMA.1688.F32.TF32 R184, R180.reuse, R144, R184 ;  /* 0x00000090b4b8723c */ /* 0x048ff000000810b8 */
[----:B----4-:R-:W-:Y:S11]  /*8adb0*/  HMMA.1688.F32.TF32 R192, R180, R148, R192 ;  /* 0x00000094b4c0723c */ /* 0x010ff600000810c0 */
[----:B------:R-:W-:Y:S05]  /*8adc0*/  @!UPT UIADD3 URZ, URZ, URZ, URZ ;  /* 0x0000003f3f3ff290 */ /* 0x000fea000fffe03f */
[----:B------:R-:W-:Y:S01]  /*8add0*/  IMAD.MOV.U32 R215, RZ, RZ, R184 ;  /* 0x000000ffffd77224 */ /* 0x000fe200078e00b8 */
[----:B------:R-:W-:Y:S01]  /*8ade0*/  MOV R213, R186 ;  /* 0x000000ba00d57202 */ /* 0x000fe20000000f00 */
[----:B------:R-:W-:Y:S02]  /*8adf0*/  IMAD.MOV.U32 R214, RZ, RZ, R185 ;  /* 0x000000ffffd67224 */ /* 0x000fe400078e00b9 */
[----:B------:R-:W-:Y:S01]  /*8ae00*/  IMAD.MOV.U32 R212, RZ, RZ, R187 ;  /* 0x000000ffffd47224 */ /* 0x000fe200078e00bb */
[----:B------:R-:W3:Y:S04]  /*8ae10*/  LDL.LU.64 R184, [R1+0x1df0] ;  /* 0x001df00001b87983 */ /* 0x000ee80000300a00 */
[----:B------:R-:W3:Y:S01]  /*8ae20*/  LDL.LU.64 R186, [R1+0x1df8] ;  /* 0x001df80001ba7983 */ /* 0x000ee20000300a00 */
[----:B------:R-:W-:Y:S01]  /*8ae30*/  IMAD.MOV.U32 R211, RZ, RZ, R192 ;  /* 0x000000ffffd37224 */ /* 0x000fe200078e00c0 */
[----:B------:R-:W-:Y:S01]  /*8ae40*/  MOV R210, R193 ;  /* 0x000000c100d27202 */ /* 0x000fe20000000f00 */
[----:B------:R-:W-:Y:S01]  /*8ae50*/  IMAD.MOV.U32 R209, RZ, RZ, R194 ;  /* 0x000000ffffd17224 */ /* 0x000fe200078e00c2 */
[----:B------:R-:W-:Y:S01]  /*8ae60*/  STL.64 [R1+0x7170], R214 ;  /* 0x007170d601007387 */ /* 0x000fe20000100a00 */
[----:B------:R-:W-:-:S03]  /*8ae70*/  IMAD.MOV.U32 R208, RZ, RZ, R195 ;  /* 0x000000ffffd07224 */ /* 0x000fc600078e00c3 */
[----:B------:R4:W-:Y:S04]  /*8ae80*/  STL.64 [R1+0x7168], R212 ;  /* 0x007168d401007387 */ /* 0x0009e80000100a00 */
[----:B------:R-:W3:Y:S04]  /*8ae90*/  LDL.LU.64 R220, [R1+0x1e00] ;  /* 0x001e000001dc7983 */ /* 0x000ee80000300a00 */
[----:B------:R-:W3:Y:S04]  /*8aea0*/  LDL.LU.64 R222, [R1+0x1e08] ;  /* 0x001e080001de7983 */ /* 0x000ee80000300a00 */
[----:B------:R-:W-:Y:S04]  /*8aeb0*/  STL.64 [R1+0x7180], R210 ;  /* 0x007180d201007387 */ /* 0x000fe80000100a00 */
[----:B------:R2:W-:Y:S04]  /*8aec0*/  STL.64 [R1+0x7178], R208 ;  /* 0x007178d001007387 */ /* 0x0005e80000100a00 */
[----:B-1----:R-:W3:Y:S04]  /*8aed0*/  LDL.LU.64 R216, [R1+0x1e10] ;  /* 0x001e100001d87983 */ /* 0x002ee80000300a00 */
[----:B------:R-:W3:Y:S04]  /*8aee0*/  LDL.LU.64 R218, [R1+0x1e18] ;  /* 0x001e180001da7983 */ /* 0x000ee80000300a00 */
[----:B------:R-:W3:Y:S04]  /*8aef0*/  LDL.LU.64 R192, [R1+0x1e20] ;  /* 0x001e200001c07983 */ /* 0x000ee80000300a00 */
[----:B------:R-:W3:Y:S01]  /*8af00*/  LDL.LU.64 R194, [R1+0x1e28] ;  /* 0x001e280001c27983 */ /* 0x000ee20000300a00 */
[C---:B--2---:R-:W-:Y:S03]  /*8af10*/  HMMA.1688.F32.TF32 R188, R180.reuse, R152, R188 ;  /* 0x00000098b4bc723c */ /* 0x044fe600000810bc */
[----:B----4-:R-:W2:Y:S04]  /*8af20*/  LDL.LU.64 R212, [R1+0x1e40] ;  /* 0x001e400001d47983 */ /* 0x010ea80000300a00 */
[----:B------:R-:W2:Y:S11]  /*8af30*/  LDL.LU.64 R214, [R1+0x1e48] ;  /* 0x001e480001d67983 */ /* 0x000eb60000300a00 */
[----:B------:R-:W-:Y:S06]  /*8af40*/  @!UPT UIADD3 URZ, URZ, URZ, URZ ;  /* 0x0000003f3f3ff290 */ /* 0x000fec000fffe03f */
[----:B------:R-:W-:Y:S01]  /*8af50*/  MOV R231, R191 ;  /* 0x000000bf00e77202 */ /* 0x000fe20000000f00 */
[----:B------:R-:W-:Y:S01]  /*8af60*/  IMAD.MOV.U32 R225, RZ, RZ, R189 ;  /* 0x000000ffffe17224 */ /* 0x000fe200078e00bd */
[----:B------:R-:W-:Y:S01]  /*8af70*/  MOV R226, R188 ;  /* 0x000000bc00e27202 */ /* 0x000fe20000000f00 */
[----:B------:R-:W-:Y:S02]  /*8af80*/  IMAD.MOV.U32 R224, RZ, RZ, R190 ;  /* 0x000000ffffe07224 */ /* 0x000fe400078e00be */
[----:B------:R-:W-:Y:S04]  /*8af90*/  STL.64 [R1+0x71a0], R230 ;  /* 0x0071a0e601007387 */ /* 0x000fe80000100a00 */
[----:B------:R-:W-:Y:S04]  /*8afa0*/  STL.64 [R1+0x7198], R228 ;  /* 0x007198e401007387 */ /* 0x000fe80000100a00 */
[----:B------:R-:W-:Y:S04]  /*8afb0*/  STL.64 [R1+0x7190], R226 ;  /* 0x007190e201007387 */ /* 0x000fe80000100a00 */
[----:B------:R-:W-:Y:S04]  /*8afc0*/  STL.64 [R1+0x7188], R224 ;  /* 0x007188e001007387 */ /* 0x000fe80000100a00 */
[----:B------:R-:W4:Y:S04]  /*8afd0*/  LDL.LU.64 R208, [R1+0x1e30] ;  /* 0x001e300001d07983 */ /* 0x000f280000300a00 */
[----:B------:R-:W4:Y:S04]  /*8afe0*/  LDL.LU.64 R210, [R1+0x1e38] ;  /* 0x001e380001d27983 */ /* 0x000f280000300a00 */
[----:B------:R-:W2:Y:S04]  /*8aff0*/  LDL.LU.64 R188, [R1+0x1db0] ;  /* 0x001db00001bc7983 */ /* 0x000ea80000300a00 */
[----:B------:R-:W2:Y:S01]  /*8b000*/  LDL.LU.64 R190, [R1+0x1db8] ;  /* 0x001db80001be7983 */ /* 0x000ea20000300a00 */
[C---:B---3--:R-:W-:Y:S11]  /*8b010*/  HMMA.1688.F32.TF32 R184, R180.reuse, R156, R184 ;  /* 0x0000009cb4b8723c */ /* 0x048ff600000810b8 */
[----:B------:R-:W-:Y:S11]  /*8b020*/  @!UPT UIADD3 URZ, URZ, URZ, URZ ;  /* 0x0000003f3f3ff290 */ /* 0x000ff6000fffe03f */
[----:B------:R-:W-:Y:S02]  /*8b030*/  @!UPT UIADD3 URZ, URZ, URZ, URZ ;  /* 0x0000003f3f3ff290 */ /* 0x000fe4000fffe03f */
[----:B------:R-:W-:Y:S01]  /*8b040*/  MOV R206, R186 ;  /* 0x000000ba00ce7202 */ /* 0x000fe20000000f00 */
[----:B------:R-:W-:Y:S02]  /*8b050*/  IMAD.MOV.U32 R207, RZ, RZ, R187 ;  /* 0x000000ffffcf7224 */ /* 0x000fe400078e00bb */
[----:B------:R-:W-:Y:S02]  /*8b060*/  IMAD.MOV.U32 R205, RZ, RZ, R185 ;  /* 0x000000ffffcd7224 */ /* 0x000fe400078e00b9 */
[----:B------:R-:W-:Y:S02]  /*8b070*/  IMAD.MOV.U32 R203, RZ, RZ, R184 ;  /* 0x000000ffffcb7224 */ /* 0x000fe400078e00b8 */
[----:B------:R-:W3:Y:S04]  /*8b080*/  LDL.LU.64 R184, [R1+0x1da0] ;  /* 0x001da00001b87983 */ /* 0x000ee80000300a00 */
[----:B------:R-:W3:Y:S04]  /*8b090*/  LDL.LU.64 R186, [R1+0x1da8] ;  /* 0x001da80001ba7983 */ /* 0x000ee80000300a00 */
[----:B------:R-:W-:Y:S04]  /*8b0a0*/  STL.64 [R1+0x71c0], R206 ;  /* 0x0071c0ce01007387 */ /* 0x000fe80000100a00 */
[----:B------:R1:W-:Y:S04]  /*8b0b0*/  STL.64 [R1+0x71b8], R204 ;  /* 0x0071b8cc01007387 */ /* 0x0003e80000100a00 */
[----:B------:R-:W-:Y:S04]  /*8b0c0*/  STL.64 [R1+0x71b0], R202 ;  /* 0x0071b0ca01007387 */ /* 0x000fe80000100a00 */
[----:B------:R1:W-:Y:S01]  /*8b0d0*/  STL.64 [R1+0x71a8], R200 ;  /* 0x0071a8c801007387 */ /* 0x0003e20000100a00 */
[C---:B------:R-:W-:Y:S03]  /*8b0e0*/  HMMA.1688.F32.TF32 R216, R180.reuse, R164, R216 ;  /* 0x000000a4b4d8723c */ /* 0x040fe600000810d8 */
[----:B-1----:R-:W3:Y:S04]  /*8b0f0*/  LDL.LU.64 R204, [R1+0x1d80] ;  /* 0x001d800001cc7983 */ /* 0x002ee80000300a00 */
[----:B------:R-:W3:Y:S01]  /*8b100*/  LDL.LU.64 R206, [R1+0x1d88] ;  /* 0x001d880001ce7983 */ /* 0x000ee20000300a00 */
[C---:B------:R-:W-:Y:S08]  /*8b110*/  HMMA.1688.F32.TF32 R200, R180.reuse, R160, R220 ;  /* 0x000000a0b4c8723c */ /* 0x040ff000000810dc */
[C---:B------:R-:W-:Y:S11]  /*8b120*/  HMMA.1688.F32.TF32 R192, R180.reuse, R168, R192 ;  /* 0x000000a8b4c0723c */ /* 0x040ff600000810c0 */
[----:B------:R-:W-:Y:S04]  /*8b130*/  @!UPT UIADD3 URZ, URZ, URZ, URZ ;  /* 0x0000003f3f3ff290 */ /* 0x000fe8000fffe03f */
[----:B------:R1:W-:Y:S04]  /*8b140*/  STL.64 [R1+0x1e00], R200 ;  /* 0x001e00c801007387 */ /* 0x0003e80000100a00 */
[----:B------:R2:W-:Y:S04]  /*8b150*/  STL.64 [R1+0x1e08], R202 ;  /* 0x001e08ca01007387 */ /* 0x0005e80000100a00 */
[----:B-1----:R-:W3:Y:S04]  /*8b160*/  LDL.LU.64 R200, [R1+0x1d50] ;  /* 0x001d500001c87983 */ /* 0x002ee80000300a00 */
[----:B------:R-:W-:Y:S04]  /*8b170*/  STL.64 [R1+0x1e10], R216 ;  /* 0x001e10d801007387 */ /* 0x000fe80000100a00 */
[----:B------:R-:W-:Y:S04]  /*8b180*/  STL.64 [R1+0x1e18], R218 ;  /* 0x001e18da01007387 */ /* 0x000fe80000100a00 */
[----:B--2---:R-:W2:Y:S04]  /*8b190*/  LDL.LU.64 R202, [R1+0x1d58] ;  /* 0x001d580001ca7983 */ /* 0x004ea80000300a00 */
[----:B------:R1:W-:Y:S04]  /*8b1a0*/  STL.64 [R1+0x1e20], R192 ;  /* 0x001e20c001007387 */ /* 0x0003e80000100a00 */
[----:B------:R4:W-:Y:S04]  /*8b1b0*/  STL.64 [R1+0x1e28], R194 ;  /* 0x001e28c201007387 */ /* 0x0009e80000100a00 */
[----:B-1----:R-:W2:Y:S04]  /*8b1c0*/  LDL.LU.64 R192, [R1+0x1cf0] ;  /* 0x001cf00001c07983 */ /* 0x002ea80000300a00 */
[----:B----4-:R-:W4:Y:S01]  /*8b1d0*/  LDL.LU.64 R194, [R1+0x1cf8] ;  /* 0x001cf80001c27983 */ /* 0x010f220000300a00 */
[C---:B------:R-:W-:Y:S08]  /*8b1e0*/  HMMA.1688.F32.TF32 R212, R180.reuse, R172, R212 ;  /* 0x000000acb4d4723c */ /* 0x040ff000000810d4 */
[----:B------:R-:W-:Y:S08]  /*8b1f0*/  HMMA.1688.F32.TF32 R208, R180, R176, R208 ;  /* 0x000000b0b4d0723c */ /* 0x000ff000000810d0 */
        /* <DEDUP_REMOVED lines=9> */
[C---:B---3--:R-:W-:Y:S02]  /*8b290*/  HMMA.1688.F32.TF32 R180, R196.reuse, R56, R184 ;  /* 0x00000038c4b4723c */ /* 0x048fe400000810b8 */
[----:B------:R-:W3:Y:S04]  /*8b2a0*/  LDL.LU.64 R184, [R1+0x1c90] ;  /* 0x001c900001b87983 */ /* 0x000ee80000300a00 */
[----:B------:R-:W3:Y:S02]  /*8b2b0*/  LDL.LU.64 R186, [R1+0x1c98] ;  /* 0x001c980001ba7983 */ /* 0x000ee40000300a00 */
[----:B------:R-:W-:Y:S11]  /*8b2c0*/  HMMA.1688.F32.TF32 R204, R196, R60, R204 ;  /* 0x0000003cc4cc723c */ /* 0x000ff600000810cc */
[----:B------:R-:W-:Y:S04]  /*8b2d0*/  @!UPT UIADD3 URZ, URZ, URZ, URZ ;  /* 0x0000003f3f3ff290 */ /* 0x000fe8000fffe03f */
[----:B------:R1:W-:Y:S04]  /*8b2e0*/  STL.64 [R1+0x1e50], R180 ;  /* 0x001e50b401007387 */ /* 0x0003e80000100a00 */
[----:B------:R1:W-:Y:S04]  /*8b2f0*/  STL.64 [R1+0x1e58], R182 ;  /* 0x001e58b601007387 */ /* 0x0003e80000100a00 */
[----:B-1----:R-:W3:Y:S04]  /*8b300*/  LDL.LU.64 R180, [R1+0x1c20] ;  /* 0x001c200001b47983 */ /* 0x002ee80000300a00 */
[----:B------:R-:W3:Y:S01]  /*8b310*/  LDL.LU.64 R182, [R1+0x1c28] ;  /* 0x001c280001b67983 */ /* 0x000ee20000300a00 */
[----:B------:R-:W-:Y:S01]  /*8b320*/  MOV R245, R207 ;  /* 0x000000cf00f57202 */ /* 0x000fe20000000f00 */
[----:B------:R-:W-:-:S02]  /*8b330*/  IMAD.MOV.U32 R252, RZ, RZ, R206 ;  /* 0x000000fffffc7224 */ /* 0x000fc400078e00ce */
[----:B------:R-:W-:Y:S04]  /*8b340*/  STL.64 [R1+0x1e40], R204 ;  /* 0x001e40cc01007387 */ /* 0x000fe80000100a00 */
[----:B------:R-:W-:Y:S01]  /*8b350*/  STL [R1+0x6f6c], R245 ;  /* 0x006f6cf501007387 */ /* 0x000fe20000100800 */
[C---:B--2---:R-:W-:Y:S08]  /*8b360*/  HMMA.1688.F32.TF32 R200, R196.reuse, R64, R200 ;  /* 0x00000040c4c8723c */ /* 0x044ff000000810c8 */
[C---:B----4-:R-:W-:Y:S01]  /*8b370*/  HMMA.1688.F32.TF32 R192, R196.reuse, R68, R192 ;  /* 0x00000044c4c0723c */ /* 0x050fe200000810c0 */
[----:B------:R1:W-:Y:S11]  /*8b380*/  STL [R1+0x6f68], R252 ;  /* 0x006f68fc01007387 */ /* 0x0003f60000100800 */
[----:B------:R-:W-:Y:S03]  /*8b390*/  @!UPT UIADD3 URZ, URZ, URZ, URZ ;  /* 0x0000003f3f3ff290 */ /* 0x000fe6000fffe03f */
[----:B------:R2:W-:Y:S04]  /*8b3a0*/  STL.64 [R1+0x1e30], R200 ;  /* 0x001e30c801007387 */ /* 0x0005e80000100a00 */
[----:B------:R4:W-:Y:S05]  /*8b3b0*/  STL.64 [R1+0x1e38], R202 ;  /* 0x001e38ca01007387 */ /* 0x0009ea0000100a00 */
[----:B-1----:R-:W-:Y:S02]  /*8b3c0*/  IMAD.MOV.U32 R252, RZ, RZ, R195 ;  /* 0x000000fffffc7224 */ /* 0x002fe400078e00c3 */
[----:B------:R-:W-:Y:S01]  /*8b3d0*/  IMAD.MOV.U32 R245, RZ, RZ, R194 ;  /* 0x000000fffff57224 */ /* 0x000fe200078e00c2 */
[----:B------:R1:W-:Y:S04]  /*8b3e0*/  STL.64 [R1+0x1db0], R192 ;  /* 0x001db0c001007387 */ /* 0x0003e80000100a00 */
[----:B------:R-:W-:Y:S04]  /*8b3f0*/  STL [R1+0x6fc4], R252 ;  /* 0x006fc4fc01007387 */ /* 0x000fe80000100800 */
[----:B------:R-:W-:Y:S04]  /*8b400*/  STL [R1+0x6fc0], R245 ;  /* 0x006fc0f501007387 */ /* 0x000fe80000100800 */
[----:B--2---:R-:W2:Y:S04]  /*8b410*/  LDL.LU.64 R200, [R1+0xad0] ;  /* 0x000ad00001c87983 */ /* 0x004ea80000300a00 */
[----:B----4-:R-:W2:Y:S01]  /*8b420*/  LDL.LU.64 R202, [R1+0xad8] ;  /* 0x000ad80001ca7983 */ /* 0x010ea20000300a00 */
[C---:B------:R-:W-:Y:S11]  /*8b430*/  HMMA.1688.F32.TF32 R188, R196.reuse, R72, R188 ;  /* 0x00000048c4bc723c */ /* 0x040ff600000810bc */
[----:B------:R-:W-:Y:S11]  /*8b440*/  @!UPT UIADD3 URZ, URZ, URZ, URZ ;  /* 0x0000003f3f3ff290 */ /* 0x000ff6000fffe03f */
[----:B------:R-:W-:Y:S01]  /*8b450*/  @!UPT UIADD3 URZ, URZ, URZ, URZ ;  /* 0x0000003f3f3ff290 */ /* 0x000fe2000fffe03f */
[----:B------:R4:W-:Y:S04]  /*8b460*/  STL.64 [R1+0x1da0], R188 ;  /* 0x001da0bc01007387 */ /* 0x0009e80000100a00 */
[----:B------:R3:W-:Y:S04]  /*8b470*/  STL.64 [R1+0x1da8], R190 ;  /* 0x001da8be01007387 */ /* 0x0007e80000100a00 */
[----:B-1----:R-:W2:Y:S04]  /*8b480*/  LDL.LU.64 R192, [R1+0xac0] ;  /* 0x000ac00001c07983 */ /* 0x002ea80000300a00 */
[----:B------:R-:W2:Y:S04]  /*8b490*/  LDL.LU.64 R194, [R1+0xac8] ;  /* 0x000ac80001c27983 */ /* 0x000ea80000300a00 */
[----:B----4-:R-:W4:Y:S01]  /*8b4a0*/  LDL.LU.64 R188, [R1+0xab0] ;  /* 0x000ab00001bc7983 */ /* 0x010f220000300a00 */
[C---:B------:R-:W-:Y:S08]  /*8b4b0*/  HMMA.1688.F32.TF32 R204, R196.reuse, R84, R48 ;  /* 0x00000054c4cc723c */ /* 0x040ff00000081030 */
[C---:B------:R-:W-:Y:S08]  /*8b4c0*/  HMMA.1688.F32.TF32 R48, R196.reuse, R88, R44 ;  /* 0x00000058c430723c */ /* 0x040ff0000008102c */
[----:B------:R-:W-:Y:S01]  /*8b4d0*/  HMMA.1688.F32.TF32 R44, R196, R92, R40 ;  /* 0x0000005cc42c723c */ /* 0x000fe20000081028 */
[----:B------:R-:W-:Y:S01]  /*8b4e0*/  IMAD.MOV.U32 R248, RZ, RZ, R20 ;  /* 0x000000fffff87224 */ /* 0x000fe200078e0014 */
[----:B------:R-:W-:Y:S01]  /*8b4f0*/  MOV R250, R22 ;  /* 0x0000001600fa7202 */ /* 0x000fe20000000f00 */
[----:B------:R-:W-:-:S02]  /*8b500*/  IMAD.MOV.U32 R249, RZ, RZ, R21 ;  /* 0x000000fffff97224 */ /* 0x000fc400078e0015 */
[----:B------:R-:W-:Y:S01]  /*8b510*/  IMAD.MOV.U32 R251, RZ, RZ, R23 ;  /* 0x000000fffffb7224 */ /* 0x000fe200078e0017 */
[----:B------:R-:W-:Y:S01]  /*8b520*/  MOV R221, R5 ;  /* 0x0000000500dd7202 */ /* 0x000fe20000000f00 */
[----:B------:R-:W-:Y:S01]  /*8b530*/  IMAD.MOV.U32 R220, RZ, RZ, R4 ;  /* 0x000000ffffdc7224 */ /* 0x000fe200078e0004 */
[----:B------:R-:W-:Y:S01]  /*8b540*/  LDS R40, [R2+0x4000] ;  /* 0x0040000002287984 */ /* 0x000fe20000000800 */
[----:B------:R-:W-:Y:S02]  /*8b550*/  IMAD.MOV.U32 R222, RZ, RZ, R6 ;  /* 0x000000ffffde7224 */ /* 0x000fe400078e0006 */
[----:B------:R-:W-:Y:S01]  /*8b560*/  IMAD.MOV.U32 R223, RZ, RZ, R7 ;  /* 0x000000ffffdf7224 */ /* 0x000fe200078e0007 */
[----:B------:R-:W-:Y:S04]  /*8b570*/  LDS R42, [R2+0x6000] ;  /* 0x00600000022a7984 */ /* 0x000fe80000000800 */
[----:B------:R-:W-:Y:S04]  /*8b580*/  LDS R41, [R0+0x4000] ;  /* 0x0040000000297984 */ /* 0x000fe80000000800 */
[----:B------:R-:W1:Y:S01]  /*8b590*/  LDS R43, [R0+0x6000] ;  /* 0x00600000002b7984 */ /* 0x000e620000000800 */
[C---:B---3--:R-:W-:Y:S11]  /*8b5a0*/  HMMA.1688.F32.TF32 R184, R196.reuse, R76, R184 ;  /* 0x0000004cc4b8723c */ /* 0x048ff600000810b8 */
[----:B------:R-:W-:Y:S11]  /*8b5b0*/  @!UPT UIADD3 URZ, URZ, URZ, URZ ;  /* 0x0000003f3f3ff290 */ /* 0x000ff6000fffe03f */
[----:B------:R-:W-:Y:S01]  /*8b5c0*/  @!UPT UIADD3 URZ, URZ, URZ, URZ ;  /* 0x0000003f3f3ff290 */ /* 0x000fe2000fffe03f */
[----:B------:R3:W-:Y:S04]  /*8b5d0*/  STL.64 [R1+0x1d80], R184 ;  /* 0x001d80b801007387 */ /* 0x0007e80000100a00 */
[----:B------:R1:W-:Y:S04]  /*8b5e0*/  STL.64 [R1+0x1d88], R186 ;  /* 0x001d88ba01007387 */ /* 0x0003e80000100a00 */
[----:B------:R-:W4:Y:S01]  /*8b5f0*/  LDL.LU.64 R190, [R1+0xab8] ;  /* 0x000ab80001be7983 */ /* 0x000f220000300a00 */
[C---:B------:R-:W-:Y:S11]  /*8b600*/  HMMA.1688.F32.TF32 R180, R196.reuse, R80, R180 ;  /* 0x00000050c4b4723c */ /* 0x040ff600000810b4 */
[----:B------:R-:W-:Y:S11]  /*8b610*/  @!UPT UIADD3 URZ, URZ, URZ, URZ ;  /* 0x0000003f3f3ff290 */ /* 0x000ff6000fffe03f */
[----:B------:R-:W-:Y:S01]  /*8b620*/  @!UPT UIADD3 URZ, URZ, URZ, URZ ;  /* 0x0000003f3f3ff290 */ /* 0x000fe2000fffe03f */
[----:B------:R1:W-:Y:S04]  /*8b630*/  STL.64 [R1+0x1d50], R180 ;  /* 0x001d50b401007387 */ /* 0x0003e80000100a00 */
[----:B------:R1:W-:Y:S04]  /*8b640*/  STL.64 [R1+0x1d58], R182 ;  /* 0x001d58b601007387 */ /* 0x0003e80000100a00 */
[----:B---3--:R-:W3:Y:S04]  /*8b650*/  LDL.LU.64 R184, [R1+0xaa0] ;  /* 0x000aa00001b87983 */ /* 0x008ee80000300a00 */
[----:B-1----:R-:W3:Y:S04]  /*8b660*/  LDL.LU.64 R186, [R1+0xaa8] ;  /* 0x000aa80001ba7983 */ /* 0x002ee80000300a00 */
[----:B------:R-:W3:Y:S04]  /*8b670*/  LDL.LU.64 R180, [R1+0xa80] ;  /* 0x000a800001b47983 */ /* 0x000ee80000300a00 */
[----:B------:R-:W3:Y:S04]  /*8b680*/  LDL.LU.64 R182, [R1+0xa88] ;  /* 0x000a880001b67983 */ /* 0x000ee80000300a00 */
[----:B------:R-:W-:Y:S04]  /*8b690*/  STL.64 [R1+0x1cf0], R204 ;  /* 0x001cf0cc01007387 */ /* 0x000fe80000100a00 */
[----:B------:R-:W-:Y:S04]  /*8b6a0*/  STL.64 [R1+0x1cf8], R206 ;  /* 0x001cf8ce01007387 */ /* 0x000fe80000100a00 */
[----:B------:R-:W-:Y:S04]  /*8b6b0*/  STL.64 [R1+0x1cb0], R48 ;  /* 0x001cb03001007387 */ /* 0x000fe80000100a00 */
[----:B------:R-:W-:Y:S04]  /*8b6c0*/  STL.64 [R1+0x1cb8], R50 ;  /* 0x001cb83201007387 */ /* 0x000fe80000100a00 */
[----:B------:R1:W-:Y:S04]  /*8b6d0*/  STL.64 [R1+0x1c90], R44 ;  /* 0x001c902c01007387 */ /* 0x0003e80000100a00 */
[----:B------:R2:W-:Y:S04]  /*8b6e0*/  STL.64 [R1+0x1c98], R46 ;  /* 0x001c982e01007387 */ /* 0x0005e80000100a00 */
[----:B-1----:R-:W3:Y:S01]  /*8b6f0*/  LDL.LU.64 R44, [R1+0xa60] ;  /* 0x000a6000012c7983 */ /* 0x002ee20000300a00 */
[C---:B--2---:R-:W-:Y:S11]  /*8b700*/  HMMA.1688.F32.TF32 R200, R196.reuse, R96, R200 ;  /* 0x00000060c4c8723c */ /* 0x044ff600000810c8 */
[----:B------:R-:W-:Y:S11]  /*8b710*/  @!UPT UIADD3 URZ, URZ, URZ, URZ ;  /* 0x0000003f3f3ff290 */ /* 0x000ff6000fffe03f */
[----:B------:R-:W-:Y:S01]  /*8b720*/  @!UPT UIADD3 URZ, URZ, URZ, URZ ;  /* 0x0000003f3f3ff290 */ /* 0x000fe2000fffe03f */
[----:B------:R-:W-:Y:S04]  /*8b730*/  STL.64 [R1+0xad0], R200 ;  /* 0x000ad0c801007387 */ /* 0x000fe80000100a00 */
[----:B------:R-:W-:Y:S04]  /*8b740*/  STL.64 [R1+0xad8], R202 ;  /* 0x000ad8ca01007387 */ /* 0x000fe80000100a00 */
[----:B------:R-:W2:Y:S01]  /*8b750*/  LDL.LU.64 R46, [R1+0xa68] ;  /* 0x000a6800012e7983 */ /* 0x000ea20000300a00 */
[C---:B------:R-:W-:Y:S11]  /*8b760*/  HMMA.1688.F32.TF32 R48, R196.reuse, R100, R192 ;  /* 0x00000064c430723c */ /* 0x040ff600000810c0 */
[----:B------:R-:W-:Y:S11]  /*8b770*/  @!UPT UIADD3 URZ, URZ, URZ, URZ ;  /* 0x0000003f3f3ff290 */ /* 0x000ff6000fffe03f */
[----:B------:R-:W-:Y:S01]  /*8b780*/  @!UPT UIADD3 URZ, URZ, URZ, URZ ;  /* 0x0000003f3f3ff290 */ /* 0x000fe2000fffe03f */
[----:B------:R-:W-:Y:S04]  /*8b790*/  STL.64 [R1+0xac0], R48 ;  /* 0x000ac03001007387 */ /* 0x000fe80000100a00 */
[----:B------:R4:W-:Y:S04]  /*8b7a0*/  STL.64 [R1+0xac8], R50 ;  /* 0x000ac83201007387 */ /* 0x0009e80000100a00 */
[----:B------:R-:W2:Y:S04]  /*8b7b0*/  LDL.LU.64 R192, [R1+0x980] ;  /* 0x0009800001c07983 */ /* 0x000ea80000300a00 */
[----:B------:R-:W2:Y:S01]  /*8b7c0*/  LDL.LU.64 R194, [R1+0x988] ;  /* 0x0009880001c27983 */ /* 0x000ea20000300a00 */
[C---:B----4-:R-:W-:Y:S11]  /*8b7d0*/  HMMA.1688.F32.TF32 R48, R196.reuse, R104, R188 ;  /* 0x00000068c430723c */ /* 0x050ff600000810bc */
[----:B------:R-:W-:Y:S11]  /*8b7e0*/  @!UPT UIADD3 URZ, URZ, URZ, URZ ;  /* 0x0000003f3f3ff290 */ /* 0x000ff6000fffe03f */
[----:B------:R-:W-:Y:S01]  /*8b7f0*/  @!UPT UIADD3 URZ, URZ, URZ, URZ ;  /* 0x0000003f3f3ff290 */ /* 0x000fe2000fffe03f */
[----:B------:R3:W-:Y:S01]  /*8b800*/  STL.64 [R1+0xab0], R48 ;  /* 0x000ab03001007387 */ /* 0x0007e20000100a00 */
[----:B------:R-:W-:Y:S01]  /*8b810*/  MOV R252, R50 ;  /* 0x0000003200fc7202 */ /* 0x000fe20000000f00 */
[----:B------:R-:W-:Y:S02]  /*8b820*/  IMAD.MOV.U32 R245, RZ, RZ, R51 ;  /* 0x000000fffff57224 */ /* 0x000fe400078e0033 */
[C---:B---3--:R-:W-:Y:S03]  /*8b830*/  HMMA.1688.F32.TF32 R48, R196.reuse, R108, R184 ;  /* 0x0000006cc430723c */ /* 0x048fe600000810b8 */
[----:B------:R-:W-:Y:S04]  /*8b840*/  STL [R1+0x6fcc], R245 ;  /* 0x006fccf501007387 */ /* 0x000fe80000100800 */
[----:B------:R-:W-:Y:S04]  /*8b850*/  STL [R1+0x6fc8], R252 ;  /* 0x006fc8fc01007387 */ /* 0x000fe80000100800 */
[----:B------:R-:W3:Y:S04]  /*8b860*/  LDL.LU.64 R188, [R1+0x970] ;  /* 0x0009700001bc7983 */ /* 0x000ee80000300a00 */
[----:B------:R-:W3:Y:S08]  /*8b870*/  LDL.LU.64 R190, [R1+0x978] ;  /* 0x0009780001be7983 */ /* 0x000ef00000300a00 */
[----:B------:R-:W-:Y:S04]  /*8b880*/  STL.64 [R1+0xaa0], R48 ;  /* 0x000aa03001007387 */ /* 0x000fe80000100a00 */
[----:B------:R1:W-:Y:S04]  /*8b890*/  STL.64 [R1+0xaa8], R50 ;  /* 0x000aa83201007387 */ /* 0x0003e80000100a00 */
[----:B------:R-:W4:Y:S04]  /*8b8a0*/  LDL.LU.64 R184, [R1+0x940] ;  /* 0x0009400001b87983 */ /* 0x000f280000300a00 */
[----:B------:R-:W4:Y:S01]  /*8b8b0*/  LDL.LU.64 R186, [R1+0x948] ;  /* 0x0009480001ba7983 */ /* 0x000f220000300a00 */
[C---:B-1----:R-:W-:Y:S11]  /*8b8c0*/  HMMA.1688.F32.TF32 R48, R196.reuse, R112, R180 ;  /* 0x00000070c430723c */ /* 0x042ff600000810b4 */
[----:B------:R-:W-:Y:S11]  /*8b8d0*/  @!UPT UIADD3 URZ, URZ, URZ, URZ ;  /* 0x0000003f3f3ff290 */ /* 0x000ff6000fffe03f */
[----:B------:R-:W-:Y:S02]  /*8b8e0*/  @!UPT UIADD3 URZ, URZ, URZ, URZ ;  /* 0x0000003f3f3ff290 */ /* 0x000fe4000fffe03f */
[----:B------:R-:W-:Y:S01]  /*8b8f0*/  MOV R252, R51 ;  /* 0x0000003300fc7202 */ /* 0x000fe20000000f00 */
[----:B------:R-:W-:Y:S01]  /*8b900*/  IMAD.MOV.U32 R245, RZ, RZ, R50 ;  /* 0x000000fffff57224 */ /* 0x000fe200078e0032 */
[----:B------:R1:W-:Y:S04]  /*8b910*/  STL.64 [R1+0xa80], R48 ;  /* 0x000a803001007387 */ /* 0x0003e80000100a00 */
[----:B------:R-:W3:Y:S04]  /*8b920*/  LDL.LU.64 R180, [R1+0x920] ;  /* 0x0009200001b47983 */ /* 0x000ee80000300a00 */
[----:B------:R-:W3:Y:S01]  /*8b930*/  LDL.LU.64 R182, [R1+0x928] ;  /* 0x0009280001b67983 */ /* 0x000ee20000300a00 */
[C---:B--2---:R-:W-:Y:S03]  /*8b940*/  HMMA.1688.F32.TF32 R44, R196.reuse, R116, R44 ;  /* 0x00000074c42c723c */ /* 0x044fe6000008102c */
[----:B------:R-:W-:Y:S04]  /*8b950*/  STL [R1+0x6fd4], R252 ;  /* 0x006fd4fc01007387 */ /* 0x000fe80000100800 */
[----:B------:R-:W-:Y:S11]  /*8b960*/  STL [R1+0x6fd0], R245 ;  /* 0x006fd0f501007387 */ /* 0x000ff60000100800 */
[----:B------:R-:W-:Y:S05]  /*8b970*/  @!UPT UIADD3 URZ, URZ, URZ, URZ ;  /* 0x0000003f3f3ff290 */ /* 0x000fea000fffe03f */
[----:B------:R2:W-:Y:S04]  /*8b980*/  STL.64 [R1+0xa60], R44 ;  /* 0x000a602c01007387 */ /* 0x0005e80000100a00 */
[----:B-1----:R-:W3:Y:S04]  /*8b990*/  LDL.LU.64 R48, [R1+0x820] ;  /* 0x0008200001307983 */ /* 0x002ee80000300a00 */
[----:B------:R-:W3:Y:S01]  /*8b9a0*/  LDL.LU.64 R50, [R1+0x828] ;  /* 0x0008280001327983 */ /* 0x000ee20000300a00 */
[----:B------:R-:W-:Y:S01]  /*8b9b0*/  HMMA.1688.F32.TF32 R192, R196, R120, R192 ;  /* 0x00000078c4c0723c */ /* 0x000fe200000810c0 */
[----:B------:R-:W-:-:S02]  /*8b9c0*/  IMAD.MOV.U32 R117, RZ, RZ, R46 ;  /* 0x000000ffff757224 */ /* 0x000fc400078e002e */
[----:B--2---:R-:W2:Y:S01]  /*8b9d0*/  LDL.LU.64 R44, [R1+0x810] ;  /* 0x00081000012c7983 */ /* 0x004ea20000300a00 */
[----:B------:R-:W-:-:S03]  /*8b9e0*/  IMAD.MOV.U32 R116, RZ, RZ, R47 ;  /* 0x000000ffff747224 */ /* 0x000fc600078e002f */
[----:B------:R-:W2:Y:S04]  /*8b9f0*/  LDL.LU.64 R46, [R1+0x818] ;  /* 0x00081800012e7983 */ /* 0x000ea80000300a00 */
[----:B------:R-:W-:Y:S04]  /*8ba00*/  STL.64 [R1+0x7290], R118 ;  /* 0x0072907601007387 */ /* 0x000fe80000100a00 */
[----:B------:R-:W-:Y:S04]  /*8ba10*/  STL.64 [R1+0x7288], R116 ;  /* 0x0072887401007387 */ /* 0x000fe80000100a00 */
[----:B------:R-:W-:Y:S05]  /*8ba20*/  STL.64 [R1+0x72b0], R110 ;  /* 0x0072b06e01007387 */ /* 0x000fea0000100a00 */
[----:B------:R-:W-:Y:S01]  /*8ba30*/  IMAD.MOV.U32 R109, RZ, RZ, R194 ;  /* 0x000000ffff6d7224 */ /* 0x000fe200078e00c2 */
[----:B------:R-:W-:-:S05]  /*8ba40*/  MOV R108, R195 ;  /* 0x000000c3006c7202 */ /* 0x000fca0000000f00 */
[----:B------:R4:W-:Y:S01]  /*8ba50*/  STL.64 [R1+0x72a8], R108 ;  /* 0x0072a86c01007387 */ /* 0x0009e20000100a00 */
[----:B------:R-:W-:Y:S01]  /*8ba60*/  MOV R113, R192 ;  /* 0x000000c000717202 */ /* 0x000fe20000000f00 */
[----:B------:R-:W-:Y:S02]  /*8ba70*/  IMAD.MOV.U32 R112, RZ, RZ, R193 ;  /* 0x000000ffff707224 */ /* 0x000fe400078e00c1 */
[----:B------:R-:W-:Y:S04]  /*8ba80*/  STL.64 [R1+0x72a0], R114 ;  /* 0x0072a07201007387 */ /* 0x000fe80000100a00 */
[----:B------:R-:W-:Y:S04]  /*8ba90*/  STL.64 [R1+0x7298], R112 ;  /* 0x0072987001007387 */ /* 0x000fe80000100a00 */
[----:B------:R1:W-:Y:S01]  /*8baa0*/  STL.64 [R1+0x7250], R246 ;  /* 0x007250f601007387 */ /* 0x0003e20000100a00 */
[----:B------:R-:W-:Y:S01]  /*8bab0*/  IMAD.MOV.U32 R192, RZ, RZ, R8 ;  /* 0x000000ffffc07224 */ /* 0x000fe200078e0008 */
[----:B------:R-:W-:Y:S01]  /*8bac0*/  MOV R194, R10 ;  /* 0x0000000a00c27202 */ /* 0x000fe20000000f00 */
[----:B------:R-:W-:-:S02]  /*8bad0*/  IMAD.MOV.U32 R193, RZ, RZ, R9 ;  /* 0x000000ffffc17224 */ /* 0x000fc400078e0009 */
[----:B------:R-:W-:Y:S01]  /*8bae0*/  IMAD.MOV.U32 R195, RZ, RZ, R11 ;  /* 0x000000ffffc37224 */ /* 0x000fe200078e000b */
[C---:B----4-:R-:W-:Y:S11]  /*8baf0*/  HMMA.1688.F32.TF32 R108, R196.reuse, R128, R184 ;  /* 0x00000080c46c723c */ /* 0x050ff600000810b8 */
[----:B------:R-:W-:Y:S11]  /*8bb00*/  @!UPT UIADD3 URZ, URZ, URZ, URZ ;  /* 0x0000003f3f3ff290 */ /* 0x000ff6000fffe03f */
[----:B------:R-:W-:Y:S02]  /*8bb10*/  @!UPT UIADD3 URZ, URZ, URZ, URZ ;  /* 0x0000003f3f3ff290 */ /* 0x000fe4000fffe03f */
[----:B------:R-:W-:Y:S01]  /*8bb20*/  IMAD.MOV.U32 R252, RZ, RZ, R108 ;  /* 0x000000fffffc7224 */ /* 0x000fe200078e006c */
[----:B------:R-:W-:Y:S01]  /*8bb30*/  MOV R245, R109 ;  /* 0x0000006d00f57202 */ /* 0x000fe20000000f00 */
[----:B------:R-:W-:Y:S02]  /*8bb40*/  IMAD.MOV.U32 R129, RZ, RZ, R110 ;  /* 0x000000ffff817224 */ /* 0x000fe400078e006e */
[----:B------:R-:W-:Y:S02]  /*8bb50*/  IMAD.MOV.U32 R128, RZ, RZ, R111 ;  /* 0x000000ffff807224 */ /* 0x000fe400078e006f */
[----:B---3--:R-:W-:Y:S01]  /*8bb60*/  HMMA.1688.F32.TF32 R108, R196, R132, R180 ;  /* 0x00000084c46c723c */ /* 0x008fe200000810b4 */
[----:B------:R3:W-:Y:S01]  /*8bb70*/  STL.64 [R1+0x7248], R244 ;  /* 0x007248f401007387 */ /* 0x0007e20000100a00 */
[----:B------:R-:W-:Y:S01]  /*8bb80*/  IMAD.MOV.U32 R184, RZ, RZ, R16 ;  /* 0x000000ffffb87224 */ /* 0x000fe200078e0010 */
[----:B------:R-:W-:Y:S01]  /*8bb90*/  MOV R185, R17 ;  /* 0x0000001100b97202 */ /* 0x000fe20000000f00 */
[----:B------:R-:W-:-:S02]  /*8bba0*/  IMAD.MOV.U32 R186, RZ, RZ, R18 ;  /* 0x000000ffffba7224 */ /* 0x000fc400078e0012 */
[----:B------:R-:W-:Y:S02]  /*8bbb0*/  IMAD.MOV.U32 R187, RZ, RZ, R19 ;  /* 0x000000ffffbb7224 */ /* 0x000fe400078e0013 */
[C---:B------:R-:W-:Y:S07]  /*8bbc0*/  HMMA.1688.F32.TF32 R116, R196.reuse, R124, R188 ;  /* 0x0000007cc474723c */ /* 0x040fee00000810bc */
[----:B------:R-:W-:Y:S01]  /*8bbd0*/  MOV R188, R12 ;  /* 0x0000000c00bc7202 */ /* 0x000fe20000000f00 */
[----:B------:R-:W-:Y:S01]  /*8bbe0*/  IMAD.MOV.U32 R189, RZ, RZ, R13 ;  /* 0x000000ffffbd7224 */ /* 0x000fe200078e000d */
[C---:B------:R-:W-:Y:S01]  /*8bbf0*/  HMMA.1688.F32.TF32 R180, R196.reuse, R136, R48 ;  /* 0x00000088c4b4723c */ /* 0x040fe20000081030 */
[----:B------:R-:W-:Y:S01]  /*8bc00*/  IMAD.MOV.U32 R190, RZ, RZ, R14 ;  /* 0x000000ffffbe7224 */ /* 0x000fe200078e000e */
[----:B------:R-:W-:Y:S11]  /*8bc10*/  MOV R191, R15 ;  /* 0x0000000f00bf7202 */ /* 0x000ff60000000f00 */
[----:B------:R-:W-:Y:S10]  /*8bc20*/  @!UPT UIADD3 URZ, URZ, URZ, URZ ;  /* 0x0000003f3f3ff290 */ /* 0x000ff4000fffe03f */
[----:B------:R-:W-:Y:S04]  /*8bc30*/  STL.64 [R1+0x6f50], R182 ;  /* 0x006f50b601007387 */ /* 0x000fe80000100a00 */
[----:B------:R-:W-:Y:S04]  /*8bc40*/  STL.64 [R1+0x6f48], R180 ;  /* 0x006f48b401007387 */ /* 0x000fe80000100a00 */
[----:B------:R-:W4:Y:S04]  /*8bc50*/  LDL.LU R20, [R1+0x74f4] ;  /* 0x0074f40001147983 */ /* 0x000f280000300800 */
[----:B------:R-:W4:Y:S04]  /*8bc60*/  LDL.LU R21, [R1+0x74f0] ;  /* 0x0074f00001157983 */ /* 0x000f280000300800 */
[----:B------:R-:W4:Y:S04]  /*8bc70*/  LDL.LU R22, [R1+0x74ec] ;  /* 0x0074ec0001167983 */ /* 0x000f280000300800 */
[----:B------:R-:W4:Y:S04]  /*8bc80*/  LDL.LU R23, [R1+0x74e8] ;  /* 0x0074e80001177983 */ /* 0x000f280000300800 */
[----:B------:R-:W3:Y:S04]  /*8bc90*/  LDL.LU R16, [R1+0x74e4] ;  /* 0x0074e40001107983 */ /* 0x000ee80000300800 */
        /* <DEDUP_REMOVED lines=14> */
[----:B------:R-:W3:Y:S01]  /*8bd80*/  LDL.LU R7, [R1+0x74a8] ;  /* 0x0074a80001077983 */ /* 0x000ee20000300800 */
[C---:B--2---:R-:W-:Y:S08]  /*8bd90*/  HMMA.1688.F32.TF32 R48, R196.reuse, R140, R44 ;  /* 0x0000008cc430723c */ /* 0x044ff0000008102c */
[C---:B------:R-:W-:Y:S08]  /*8bda0*/  HMMA.1688.F32.TF32 R44, R196.reuse, R144, R36 ;  /* 0x00000090c42c723c */ /* 0x040ff00000081024 */
[C---:B------:R-:W-:Y:S08]  /*8bdb0*/  HMMA.1688.F32.TF32 R36, R196.reuse, R148, R32 ;  /* 0x00000094c424723c */ /* 0x040ff00000081020 */
[C---:B------:R-:W-:Y:S08]  /*8bdc0*/  HMMA.1688.F32.TF32 R32, R196.reuse, R152, R28 ;  /* 0x00000098c420723c */ /* 0x040ff0000008101c */
[----:B------:R-:W-:Y:S01]  /*8bdd0*/  HMMA.1688.F32.TF32 R28, R196, R156, R24 ;  /* 0x0000009cc41c723c */ /* 0x000fe20000081018 */
[----:B------:R2:W-:Y:S04]  /*8bde0*/  STL.64 [R1+0x6f60], R50 ;  /* 0x006f603201007387 */ /* 0x0005e80000100a00 */
[----:B------:R1:W-:Y:S04]  /*8bdf0*/  STL.64 [R1+0x6f58], R48 ;  /* 0x006f583001007387 */ /* 0x0003e80000100a00 */
[----:B------:R1:W-:Y:S04]  /*8be00*/  STL.64 [R1+0x6f78], R46 ;  /* 0x006f782e01007387 */ /* 0x0003e80000100a00 */
[----:B------:R1:W-:Y:S04]  /*8be10*/  STL.64 [R1+0x6f70], R44 ;  /* 0x006f702c01007387 */ /* 0x0003e80000100a00 */
[----:B------:R-:W-:Y:S04]  /*8be20*/  STL.64 [R1+0x6f88], R38 ;  /* 0x006f882601007387 */ /* 0x000fe80000100a00 */
[----:B------:R1:W-:Y:S04]  /*8be30*/  STL.64 [R1+0x6f80], R36 ;  /* 0x006f802401007387 */ /* 0x0003e80000100a00 */
[----:B------:R-:W-:Y:S04]  /*8be40*/  STL.64 [R1+0x6f98], R34 ;  /* 0x006f982201007387 */ /* 0x000fe80000100a00 */
[----:B------:R-:W-:Y:S04]  /*8be50*/  STL.64 [R1+0x6f90], R32 ;  /* 0x006f902001007387 */ /* 0x000fe80000100a00 */
[----:B------:R1:W-:Y:S04]  /*8be60*/  STL.64 [R1+0x6fa8], R30 ;  /* 0x006fa81e01007387 */ /* 0x0003e80000100a00 */
[----:B------:R1:W-:Y:S01]  /*8be70*/  STL.64 [R1+0x6fa0], R28 ;  /* 0x006fa01c01007387 */ /* 0x0003e20000100a00 */
        /* <DEDUP_REMOVED lines=8> */
[----:B------:R-:W-:Y:S02]  /*8bf00*/  IMAD.MOV.U32 R235, RZ, RZ, R122 ;  /* 0x000000ffffeb7224 */ /* 0x000fe400078e007a */
[----:B------:R-:W-:Y:S01]  /*8bf10*/  IMAD.MOV.U32 R237, RZ, RZ, R139 ;  /* 0x000000ffffed7224 */ /* 0x000fe200078e008b */
[----:B------:R-:W-:Y:S01]  /*8bf20*/  MOV R239, R135 ;  /* 0x0000008700ef7202 */ /* 0x000fe20000000f00 */
[----:B------:R-:W-:-:S02]  /*8bf30*/  IMAD.MOV.U32 R238, RZ, RZ, R134 ;  /* 0x000000ffffee7224 */ /* 0x000fc400078e0086 */
[----:B------:R-:W-:Y:S01]  /*8bf40*/  IMAD.MOV.U32 R212, RZ, RZ, R151 ;  /* 0x000000ffffd47224 */ /* 0x000fe200078e0097 */
[----:B------:R-:W-:Y:S01]  /*8bf50*/  MOV R214, R155 ;  /* 0x0000009b00d67202 */ /* 0x000fe20000000f00 */
[----:B------:R-:W-:Y:S02]  /*8bf60*/  IMAD.MOV.U32 R213, RZ, RZ, R150 ;  /* 0x000000ffffd57224 */ /* 0x000fe400078e0096 */
[----:B------:R-:W-:Y:S01]  /*8bf70*/  IMAD.MOV.U32 R215, RZ, RZ, R154 ;  /* 0x000000ffffd77224 */ /* 0x000fe200078e009a */
[C---:B----4-:R-:W-:Y:S08]  /*8bf80*/  HMMA.1688.F32.TF32 R24, R196.reuse, R160, R20 ;  /* 0x000000a0c418723c */ /* 0x050ff00000081014 */
[C---:B---3--:R-:W-:Y:S08]  /*8bf90*/  HMMA.1688.F32.TF32 R20, R196.reuse, R164, R16 ;  /* 0x000000a4c414723c */ /* 0x048ff00000081010 */
[C---:B------:R-:W-:Y:S08]  /*8bfa0*/  HMMA.1688.F32.TF32 R16, R196.reuse, R168, R12 ;  /* 0x000000a8c410723c */ /* 0x040ff0000008100c */
[----:B------:R-:W-:Y:S08]  /*8bfb0*/  HMMA.1688.F32.TF32 R12, R196, R172, R8 ;  /* 0x000000acc40c723c */ /* 0x000ff00000081008 */
[C---:B------:R-:W-:Y:S11]  /*8bfc0*/  HMMA.1688.F32.TF32 R8, R40.reuse, R58, R192 ;  /* 0x0000003a2808723c */ /* 0x040ff600000810c0 */
[----:B------:R-:W-:Y:S11]  /*8bfd0*/  @!UPT UIADD3 URZ, URZ, URZ, URZ ;  /* 0x0000003f3f3ff290 */ /* 0x000ff6000fffe03f */
[----:B------:R-:W-:Y:S02]  /*8bfe0*/  @!UPT UIADD3 URZ, URZ, URZ, URZ ;  /* 0x0000003f3f3ff290 */ /* 0x000fe4000fffe03f */
[----:B------:R-:W-:Y:S01]  /*8bff0*/  IMAD.MOV.U32 R81, RZ, RZ, R8 ;  /* 0x000000ffff517224 */ /* 0x000fe200078e0008 */
[----:B------:R-:W-:Y:S01]  /*8c000*/  MOV R77, R10 ;  /* 0x0000000a004d7202 */ /* 0x000fe20000000f00 */
[----:B------:R-:W-:Y:S02]  /*8c010*/  IMAD.MOV.U32 R80, RZ, RZ, R9 ;  /* 0x000000ffff507224 */ /* 0x000fe400078e0009 */
[----:B------:R-:W-:Y:S02]  /*8c020*/  IMAD.MOV.U32 R76, RZ, RZ, R11 ;  /* 0x000000ffff4c7224 */ /* 0x000fe400078e000b */
[C---:B------:R-:W-:Y:S11]  /*8c030*/  HMMA.1688.F32.TF32 R8, R40.reuse, R62, R188 ;  /* 0x0000003e2808723c */ /* 0x040ff600000810bc */
[----:B------:R-:W-:Y:S11]  /*8c040*/  @!UPT UIADD3 URZ, URZ, URZ, URZ ;  /* 0x0000003f3f3ff290 */ /* 0x000ff6000fffe03f */
[----:B------:R-:W-:Y:S02]  /*8c050*/  @!UPT UIADD3 URZ, URZ, URZ, URZ ;  /* 0x0000003f3f3ff290 */ /* 0x000fe4000fffe03f */
[----:B------:R-:W-:Y:S01]  /*8c060*/  IMAD.MOV.U32 R89, RZ, RZ, R8 ;  /* 0x000000ffff597224 */ /* 0x000fe200078e0008 */
[----:B------:R-:W-:Y:S01]  /*8c070*/  MOV R88, R9 ;  /* 0x0000000900587202 */ /* 0x000fe20000000f00 */
[----:B------:R-:W-:Y:S02]  /*8c080*/  IMAD.MOV.U32 R85, RZ, RZ, R10 ;  /* 0x000000ffff557224 */ /* 0x000fe400078e000a */
[----:B------:R-:W-:Y:S02]  /*8c090*/  IMAD.MOV.U32 R84, RZ, RZ, R11 ;  /* 0x000000ffff547224 */ /* 0x000fe400078e000b */
[----:B------:R-:W-:Y:S08]  /*8c0a0*/  HMMA.1688.F32.TF32 R8, R40, R66, R184 ;  /* 0x000000422808723c */ /* 0x000ff000000810b8 */
[----:B------:R-:W-:Y:S01]  /*8c0b0*/  HMMA.1688.F32.TF32 R196, R196, R176, R4 ;  /* 0x000000b0c4c4723c */ /* 0x000fe20000081004 */
[----:B------:R3:W-:Y:S11]  /*8c0c0*/  STL.64 [R1+0x6fb8], R26 ;  /* 0x006fb81a01007387 */ /* 0x0007f60000100a00 */
[----:B------:R-:W-:Y:S04]  /*8c0d0*/  @!UPT UIADD3 URZ, URZ, URZ, URZ ;  /* 0x0000003f3f3ff290 */ /* 0x000fe8000fffe03f */
[----:B------:R-:W-:Y:S01]  /*8c0e0*/  MOV R97, R8 ;  /* 0x0000000800617202 */ /* 0x000fe20000000f00 */
[----:B------:R-:W-:Y:S01]  /*8c0f0*/  IMAD.MOV.U32 R96, RZ, RZ, R9 ;  /* 0x000000ffff607224 */ /* 0x000fe200078e0009 */
[----:B------:R-:W-:Y:S01]  /*8c100*/  MOV R92, R11 ;  /* 0x0000000b005c7202 */ /* 0x000fe20000000f00 */
[----:B------:R-:W-:Y:S02]  /*8c110*/  IMAD.MOV.U32 R93, RZ, RZ, R10 ;  /* 0x000000ffff5d7224 */ /* 0x000fe400078e000a */
[----:B------:R-:W-:Y:S01]  /*8c120*/  IMAD.MOV.U32 R184, RZ, RZ, R99 ;  /* 0x000000ffffb87224 */ /* 0x000fe200078e0063 */
[----:B------:R-:W-:Y:S01]  /*8c130*/  HMMA.1688.F32.TF32 R8, R40, R70, R248 ;  /* 0x000000462808723c */ /* 0x000fe200000810f8 */
[----:B------:R4:W-:Y:S04]  /*8c140*/  STL.64 [R1+0x6fb0], R24 ;  /* 0x006fb01801007387 */ /* 0x0009e80000100a00 */
[----:B------:R1:W-:Y:S04]  /*8c150*/  STL.64 [R1+0x71d0], R22 ;  /* 0x0071d01601007387 */ /* 0x0003e80000100a00 */
[----:B------:R1:W-:Y:S04]  /*8c160*/  STL.64 [R1+0x71c8], R20 ;  /* 0x0071c81401007387 */ /* 0x0003e80000100a00 */
[----:B------:R-:W-:Y:S04]  /*8c170*/  STL.64 [R1+0x71e0], R18 ;  /* 0x0071e01201007387 */ /* 0x000fe80000100a00 */
[----:B------:R-:W-:Y:S04]  /*8c180*/  STL.64 [R1+0x71d8], R16 ;  /* 0x0071d81001007387 */ /* 0x000fe80000100a00 */
[----:B------:R-:W-:Y:S04]  /*8c190*/  STL.64 [R1+0x71f0], R14 ;  /* 0x0071f00e01007387 */ /* 0x000fe80000100a00 */
[----:B------:R-:W-:Y:S04]  /*8c1a0*/  STL.64 [R1+0x71e8], R12 ;  /* 0x0071e80c01007387 */ /* 0x000fe80000100a00 */
[----:B------:R-:W-:Y:S01]  /*8c1b0*/  STL.64 [R1+0x7200], R198 ;  /* 0x007200c601007387 */ /* 0x000fe20000100a00 */
[----:B------:R-:W-:-:S03]  /*8c1c0*/  IMAD.MOV.U32 R185, RZ, RZ, R98 ;  /* 0x000000ffffb97224 */ /* 0x000fc600078e0062 */
[----:B------:R-:W-:Y:S01]  /*8c1d0*/  STL.64 [R1+0x71f8], R196 ;  /* 0x0071f8c401007387 */ /* 0x000fe20000100a00 */
[----:B------:R-:W-:-:S03]  /*8c1e0*/  MOV R186, R103 ;  /* 0x0000006700ba7202 */ /* 0x000fc60000000f00 */
[----:B------:R-:W2:Y:S01]  /*8c1f0*/  LDL.LU R99, [R1+0x74a4] ;  /* 0x0074a40001637983 */ /* 0x000ea20000300800 */
[----:B------:R-:W-:-:S03]  /*8c200*/  IMAD.MOV.U32 R187, RZ, RZ, R102 ;  /* 0x000000ffffbb7224 */ /* 0x000fc600078e0066 */
[----:B------:R-:W-:Y:S01]  /*8c210*/  STL.64 [R1+0x36c0], R8 ;  /* 0x0036c00801007387 */ /* 0x000fe20000100a00 */
[----:B------:R-:W-:-:S03]  /*8c220*/  IMAD.MOV.U32 R188, RZ, RZ, R167 ;  /* 0x000000ffffbc7224 */ /* 0x000fc600078e00a7 */
[----:B------:R1:W-:Y:S01]  /*8c230*/  STL.64 [R1+0x36c8], R10 ;  /* 0x0036c80a01007387 */ /* 0x0003e20000100a00 */
[----:B------:R-:W-:-:S03]  /*8c240*/  MOV R189, R166 ;  /* 0x000000a600bd7202 */ /* 0x000fc60000000f00 */
[----:B------:R-:W2:Y:S01]  /*8c250*/  LDL.LU R98, [R1+0x74a0] ;  /* 0x0074a00001627983 */ /* 0x000ea20000300800 */
[----:B------:R-:W-:-:S03]  /*8c260*/  IMAD.MOV.U32 R190, RZ, RZ, R171 ;  /* 0x000000ffffbe7224 */ /* 0x000fc600078e00ab */
[----:B------:R-:W2:Y:S01]  /*8c270*/  LDL.LU R103, [R1+0x749c] ;  /* 0x00749c0001677983 */ /* 0x000ea20000300800 */
[----:B------:R-:W-:-:S03]  /*8c280*/  IMAD.MOV.U32 R191, RZ, RZ, R170 ;  /* 0x000000ffffbf7224 */ /* 0x000fc600078e00aa */
[----:B------:R-:W2:Y:S01]  /*8c290*/  LDL.LU R102, [R1+0x7498] ;  /* 0x0074980001667983 */ /* 0x000ea20000300800 */
[----:B------:R-:W-:-:S03]  /*8c2a0*/  MOV R192, R143 ;  /* 0x0000008f00c07202 */ /* 0x000fc60000000f00 */
[----:B------:R-:W2:Y:S01]  /*8c2b0*/  LDL.LU R167, [R1+0x7494] ;  /* 0x0074940001a77983 */ /* 0x000ea20000300800 */
[----:B------:R-:W-:-:S03]  /*8c2c0*/  IMAD.MOV.U32 R193, RZ, RZ, R142 ;  /* 0x000000ffffc17224 */ /* 0x000fc600078e008e */
[----:B------:R-:W3:Y:S01]  /*8c2d0*/  LDL.LU R166, [R1+0x7490] ;  /* 0x0074900001a67983 */ /* 0x000ee20000300800 */
[----:B------:R-:W-:-:S03]  /*8c2e0*/  IMAD.MOV.U32 R194, RZ, RZ, R147 ;  /* 0x000000ffffc27224 */ /* 0x000fc600078e0093 */
[----:B------:R-:W4:Y:S01]  /*8c2f0*/  LDL.LU R171, [R1+0x748c] ;  /* 0x00748c0001ab7983 */ /* 0x000f220000300800 */
[----:B------:R-:W-:-:S03]  /*8c300*/  MOV R195, R146 ;  /* 0x0000009200c37202 */ /* 0x000fc60000000f00 */
[----:B------:R-:W4:Y:S04]  /*8c310*/  LDL.LU R170, [R1+0x7488] ;  /* 0x0074880001aa7983 */ /* 0x000f280000300800 */
[----:B------:R-:W4:Y:S04]  /*8c320*/  LDL.LU R143, [R1+0x7484] ;  /* 0x00748400018f7983 */ /* 0x000f280000300800 */
[----:B------:R-:W4:Y:S04]  /*8c330*/  LDL.LU R142, [R1+0x7480] ;  /* 0x00748000018e7983 */ /* 0x000f280000300800 */
[----:B------:R-:W4:Y:S04]  /*8c340*/  LDL.LU R147, [R1+0x747c] ;  /* 0x00747c0001937983 */ /* 0x000f280000300800 */
[----:B------:R-:W4:Y:S04]  /*8c350*/  LDL.LU R146, [R1+0x7478] ;  /* 0x0074780001927983 */ /* 0x000f280000300800 */
[----:B------:R-:W4:Y:S04]  /*8c360*/  LDL.LU R159, [R1+0x7474] ;  /* 0x00747400019f7983 */ /* 0x000f280000300800 */
[----:B------:R-:W1:Y:S04]  /*8c370*/  LDL.LU R158, [R1+0x7470] ;  /* 0x00747000019e7983 */ /* 0x000e680000300800 */
[----:B------:R-:W4:Y:S04]  /*8c380*/  LDL.LU R163, [R1+0x746c] ;  /* 0x00746c0001a37983 */ /* 0x000f280000300800 */
        /* <DEDUP_REMOVED lines=12> */
[----:B------:R-:W4:Y:S01]  /*8c450*/  LDL.LU R154, [R1+0x7438] ;  /* 0x00743800019a7983 */ /* 0x000f220000300800 */
[----:B------:R-:W-:Y:S01]  /*8c460*/  IMAD.MOV.U32 R208, RZ, RZ, R178 ;  /* 0x000000ffffd07224 */ /* 0x000fe200078e00b2 */
[----:B------:R-:W-:Y:S01]  /*8c470*/  MOV R209, R179 ;  /* 0x000000b300d17202 */ /* 0x000fe20000000f00 */
[----:B------:R-:W-:Y:S01]  /*8c480*/  IMAD.MOV.U32 R210, RZ, RZ, R174 ;  /* 0x000000ffffd27224 */ /* 0x000fe200078e00ae */
[----:B------:R-:W4:Y:S01]  /*8c490*/  LDL.LU R178, [R1+0x7434] ;  /* 0x0074340001b27983 */ /* 0x000f220000300800 */
[----:B------:R-:W-:Y:S01]  /*8c4a0*/  IMAD.MOV.U32 R211, RZ, RZ, R175 ;  /* 0x000000ffffd37224 */ /* 0x000fe200078e00af */
[----:B------:R-:W-:-:S02]  /*8c4b0*/  MOV R228, R127 ;  /* 0x0000007f00e47202 */ /* 0x000fc40000000f00 */
[----:B------:R-:W4:Y:S01]  /*8c4c0*/  LDL.LU R179, [R1+0x7430] ;  /* 0x0074300001b37983 */ /* 0x000f220000300800 */
[----:B------:R-:W-:-:S03]  /*8c4d0*/  IMAD.MOV.U32 R229, RZ, RZ, R126 ;  /* 0x000000ffffe57224 */ /* 0x000fc600078e007e */
[----:B------:R-:W4:Y:S01]  /*8c4e0*/  LDL.LU R174, [R1+0x742c] ;  /* 0x00742c0001ae7983 */ /* 0x000f220000300800 */
[----:B------:R-:W-:-:S03]  /*8c4f0*/  IMAD.MOV.U32 R230, RZ, RZ, R131 ;  /* 0x000000ffffe67224 */ /* 0x000fc600078e0083 */
[----:B------:R-:W4:Y:S01]  /*8c500*/  LDL.LU R175, [R1+0x7428] ;  /* 0x0074280001af7983 */ /* 0x000f220000300800 */
[----:B------:R-:W-:-:S03]  /*8c510*/  MOV R231, R130 ;  /* 0x0000008200e77202 */ /* 0x000fc60000000f00 */
[----:B------:R-:W4:Y:S04]  /*8c520*/  LDL.LU R127, [R1+0x7424] ;  /* 0x00742400017f7983 */ /* 0x000f280000300800 */
[----:B------:R-:W4:Y:S04]  /*8c530*/  LDL.LU R126, [R1+0x7420] ;  /* 0x00742000017e7983 */ /* 0x000f280000300800 */
[----:B------:R-:W4:Y:S04]  /*8c540*/  LDL.LU R131, [R1+0x741c] ;  /* 0x00741c0001837983 */ /* 0x000f280000300800 */
[----:B------:R-:W4:Y:S01]  /*8c550*/  LDL.LU R130, [R1+0x7418] ;  /* 0x0074180001827983 */ /* 0x000f220000300800 */
        /* <DEDUP_REMOVED lines=8> */
[----:B------:R-:W-:Y:S01]  /*8c5e0*/  LDS R4, [R2+0x4080] ;  /* 0x0040800002047984 */ /* 0x000fe20000000800 */
[----:B------:R-:W-:-:S02]  /*8c5f0*/  IMAD.MOV.U32 R120, RZ, RZ, R119 ;  /* 0x000000ffff787224 */ /* 0x000fc400078e0077 */
[----:B------:R-:W-:Y:S01]  /*8c600*/  IMAD.MOV.U32 R216, RZ, RZ, R94 ;  /* 0x000000ffffd87224 */ /* 0x000fe200078e005e */
[----:B------:R-:W-:Y:S01]  /*8c610*/  LDS R6, [R2+0x6080] ;  /* 0x0060800002067984 */ /* 0x000fe20000000800 */
[----:B------:R-:W-:Y:S02]  /*8c620*/  IMAD.MOV.U32 R218, RZ, RZ, R90 ;  /* 0x000000ffffda7224 */ /* 0x000fe400078e005a */
[----:B------:R-:W-:Y:S01]  /*8c630*/  IMAD.MOV.U32 R219, RZ, RZ, R91 ;  /* 0x000000ffffdb7224 */ /* 0x000fe200078e005b */
[----:B------:R-:W-:Y:S04]  /*8c640*/  LDS R5, [R0+0x4080] ;  /* 0x0040800000057984 */ /* 0x000fe80000000800 */
[----:B------:R-:W1:Y:S01]  /*8c650*/  LDS R7, [R0+0x6080] ;  /* 0x0060800000077984 */ /* 0x000e620000000800 */
[----:B--2---:R-:W-:Y:S01]  /*8c660*/  IMAD.MOV.U32 R207, RZ, RZ, R167 ;  /* 0x000000ffffcf7224 */ /* 0x004fe200078e00a7 */
[----:B---3--:R-:W-:Y:S01]  /*8c670*/  MOV R206, R166 ;  /* 0x000000a600ce7202 */ /* 0x008fe20000000f00 */
[----:B----4-:R-:W-:-:S02]  /*8c680*/  IMAD.MOV.U32 R205, RZ, RZ, R171 ;  /* 0x000000ffffcd7224 */ /* 0x010fc400078e00ab */
[----:B------:R-:W-:Y:S02]  /*8c690*/  IMAD.MOV.U32 R204, RZ, RZ, R170 ;  /* 0x000000ffffcc7224 */ /* 0x000fe400078e00aa */
[----:B------:R-:W2:Y:S04]  /*8c6a0*/  LDL.LU R170, [R1+0x7414] ;  /* 0x0074140001aa7983 */ /* 0x000ea80000300800 */
[----:B------:R-:W3:Y:S04]  /*8c6b0*/  LDL.LU R171, [R1+0x7410] ;  /* 0x0074100001ab7983 */ /* 0x000ee80000300800 */
[----:B------:R-:W4:Y:S01]  /*8c6c0*/  LDL.LU R166, [R1+0x740c] ;  /* 0x00740c0001a67983 */ /* 0x000f220000300800 */
[----:B------:R-:W-:Y:S01]  /*8c6d0*/  IMAD.MOV.U32 R202, RZ, RZ, R142 ;  /* 0x000000ffffca7224 */ /* 0x000fe200078e008e */
[----:B------:R-:W-:-:S02]  /*8c6e0*/  MOV R201, R147 ;  /* 0x0000009300c97202 */ /* 0x000fc40000000f00 */
[----:B------:R-:W4:Y:S01]  /*8c6f0*/  LDL.LU R167, [R1+0x7408] ;  /* 0x0074080001a77983 */ /* 0x000f220000300800 */
[----:B------:R-:W-:-:S03]  /*8c700*/  IMAD.MOV.U32 R200, RZ, RZ, R146 ;  /* 0x000000ffffc87224 */ /* 0x000fc600078e0092 */
[----:B------:R-:W4:Y:S01]  /*8c710*/  LDL.LU R146, [R1+0x7404] ;  /* 0x0074040001927983 */ /* 0x000f220000300800 */
[----:B------:R-:W-:-:S03]  /*8c720*/  IMAD.MOV.U32 R203, RZ, RZ, R143 ;  /* 0x000000ffffcb7224 */ /* 0x000fc600078e008f */
[----:B------:R-:W4:Y:S04]  /*8c730*/  LDL.LU R147, [R1+0x7400] ;  /* 0x0074000001937983 */ /* 0x000f280000300800 */
[----:B------:R-:W4:Y:S01]  /*8c740*/  LDL.LU R142, [R1+0x73fc] ;  /* 0x0073fc00018e7983 */ /* 0x000f220000300800 */
[----:B-1----:R-:W-:Y:S02]  /*8c750*/  IMAD.MOV.U32 R246, RZ, RZ, R158 ;  /* 0x000000fffff67224 */ /* 0x002fe400078e009e */
[----:B------:R-:W-:Y:S01]  /*8c760*/  IMAD.MOV.U32 R245, RZ, RZ, R163 ;  /* 0x000000fffff57224 */ /* 0x000fe200078e00a3 */
[----:B------:R-:W4:Y:S01]  /*8c770*/  LDL.LU R143, [R1+0x73f8] ;  /* 0x0073f800018f7983 */ /* 0x000f220000300800 */
[----:B------:R-:W-:-:S03]  /*8c780*/  MOV R244, R162 ;  /* 0x000000a200f47202 */ /* 0x000fc60000000f00 */
[----:B------:R-:W4:Y:S01]  /*8c790*/  LDL.LU R162, [R1+0x73f4] ;  /* 0x0073f40001a27983 */ /* 0x000f220000300800 */
[----:B------:R-:W-:-:S03]  /*8c7a0*/  MOV R247, R159 ;  /* 0x0000009f00f77202 */ /* 0x000fc60000000f00 */
[----:B------:R-:W4:Y:S04]  /*8c7b0*/  LDL.LU R163, [R1+0x73f0] ;  /* 0x0073f00001a37983 */ /* 0x000f280000300800 */
[----:B------:R-:W4:Y:S04]  /*8c7c0*/  LDL.LU R158, [R1+0x73ec] ;  /* 0x0073ec00019e7983 */ /* 0x000f280000300800 */
[----:B------:R-:W4:Y:S01]  /*8c7d0*/  LDL.LU R159, [R1+0x73e8] ;  /* 0x0073e800019f7983 */ /* 0x000f220000300800 */
[----:B------:R-:W-:Y:S01]  /*8c7e0*/  IMAD.MOV.U32 R51, RZ, RZ, R138 ;  /* 0x000000ffff337224 */ /* 0x000fe200078e008a */
[----:B------:R-:W-:Y:S01]  /*8c7f0*/  MOV R50, R139 ;  /* 0x0000008b00327202 */ /* 0x000fe20000000f00 */
[----:B------:R-:W-:-:S02]  /*8c800*/  IMAD.MOV.U32 R49, RZ, RZ, R134 ;  /* 0x000000ffff317224 */ /* 0x000fc400078e0086 */
[----:B------:R-:W-:Y:S02]  /*8c810*/  IMAD.MOV.U32 R48, RZ, RZ, R135 ;  /* 0x000000ffff307224 */ /* 0x000fe400078e0087 */
[----:B------:R-:W4:Y:S04]  /*8c820*/  LDL.LU R135, [R1+0x73e4] ;  /* 0x0073e40001877983 */ /* 0x000f280000300800 */
[----:B------:R-:W4:Y:S04]  /*8c830*/  LDL.LU R134, [R1+0x73e0] ;  /* 0x0073e00001867983 */ /* 0x000f280000300800 */
        /* <DEDUP_REMOVED lines=8> */
[----:B------:R-:W4:Y:S04]  /*8c8c0*/  LDL.LU R150, [R1+0x73cc] ;  /* 0x0073cc0001967983 */ /* 0x000f280000300800 */
[----:B------:R-:W4:Y:S01]  /*8c8d0*/  LDL.LU R151, [R1+0x73c8] ;  /* 0x0073c80001977983 */ /* 0x000f220000300800 */
[----:B------:R-:W-:Y:S01]  /*8c8e0*/  IMAD.MOV.U32 R37, RZ, RZ, R174 ;  /* 0x000000ffff257224 */ /* 0x000fe200078e00ae */
[----:B------:R-:W-:Y:S01]  /*8c8f0*/  MOV R36, R175 ;  /* 0x000000af00247202 */ /* 0x000fe20000000f00 */
[----:B------:R-:W-:Y:S01]  /*8c900*/  IMAD.MOV.U32 R38, RZ, RZ, R179 ;  /* 0x000000ffff267224 */ /* 0x000fe200078e00b3 */
[----:B------:R-:W4:Y:S01]  /*8c910*/  LDL.LU R175, [R1+0x73c4] ;  /* 0x0073c40001af7983 */ /* 0x000f220000300800 */
[----:B------:R-:W-:-:S03]  /*8c920*/  MOV R39, R178 ;  /* 0x000000b200277202 */ /* 0x000fc60000000f00 */
[----:B------:R-:W4:Y:S04]  /*8c930*/  LDL.LU R174, [R1+0x73c0] ;  /* 0x0073c00001ae7983 */ /* 0x000f280000300800 */
[----:B------:R-:W4:Y:S04]  /*8c940*/  LDL.LU R179, [R1+0x73bc] ;  /* 0x0073bc0001b37983 */ /* 0x000f280000300800 */
[----:B------:R-:W4:Y:S01]  /*8c950*/  LDL.LU R178, [R1+0x73b8] ;  /* 0x0073b80001b27983 */ /* 0x000f220000300800 */
        /* <DEDUP_REMOVED lines=15> */
[----:B------:R-:W-:Y:S02]  /*8ca50*/  IMAD.MOV.U32 R22, RZ, RZ, R163 ;  /* 0x000000ffff167224 */ /* 0x000fe400078e00a3 */
        /* <DEDUP_REMOVED lines=14> */
[----:B------:R-:W4:Y:S04]  /*8cb40*/  LDL.LU R155, [R1+0x737c] ;  /* 0x00737c00019b7983 */ /* 0x000f280000300800 */
[----:B------:R-:W4:Y:S01]  /*8cb50*/  LDL.LU R154, [R1+0x7378] ;  /* 0x00737800019a7983 */ /* 0x000f220000300800 */
[----:B------:R-:W-:Y:S01]  /*8cb60*/  HMMA.1688.F32.TF32 R108, R40, R54, R220 ;  /* 0x00000036286c723c */ /* 0x000fe200000810dc */
[----:B------:R-:W-:Y:S01]  /*8cb70*/  IMAD.MOV.U32 R12, RZ, RZ, R178 ;  /* 0x000000ffff0c7224 */ /* 0x000fe200078e00b2 */
[----:B------:R-:W-:Y:S01]  /*8cb80*/  MOV R13, R179 ;  /* 0x000000b3000d7202 */ /* 0x000fe20000000f00 */
[----:B------:R-:W4:Y:S01]  /*8cb90*/  LDL.LU R178, [R1+0x7374] ;  /* 0x0073740001b27983 */ /* 0x000f220000300800 */
[----:B------:R-:W-:-:S02]  /*8cba0*/  IMAD.MOV.U32 R14, RZ, RZ, R174 ;  /* 0x000000ffff0e7224 */ /* 0x000fc400078e00ae */
[----:B------:R-:W-:Y:S01]  /*8cbb0*/  IMAD.MOV.U32 R15, RZ, RZ, R175 ;  /* 0x000000ffff0f7224 */ /* 0x000fe200078e00af */
[----:B------:R-:W4:Y:S04]  /*8cbc0*/  LDL.LU R179, [R1+0x7370] ;  /* 0x0073700001b37983 */ /* 0x000f280000300800 */
[----:B------:R-:W4:Y:S04]  /*8cbd0*/  LDL.LU R174, [R1+0x736c] ;  /* 0x00736c0001ae7983 */ /* 0x000f280000300800 */
[----:B------:R-:W4:Y:S09]  /*8cbe0*/  LDL.LU R175, [R1+0x7368] ;  /* 0x0073680001af7983 */ /* 0x000f320000300800 */
        /* <DEDUP_REMOVED lines=27> */
[----:B------:R-:W-:Y:S01]  /*8cda0*/  IMAD.MOV.U32 R251, RZ, RZ, R83 ;  /* 0x000000fffffb7224 */ /* 0x000fe200078e0053 */
[----:B--2---:R-:W-:Y:S01]  /*8cdb0*/  MOV R199, R167 ;  /* 0x000000a700c77202 */ /* 0x004fe20000000f00 */
[----:B---3--:R-:W-:Y:S02]  /*8cdc0*/  IMAD.MOV.U32 R198, RZ, RZ, R166 ;  /* 0x000000ffffc67224 */ /* 0x008fe400078e00a6 */
[----:B----4-:R-:W-:Y:S01]  /*8cdd0*/  IMAD.MOV.U32 R197, RZ, RZ, R171 ;  /* 0x000000ffffc57224 */ /* 0x010fe200078e00ab */
[----:B------:R-:W-:-:S02]  /*8cde0*/  MOV R196, R170 ;  /* 0x000000aa00c47202 */ /* 0x000fc40000000f00 */
[----:B------:R-:W2:Y:S04]  /*8cdf0*/  LDL.LU R170, [R1+0x7364] ;  /* 0x0073640001aa7983 */ /* 0x000ea80000300800 */
[----:B------:R-:W2:Y:S04]  /*8ce00*/  LDL.LU R171, [R1+0x7360] ;  /* 0x0073600001ab7983 */ /* 0x000ea80000300800 */
[----:B------:R-:W3:Y:S04]  /*8ce10*/  LDL.LU R166, [R1+0x735c] ;  /* 0x00735c0001a67983 */ /* 0x000ee80000300800 */
[----:B------:R-:W3:Y:S01]  /*8ce20*/  LDL.LU R167, [R1+0x7358] ;  /* 0x0073580001a77983 */ /* 0x000ee20000300800 */
[----:B------:R-:W-:Y:S01]  /*8ce30*/  IMAD.MOV.U32 R115, RZ, RZ, R159 ;  /* 0x000000ffff737224 */ /* 0x000fe200078e009f */
[----:B------:R-:W-:Y:S01]  /*8ce40*/  MOV R114, R158 ;  /* 0x0000009e00727202 */ /* 0x000fe20000000f00 */
[----:B------:R-:W-:-:S02]  /*8ce50*/  IMAD.MOV.U32 R113, RZ, RZ, R163 ;  /* 0x000000ffff717224 */ /* 0x000fc400078e00a3 */
[----:B------:R-:W-:Y:S02]  /*8ce60*/  IMAD.MOV.U32 R112, RZ, RZ, R162 ;  /* 0x000000ffff707224 */ /* 0x000fe400078e00a2 */
[----:B------:R-:W4:Y:S04]  /*8ce70*/  LDL.LU R162, [R1+0x7354] ;  /* 0x0073540001a27983 */ /* 0x000f280000300800 */
[----:B------:R-:W4:Y:S04]  /*8ce80*/  LDL.LU R163, [R1+0x7350] ;  /* 0x0073500001a37983 */ /* 0x000f280000300800 */
[----:B------:R-:W2:Y:S04]  /*8ce90*/  LDL.LU R158, [R1+0x734c] ;  /* 0x00734c00019e7983 */ /* 0x000ea80000300800 */
[----:B------:R-:W2:Y:S01]  /*8cea0*/  LDL.LU R159, [R1+0x7348] ;  /* 0x00734800019f7983 */ /* 0x000ea20000300800 */
        /* <DEDUP_REMOVED lines=39> */
[----:B------:R-:W3:Y:S04]  /*8d120*/  LDL.LU R78, [R1+0x72c8] ;  /* 0x0072c800014e7983 */ /* 0x000ee80000300800 */
[----:B------:R-:W3:Y:S04]  /*8d130*/  LDL.LU R79, [R1+0x72c4] ;  /* 0x0072c400014f7983 */ /* 0x000ee80000300800 */
[----:B------:R-:W4:Y:S04]  /*8d140*/  LDL.LU R87, [R1+0x72c0] ;  /* 0x0072c00001577983 */ /* 0x000f280000300800 */
[----:B------:R-:W4:Y:S04]  /*8d150*/  LDL.LU R82, [R1+0x72bc] ;  /* 0x0072bc0001527983 */ /* 0x000f280000300800 */
[----:B------:R-:W4:Y:S01]  /*8d160*/  LDL.LU R83, [R1+0x72b8] ;  /* 0x0072b80001537983 */ /* 0x000f220000300800 */
[C---:B--2---:R-:W-:Y:S08]  /*8d170*/  HMMA.1688.F32.TF32 R108, R40.reuse, R74, R108 ;  /* 0x0000004a286c723c */ /* 0x044ff0000008106c */
[C---:B---3--:R-:W-:Y:S08]  /*8d180*/  HMMA.1688.F32.TF32 R112, R40.reuse, R78, R112 ;  /* 0x0000004e2870723c */ /* 0x048ff00000081070 */
[C---:B----4-:R-:W-:Y:S07]  /*8d190*/  HMMA.1688.F32.TF32 R116, R40.reuse, R82, R116 ;  /* 0x000000522874723c */ /* 0x050fee0000081074 */
[----:B------:R-:W-:Y:S04]  /*8d1a0*/  STL.64 [R1+0x36b0], R108 ;  /* 0x0036b06c01007387 */ /* 0x000fe80000100a00 */
[----:B------:R1:W-:Y:S04]  /*8d1b0*/  STL.64 [R1+0x36b8], R110 ;  /* 0x0036b86e01007387 */ /* 0x0003e80000100a00 */
[----:B-1----:R-:W2:Y:S04]  /*8d1c0*/  LDL.LU.64 R110, [R1+0x72b0] ;  /* 0x0072b000016e7983 */ /* 0x002ea80000300a00 */
[----:B------:R-:W3:Y:S04]  /*8d1d0*/  LDL.LU.64 R108, [R1+0x72a8] ;  /* 0x0072a800016c7983 */ /* 0x000ee80000300a00 */
[----:B------:R-:W-:Y:S04]  /*8d1e0*/  STL.64 [R1+0x36a0], R112 ;  /* 0x0036a07001007387 */ /* 0x000fe80000100a00 */
[----:B------:R1:W-:Y:S04]  /*8d1f0*/  STL.64 [R1+0x36a8], R114 ;  /* 0x0036a87201007387 */ /* 0x0003e80000100a00 */
[----:B-1----:R-:W4:Y:S04]  /*8d200*/  LDL.LU.64 R114, [R1+0x72a0] ;  /* 0x0072a00001727983 */ /* 0x002f280000300a00 */
[----:B------:R-:W3:Y:S04]  /*8d210*/  LDL.LU.64 R112, [R1+0x7298] ;  /* 0x0072980001707983 */ /* 0x000ee80000300a00 */
[----:B------:R-:W-:Y:S04]  /*8d220*/  STL.64 [R1+0x3690], R116 ;  /* 0x0036907401007387 */ /* 0x000fe80000100a00 */
[----:B------:R1:W-:Y:S04]  /*8d230*/  STL.64 [R1+0x3698], R118 ;  /* 0x0036987601007387 */ /* 0x0003e80000100a00 */
[----:B-1----:R-:W3:Y:S01]  /*8d240*/  LDL.LU.64 R118, [R1+0x7290] ;  /* 0x0072900001767983 */ /* 0x002ee20000300a00 */
[C---:B------:R-:W-:Y:S03]  /*8d250*/  HMMA.1688.F32.TF32 R196, R40.reuse, R86, R196 ;  /* 0x0000005628c4723c */ /* 0x040fe600000810c4 */
[----:B------:R-:W3:Y:S11]  /*8d260*/  LDL.LU.64 R116, [R1+0x7288] ;  /* 0x0072880001747983 */ /* 0x000ef60000300a00 */
[----:B------:R-:W-:Y:S09]  /*8d270*/  @!UPT UIADD3 URZ, URZ, URZ, URZ ;  /* 0x0000003f3f3ff290 */ /* 0x000ff2000fffe03f */
[----:B------:R-:W-:Y:S04]  /*8d280*/  STL.64 [R1+0x3680], R196 ;  /* 0x003680c401007387 */ /* 0x000fe80000100a00 */
[----:B------:R1:W-:Y:S02]  /*8d290*/  STL.64 [R1+0x3688], R198 ;  /* 0x003688c601007387 */ /* 0x0003e40000100a00 */
[C---:B-1----:R-:W-:Y:S08]  /*8d2a0*/  HMMA.1688.F32.TF32 R196, R40.reuse, R90, R12 ;  /* 0x0000005a28c4723c */ /* 0x042ff0000008100c */
[C---:B------:R-:W-:Y:S08]  /*8d2b0*/  HMMA.1688.F32.TF32 R12, R40.reuse, R94, R8 ;  /* 0x0000005e280c723c */ /* 0x040ff00000081008 */
[C---:B------:R-:W-:Y:S07]  /*8d2c0*/  HMMA.1688.F32.TF32 R8, R40.reuse, R98, R16 ;  /* 0x000000622808723c */ /* 0x040fee0000081010 */
[----:B------:R-:W-:Y:S01]  /*8d2d0*/  STL.64 [R1+0x3670], R196 ;  /* 0x003670c401007387 */ /* 0x000fe20000100a00 */
[C---:B------:R-:W-:Y:S03]  /*8d2e0*/  HMMA.1688.F32.TF32 R16, R40.reuse, R102, R20 ;  /* 0x000000662810723c */ /* 0x040fe60000081014 */
[----:B------:R-:W-:Y:S04]  /*8d2f0*/  STL.64 [R1+0x3678], R198 ;  /* 0x003678c601007387 */ /* 0x000fe80000100a00 */
[----:B------:R-:W-:Y:S04]  /*8d300*/  STL.64 [R1+0x3660], R12 ;  /* 0x0036600c01007387 */ /* 0x000fe80000100a00 */
[----:B------:R1:W-:Y:S04]  /*8d310*/  STL.64 [R1+0x3668], R14 ;  /* 0x0036680e01007387 */ /* 0x0003e80000100a00 */
[----:B------:R-:W-:Y:S04]  /*8d320*/  STL.64 [R1+0x3650], R8 ;  /* 0x0036500801007387 */ /* 0x000fe80000100a00 */
[----:B------:R2:W-:Y:S01]  /*8d330*/  STL.64 [R1+0x3658], R10 ;  /* 0x0036580a01007387 */ /* 0x0005e20000100a00 */
[C---:B-1----:R-:W-:Y:S03]  /*8d340*/  HMMA.1688.F32.TF32 R12, R40.reuse, R106, R24 ;  /* 0x0000006a280c723c */ /* 0x042fe60000081018 */
[----:B------:R-:W-:Y:S04]  /*8d350*/  STL.64 [R1+0x3640], R16 ;  /* 0x0036401001007387 */ /* 0x000fe80000100a00 */
[----:B------:R4:W-:Y:S11]  /*8d360*/  STL.64 [R1+0x3648], R18 ;  /* 0x0036481201007387 */ /* 0x0009f60000100a00 */
[----:B------:R-:W-:Y:S05]  /*8d370*/  @!UPT UIADD3 URZ, URZ, URZ, URZ ;  /* 0x0000003f3f3ff290 */ /* 0x000fea000fffe03f */
[----:B------:R-:W-:Y:S04]  /*8d380*/  STL.64 [R1+0x3630], R12 ;  /* 0x0036300c01007387 */ /* 0x000fe80000100a00 */
[----:B------:R-:W-:Y:S01]  /*8d390*/  STL.64 [R1+0x3638], R14 ;  /* 0x0036380e01007387 */ /* 0x000fe20000100a00 */
[C---:B--2---:R-:W-:Y:S08]  /*8d3a0*/  HMMA.1688.F32.TF32 R8, R40.reuse, R110, R28 ;  /* 0x0000006e2808723c */ /* 0x044ff0000008101c */
[C---:B----4-:R-:W-:Y:S11]  /*8d3b0*/  HMMA.1688.F32.TF32 R16, R40.reuse, R114, R32 ;  /* 0x000000722810723c */ /* 0x050ff60000081020 */
[----:B------:R-:W-:Y:S04]  /*8d3c0*/  @!UPT UIADD3 URZ, URZ, URZ, URZ ;  /* 0x0000003f3f3ff290 */ /* 0x000fe8000fffe03f */
[----:B------:R-:W-:Y:S04]  /*8d3d0*/  STL.64 [R1+0x3620], R8 ;  /* 0x0036200801007387 */ /* 0x000fe80000100a00 */
[----:B------:R1:W-:Y:S02]  /*8d3e0*/  STL.64 [R1+0x3628], R10 ;  /* 0x0036280a01007387 */ /* 0x0003e40000100a00 */
[C---:B-1----:R-:W-:Y:S08]  /*8d3f0*/  HMMA.1688.F32.TF32 R8, R40.reuse, R122, R44 ;  /* 0x0000007a2808723c */ /* 0x042ff0000008102c */
[C---:B---3--:R-:W-:Y:S01]  /*8d400*/  HMMA.1688.F32.TF32 R12, R40.reuse, R118, R36 ;  /* 0x00000076280c723c */ /* 0x048fe20000081024 */
[----:B------:R-:W-:Y:S04]  /*8d410*/  STL.64 [R1+0x3610], R16 ;  /* 0x0036101001007387 */ /* 0x000fe80000100a00 */
[----:B------:R1:W-:Y:S03]  /*8d420*/  STL.64 [R1+0x3618], R18 ;  /* 0x0036181201007387 */ /* 0x0003e60000100a00 */
[C---:B-1----:R-:W-:Y:S11]  /*8d430*/  HMMA.1688.F32.TF32 R16, R40.reuse, R126, R48 ;  /* 0x0000007e2810723c */ /* 0x042ff60000081030 */
[----:B------:R-:W-:Y:S04]  /*8d440*/  @!UPT UIADD3 URZ, URZ, URZ, URZ ;  /* 0x0000003f3f3ff290 */ /* 0x000fe8000fffe03f */
[----:B------:R-:W-:Y:S04]  /*8d450*/  STL.64 [R1+0x3600], R12 ;  /* 0x0036000c01007387 */ /* 0x000fe80000100a00 */
[----:B------:R1:W-:Y:S04]  /*8d460*/  STL.64 [R1+0x3608], R14 ;  /* 0x0036080e01007387 */ /* 0x0003e80000100a00 */
[----:B------:R-:W-:Y:S04]  /*8d470*/  STL.64 [R1+0x35f0], R8 ;  /* 0x0035f00801007387 */ /* 0x000fe80000100a00 */
[----:B------:R2:W-:Y:S01]  /*8d480*/  STL.64 [R1+0x35f8], R10 ;  /* 0x0035f80a01007387 */ /* 0x0005e20000100a00 */
[C---:B-1----:R-:W-:Y:S08]  /*8d490*/  HMMA.1688.F32.TF32 R12, R40.reuse, R130, R180 ;  /* 0x00000082280c723c */ /* 0x042ff000000810b4 */
[C---:B--2---:R-:W-:Y:S01]  /*8d4a0*/  HMMA.1688.F32.TF32 R8, R40.reuse, R134, R244 ;  /* 0x000000862808723c */ /* 0x044fe200000810f4 */
[----:B------:R-:W-:Y:S04]  /*8d4b0*/  STL.64 [R1+0x35e0], R16 ;  /* 0x0035e01001007387 */ /* 0x000fe80000100a00 */
[----:B------:R1:W-:Y:S10]  /*8d4c0*/  STL.64 [R1+0x35e8], R18 ;  /* 0x0035e81201007387 */ /* 0x0003f40000100a00 */
[----:B------:R-:W-:Y:S01]  /*8d4d0*/  STL.64 [R1+0x35d0], R12 ;  /* 0x0035d00c01007387 */ /* 0x000fe20000100a00 */
[C---:B-1----:R-:W-:Y:S03]  /*8d4e0*/  HMMA.1688.F32.TF32 R16, R40.reuse, R138, R200 ;  /* 0x0000008a2810723c */ /* 0x042fe600000810c8 */
[----:B------:R1:W-:Y:S04]  /*8d4f0*/  STL.64 [R1+0x35d8], R14 ;  /* 0x0035d80e01007387 */ /* 0x0003e80000100a00 */
[----:B------:R-:W-:Y:S04]  /*8d500*/  STL.64 [R1+0x35c0], R8 ;  /* 0x0035c00801007387 */ /* 0x000fe80000100a00 */
[----:B------:R2:W-:Y:S01]  /*8d510*/  STL.64 [R1+0x35c8], R10 ;  /* 0x0035c80a01007387 */ /* 0x0005e20000100a00 */
[C---:B-1----:R-:W-:Y:S08]  /*8d520*/  HMMA.1688.F32.TF32 R12, R40.reuse, R142, R204 ;  /* 0x0000008e280c723c */ /* 0x042ff000000810cc */
[C---:B--2---:R-:W-:Y:S03]  /*8d530*/  HMMA.1688.F32.TF32 R8, R40.reuse, R146, R224 ;  /* 0x000000922808723c */ /* 0x044fe600000810e0 */
[----:B------:R-:W-:Y:S04]  /*8d540*/  STL.64 [R1+0x35b0], R16 ;  /* 0x0035b01001007387 */ /* 0x000fe80000100a00 */
[----:B------:R1:W-:Y:S08]  /*8d550*/  STL.64 [R1+0x35b8], R18 ;  /* 0x0035b81201007387 */ /* 0x0003f00000100a00 */
        /* <DEDUP_REMOVED lines=23> */
[----:B-1----:R-:W-:Y:S08]  /*8d6d0*/  HMMA.1688.F32.TF32 R12, R40, R178, R220 ;  /* 0x000000b2280c723c */ /* 0x002ff000000810dc */
        /* <DEDUP_REMOVED lines=11> */
[----:B------:R-:W-:Y:S04]  /*8d790*/  STL.64 [R1+0x22a8], R18 ;  /* 0x0022a81201007387 */ /* 0x000fe80000100a00 */
[----:B------:R-:W2:Y:S04]  /*8d7a0*/  LDL.LU R184, [R1+0x18b0] ;  /* 0x0018b00001b87983 */ /* 0x000ea80000300800 */
[----:B------:R-:W-:Y:S04]  /*8d7b0*/  STL.64 [R1+0x2290], R12 ;  /* 0x0022900c01007387 */ /* 0x000fe80000100a00 */
[----:B------:R-:W-:Y:S04]  /*8d7c0*/  STL.64 [R1+0x2298], R14 ;  /* 0x0022980e01007387 */ /* 0x000fe80000100a00 */
[----:B------:R1:W-:Y:S04]  /*8d7d0*/  STL.64 [R1+0x2280], R8 ;  /* 0x0022800801007387 */ /* 0x0003e80000100a00 */
[----:B------:R3:W-:Y:S04]  /*8d7e0*/  STL.64 [R1+0x2288], R10 ;  /* 0x0022880a01007387 */ /* 0x0007e80000100a00 */
[----:B------:R-:W2:Y:S04]  /*8d7f0*/  LDL.LU R185, [R1+0x18b4] ;  /* 0x0018b40001b97983 */ /* 0x000ea80000300800 */
[----:B------:R-:W2:Y:S04]  /*8d800*/  LDL.LU R186, [R1+0x18b8] ;  /* 0x0018b80001ba7983 */ /* 0x000ea80000300800 */
[----:B------:R-:W2:Y:S04]  /*8d810*/  LDL.LU R187, [R1+0x18bc] ;  /* 0x0018bc0001bb7983 */ /* 0x000ea80000300800 */
[----:B------:R-:W4:Y:S04]  /*8d820*/  LDL.LU R188, [R1+0x18c0] ;  /* 0x0018c00001bc7983 */ /* 0x000f280000300800 */
[----:B------:R-:W4:Y:S04]  /*8d830*/  LDL.LU R189, [R1+0x18c4] ;  /* 0x0018c40001bd7983 */ /* 0x000f280000300800 */
[----:B------:R-:W4:Y:S04]  /*8d840*/  LDL.LU R190, [R1+0x18c8] ;  /* 0x0018c80001be7983 */ /* 0x000f280000300800 */
[----:B------:R-:W4:Y:S04]  /*8d850*/  LDL.LU R191, [R1+0x18cc] ;  /* 0x0018cc0001bf7983 */ /* 0x000f280000300800 */
        /* <DEDUP_REMOVED lines=60> */
[----:B-1----:R-:W2:Y:S04]  /*8dc20*/  LDL.LU R8, [R1+0x1a20] ;  /* 0x001a200001087983 */ /* 0x002ea80000300800 */
[----:B------:R-:W2:Y:S04]  /*8dc30*/  LDL.LU R9, [R1+0x1a24] ;  /* 0x001a240001097983 */ /* 0x000ea80000300800 */
[----:B---3--:R-:W2:Y:S04]  /*8dc40*/  LDL.LU R10, [R1+0x1a28] ;  /* 0x001a2800010a7983 */ /* 0x008ea80000300800 */
[----:B------:R-:W2:Y:S04]  /*8dc50*/  LDL.LU R11, [R1+0x1a2c] ;  /* 0x001a2c00010b7983 */ /* 0x000ea80000300800 */
[----:B------:R-:W3:Y:S04]  /*8dc60*/  LDL.LU R12, [R1+0x1a30] ;  /* 0x001a3000010c7983 */ /* 0x000ee80000300800 */
[----:B------:R-:W3:Y:S04]  /*8dc70*/  LDL.LU R13, [R1+0x1a34] ;  /* 0x001a3400010d7983 */ /* 0x000ee80000300800 */
[----:B------:R-:W3:Y:S04]  /*8dc80*/  LDL.LU R14, [R1+0x1a38] ;  /* 0x001a3800010e7983 */ /* 0x000ee80000300800 */
[----:B------:R-:W3:Y:S04]  /*8dc90*/  LDL.LU R15, [R1+0x1a3c] ;  /* 0x001a3c00010f7983 */ /* 0x000ee80000300800 */
[----:B------:R-:W2:Y:S04]  /*8dca0*/  LDL.LU R16, [R1+0x1a10] ;  /* 0x001a100001107983 */ /* 0x000ea80000300800 */
[----:B------:R-:W2:Y:S04]  /*8dcb0*/  LDL.LU R17, [R1+0x1a14] ;  /* 0x001a140001117983 */ /* 0x000ea80000300800 */
        /* <DEDUP_REMOVED lines=30> */
[C---:B---3--:R-:W-:Y:S08]  /*8dea0*/  HMMA.1688.F32.TF32 R40, R4.reuse, R70, R12 ;  /* 0x000000460428723c */ /* 0x048ff0000008100c */
[C---:B--2---:R-:W-:Y:S08]  /*8deb0*/  HMMA.1688.F32.TF32 R12, R4.reuse, R74, R8 ;  /* 0x0000004a040c723c */ /* 0x044ff00000081008 */
[C---:B----4-:R-:W-:Y:S07]  /*8dec0*/  HMMA.1688.F32.TF32 R8, R4.reuse, R78, R16 ;  /* 0x0000004e0408723c */ /* 0x050fee0000081010 */
[----:B------:R-:W-:Y:S01]  /*8ded0*/  STL.64 [R1+0x2270], R40 ;  /* 0x0022702801007387 */ /* 0x000fe20000100a00 */
[C---:B------:R-:W-:Y:S03]  /*8dee0*/  HMMA.1688.F32.TF32 R16, R4.reuse, R82, R20 ;  /* 0x000000520410723c */ /* 0x040fe60000081014 */
[----:B------:R-:W-:Y:S04]  /*8def0*/  STL.64 [R1+0x2278], R42 ;  /* 0x0022782a01007387 */ /* 0x000fe80000100a00 */
[----:B------:R-:W-:Y:S04]  /*8df00*/  STL.64 [R1+0x2260], R12 ;  /* 0x0022600c01007387 */ /* 0x000fe80000100a00 */
[----:B------:R1:W-:Y:S02]  /*8df10*/  STL.64 [R1+0x2268], R14 ;  /* 0x0022680e01007387 */ /* 0x0003e40000100a00 */
[C---:B-1----:R-:W-:Y:S02]  /*8df20*/  HMMA.1688.F32.TF32 R12, R4.reuse, R86, R24 ;  /* 0x00000056040c723c */ /* 0x042fe40000081018 */
[----:B------:R-:W-:Y:S04]  /*8df30*/  STL.64 [R1+0x2250], R8 ;  /* 0x0022500801007387 */ /* 0x000fe80000100a00 */
[----:B------:R-:W-:Y:S04]  /*8df40*/  STL.64 [R1+0x2258], R10 ;  /* 0x0022580a01007387 */ /* 0x000fe80000100a00 */
[----:B------:R-:W-:Y:S04]  /*8df50*/  STL.64 [R1+0x2240], R16 ;  /* 0x0022401001007387 */ /* 0x000fe80000100a00 */
[----:B------:R-:W-:Y:S01]  /*8df60*/  STL.64 [R1+0x2248], R18 ;  /* 0x0022481201007387 */ /* 0x000fe20000100a00 */
[C---:B------:R-:W-:Y:S03]  /*8df70*/  HMMA.1688.F32.TF32 R20, R4.reuse, R94, R32 ;  /* 0x0000005e0414723c */ /* 0x040fe60000081020 */
[----:B------:R-:W-:Y:S04]  /*8df80*/  LDS R8, [R2+0x4100] ;  /* 0x0041000002087984 */ /* 0x000fe80000000800 */
[----:B------:R-:W-:Y:S04]  /*8df90*/  LDS R10, [R2+0x6100] ;  /* 0x00610000020a7984 */ /* 0x000fe80000000800 */
[----:B------:R-:W-:Y:S04]  /*8dfa0*/  STL.64 [R1+0x2230], R12 ;  /* 0x0022300c01007387 */ /* 0x000fe80000100a00 */
[----:B------:R1:W-:Y:S04]  /*8dfb0*/  STL.64 [R1+0x2238], R14 ;  /* 0x0022380e01007387 */ /* 0x0003e80000100a00 */
[----:B------:R-:W-:Y:S04]  /*8dfc0*/  LDS R9, [R0+0x4100] ;  /* 0x0041000000097984 */ /* 0x000fe80000000800 */
[----:B------:R-:W2:Y:S01]  /*8dfd0*/  LDS R11, [R0+0x6100] ;  /* 0x00610000000b7984 */ /* 0x000ea20000000800 */
[C---:B-1----:R-:W-:Y:S08]  /*8dfe0*/  HMMA.1688.F32.TF32 R12, R4.reuse, R90, R28 ;  /* 0x0000005a040c723c */ /* 0x042ff0000008101c */
[C---:B------:R-:W-:Y:S11]  /*8dff0*/  HMMA.1688.F32.TF32 R16, R4.reuse, R98, R36 ;  /* 0x000000620410723c */ /* 0x040ff60000081024 */
[----:B------:R-:W-:Y:S04]  /*8e000*/  @!UPT UIADD3 URZ, URZ, URZ, URZ ;  /* 0x0000003f3f3ff290 */ /* 0x000fe8000fffe03f */
[----:B------:R-:W-:Y:S04]  /*8e010*/  STL.64 [R1+0x3510], R12 ;  /* 0x0035100c01007387 */ /* 0x000fe80000100a00 */
[----:B------:R1:W-:Y:S02]  /*8e020*/  STL.64 [R1+0x3518], R14 ;  /* 0x0035180e01007387 */ /* 0x0003e40000100a00 */
[C---:B-1----:R-:W-:Y:S02]  /*8e030*/  HMMA.1688.F32.TF32 R12, R4.reuse, R102, R44 ;  /* 0x00000066040c723c */ /* 0x042fe4000008102c */
[----:B------:R-:W-:Y:S04]  /*8e040*/  STL.64 [R1+0x3500], R20 ;  /* 0x0035001401007387 */ /* 0x000fe80000100a00 */
[----:B------:R1:W-:Y:S04]  /*8e050*/  STL.64 [R1+0x3508], R22 ;  /* 0x0035081601007387 */ /* 0x0003e80000100a00 */
[----:B------:R-:W-:Y:S04]  /*8e060*/  STL.64 [R1+0x34f0], R16 ;  /* 0x0034f01001007387 */ /* 0x000fe80000100a00 */
[----:B------:R3:W-:Y:S01]  /*8e070*/  STL.64 [R1+0x34f8], R18 ;  /* 0x0034f81201007387 */ /* 0x0007e20000100a00 */
[C---:B-1----:R-:W-:Y:S08]  /*8e080*/  HMMA.1688.F32.TF32 R20, R4.reuse, R106, R48 ;  /* 0x0000006a0414723c */ /* 0x042ff00000081030 */
[----:B------:R-:W-:Y:S01]  /*8e090*/  STL.64 [R1+0x34e0], R12 ;  /* 0x0034e00c01007387 */ /* 0x000fe20000100a00 */
[C---:B---3--:R-:W-:Y:S03]  /*8e0a0*/  HMMA.1688.F32.TF32 R16, R4.reuse, R110, R180 ;  /* 0x0000006e0410723c */ /* 0x048fe600000810b4 */
[----:B------:R1:W-:Y:S05]  /*8e0b0*/  STL.64 [R1+0x34e8], R14 ;  /* 0x0034e80e01007387 */ /* 0x0003ea0000100a00 */
[C---:B-1----:R-:W-:Y:S06]  /*8e0c0*/  HMMA.1688.F32.TF32 R12, R4.reuse, R114, R244 ;  /* 0x00000072040c723c */ /* 0x042fec00000810f4 */
[----:B------:R-:W-:Y:S04]  /*8e0d0*/  STL.64 [R1+0x34d0], R20 ;  /* 0x0034d01401007387 */ /* 0x000fe80000100a00 */
[----:B------:R1:W-:Y:S05]  /*8e0e0*/  STL.64 [R1+0x34d8], R22 ;  /* 0x0034d81601007387 */ /* 0x0003ea0000100a00 */
[----:B------:R-:W-:Y:S04]  /*8e0f0*/  STL.64 [R1+0x34c0], R16 ;  /* 0x0034c01001007387 */ /* 0x000fe80000100a00 */
[----:B------:R3:W-:Y:S01]  /*8e100*/  STL.64 [R1+0x34c8], R18 ;  /* 0x0034c81201007387 */ /* 0x0007e20000100a00 */
[C---:B-1----:R-:W-:Y:S03]  /*8e110*/  HMMA.1688.F32.TF32 R20, R4.reuse, R118, R200 ;  /* 0x000000760414723c */ /* 0x042fe600000810c8 */
[----:B------:R-:W-:Y:S05]  /*8e120*/  STL.64 [R1+0x34b0], R12 ;  /* 0x0034b00c01007387 */ /* 0x000fea0000100a00 */
[C---:B---3--:R-:W-:Y:S01]  /*8e130*/  HMMA.1688.F32.TF32 R16, R4.reuse, R122, R204 ;  /* 0x0000007a0410723c */ /* 0x048fe200000810cc */
[----:B------:R1:W-:Y:S07]  /*8e140*/  STL.64 [R1+0x34b8], R14 ;  /* 0x0034b80e01007387 */ /* 0x0003ee0000100a00 */
[C---:B-1----:R-:W-:Y:S07]  /*8e150*/  HMMA.1688.F32.TF32 R12, R4.reuse, R126, R224 ;  /* 0x0000007e040c723c */ /* 0x042fee00000810e0 */
[----:B------:R-:W-:Y:S04]  /*8e160*/  STL.64 [R1+0x34a0], R20 ;  /* 0x0034a01401007387 */ /* 0x000fe80000100a00 */
[----:B------:R1:W-:Y:S04]  /*8e170*/  STL.64 [R1+0x34a8], R22 ;  /* 0x0034a81601007387 */ /* 0x0003e80000100a00 */
        /* <DEDUP_REMOVED lines=34> */
[----:B------:R1:W-:Y:S04]  /*8e3a0*/  STL.64 [R1+0x33e0], R20 ;  /* 0x0033e01401007387 */ /* 0x0003e80000100a00 */
[----:B------:R3:W-:Y:S04]  /*8e3b0*/  STL.64 [R1+0x33e8], R22 ;  /* 0x0033e81601007387 */ /* 0x0007e80000100a00 */
[----:B------:R-:W4:Y:S04]  /*8e3c0*/  LDL.LU R184, [R1+0x1700] ;  /* 0x0017000001b87983 */ /* 0x000f280000300800 */
[----:B------:R-:W-:Y:S04]  /*8e3d0*/  STL.64 [R1+0x33d0], R16 ;  /* 0x0033d01001007387 */ /* 0x000fe80000100a00 */
[----:B------:R-:W-:Y:S04]  /*8e3e0*/  STL.64 [R1+0x33d8], R18 ;  /* 0x0033d81201007387 */ /* 0x000fe80000100a00 */
[----:B------:R1:W-:Y:S04]  /*8e3f0*/  STL.64 [R1+0x33c0], R12 ;  /* 0x0033c00c01007387 */ /* 0x0003e80000100a00 */
[----:B------:R1:W-:Y:S04]  /*8e400*/  STL.64 [R1+0x33c8], R14 ;  /* 0x0033c80e01007387 */ /* 0x0003e80000100a00 */
        /* <DEDUP_REMOVED lines=107> */
[----:B---3--:R-:W-:Y:S03]  /*8eac0*/  HMMA.1688.F32.TF32 R40, R4, R178, R196 ;  /* 0x000000b20428723c */ /* 0x008fe600000810c4 */
[----:B------:R-:W-:Y:S04]  /*8ead0*/  LDS R4, [R2+0x4180] ;  /* 0x0041800002047984 */ /* 0x000fe80000000800 */
[----:B------:R-:W-:Y:S01]  /*8eae0*/  LDS R6, [R2+0x6180] ;  /* 0x0061800002067984 */ /* 0x000fe20000000800 */
[C---:B--2---:R-:W-:Y:S03]  /*8eaf0*/  HMMA.1688.F32.TF32 R20, R8.reuse, R62, R20 ;  /* 0x0000003e0814723c */ /* 0x044fe60000081014 */
[----:B------:R-:W-:Y:S04]  /*8eb00*/  LDS R5, [R0+0x4180] ;  /* 0x0041800000057984 */ /* 0x000fe80000000800 */
[----:B------:R-:W1:Y:S08]  /*8eb10*/  LDS R7, [R0+0x6180] ;  /* 0x0061800000077984 */ /* 0x000e700000000800 */
[----:B------:R-:W-:Y:S04]  /*8eb20*/  STL.64 [R1+0x2220], R40 ;  /* 0x0022202801007387 */ /* 0x000fe80000100a00 */
[----:B------:R4:W-:Y:S02]  /*8eb30*/  STL.64 [R1+0x2228], R42 ;  /* 0x0022282a01007387 */ /* 0x0009e40000100a00 */
[C---:B----4-:R-:W-:Y:S08]  /*8eb40*/  HMMA.1688.F32.TF32 R40, R8.reuse, R54, R12 ;  /* 0x000000360828723c */ /* 0x050ff0000008100c */
[C---:B------:R-:W-:Y:S08]  /*8eb50*/  HMMA.1688.F32.TF32 R12, R8.reuse, R58, R16 ;  /* 0x0000003a080c723c */ /* 0x040ff00000081010 */
[C---:B------:R-:W-:Y:S07]  /*8eb60*/  HMMA.1688.F32.TF32 R16, R8.reuse, R66, R24 ;  /* 0x000000420810723c */ /* 0x040fee0000081018 */
[----:B------:R-:W-:Y:S04]  /*8eb70*/  STL.64 [R1+0x33b0], R40 ;  /* 0x0033b02801007387 */ /* 0x000fe80000100a00 */
[----:B------:R-:W-:Y:S04]  /*8eb80*/  STL.64 [R1+0x33b8], R42 ;  /* 0x0033b82a01007387 */ /* 0x000fe80000100a00 */
[----:B------:R-:W-:Y:S04]  /*8eb90*/  STL.64 [R1+0x33a0], R12 ;  /* 0x0033a00c01007387 */ /* 0x000fe80000100a00 */
[----:B------:R2:W-:Y:S02]  /*8eba0*/  STL.64 [R1+0x33a8], R14 ;  /* 0x0033a80e01007387 */ /* 0x0005e40000100a00 */
[C---:B--2---:R-:W-:Y:S02]  /*8ebb0*/  HMMA.1688.F32.TF32 R12, R8.reuse, R70, R28 ;  /* 0x00000046080c723c */ /* 0x044fe4000008101c */
[----:B------:R-:W-:Y:S04]  /*8ebc0*/  STL.64 [R1+0x3390], R20 ;  /* 0x0033901401007387 */ /* 0x000fe80000100a00 */
[----:B------:R2:W-:Y:S04]  /*8ebd0*/  STL.64 [R1+0x3398], R22 ;  /* 0x0033981601007387 */ /* 0x0005e80000100a00 */
[----:B------:R-:W-:Y:S04]  /*8ebe0*/  STL.64 [R1+0x3380], R16 ;  /* 0x0033801001007387 */ /* 0x000fe80000100a00 */
[----:B------:R3:W-:Y:S01]  /*8ebf0*/  STL.64 [R1+0x3388], R18 ;  /* 0x0033881201007387 */ /* 0x0007e20000100a00 */
[C---:B--2---:R-:W-:Y:S08]  /*8ec00*/  HMMA.1688.F32.TF32 R20, R8.reuse, R74, R32 ;  /* 0x0000004a0814723c */ /* 0x044ff00000081020 */
[----:B------:R-:W-:Y:S01]  /*8ec10*/  STL.64 [R1+0x3370], R12 ;  /* 0x0033700c01007387 */ /* 0x000fe20000100a00 */
[C---:B---3--:R-:W-:Y:S03]  /*8ec20*/  HMMA.1688.F32.TF32 R16, R8.reuse, R78, R36 ;  /* 0x0000004e0810723c */ /* 0x048fe60000081024 */
[----:B------:R2:W-:Y:S05]  /*8ec30*/  STL.64 [R1+0x3378], R14 ;  /* 0x0033780e01007387 */ /* 0x0005ea0000100a00 */
[C---:B--2---:R-:W-:Y:S06]  /*8ec40*/  HMMA.1688.F32.TF32 R12, R8.reuse, R82, R44 ;  /* 0x00000052080c723c */ /* 0x044fec000008102c */
[----:B------:R-:W-:Y:S04]  /*8ec50*/  STL.64 [R1+0x3360], R20 ;  /* 0x0033601401007387 */ /* 0x000fe80000100a00 */
[----:B------:R2:W-:Y:S05]  /*8ec60*/  STL.64 [R1+0x3368], R22 ;  /* 0x0033681601007387 */ /* 0x0005ea0000100a00 */
[----:B------:R-:W-:Y:S04]  /*8ec70*/  STL.64 [R1+0x3350], R16 ;  /* 0x0033501001007387 */ /* 0x000fe80000100a00 */
[----:B------:R3:W-:Y:S01]  /*8ec80*/  STL.64 [R1+0x3358], R18 ;  /* 0x0033581201007387 */ /* 0x0007e20000100a00 */
[C---:B--2---:R-:W-:Y:S03]  /*8ec90*/  HMMA.1688.F32.TF32 R20, R8.reuse, R86, R48 ;  /* 0x000000560814723c */ /* 0x044fe60000081030 */
[----:B------:R-:W-:Y:S05]  /*8eca0*/  STL.64 [R1+0x3340], R12 ;  /* 0x0033400c01007387 */ /* 0x000fea0000100a00 */
[C---:B---3--:R-:W-:Y:S01]  /*8ecb0*/  HMMA.1688.F32.TF32 R16, R8.reuse, R90, R180 ;  /* 0x0000005a0810723c */ /* 0x048fe200000810b4 */
[----:B------:R2:W-:Y:S07]  /*8ecc0*/  STL.64 [R1+0x3348], R14 ;  /* 0x0033480e01007387 */ /* 0x0005ee0000100a00 */
[C---:B--2---:R-:W-:Y:S07]  /*8ecd0*/  HMMA.1688.F32.TF32 R12, R8.reuse, R94, R244 ;  /* 0x0000005e080c723c */ /* 0x044fee00000810f4 */
[----:B------:R-:W-:Y:S04]  /*8ece0*/  STL.64 [R1+0x3330], R20 ;  /* 0x0033301401007387 */ /* 0x000fe80000100a00 */
[----:B------:R2:W-:Y:S04]  /*8ecf0*/  STL.64 [R1+0x3338], R22 ;  /* 0x0033381601007387 */ /* 0x0005e80000100a00 */
        /* <DEDUP_REMOVED lines=113> */
[----:B--2---:R-:W2:Y:S04]  /*8f410*/  LDL.LU R20, [R1+0x16b0] ;  /* 0x0016b00001147983 */ /* 0x004ea80000300800 */
[----:B------:R-:W2:Y:S04]  /*8f420*/  LDL.LU R21, [R1+0x16b4] ;  /* 0x0016b40001157983 */ /* 0x000ea80000300800 */
[----:B---3--:R-:W2:Y:S04]  /*8f430*/  LDL.LU R22, [R1+0x16b8] ;  /* 0x0016b80001167983 */ /* 0x008ea80000300800 */
[----:B------:R-:W2:Y:S04]  /*8f440*/  LDL.LU R23, [R1+0x16bc] ;  /* 0x0016bc0001177983 */ /* 0x000ea80000300800 */
[----:B-1----:R-:W3:Y:S04]  /*8f450*/  LDL.LU R12, [R1+0x16d0] ;  /* 0x0016d000010c7983 */ /* 0x002ee80000300800 */
[----:B------:R-:W3:Y:S04]  /*8f460*/  LDL.LU R13, [R1+0x16d4] ;  /* 0x0016d400010d7983 */ /* 0x000ee80000300800 */
[----:B------:R-:W3:Y:S04]  /*8f470*/  LDL.LU R14, [R1+0x16d8] ;  /* 0x0016d800010e7983 */ /* 0x000ee80000300800 */
[----:B------:R-:W3:Y:S04]  /*8f480*/  LDL.LU R15, [R1+0x16dc] ;  /* 0x0016dc00010f7983 */ /* 0x000ee80000300800 */
[----:B------:R-:W2:Y:S04]  /*8f490*/  LDL.LU R196, [R1+0x16e0] ;  /* 0x0016e00001c47983 */ /* 0x000ea80000300800 */
[----:B------:R-:W2:Y:S04]  /*8f4a0*/  LDL.LU R197, [R1+0x16e4] ;  /* 0x0016e40001c57983 */ /* 0x000ea80000300800 */
        /* <DEDUP_REMOVED lines=36> */
[C---:B----4-:R-:W-:Y:S11]  /*8f6f0*/  HMMA.1688.F32.TF32 R12, R8.reuse, R166, R16 ;  /* 0x000000a6080c723c */ /* 0x050ff60000081010 */
[----:B------:R-:W-:Y:S04]  /*8f700*/  @!UPT UIADD3 URZ, URZ, URZ, URZ ;  /* 0x0000003f3f3ff290 */ /* 0x000fe8000fffe03f */
[----:B------:R-:W-:Y:S01]  /*8f710*/  STL.64 [R1+0x3210], R196 ;  /* 0x003210c401007387 */ /* 0x000fe20000100a00 */
[C---:B------:R-:W-:Y:S03]  /*8f720*/  HMMA.1688.F32.TF32 R20, R8.reuse, R170, R20 ;  /* 0x000000aa0814723c */ /* 0x040fe60000081014 */
[----:B------:R-:W-:Y:S04]  /*8f730*/  STL.64 [R1+0x3218], R198 ;  /* 0x003218c601007387 */ /* 0x000fe80000100a00 */
[----:B------:R-:W-:Y:S01]  /*8f740*/  STL.64 [R1+0x3200], R40 ;  /* 0x0032002801007387 */ /* 0x000fe20000100a00 */
[C---:B------:R-:W-:Y:S03]  /*8f750*/  HMMA.1688.F32.TF32 R16, R8.reuse, R174, R24 ;  /* 0x000000ae0810723c */ /* 0x040fe60000081018 */
[----:B------:R-:W-:Y:S04]  /*8f760*/  STL.64 [R1+0x3208], R42 ;  /* 0x0032082a01007387 */ /* 0x000fe80000100a00 */
[----:B------:R-:W-:Y:S04]  /*8f770*/  STL.64 [R1+0x31f0], R12 ;  /* 0x0031f00c01007387 */ /* 0x000fe80000100a00 */
[----:B------:R1:W-:Y:S02]  /*8f780*/  STL.64 [R1+0x31f8], R14 ;  /* 0x0031f80e01007387 */ /* 0x0003e40000100a00 */
[----:B-1----:R-:W-:Y:S02]  /*8f790*/  HMMA.1688.F32.TF32 R12, R8, R178, R28 ;  /* 0x000000b2080c723c */ /* 0x002fe4000008101c */
[----:B------:R-:W-:Y:S04]  /*8f7a0*/  STL.64 [R1+0x31e0], R20 ;  /* 0x0031e01401007387 */ /* 0x000fe80000100a00 */
[----:B------:R-:W-:Y:S02]  /*8f7b0*/  STL.64 [R1+0x31e8], R22 ;  /* 0x0031e81601007387 */ /* 0x000fe40000100a00 */
[C---:B------:R-:W-:Y:S02]  /*8f7c0*/  HMMA.1688.F32.TF32 R8, R4.reuse, R54, R32 ;  /* 0x000000360408723c */ /* 0x040fe40000081020 */
[----:B------:R-:W-:Y:S04]  /*8f7d0*/  STL.64 [R1+0x31d0], R16 ;  /* 0x0031d01001007387 */ /* 0x000fe80000100a00 */
[----:B------:R1:W-:Y:S09]  /*8f7e0*/  STL.64 [R1+0x31d8], R18 ;  /* 0x0031d81201007387 */ /* 0x0003f20000100a00 */
[----:B------:R-:W-:Y:S01]  /*8f7f0*/  STL.64 [R1+0x2210], R12 ;  /* 0x0022100c01007387 */ /* 0x000fe20000100a00 */
[C---:B-1----:R-:W-:Y:S03]  /*8f800*/  HMMA.1688.F32.TF32 R16, R4.reuse, R58, R36 ;  /* 0x0000003a0410723c */ /* 0x042fe60000081024 */
[----:B------:R1:W-:Y:S05]  /*8f810*/  STL.64 [R1+0x2218], R14 ;  /* 0x0022180e01007387 */ /* 0x0003ea0000100a00 */
[C---:B-1----:R-:W-:Y:S01]  /*8f820*/  HMMA.1688.F32.TF32 R12, R4.reuse, R62, R44 ;  /* 0x0000003e040c723c */ /* 0x042fe2000008102c */
[----:B------:R-:W-:Y:S04]  /*8f830*/  STL.64 [R1+0x2200], R8 ;  /* 0x0022000801007387 */ /* 0x000fe80000100a00 */
[----:B------:R1:W-:Y:S10]  /*8f840*/  STL.64 [R1+0x2208], R10 ;  /* 0x0022080a01007387 */ /* 0x0003f40000100a00 */
[----:B------:R-:W-:Y:S04]  /*8f850*/  STL.64 [R1+0x21f0], R16 ;  /* 0x0021f01001007387 */ /* 0x000fe80000100a00 */
[----:B------:R2:W-:Y:S01]  /*8f860*/  STL.64 [R1+0x21f8], R18 ;  /* 0x0021f81201007387 */ /* 0x0005e20000100a00 */
[C---:B-1----:R-:W-:Y:S03]  /*8f870*/  HMMA.1688.F32.TF32 R8, R4.reuse, R66, R48 ;  /* 0x000000420408723c */ /* 0x042fe60000081030 */
[----:B------:R-:W-:Y:S05]  /*8f880*/  STL.64 [R1+0x21e0], R12 ;  /* 0x0021e00c01007387 */ /* 0x000fea0000100a00 */
[C---:B--2---:R-:W-:Y:S01]  /*8f890*/  HMMA.1688.F32.TF32 R16, R4.reuse, R70, R180 ;  /* 0x000000460410723c */ /* 0x044fe200000810b4 */
        /* <DEDUP_REMOVED lines=29> */
[----:B------:R1:W-:Y:S02]  /*8fa70*/  STL.64 [R1+0x31b8], R18 ;  /* 0x0031b81201007387 */ /* 0x0003e40000100a00 */
[C---:B-1----:R-:W-:Y:S11]  /*8fa80*/  HMMA.1688.F32.TF32 R16, R4.reuse, R106, R236 ;  /* 0x0000006a0410723c */ /* 0x042ff600000810ec */
        /* <DEDUP_REMOVED lines=143> */
[----:B------:R-:W-:Y:S04]  /*90380*/  STL.64 [R1+0x30f0], R12 ;  /* 0x0030f00c01007387 */ /* 0x000fe80000100a00 */
[----:B------:R1:W-:Y:S02]  /*90390*/  STL.64 [R1+0x30f8], R14 ;  /* 0x0030f80e01007387 */ /* 0x0003e40000100a00 */
[C---:B-1----:R-:W-:Y:S02]  /*903a0*/  HMMA.1688.F32.TF32 R12, R4.reuse, R154, R24 ;  /* 0x0000009a040c723c */ /* 0x042fe40000081018 */
        /* <DEDUP_REMOVED lines=17> */
[----:B-1----:R-:W-:Y:S07]  /*904c0*/  HMMA.1688.F32.TF32 R12, R4, R178, R180 ;  /* 0x000000b2040c723c */ /* 0x002fee00000810b4 */
[----:B------:R-:W-:Y:S04]  /*904d0*/  STL.64 [R1+0x3080], R20 ;  /* 0x0030801401007387 */ /* 0x000fe80000100a00 */
[----:B------:R-:W-:Y:S04]  /*904e0*/  STL.64 [R1+0x3088], R22 ;  /* 0x0030881601007387 */ /* 0x000fe80000100a00 */
[----:B------:R-:W-:Y:S04]  /*904f0*/  STL.64 [R1+0x3070], R16 ;  /* 0x0030701001007387 */ /* 0x000fe80000100a00 */
[----:B------:R-:W-:Y:S04]  /*90500*/  STL.64 [R1+0x3078], R18 ;  /* 0x0030781201007387 */ /* 0x000fe80000100a00 */
[----:B------:R-:W-:Y:S04]  /*90510*/  LDS R4, [R2+0x4280] ;  /* 0x0042800002047984 */ /* 0x000fe80000000800 */
[----:B------:R-:W-:Y:S04]  /*90520*/  LDS R6, [R2+0x6280] ;  /* 0x0062800002067984 */ /* 0x000fe80000000800 */
[----:B------:R-:W-:Y:S04]  /*90530*/  STL.64 [R1+0x2170], R12 ;  /* 0x0021700c01007387 */ /* 0x000fe80000100a00 */
[----:B------:R1:W-:Y:S04]  /*90540*/  STL.64 [R1+0x2178], R14 ;  /* 0x0021780e01007387 */ /* 0x0003e80000100a00 */
[----:B------:R-:W-:Y:S04]  /*90550*/  LDS R5, [R0+0x4280] ;  /* 0x0042800000057984 */ /* 0x000fe80000000800 */
[----:B------:R-:W2:Y:S01]  /*90560*/  LDS R7, [R0+0x6280] ;  /* 0x0062800000077984 */ /* 0x000ea20000000800 */
[C---:B-1----:R-:W-:Y:S08]  /*90570*/  HMMA.1688.F32.TF32 R12, R8.reuse, R54, R244 ;  /* 0x00000036080c723c */ /* 0x042ff000000810f4 */
[C---:B------:R-:W-:Y:S08]  /*90580*/  HMMA.1688.F32.TF32 R20, R8.reuse, R58, R200 ;  /* 0x0000003a0814723c */ /* 0x040ff000000810c8 */
[C---:B------:R-:W-:Y:S07]  /*90590*/  HMMA.1688.F32.TF32 R16, R8.reuse, R62, R204 ;  /* 0x0000003e0810723c */ /* 0x040fee00000810cc */
        /* <DEDUP_REMOVED lines=42> */
[----:B------:R1:W-:Y:S04]  /*90840*/  STL.64 [R1+0x2f80], R16 ;  /* 0x002f801001007387 */ /* 0x0003e80000100a00 */
[----:B------:R1:W-:Y:S04]  /*90850*/  STL.64 [R1+0x2f88], R18 ;  /* 0x002f881201007387 */ /* 0x0003e80000100a00 */
[----:B------:R-:W-:Y:S04]  /*90860*/  STL.64 [R1+0x2f70], R12 ;  /* 0x002f700c01007387 */ /* 0x000fe80000100a00 */
        /* <DEDUP_REMOVED lines=100> */
[C---:B--2---:R-:W-:Y:S08]  /*90eb0*/  HMMA.1688.F32.TF32 R12, R8.reuse, R122, R20 ;  /* 0x0000007a080c723c */ /* 0x044ff00000081014 */
[C---:B---3--:R-:W-:Y:S08]  /*90ec0*/  HMMA.1688.F32.TF32 R16, R8.reuse, R118, R16 ;  /* 0x000000760810723c */ /* 0x048ff00000081010 */
[C---:B----4-:R-:W-:Y:S11]  /*90ed0*/  HMMA.1688.F32.TF32 R20, R8.reuse, R126, R24 ;  /* 0x0000007e0814723c */ /* 0x050ff60000081018 */
        /* <DEDUP_REMOVED lines=42> */
[C---:B--2---:R-:W-:Y:S08]  /*91180*/  HMMA.1688.F32.TF32 R12, R4.reuse, R54, R216 ;  /* 0x00000036040c723c */ /* 0x044ff000000810d8 */
[C---:B------:R-:W-:Y:S01]  /*91190*/  HMMA.1688.F32.TF32 R8, R4.reuse, R58, R236 ;  /* 0x0000003a0408723c */ /* 0x040fe200000810ec */
[----:B------:R-:W-:Y:S04]  /*911a0*/  STL.64 [R1+0x2e80], R20 ;  /* 0x002e801401007387 */ /* 0x000fe80000100a00 */
[----:B------:R-:W-:Y:S04]  /*911b0*/  STL.64 [R1+0x2e88], R22 ;  /* 0x002e881601007387 */ /* 0x000fe80000100a00 */
[----:B------:R-:W-:Y:S04]  /*911c0*/  STL.64 [R1+0x2160], R16 ;  /* 0x0021601001007387 */ /* 0x000fe80000100a00 */
[----:B------:R1:W-:Y:S04]  /*911d0*/  STL.64 [R1+0x2168], R18 ;  /* 0x0021681201007387 */ /* 0x0003e80000100a00 */
[----:B------:R-:W-:Y:S04]  /*911e0*/  STL.64 [R1+0x2150], R12 ;  /* 0x0021500c01007387 */ /* 0x000fe80000100a00 */
[----:B------:R2:W-:Y:S01]  /*911f0*/  STL.64 [R1+0x2158], R14 ;  /* 0x0021580e01007387 */ /* 0x0005e20000100a00 */
[C---:B-1----:R-:W-:Y:S03]  /*91200*/  HMMA.1688.F32.TF32 R16, R4.reuse, R62, R232 ;  /* 0x0000003e0410723c */ /* 0x042fe600000810e8 */
[----:B------:R-:W-:Y:S04]  /*91210*/  STL.64 [R1+0x2140], R8 ;  /* 0x0021400801007387 */ /* 0x000fe80000100a00 */
[----:B------:R1:W-:Y:S01]  /*91220*/  STL.64 [R1+0x2148], R10 ;  /* 0x0021480a01007387 */ /* 0x0003e20000100a00 */
[C---:B--2---:R-:W-:Y:S08]  /*91230*/  HMMA.1688.F32.TF32 R12, R4.reuse, R66, R240 ;  /* 0x00000042040c723c */ /* 0x044ff000000810f0 */
[C---:B-1----:R-:W-:Y:S07]  /*91240*/  HMMA.1688.F32.TF32 R8, R4.reuse, R70, R220 ;  /* 0x000000460408723c */ /* 0x042fee00000810dc */
[----:B------:R-:W-:Y:S04]  /*91250*/  STL.64 [R1+0x2130], R16 ;  /* 0x0021301001007387 */ /* 0x000fe80000100a00 */
[----:B------:R-:W-:Y:S04]  /*91260*/  STL.64 [R1+0x2138], R18 ;  /* 0x0021381201007387 */ /* 0x000fe80000100a00 */
[----:B------:R-:W-:Y:S04]  /*91270*/  STL.64 [R1+0x7280], R70 ;  /* 0x0072804601007387 */ /* 0x000fe80000100a00 */
[----:B------:R-:W-:Y:S04]  /*91280*/  STL.64 [R1+0x2120], R12 ;  /* 0x0021200c01007387 */ /* 0x000fe80000100a00 */
[----:B------:R-:W-:Y:S04]  /*91290*/  STL.64 [R1+0x2128], R14 ;  /* 0x0021280e01007387 */ /* 0x000fe80000100a00 */
[----:B------:R-:W-:Y:S04]  /*912a0*/  STL.64 [R1+0x7278], R68 ;  /* 0x0072784401007387 */ /* 0x000fe80000100a00 */
[----:B------:R-:W-:Y:S04]  /*912b0*/  STL.64 [R1+0x2110], R8 ;  /* 0x0021100801007387 */ /* 0x000fe80000100a00 */
[----:B------:R1:W-:Y:S02]  /*912c0*/  STL.64 [R1+0x2118], R10 ;  /* 0x0021180a01007387 */ /* 0x0003e40000100a00 */
[C---:B-1----:R-:W-:Y:S02]  /*912d0*/  HMMA.1688.F32.TF32 R8, R4.reuse, R74, R192 ;  /* 0x0000004a0408723c */ /* 0x042fe400000810c0 */
[----:B------:R-:W-:Y:S04]  /*912e0*/  STL.64 [R1+0x7270], R74 ;  /* 0x0072704a01007387 */ /* 0x000fe80000100a00 */
[----:B------:R-:W-:Y:S11]  /*912f0*/  STL.64 [R1+0x7268], R72 ;  /* 0x0072684801007387 */ /* 0x000ff60000100a00 */
[----:B------:R-:W-:Y:S06]  /*91300*/  @!UPT UIADD3 URZ, URZ, URZ, URZ ;  /* 0x0000003f3f3ff290 */ /* 0x000fec000fffe03f */
[----:B------:R-:W-:Y:S04]  /*91310*/  STL.64 [R1+0x2100], R8 ;  /* 0x0021000801007387 */ /* 0x000fe80000100a00 */
[----:B------:R1:W-:Y:S02]  /*91320*/  STL.64 [R1+0x2108], R10 ;  /* 0x0021080a01007387 */ /* 0x0003e40000100a00 */
[C---:B-1----:R-:W-:Y:S02]  /*91330*/  HMMA.1688.F32.TF32 R8, R4.reuse, R78, R188 ;  /* 0x0000004e0408723c */ /* 0x042fe400000810bc */
[----:B------:R-:W-:Y:S04]  /*91340*/  STL.64 [R1+0x7260], R78 ;  /* 0x0072604e01007387 */ /* 0x000fe80000100a00 */
[----:B------:R-:W-:Y:S02]  /*91350*/  STL.64 [R1+0x7258], R76 ;  /* 0x0072584c01007387 */ /* 0x000fe40000100a00 */
[C---:B------:R-:W-:Y:S11]  /*91360*/  HMMA.1688.F32.TF32 R12, R4.reuse, R82, R184 ;  /* 0x00000052040c723c */ /* 0x040ff600000810b8 */
[----:B------:R-:W-:Y:S04]  /*91370*/  @!UPT UIADD3 URZ, URZ, URZ, URZ ;  /* 0x0000003f3f3ff290 */ /* 0x000fe8000fffe03f */
[----:B------:R-:W-:Y:S04]  /*91380*/  STL.64 [R1+0x20f0], R8 ;  /* 0x0020f00801007387 */ /* 0x000fe80000100a00 */
[----:B------:R1:W-:Y:S02]  /*91390*/  STL.64 [R1+0x20f8], R10 ;  /* 0x0020f80a01007387 */ /* 0x0003e40000100a00 */
[C---:B-1----:R-:W-:Y:S02]  /*913a0*/  HMMA.1688.F32.TF32 R8, R4.reuse, R86, R248 ;  /* 0x000000560408723c */ /* 0x042fe400000810f8 */
[----:B------:R-:W2:Y:S04]  /*913b0*/  LDL.LU R248, [R1+0x1110] ;  /* 0x0011100001f87983 */ /* 0x000ea80000300800 */
[----:B------:R1:W-:Y:S04]  /*913c0*/  STL.64 [R1+0x20e0], R12 ;  /* 0x0020e00c01007387 */ /* 0x0003e80000100a00 */
[----:B------:R3:W-:Y:S11]  /*913d0*/  STL.64 [R1+0x20e8], R14 ;  /* 0x0020e80e01007387 */ /* 0x0007f60000100a00 */
[----:B------:R-:W-:Y:S02]  /*913e0*/  @!UPT UIADD3 URZ, URZ, URZ, URZ ;  /* 0x0000003f3f3ff290 */ /* 0x000fe4000fffe03f */
[----:B------:R-:W-:Y:S04]  /*913f0*/  STL.64 [R1+0x20d0], R8 ;  /* 0x0020d00801007387 */ /* 0x000fe80000100a00 */
[----:B------:R-:W-:Y:S04]  /*91400*/  STL.64 [R1+0x20d8], R10 ;  /* 0x0020d80a01007387 */ /* 0x000fe80000100a00 */
        /* <DEDUP_REMOVED lines=103> */
[----:B------:R-:W-:Y:S04]  /*91a80*/  LDS R8, [R2+0x4300] ;  /* 0x0043000002087984 */ /* 0x000fe80000000800 */
[----:B------:R-:W-:Y:S04]  /*91a90*/  LDS R10, [R2+0x6300] ;  /* 0x00630000020a7984 */ /* 0x000fe80000000800 */
[----:B------:R-:W-:Y:S04]  /*91aa0*/  LDS R9, [R0+0x4300] ;  /* 0x0043000000097984 */ /* 0x000fe80000000800 */
[----:B------:R-:W1:Y:S01]  /*91ab0*/  LDS R11, [R0+0x6300] ;  /* 0x00630000000b7984 */ /* 0x000e620000000800 */
[C---:B--2---:R-:W-:Y:S08]  /*91ac0*/  HMMA.1688.F32.TF32 R40, R4.reuse, R90, R12 ;  /* 0x0000005a0428723c */ /* 0x044ff0000008100c */
[C---:B------:R-:W-:Y:S08]  /*91ad0*/  HMMA.1688.F32.TF32 R12, R4.reuse, R94, R16 ;  /* 0x0000005e040c723c */ /* 0x040ff00000081010 */
[C---:B---3--:R-:W-:Y:S07]  /*91ae0*/  HMMA.1688.F32.TF32 R20, R4.reuse, R98, R20 ;  /* 0x000000620414723c */ /* 0x048fee0000081014 */
[----:B------:R-:W-:Y:S01]  /*91af0*/  STL.64 [R1+0x2e70], R40 ;  /* 0x002e702801007387 */ /* 0x000fe20000100a00 */
[C---:B------:R-:W-:Y:S03]  /*91b00*/  HMMA.1688.F32.TF32 R16, R4.reuse, R102, R24 ;  /* 0x000000660410723c */ /* 0x040fe60000081018 */
        /* <DEDUP_REMOVED lines=10> */
[C---:B----4-:R-:W-:Y:S03]  /*91bb0*/  HMMA.1688.F32.TF32 R16, R4.reuse, R114, R36 ;  /* 0x000000720410723c */ /* 0x050fe60000081024 */
        /* <DEDUP_REMOVED lines=46> */
[----:B--2---:R-:W-:Y:S07]  /*91ea0*/  HMMA.1688.F32.TF32 R12, R4, R178, R192 ;  /* 0x000000b2040c723c */ /* 0x004fee00000810c0 */
[----:B------:R-:W-:Y:S04]  /*91eb0*/  STL.64 [R1+0x2d30], R20 ;  /* 0x002d301401007387 */ /* 0x000fe80000100a00 */
[----:B------:R1:W-:Y:S04]  /*91ec0*/  STL.64 [R1+0x2d38], R22 ;  /* 0x002d381601007387 */ /* 0x0003e80000100a00 */
[----:B------:R-:W-:Y:S04]  /*91ed0*/  STL.64 [R1+0x2d20], R16 ;  /* 0x002d201001007387 */ /* 0x000fe80000100a00 */
[----:B------:R2:W-:Y:S01]  /*91ee0*/  STL.64 [R1+0x2d28], R18 ;  /* 0x002d281201007387 */ /* 0x0005e20000100a00 */
[C---:B-1----:R-:W-:Y:S03]  /*91ef0*/  HMMA.1688.F32.TF32 R20, R8.reuse, R54, R188 ;  /* 0x000000360814723c */ /* 0x042fe600000810bc */
[----:B------:R-:W-:Y:S04]  /*91f00*/  LDS R4, [R2+0x4380] ;  /* 0x0043800002047984 */ /* 0x000fe80000000800 */
[----:B------:R-:W-:Y:S01]  /*91f10*/  LDS R6, [R2+0x6380] ;  /* 0x0063800002067984 */ /* 0x000fe20000000800 */
[C---:B--2---:R-:W-:Y:S03]  /*91f20*/  HMMA.1688.F32.TF32 R16, R8.reuse, R58, R184 ;  /* 0x0000003a0810723c */ /* 0x044fe600000810b8 */
[----:B------:R-:W-:Y:S04]  /*91f30*/  STL.64 [R1+0x20c0], R12 ;  /* 0x0020c00c01007387 */ /* 0x000fe80000100a00 */
[----:B------:R1:W-:Y:S04]  /*91f40*/  STL.64 [R1+0x20c8], R14 ;  /* 0x0020c80e01007387 */ /* 0x0003e80000100a00 */
[----:B------:R-:W-:Y:S04]  /*91f50*/  LDS R5, [R0+0x4380] ;  /* 0x0043800000057984 */ /* 0x000fe80000000800 */
[----:B------:R-:W2:Y:S01]  /*91f60*/  LDS R7, [R0+0x6380] ;  /* 0x0063800000077984 */ /* 0x000ea20000000800 */
[C---:B-1----:R-:W-:Y:S03]  /*91f70*/  HMMA.1688.F32.TF32 R12, R8.reuse, R62, R248 ;  /* 0x0000003e080c723c */ /* 0x042fe600000810f8 */
[----:B------:R1:W-:Y:S04]  /*91f80*/  STL.64 [R1+0x2d10], R20 ;  /* 0x002d101401007387 */ /* 0x0003e80000100a00 */
[----:B------:R3:W-:Y:S04]  /*91f90*/  STL.64 [R1+0x2d18], R22 ;  /* 0x002d181601007387 */ /* 0x0007e80000100a00 */
[----:B------:R-:W2:Y:S04]  /*91fa0*/  LDL.LU R184, [R1+0x3c0] ;  /* 0x0003c00001b87983 */ /* 0x000ea80000300800 */
[----:B------:R4:W-:Y:S04]  /*91fb0*/  STL.64 [R1+0x2d00], R16 ;  /* 0x002d001001007387 */ /* 0x0009e80000100a00 */
[----:B------:R1:W-:Y:S04]  /*91fc0*/  STL.64 [R1+0x2d08], R18 ;  /* 0x002d081201007387 */ /* 0x0003e80000100a00 */
[----:B------:R1:W-:Y:S04]  /*91fd0*/  STL.64 [R1+0x2cf0], R12 ;  /* 0x002cf00c01007387 */ /* 0x0003e80000100a00 */
[----:B------:R1:W-:Y:S04]  /*91fe0*/  STL.64 [R1+0x2cf8], R14 ;  /* 0x002cf80e01007387 */ /* 0x0003e80000100a00 */
        /* <DEDUP_REMOVED lines=67> */
[----:B----4-:R-:W3:Y:S04]  /*92420*/  LDL.LU R16, [R1+0x1090] ;  /* 0x0010900001107983 */ /* 0x010ee80000300800 */
[----:B------:R-:W3:Y:S04]  /*92430*/  LDL.LU R17, [R1+0x1094] ;  /* 0x0010940001117983 */ /* 0x000ee80000300800 */
[----:B------:R-:W3:Y:S04]  /*92440*/  LDL.LU R18, [R1+0x1098] ;  /* 0x0010980001127983 */ /* 0x000ee80000300800 */
[----:B------:R-:W3:Y:S04]  /*92450*/  LDL.LU R19, [R1+0x109c] ;  /* 0x00109c0001137983 */ /* 0x000ee80000300800 */
        /* <DEDUP_REMOVED lines=52> */
[C---:B--2---:R-:W-:Y:S11]  /*927a0*/  HMMA.1688.F32.TF32 R68, R8.reuse, R66, R68 ;  /* 0x000000420844723c */ /* 0x044ff60000081044 */
[----:B------:R-:W-:Y:S11]  /*927b0*/  @!UPT UIADD3 URZ, URZ, URZ, URZ ;  /* 0x0000003f3f3ff290 */ /* 0x000ff6000fffe03f */
[----:B------:R-:W-:Y:S01]  /*927c0*/  @!UPT UIADD3 URZ, URZ, URZ, URZ ;  /* 0x0000003f3f3ff290 */ /* 0x000fe2000fffe03f */
[----:B------:R-:W-:Y:S04]  /*927d0*/  STL.64 [R1+0x2ce0], R68 ;  /* 0x002ce04401007387 */ /* 0x000fe80000100a00 */
[----:B------:R1:W-:Y:S04]  /*927e0*/  STL.64 [R1+0x2ce8], R70 ;  /* 0x002ce84601007387 */ /* 0x0003e80000100a00 */
[----:B-1----:R-:W2:Y:S04]  /*927f0*/  LDL.LU.64 R70, [R1+0x7280] ;  /* 0x0072800001467983 */ /* 0x002ea80000300a00 */
[----:B------:R-:W3:Y:S01]  /*92800*/  LDL.LU.64 R68, [R1+0x7278] ;  /* 0x0072780001447983 */ /* 0x000ee20000300a00 */
[C---:B--2---:R-:W-:Y:S11]  /*92810*/  HMMA.1688.F32.TF32 R72, R8.reuse, R70, R72 ;  /* 0x000000460848723c */ /* 0x044ff60000081048 */
[----:B------:R-:W-:Y:S11]  /*92820*/  @!UPT UIADD3 URZ, URZ, URZ, URZ ;  /* 0x0000003f3f3ff290 */ /* 0x000ff6000fffe03f */
[----:B------:R-:W-:Y:S01]  /*92830*/  @!UPT UIADD3 URZ, URZ, URZ, URZ ;  /* 0x0000003f3f3ff290 */ /* 0x000fe2000fffe03f */
[----:B------:R-:W-:Y:S04]  /*92840*/  STL.64 [R1+0x2cd0], R72 ;  /* 0x002cd04801007387 */ /* 0x000fe80000100a00 */
[----:B------:R1:W-:Y:S04]  /*92850*/  STL.64 [R1+0x2cd8], R74 ;  /* 0x002cd84a01007387 */ /* 0x0003e80000100a00 */
[----:B-1----:R-:W3:Y:S04]  /*92860*/  LDL.LU.64 R74, [R1+0x7270] ;  /* 0x00727000014a7983 */ /* 0x002ee80000300a00 */
[----:B------:R-:W2:Y:S01]  /*92870*/  LDL.LU.64 R72, [R1+0x7268] ;  /* 0x0072680001487983 */ /* 0x000ea20000300a00 */
[C---:B---3--:R-:W-:Y:S11]  /*92880*/  HMMA.1688.F32.TF32 R76, R8.reuse, R74, R76 ;  /* 0x0000004a084c723c */ /* 0x048ff6000008104c */
[----:B------:R-:W-:Y:S11]  /*92890*/  @!UPT UIADD3 URZ, URZ, URZ, URZ ;  /* 0x0000003f3f3ff290 */ /* 0x000ff6000fffe03f */
[----:B------:R-:W-:Y:S01]  /*928a0*/  @!UPT UIADD3 URZ, URZ, URZ, URZ ;  /* 0x0000003f3f3ff290 */ /* 0x000fe2000fffe03f */
[----:B------:R-:W-:Y:S04]  /*928b0*/  STL.64 [R1+0x2cc0], R76 ;  /* 0x002cc04c01007387 */ /* 0x000fe80000100a00 */
[----:B------:R1:W-:Y:S04]  /*928c0*/  STL.64 [R1+0x2cc8], R78 ;  /* 0x002cc84e01007387 */ /* 0x0003e80000100a00 */
[----:B-1----:R-:W3:Y:S01]  /*928d0*/  LDL.LU.64 R78, [R1+0x7260] ;  /* 0x00726000014e7983 */ /* 0x002ee20000300a00 */
[C---:B------:R-:W-:Y:S03]  /*928e0*/  HMMA.1688.F32.TF32 R40, R8.reuse, R82, R40 ;  /* 0x000000520828723c */ /* 0x040fe60000081028 */
[----:B------:R-:W2:Y:S05]  /*928f0*/  LDL.LU.64 R76, [R1+0x7258] ;  /* 0x00725800014c7983 */ /* 0x000eaa0000300a00 */
[C---:B----4-:R-:W-:Y:S08]  /*92900*/  HMMA.1688.F32.TF32 R196, R8.reuse, R86, R196 ;  /* 0x0000005608c4723c */ /* 0x050ff000000810c4 */
[C---:B------:R-:W-:Y:S08]  /*92910*/  HMMA.1688.F32.TF32 R16, R8.reuse, R94, R16 ;  /* 0x0000005e0810723c */ /* 0x040ff00000081010 */
[C---:B---3--:R-:W-:Y:S11]  /*92920*/  HMMA.1688.F32.TF32 R244, R8.reuse, R78, R244 ;  /* 0x0000004e08f4723c */ /* 0x048ff600000810f4 */
[----:B------:R-:W-:Y:S11]  /*92930*/  @!UPT UIADD3 URZ, URZ, URZ, URZ ;  /* 0x0000003f3f3ff290 */ /* 0x000ff6000fffe03f */
[----:B------:R-:W-:Y:S01]  /*92940*/  @!UPT UIADD3 URZ, URZ, URZ, URZ ;  /* 0x0000003f3f3ff290 */ /* 0x000fe2000fffe03f */
[----:B------:R-:W-:Y:S04]  /*92950*/  STL.64 [R1+0x2cb0], R244 ;  /* 0x002cb0f401007387 */ /* 0x000fe80000100a00 */
[----:B------:R1:W-:Y:S04]  /*92960*/  STL.64 [R1+0x2cb8], R246 ;  /* 0x002cb8f601007387 */ /* 0x0003e80000100a00 */
[----:B-1----:R-:W3:Y:S04]  /*92970*/  LDL.LU.64 R246, [R1+0x7250] ;  /* 0x0072500001f67983 */ /* 0x002ee80000300a00 */
[----:B------:R-:W4:Y:S04]  /*92980*/  LDL.LU.64 R244, [R1+0x7248] ;  /* 0x0072480001f47983 */ /* 0x000f280000300a00 */
[----:B------:R-:W-:Y:S04]  /*92990*/  STL.64 [R1+0x2ca0], R40 ;  /* 0x002ca02801007387 */ /* 0x000fe80000100a00 */
[----:B------:R1:W-:Y:S02]  /*929a0*/  STL.64 [R1+0x2ca8], R42 ;  /* 0x002ca82a01007387 */ /* 0x0003e40000100a00 */
[C---:B-1----:R-:W-:Y:S08]  /*929b0*/  HMMA.1688.F32.TF32 R40, R8.reuse, R90, R12 ;  /* 0x0000005a0828723c */ /* 0x042ff0000008100c */
[C---:B------:R-:W-:Y:S01]  /*929c0*/  HMMA.1688.F32.TF32 R12, R8.reuse, R98, R20 ;  /* 0x00000062080c723c */ /* 0x040fe20000081014 */
[----:B------:R-:W-:Y:S04]  /*929d0*/  STL.64 [R1+0x2c90], R196 ;  /* 0x002c90c401007387 */ /* 0x000fe80000100a00 */
[----:B------:R-:W-:Y:S03]  /*929e0*/  STL.64 [R1+0x2c98], R198 ;  /* 0x002c98c601007387 */ /* 0x000fe60000100a00 */
[C---:B------:R-:W-:Y:S07]  /*929f0*/  HMMA.1688.F32.TF32 R20, R8.reuse, R102, R24 ;  /* 0x000000660814723c */ /* 0x040fee0000081018 */
[----:B------:R-:W-:Y:S04]  /*92a00*/  STL.64 [R1+0x2c80], R40 ;  /* 0x002c802801007387 */ /* 0x000fe80000100a00 */
[----:B------:R-:W-:Y:S04]  /*92a10*/  STL.64 [R1+0x2c88], R42 ;  /* 0x002c882a01007387 */ /* 0x000fe80000100a00 */
        /* <DEDUP_REMOVED lines=61> */
[----:B------:R1:W-:Y:S04]  /*92df0*/  STL.64 [R1+0x2b30], R20 ;  /* 0x002b301401007387 */ /* 0x0003e80000100a00 */
[----:B------:R2:W-:Y:S04]  /*92e00*/  STL.64 [R1+0x2b38], R22 ;  /* 0x002b381601007387 */ /* 0x0005e80000100a00 */
[----:B------:R1:W-:Y:S04]  /*92e10*/  STL.64 [R1+0x20b0], R16 ;  /* 0x0020b01001007387 */ /* 0x0003e80000100a00 */
[----:B------:R1:W-:Y:S04]  /*92e20*/  STL.64 [R1+0x20b8], R18 ;  /* 0x0020b81201007387 */ /* 0x0003e80000100a00 */
[----:B------:R-:W3:Y:S04]  /*92e30*/  LDL.LU R184, [R1+0xe20] ;  /* 0x000e200001b87983 */ /* 0x000ee80000300800 */
[----:B------:R1:W-:Y:S04]  /*92e40*/  STL.64 [R1+0x20a0], R12 ;  /* 0x0020a00c01007387 */ /* 0x0003e80000100a00 */
[----:B------:R1:W-:Y:S04]  /*92e50*/  STL.64 [R1+0x20a8], R14 ;  /* 0x0020a80e01007387 */ /* 0x0003e80000100a00 */
[----:B------:R-:W-:Y:S04]  /*92e60*/  STL.64 [R1+0x2090], R8 ;  /* 0x0020900801007387 */ /* 0x000fe80000100a00 */
[----:B------:R1:W-:Y:S04]  /*92e70*/  STL.64 [R1+0x2098], R10 ;  /* 0x0020980a01007387 */ /* 0x0003e80000100a00 */
        /* <DEDUP_REMOVED lines=59> */
[----:B-1----:R-:W3:Y:S04]  /*93230*/  LDL.LU R20, [R1+0x360] ;  /* 0x0003600001147983 */ /* 0x002ee80000300800 */
[----:B------:R-:W3:Y:S04]  /*93240*/  LDL.LU R21, [R1+0x364] ;  /* 0x0003640001157983 */ /* 0x000ee80000300800 */
[----:B--2---:R-:W2:Y:S04]  /*93250*/  LDL.LU R22, [R1+0x368] ;  /* 0x0003680001167983 */ /* 0x004ea80000300800 */
        /* <DEDUP_REMOVED lines=46> */
[C---:B------:R-:W-:Y:S11]  /*93540*/  HMMA.1688.F32.TF32 R8, R4.reuse, R66, R196 ;  /* 0x000000420408723c */ /* 0x040ff600000810c4 */
[----:B------:R-:W-:Y:S04]  /*93550*/  @!UPT UIADD3 URZ, URZ, URZ, URZ ;  /* 0x0000003f3f3ff290 */ /* 0x000fe8000fffe03f */
[----:B------:R-:W-:Y:S04]  /*93560*/  STL.64 [R1+0x2080], R40 ;  /* 0x0020802801007387 */ /* 0x000fe80000100a00 */
[----:B------:R3:W-:Y:S02]  /*93570*/  STL.64 [R1+0x2088], R42 ;  /* 0x0020882a01007387 */ /* 0x0007e40000100a00 */
[C---:B---3--:R-:W-:Y:S08]  /*93580*/  HMMA.1688.F32.TF32 R40, R4.reuse, R70, R12 ;  /* 0x000000460428723c */ /* 0x048ff0000008100c */
[C---:B------:R-:W-:Y:S01]  /*93590*/  HMMA.1688.F32.TF32 R12, R4.reuse, R74, R16 ;  /* 0x0000004a040c723c */ /* 0x040fe20000081010 */
[----:B------:R-:W-:Y:S04]  /*935a0*/  STL.64 [R1+0x2070], R8 ;  /* 0x0020700801007387 */ /* 0x000fe80000100a00 */
[----:B------:R1:W-:Y:S03]  /*935b0*/  STL.64 [R1+0x2078], R10 ;  /* 0x0020780a01007387 */ /* 0x0003e60000100a00 */
[C---:B------:R-:W-:Y:S07]  /*935c0*/  HMMA.1688.F32.TF32 R16, R4.reuse, R82, R24 ;  /* 0x000000520410723c */ /* 0x040fee0000081018 */
[----:B------:R-:W-:Y:S01]  /*935d0*/  STL.64 [R1+0x2060], R40 ;  /* 0x0020602801007387 */ /* 0x000fe20000100a00 */
[C---:B-1----:R-:W-:Y:S03]  /*935e0*/  HMMA.1688.F32.TF32 R8, R4.reuse, R78, R20 ;  /* 0x0000004e0408723c */ /* 0x042fe60000081014 */
[----:B------:R-:W-:Y:S04]  /*935f0*/  STL.64 [R1+0x2068], R42 ;  /* 0x0020682a01007387 */ /* 0x000fe80000100a00 */
[----:B------:R-:W-:Y:S04]  /*93600*/  STL.64 [R1+0x2050], R12 ;  /* 0x0020500c01007387 */ /* 0x000fe80000100a00 */
[----:B------:R1:W-:Y:S02]  /*93610*/  STL.64 [R1+0x2058], R14 ;  /* 0x0020580e01007387 */ /* 0x0003e40000100a00 */
[C---:B-1----:R-:W-:Y:S10]  /*93620*/  HMMA.1688.F32.TF32 R12, R4.reuse, R86, R28 ;  /* 0x00000056040c723c */ /* 0x042ff4000008101c */
[----:B------:R-:W-:Y:S04]  /*93630*/  STL.64 [R1+0x1c40], R8 ;  /* 0x001c400801007387 */ /* 0x000fe80000100a00 */
[----:B------:R-:W-:Y:S04]  /*93640*/  STL.64 [R1+0x1c48], R10 ;  /* 0x001c480a01007387 */ /* 0x000fe80000100a00 */
[----:B------:R-:W-:Y:S04]  /*93650*/  STL.64 [R1+0x1c30], R16 ;  /* 0x001c301001007387 */ /* 0x000fe80000100a00 */
[----:B------:R4:W-:Y:S01]  /*93660*/  STL.64 [R1+0x1c38], R18 ;  /* 0x001c381201007387 */ /* 0x0009e20000100a00 */
[C---:B------:R-:W-:Y:S03]  /*93670*/  HMMA.1688.F32.TF32 R20, R4.reuse, R98, R44 ;  /* 0x000000620414723c */ /* 0x040fe6000008102c */
[----:B------:R-:W-:Y:S04]  /*93680*/  LDS R8, [R2+0x4400] ;  /* 0x0044000002087984 */ /* 0x000fe80000000800 */
[----:B------:R-:W-:Y:S04]  /*93690*/  LDS R10, [R2+0x6400] ;  /* 0x00640000020a7984 */ /* 0x000fe80000000800 */
[----:B------:R-:W-:Y:S01]  /*936a0*/  STL.64 [R1+0x820], R12 ;  /* 0x0008200c01007387 */ /* 0x000fe20000100a00 */
[C---:B----4-:R-:W-:Y:S03]  /*936b0*/  HMMA.1688.F32.TF32 R16, R4.reuse, R90, R32 ;  /* 0x0000005a0410723c */ /* 0x050fe60000081020 */
[----:B------:R1:W-:Y:S04]  /*936c0*/  STL.64 [R1+0x828], R14 ;  /* 0x0008280e01007387 */ /* 0x0003e80000100a00 */
[----:B------:R-:W-:Y:S04]  /*936d0*/  LDS R9, [R0+0x4400] ;  /* 0x0044000000097984 */ /* 0x000fe80000000800 */
[----:B------:R-:W2:Y:S01]  /*936e0*/  LDS R11, [R0+0x6400] ;  /* 0x00640000000b7984 */ /* 0x000ea20000000800 */
[C---:B-1----:R-:W-:Y:S11]  /*936f0*/  HMMA.1688.F32.TF32 R12, R4.reuse, R94, R36 ;  /* 0x0000005e040c723c */ /* 0x042ff60000081024 */
[----:B------:R-:W-:Y:S04]  /*93700*/  STL.64 [R1+0x2b20], R16 ;  /* 0x002b201001007387 */ /* 0x000fe80000100a00 */
[----:B------:R1:W-:Y:S08]  /*93710*/  STL.64 [R1+0x2b28], R18 ;  /* 0x002b281201007387 */ /* 0x0003f00000100a00 */
        /* <DEDUP_REMOVED lines=48> */
[----:B-1----:R-:W-:Y:S07]  /*93a20*/  HMMA.1688.F32.TF32 R12, R4, R166, R248 ;  /* 0x000000a6040c723c */ /* 0x002fee00000810f8 */
[----:B------:R-:W-:Y:S04]  /*93a30*/  STL.64 [R1+0x2a10], R20 ;  /* 0x002a101401007387 */ /* 0x000fe80000100a00 */
[----:B------:R-:W-:Y:S04]  /*93a40*/  STL.64 [R1+0x2a18], R22 ;  /* 0x002a181601007387 */ /* 0x000fe80000100a00 */
[----:B------:R-:W3:Y:S04]  /*93a50*/  LDL.LU R184, [R1+0xce0] ;  /* 0x000ce00001b87983 */ /* 0x000ee80000300800 */
[----:B------:R-:W-:Y:S04]  /*93a60*/  STL.64 [R1+0x2a00], R16 ;  /* 0x002a001001007387 */ /* 0x000fe80000100a00 */
[----:B------:R1:W-:Y:S04]  /*93a70*/  STL.64 [R1+0x2a08], R18 ;  /* 0x002a081201007387 */ /* 0x0003e80000100a00 */
[----:B------:R-:W-:Y:S04]  /*93a80*/  STL.64 [R1+0x29f0], R12 ;  /* 0x0029f00c01007387 */ /* 0x000fe80000100a00 */
[----:B------:R4:W-:Y:S04]  /*93a90*/  STL.64 [R1+0x29f8], R14 ;  /* 0x0029f80e01007387 */ /* 0x0009e80000100a00 */
[----:B------:R-:W3:Y:S04]  /*93aa0*/  LDL.LU R185, [R1+0xce4] ;  /* 0x000ce40001b97983 */ /* 0x000ee80000300800 */
[----:B------:R-:W3:Y:S04]  /*93ab0*/  LDL.LU R186, [R1+0xce8] ;  /* 0x000ce80001ba7983 */ /* 0x000ee80000300800 */
[----:B------:R-:W3:Y:S04]  /*93ac0*/  LDL.LU R187, [R1+0xcec] ;  /* 0x000cec0001bb7983 */ /* 0x000ee80000300800 */
        /* <DEDUP_REMOVED lines=40> */
[----:B------:R-:W1:Y:S04]  /*93d50*/  LDL.LU R32, [R1+0xdf0] ;  /* 0x000df00001207983 */ /* 0x000e680000300800 */
[----:B------:R-:W1:Y:S04]  /*93d60*/  LDL.LU R33, [R1+0xdf4] ;  /* 0x000df40001217983 */ /* 0x000e680000300800 */
[----:B------:R-:W1:Y:S04]  /*93d70*/  LDL.LU R34, [R1+0xdf8] ;  /* 0x000df80001227983 */ /* 0x000e680000300800 */
[----:B------:R-:W1:Y:S04]  /*93d80*/  LDL.LU R35, [R1+0xdfc] ;  /* 0x000dfc0001237983 */ /* 0x000e680000300800 */
        /* <DEDUP_REMOVED lines=32> */
[----:B------:R-:W-:Y:S01]  /*93f90*/  IMAD.MOV.U32 R248, RZ, RZ, R247 ;  /* 0x000000fffff87224 */ /* 0x000fe200078e00f7 */
[----:B------:R-:W-:Y:S01]  /*93fa0*/  MOV R249, R246 ;  /* 0x000000f600f97202 */ /* 0x000fe20000000f00 */
[----:B------:R-:W-:-:S02]  /*93fb0*/  IMAD.MOV.U32 R250, RZ, RZ, R244 ;  /* 0x000000fffffa7224 */ /* 0x000fc400078e00f4 */
[----:B------:R-:W-:Y:S01]  /*93fc0*/  IMAD.MOV.U32 R251, RZ, RZ, R3 ;  /* 0x000000fffffb7224 */ /* 0x000fe200078e0003 */
[C---:B-1----:R-:W-:Y:S08]  /*93fd0*/  HMMA.1688.F32.TF32 R16, R4.reuse, R174, R32 ;  /* 0x000000ae0410723c */ /* 0x042ff00000081020 */
[C---:B--2---:R-:W-:Y:S08]  /*93fe0*/  HMMA.1688.F32.TF32 R20, R4.reuse, R170, R28 ;  /* 0x000000aa0414723c */ /* 0x044ff0000008101c */
[----:B----4-:R-:W-:Y:S01]  /*93ff0*/  HMMA.1688.F32.TF32 R12, R4, R178, R36 ;  /* 0x000000b2040c723c */ /* 0x010fe20000081024 */
[----:B------:R-:W-:Y:S04]  /*94000*/  LDS R4, [R2+0x4480] ;  /* 0x0044800002047984 */ /* 0x000fe80000000800 */
[----:B------:R-:W-:Y:S10]  /*94010*/  LDS R6, [R2+0x6480] ;  /* 0x0064800002067984 */ /* 0x000ff40000000800 */
[----:B------:R-:W-:Y:S04]  /*94020*/  STL.64 [R1+0x29e0], R20 ;  /* 0x0029e01401007387 */ /* 0x000fe80000100a00 */
[----:B------:R-:W-:Y:S04]  /*94030*/  STL.64 [R1+0x29e8], R22 ;  /* 0x0029e81601007387 */ /* 0x000fe80000100a00 */
[----:B------:R-:W-:Y:S04]  /*94040*/  STL.64 [R1+0x29d0], R16 ;  /* 0x0029d01001007387 */ /* 0x000fe80000100a00 */
[----:B------:R-:W-:Y:S04]  /*94050*/  STL.64 [R1+0x29d8], R18 ;  /* 0x0029d81201007387 */ /* 0x000fe80000100a00 */
[----:B------:R-:W-:Y:S04]  /*94060*/  STL.64 [R1+0x810], R12 ;  /* 0x0008100c01007387 */ /* 0x000fe80000100a00 */
[----:B------:R3:W-:Y:S04]  /*94070*/  STL.64 [R1+0x818], R14 ;  /* 0x0008180e01007387 */ /* 0x0007e80000100a00 */
[----:B------:R-:W-:Y:S04]  /*94080*/  LDS R5, [R0+0x4480] ;  /* 0x0044800000057984 */ /* 0x000fe80000000800 */
[----:B------:R-:W1:Y:S01]  /*94090*/  LDS R7, [R0+0x6480] ;  /* 0x0064800000077984 */ /* 0x000e620000000800 */
[C---:B---3--:R-:W-:Y:S08]  /*940a0*/  HMMA.1688.F32.TF32 R12, R8.reuse, R54, R44 ;  /* 0x00000036080c723c */ /* 0x048ff0000008102c */
[C---:B------:R-:W-:Y:S08]  /*940b0*/  HMMA.1688.F32.TF32 R20, R8.reuse, R58, R48 ;  /* 0x0000003a0814723c */ /* 0x040ff00000081030 */
[C---:B------:R-:W-:Y:S07]  /*940c0*/  HMMA.1688.F32.TF32 R16, R8.reuse, R62, R180 ;  /* 0x0000003e0810723c */ /* 0x040fee00000810b4 */
        /* <DEDUP_REMOVED lines=22> */
[----:B------:R-:W-:Y:S04]  /*94230*/  STL.64 [R1+0x2958], R22 ;  /* 0x0029581601007387 */ /* 0x000fe80000100a00 */
[----:B------:R-:W-:Y:S04]  /*94240*/  STL.64 [R1+0x2940], R16 ;  /* 0x0029401001007387 */ /* 0x000fe80000100a00 */
[----:B------:R2:W-:Y:S05]  /*94250*/  STL.64 [R1+0x2948], R18 ;  /* 0x0029481201007387 */ /* 0x0005ea0000100a00 */
[----:B------:R-:W-:Y:S01]  /*94260*/  MOV R247, R12 ;  /* 0x0000000c00f77202 */ /* 0x000fe20000000f00 */
[----:B--2---:R-:W-:Y:S01]  /*94270*/  HMMA.1688.F32.TF32 R16, R8, R94, R236 ;  /* 0x0000005e0810723c */ /* 0x004fe200000810ec */
[----:B------:R-:W-:Y:S01]  /*94280*/  IMAD.MOV.U32 R246, RZ, RZ, R13 ;  /* 0x000000fffff67224 */ /* 0x000fe200078e000d */
[----:B------:R-:W-:Y:S01]  /*94290*/  MOV R3, R15 ;  /* 0x0000000f00037202 */ /* 0x000fe20000000f00 */
[----:B------:R-:W-:-:S05]  /*942a0*/  IMAD.MOV.U32 R244, RZ, RZ, R14 ;  /* 0x000000fffff47224 */ /* 0x000fca00078e000e */
[C---:B------:R-:W-:Y:S01]  /*942b0*/  HMMA.1688.F32.TF32 R12, R8.reuse, R98, R232 ;  /* 0x00000062080c723c */ /* 0x040fe200000810e8 */
[----:B------:R-:W-:Y:S04]  /*942c0*/  STL.64 [R1+0x7210], R246 ;  /* 0x007210f601007387 */ /* 0x000fe80000100a00 */
[----:B------:R-:W-:Y:S03]  /*942d0*/  STL.64 [R1+0x7208], R244 ;  /* 0x007208f401007387 */ /* 0x000fe60000100a00 */
[C---:B------:R-:W-:Y:S07]  /*942e0*/  HMMA.1688.F32.TF32 R20, R8.reuse, R102, R240 ;  /* 0x000000660814723c */ /* 0x040fee00000810f0 */
[----:B------:R-:W-:Y:S04]  /*942f0*/  STL.64 [R1+0x2920], R16 ;  /* 0x0029201001007387 */ /* 0x000fe80000100a00 */
[----:B------:R2:W-:Y:S04]  /*94300*/  STL.64 [R1+0x2928], R18 ;  /* 0x0029281201007387 */ /* 0x0005e80000100a00 */
[----:B------:R-:W-:Y:S04]  /*94310*/  STL.64 [R1+0x2910], R12 ;  /* 0x0029100c01007387 */ /* 0x000fe80000100a00 */
[----:B------:R3:W-:Y:S01]  /*94320*/  STL.64 [R1+0x2918], R14 ;  /* 0x0029180e01007387 */ /* 0x0007e20000100a00 */
[C---:B--2---:R-:W-:Y:S08]  /*94330*/  HMMA.1688.F32.TF32 R16, R8.reuse, R106, R220 ;  /* 0x0000006a0810723c */ /* 0x044ff000000810dc */
[C---:B---3--:R-:W-:Y:S01]  /*94340*/  HMMA.1688.F32.TF32 R12, R8.reuse, R110, R192 ;  /* 0x0000006e080c723c */ /* 0x048fe200000810c0 */
[----:B------:R-:W-:Y:S04]  /*94350*/  STL.64 [R1+0x2900], R20 ;  /* 0x0029001401007387 */ /* 0x000fe80000100a00 */
[----:B------:R2:W-:Y:S10]  /*94360*/  STL.64 [R1+0x2908], R22 ;  /* 0x0029081601007387 */ /* 0x0005f40000100a00 */
[----:B------:R-:W-:Y:S01]  /*94370*/  STL.64 [R1+0x28f0], R16 ;  /* 0x0028f01001007387 */ /* 0x000fe20000100a00 */
[C---:B--2---:R-:W-:Y:S03]  /*94380*/  HMMA.1688.F32.TF32 R20, R8.reuse, R114, R188 ;  /* 0x000000720814723c */ /* 0x044fe600000810bc */
[----:B------:R2:W-:Y:S04]  /*94390*/  STL.64 [R1+0x28f8], R18 ;  /* 0x0028f81201007387 */ /* 0x0005e80000100a00 */
[----:B------:R-:W-:Y:S04]  /*943a0*/  STL.64 [R1+0x28e0], R12 ;  /* 0x0028e00c01007387 */ /* 0x000fe80000100a00 */
[----:B------:R3:W-:Y:S01]  /*943b0*/  STL.64 [R1+0x28e8], R14 ;  /* 0x0028e80e01007387 */ /* 0x0007e20000100a00 */
[C---:B--2---:R-:W-:Y:S08]  /*943c0*/  HMMA.1688.F32.TF32 R16, R8.reuse, R118, R184 ;  /* 0x000000760810723c */ /* 0x044ff000000810b8 */
[C---:B---3--:R-:W-:Y:S03]  /*943d0*/  HMMA.1688.F32.TF32 R12, R8.reuse, R122, R248 ;  /* 0x0000007a080c723c */ /* 0x048fe600000810f8 */
[----:B------:R2:W-:Y:S04]  /*943e0*/  STL.64 [R1+0x28d0], R20 ;  /* 0x0028d01401007387 */ /* 0x0005e80000100a00 */
[----:B------:R3:W-:Y:S04]  /*943f0*/  STL.64 [R1+0x28d8], R22 ;  /* 0x0028d81601007387 */ /* 0x0007e80000100a00 */
[----:B------:R-:W4:Y:S04]  /*94400*/  LDL.LU R184, [R1+0xbd0] ;  /* 0x000bd00001b87983 */ /* 0x000f280000300800 */
[----:B------:R1:W-:Y:S04]  /*94410*/  STL.64 [R1+0x28c0], R16 ;  /* 0x0028c01001007387 */ /* 0x0003e80000100a00 */
[----:B------:R1:W-:Y:S04]  /*94420*/  STL.64 [R1+0x28c8], R18 ;  /* 0x0028c81201007387 */ /* 0x0003e80000100a00 */
        /* <DEDUP_REMOVED lines=111> */
[C---:B----4-:R-:W-:Y:S08]  /*94b20*/  HMMA.1688.F32.TF32 R244, R8.reuse, R126, R40 ;  /* 0x0000007e08f4723c */ /* 0x050ff00000081028 */
[C---:B------:R-:W-:Y:S08]  /*94b30*/  HMMA.1688.F32.TF32 R40, R8.reuse, R134, R12 ;  /* 0x000000860828723c */ /* 0x040ff0000008100c */
[C---:B------:R-:W-:Y:S07]  /*94b40*/  HMMA.1688.F32.TF32 R12, R8.reuse, R142, R20 ;  /* 0x0000008e080c723c */ /* 0x040fee0000081014 */
        /* <DEDUP_REMOVED lines=30> */
[----:B--2---:R-:W-:Y:S03]  /*94d30*/  HMMA.1688.F32.TF32 R12, R8, R178, R204 ;  /* 0x000000b2080c723c */ /* 0x004fe600000810cc */
[----:B------:R-:W-:Y:S04]  /*94d40*/  STL.64 [R1+0x27f0], R20 ;  /* 0x0027f01401007387 */ /* 0x000fe80000100a00 */
[----:B------:R-:W-:Y:S01]  /*94d50*/  STL.64 [R1+0x27f8], R22 ;  /* 0x0027f81601007387 */ /* 0x000fe20000100a00 */
[C---:B------:R-:W-:Y:S07]  /*94d60*/  HMMA.1688.F32.TF32 R8, R4.reuse, R54, R224 ;  /* 0x000000360408723c */ /* 0x040fee00000810e0 */
        /* <DEDUP_REMOVED lines=25> */
[----:B------:R-:W-:Y:S01]  /*94f00*/  STL.64 [R1+0x1ae8], R10 ;  /* 0x001ae80a01007387 */ /* 0x000fe20000100a00 */
[C---:B------:R-:W-:Y:S03]  /*94f10*/  HMMA.1688.F32.TF32 R20, R4.reuse, R94, R188 ;  /* 0x0000005e0414723c */ /* 0x040fe600000810bc */
[----:B------:R-:W-:Y:S04]  /*94f20*/  LDS R8, [R2+0x4500] ;  /* 0x0045000002087984 */ /* 0x000fe80000000800 */
[----:B------:R-:W-:Y:S04]  /*94f30*/  LDS R10, [R2+0x6500] ;  /* 0x00650000020a7984 */ /* 0x000fe80000000800 */
[----:B------:R-:W-:Y:S04]  /*94f40*/  STL.64 [R1+0x1ac0], R16 ;  /* 0x001ac01001007387 */ /* 0x000fe80000100a00 */
[----:B------:R-:W-:Y:S04]  /*94f50*/  STL.64 [R1+0x1ac8], R18 ;  /* 0x001ac81201007387 */ /* 0x000fe80000100a00 */
        /* <DEDUP_REMOVED lines=10> */
[----:B------:R1:W-:Y:S04]  /*95000*/  STL.64 [R1+0x27c0], R20 ;  /* 0x0027c01401007387 */ /* 0x0003e80000100a00 */
[----:B------:R3:W-:Y:S04]  /*95010*/  STL.64 [R1+0x27c8], R22 ;  /* 0x0027c81601007387 */ /* 0x0007e80000100a00 */
[----:B------:R-:W4:Y:S04]  /*95020*/  LDL.LU R184, [R1+0x9d0] ;  /* 0x0009d00001b87983 */ /* 0x000f280000300800 */
[----:B------:R1:W-:Y:S04]  /*95030*/  STL.64 [R1+0x27b0], R16 ;  /* 0x0027b01001007387 */ /* 0x0003e80000100a00 */
[----:B------:R1:W-:Y:S05]  /*95040*/  STL.64 [R1+0x27b8], R18 ;  /* 0x0027b81201007387 */ /* 0x0003ea0000100a00 */
        /* <DEDUP_REMOVED lines=130> */
[C---:B--2---:R-:W-:Y:S03]  /*95870*/  HMMA.1688.F32.TF32 R16, R4.reuse, R138, R36 ;  /* 0x0000008a0410723c */ /* 0x044fe60000081024 */
        /* <DEDUP_REMOVED lines=32> */
[----:B------:R1:W-:Y:S04]  /*95a80*/  STL.64 [R1+0x2688], R18 ;  /* 0x0026881201007387 */ /* 0x0003e80000100a00 */
[----:B------:R-:W-:Y:S04]  /*95a90*/  LDS R4, [R2+0x4580] ;  /* 0x0045800002047984 */ /* 0x000fe80000000800 */
[----:B------:R-:W-:Y:S04]  /*95aa0*/  LDS R6, [R2+0x6580] ;  /* 0x0065800002067984 */ /* 0x000fe80000000800 */
[----:B------:R-:W-:Y:S01]  /*95ab0*/  STL.64 [R1+0x120], R12 ;  /* 0x0001200c01007387 */ /* 0x000fe20000100a00 */
[C---:B-1----:R-:W-:Y:S03]  /*95ac0*/  HMMA.1688.F32.TF32 R16, R8.reuse, R54, R236 ;  /* 0x000000360810723c */ /* 0x042fe600000810ec */
[----:B------:R1:W-:Y:S04]  /*95ad0*/  STL.64 [R1+0x128], R14 ;  /* 0x0001280e01007387 */ /* 0x0003e80000100a00 */
[----:B------:R-:W-:Y:S04]  /*95ae0*/  LDS R5, [R0+0x4580] ;  /* 0x0045800000057984 */ /* 0x000fe80000000800 */
[----:B------:R-:W2:Y:S01]  /*95af0*/  LDS R7, [R0+0x6580] ;  /* 0x0065800000077984 */ /* 0x000ea20000000800 */
[C---:B-1----:R-:W-:Y:S08]  /*95b00*/  HMMA.1688.F32.TF32 R12, R8.reuse, R58, R232 ;  /* 0x0000003a080c723c */ /* 0x042ff000000810e8 */
[C---:B------:R-:W-:Y:S03]  /*95b10*/  HMMA.1688.F32.TF32 R20, R8.reuse, R62, R240 ;  /* 0x0000003e0814723c */ /* 0x040fe600000810f0 */
        /* <DEDUP_REMOVED lines=16> */
[----:B------:R-:W-:Y:S04]  /*95c20*/  STL.64 [R1+0x2628], R22 ;  /* 0x0026281601007387 */ /* 0x000fe80000100a00 */
[----:B------:R-:W3:Y:S04]  /*95c30*/  LDL.LU R188, [R1+0x270] ;  /* 0x0002700001bc7983 */ /* 0x000ee80000300800 */
[----:B------:R1:W-:Y:S04]  /*95c40*/  STL.64 [R1+0x2610], R16 ;  /* 0x0026101001007387 */ /* 0x0003e80000100a00 */
[----:B------:R4:W-:Y:S04]  /*95c50*/  STL.64 [R1+0x2618], R18 ;  /* 0x0026181201007387 */ /* 0x0009e80000100a00 */
[----:B------:R1:W-:Y:S04]  /*95c60*/  STL.64 [R1+0x2600], R12 ;  /* 0x0026000c01007387 */ /* 0x0003e80000100a00 */
        /* <DEDUP_REMOVED lines=62> */
[----:B----4-:R-:W2:Y:S04]  /*96050*/  LDL.LU R18, [R1+0x9a8] ;  /* 0x0009a80001127983 */ /* 0x010ea80000300800 */
[----:B------:R-:W2:Y:S04]  /*96060*/  LDL.LU R19, [R1+0x9ac] ;  /* 0x0009ac0001137983 */ /* 0x000ea80000300800 */
[----:B------:R-:W4:Y:S04]  /*96070*/  LDL.LU R12, [R1+0x9b0] ;  /* 0x0009b000010c7983 */ /* 0x000f280000300800 */
[----:B------:R-:W4:Y:S04]  /*96080*/  LDL.LU R13, [R1+0x9b4] ;  /* 0x0009b400010d7983 */ /* 0x000f280000300800 */
[----:B------:R-:W4:Y:S04]  /*96090*/  LDL.LU R14, [R1+0x9b8] ;  /* 0x0009b800010e7983 */ /* 0x000f280000300800 */
[----:B------:R-:W4:Y:S04]  /*960a0*/  LDL.LU R15, [R1+0x9bc] ;  /* 0x0009bc00010f7983 */ /* 0x000f280000300800 */
        /* <DEDUP_REMOVED lines=32> */
[C---:B----4-:R-:W-:Y:S08]  /*962b0*/  HMMA.1688.F32.TF32 R40, R8.reuse, R86, R12 ;  /* 0x000000560828723c */ /* 0x050ff0000008100c */
[C---:B--2---:R-:W-:Y:S08]  /*962c0*/  HMMA.1688.F32.TF32 R12, R8.reuse, R90, R16 ;  /* 0x0000005a080c723c */ /* 0x044ff00000081010 */
[C---:B---3--:R-:W-:Y:S07]  /*962d0*/  HMMA.1688.F32.TF32 R20, R8.reuse, R94, R20 ;  /* 0x0000005e0814723c */ /* 0x048fee0000081014 */
        /* <DEDUP_REMOVED lines=8> */
[----:B------:R-:W2:Y:S04]  /*96360*/  LDL.LU R248, [R1+0x250] ;  /* 0x0002500001f87983 */ /* 0x000ea80000300800 */
[----:B------:R-:W-:Y:S04]  /*96370*/  STL.64 [R1+0x25c0], R16 ;  /* 0x0025c01001007387 */ /* 0x000fe80000100a00 */
[----:B------:R-:W-:Y:S05]  /*96380*/  STL.64 [R1+0x25c8], R18 ;  /* 0x0025c81201007387 */ /* 0x000fea0000100a00 */
[----:B------:R-:W-:Y:S04]  /*96390*/  STL.64 [R1+0x25b0], R12 ;  /* 0x0025b00c01007387 */ /* 0x000fe80000100a00 */
[----:B------:R1:W-:Y:S04]  /*963a0*/  STL.64 [R1+0x25b8], R14 ;  /* 0x0025b80e01007387 */ /* 0x0003e80000100a00 */
[----:B------:R-:W2:Y:S04]  /*963b0*/  LDL.LU R249, [R1+0x254] ;  /* 0x0002540001f97983 */ /* 0x000ea80000300800 */
[----:B------:R-:W2:Y:S04]  /*963c0*/  LDL.LU R250, [R1+0x258] ;  /* 0x0002580001fa7983 */ /* 0x000ea80000300800 */
[----:B------:R-:W2:Y:S01]  /*963d0*/  LDL.LU R251, [R1+0x25c] ;  /* 0x00025c0001fb7983 */ /* 0x000ea20000300800 */
        /* <DEDUP_REMOVED lines=50> */
[----:B-1----:R-:W-:Y:S08]  /*96700*/  HMMA.1688.F32.TF32 R12, R8, R178, R188 ;  /* 0x000000b2080c723c */ /* 0x002ff000000810bc */
[C---:B------:R-:W-:Y:S01]  /*96710*/  HMMA.1688.F32.TF32 R8, R4.reuse, R54, R184 ;  /* 0x000000360408723c */ /* 0x040fe200000810b8 */
[----:B------:R-:W-:Y:S04]  /*96720*/  STL.64 [R1+0x24a0], R20 ;  /* 0x0024a01401007387 */ /* 0x000fe80000100a00 */
[----:B------:R-:W-:Y:S04]  /*96730*/  STL.64 [R1+0x24a8], R22 ;  /* 0x0024a81601007387 */ /* 0x000fe80000100a00 */
[----:B------:R-:W-:Y:S04]  /*96740*/  STL.64 [R1+0x2490], R16 ;  /* 0x0024901001007387 */ /* 0x000fe80000100a00 */
[----:B------:R-:W-:Y:S04]  /*96750*/  STL.64 [R1+0x2498], R18 ;  /* 0x0024981201007387 */ /* 0x000fe80000100a00 */
[----:B------:R-:W-:Y:S04]  /*96760*/  STL.64 [R1+0x1a38], R14 ;  /* 0x001a380e01007387 */ /* 0x000fe80000100a00 */
[----:B------:R-:W3:Y:S04]  /*96770*/  LDL.LU R216, [R1+0x240] ;  /* 0x0002400001d87983 */ /* 0x000ee80000300800 */
[----:B------:R-:W-:Y:S04]  /*96780*/  STL.64 [R1+0x1690], R8 ;  /* 0x0016900801007387 */ /* 0x000fe80000100a00 */
[----:B------:R2:W-:Y:S04]  /*96790*/  STL.64 [R1+0x1698], R10 ;  /* 0x0016980a01007387 */ /* 0x0005e80000100a00 */
[----:B------:R-:W3:Y:S04]  /*967a0*/  LDL.LU R217, [R1+0x244] ;  /* 0x0002440001d97983 */ /* 0x000ee80000300800 */
[----:B------:R-:W3:Y:S04]  /*967b0*/  LDL.LU R218, [R1+0x248] ;  /* 0x0002480001da7983 */ /* 0x000ee80000300800 */
[----:B------:R-:W3:Y:S04]  /*967c0*/  LDL.LU R219, [R1+0x24c] ;  /* 0x00024c0001db7983 */ /* 0x000ee80000300800 */
[----:B------:R-:W4:Y:S04]  /*967d0*/  LDL.LU R236, [R1+0x230] ;  /* 0x0002300001ec7983 */ /* 0x000f280000300800 */
[----:B------:R-:W4:Y:S04]  /*967e0*/  LDL.LU R237, [R1+0x234] ;  /* 0x0002340001ed7983 */ /* 0x000f280000300800 */
[----:B------:R-:W4:Y:S01]  /*967f0*/  LDL.LU R238, [R1+0x238] ;  /* 0x0002380001ee7983 */ /* 0x000f220000300800 */
[----:B--2---:R-:W-:Y:S03]  /*96800*/  HMMA.1688.F32.TF32 R8, R4, R58, R248 ;  /* 0x0000003a0408723c */ /* 0x004fe600000810f8 */
[----:B------:R-:W4:Y:S04]  /*96810*/  LDL.LU R239, [R1+0x23c] ;  /* 0x00023c0001ef7983 */ /* 0x000f280000300800 */
[----:B------:R-:W2:Y:S11]  /*96820*/  LDL.LU R232, [R1+0x220] ;  /* 0x0002200001e87983 */ /* 0x000eb60000300800 */
[----:B------:R-:W-:Y:S05]  /*96830*/  @!UPT UIADD3 URZ, URZ, URZ, URZ ;  /* 0x0000003f3f3ff290 */ /* 0x000fea000fffe03f */
[----:B------:R-:W-:Y:S04]  /*96840*/  STL.64 [R1+0x1670], R8 ;  /* 0x0016700801007387 */ /* 0x000fe80000100a00 */
        /* <DEDUP_REMOVED lines=28> */
[----:B------:R-:W-:Y:S01]  /*96a10*/  STL.64 [R1+0x7240], R66 ;  /* 0x0072404201007387 */ /* 0x000fe20000100a00 */
[----:B------:R-:W-:-:S02]  /*96a20*/  IMAD.MOV.U32 R64, RZ, RZ, R12 ;  /* 0x000000ffff407224 */ /* 0x000fc400078e000c */
[----:B------:R-:W-:Y:S01]  /*96a30*/  IMAD.MOV.U32 R65, RZ, RZ, R13 ;  /* 0x000000ffff417224 */ /* 0x000fe200078e000d */
[C---:B---3--:R-:W-:Y:S08]  /*96a40*/  HMMA.1688.F32.TF32 R8, R4.reuse, R62, R216 ;  /* 0x0000003e0408723c */ /* 0x048ff000000810d8 */
[C---:B----4-:R-:W-:Y:S11]  /*96a50*/  HMMA.1688.F32.TF32 R40, R4.reuse, R66, R236 ;  /* 0x000000420428723c */ /* 0x050ff600000810ec */
[----:B------:R-:W-:Y:S04]  /*96a60*/  @!UPT UIADD3 URZ, URZ, URZ, URZ ;  /* 0x0000003f3f3ff290 */ /* 0x000fe8000fffe03f */
[----:B------:R-:W-:Y:S04]  /*96a70*/  STL.64 [R1+0x1650], R8 ;  /* 0x0016500801007387 */ /* 0x000fe80000100a00 */
[----:B------:R2:W-:Y:S04]  /*96a80*/  STL.64 [R1+0x1658], R10 ;  /* 0x0016580a01007387 */ /* 0x0005e80000100a00 */
[----:B------:R-:W-:Y:S01]  /*96a90*/  STL.64 [R1+0x7238], R64 ;  /* 0x0072384001007387 */ /* 0x000fe20000100a00 */
[C---:B--2---:R-:W-:Y:S03]  /*96aa0*/  HMMA.1688.F32.TF32 R8, R4.reuse, R70, R232 ;  /* 0x000000460408723c */ /* 0x044fe600000810e8 */
[----:B------:R-:W-:Y:S04]  /*96ab0*/  STL [R1+0x6e6c], R40 ;  /* 0x006e6c2801007387 */ /* 0x000fe80000100800 */
[----:B------:R-:W-:Y:S04]  /*96ac0*/  STL [R1+0x6e68], R41 ;  /* 0x006e682901007387 */ /* 0x000fe80000100800 */
[----:B------:R-:W-:Y:S04]  /*96ad0*/  STL [R1+0x6e64], R42 ;  /* 0x006e642a01007387 */ /* 0x000fe80000100800 */
[----:B------:R-:W-:Y:S04]  /*96ae0*/  STL [R1+0x6e60], R43 ;  /* 0x006e602b01007387 */ /* 0x000fe80000100800 */
[----:B------:R-:W-:Y:S04]  /*96af0*/  STL.64 [R1+0x7230], R70 ;  /* 0x0072304601007387 */ /* 0x000fe80000100a00 */
[----:B------:R-:W-:Y:S04]  /*96b00*/  STL.64 [R1+0x7228], R68 ;  /* 0x0072284401007387 */ /* 0x000fe80000100a00 */
        /* <DEDUP_REMOVED lines=9> */
[C---:B-1----:R-:W-:Y:S08]  /*96ba0*/  HMMA.1688.F32.TF32 R8, R4.reuse, R78, R220 ;  /* 0x0000004e0408723c */ /* 0x042ff000000810dc */
[C---:B------:R-:W-:Y:S11]  /*96bb0*/  HMMA.1688.F32.TF32 R16, R4.reuse, R90, R184 ;  /* 0x0000005a0410723c */ /* 0x040ff600000810b8 */
[----:B------:R-:W-:Y:S05]  /*96bc0*/  @!UPT UIADD3 URZ, URZ, URZ, URZ ;  /* 0x0000003f3f3ff290 */ /* 0x000fea000fffe03f */
[----:B------:R-:W-:Y:S01]  /*96bd0*/  IMAD.MOV.U32 R42, RZ, RZ, R10 ;  /* 0x000000ffff2a7224 */ /* 0x000fe200078e000a */
[----:B------:R-:W-:Y:S01]  /*96be0*/  MOV R43, R11 ;  /* 0x0000000b002b7202 */ /* 0x000fe20000000f00 */
[----:B------:R-:W-:Y:S01]  /*96bf0*/  IMAD.MOV.U32 R41, RZ, RZ, R9 ;  /* 0x000000ffff297224 */ /* 0x000fe200078e0009 */
[----:B------:R-:W-:Y:S02]  /*96c00*/  MOV R40, R8 ;  /* 0x0000000800287202 */ /* 0x000fe40000000f00 */
[C---:B------:R-:W-:Y:S01]  /*96c10*/  HMMA.1688.F32.TF32 R8, R4.reuse, R86, R188 ;  /* 0x000000560408723c */ /* 0x040fe200000810bc */
[----:B------:R-:W-:Y:S04]  /*96c20*/  STL.64 [R1+0x6e78], R42 ;  /* 0x006e782a01007387 */ /* 0x000fe80000100a00 */
[----:B------:R-:W-:Y:S04]  /*96c30*/  STL.64 [R1+0x6e70], R40 ;  /* 0x006e702801007387 */ /* 0x000fe80000100a00 */
[----:B------:R-:W-:Y:S04]  /*96c40*/  STL.64 [R1+0x15d0], R12 ;  /* 0x0015d00c01007387 */ /* 0x000fe80000100a00 */
[----:B------:R1:W-:Y:S02]  /*96c50*/  STL.64 [R1+0x15d8], R14 ;  /* 0x0015d80e01007387 */ /* 0x0003e40000100a00 */
[----:B-1----:R-:W-:Y:S08]  /*96c60*/  HMMA.1688.F32.TF32 R12, R4, R94, R248 ;  /* 0x0000005e040c723c */ /* 0x002ff000000810f8 */
[----:B------:R-:W-:Y:S04]  /*96c70*/  STL.64 [R1+0x15b0], R8 ;  /* 0x0015b00801007387 */ /* 0x000fe80000100a00 */
[----:B------:R-:W-:Y:S04]  /*96c80*/  STL.64 [R1+0x2480], R16 ;  /* 0x0024801001007387 */ /* 0x000fe80000100a00 */
[----:B------:R1:W-:Y:S04]  /*96c90*/  STL.64 [R1+0x2488], R18 ;  /* 0x0024881201007387 */ /* 0x0003e80000100a00 */
[----:B------:R-:W2:Y:S01]  /*96ca0*/  LDL.LU R188, [R1+0x1d0] ;  /* 0x0001d00001bc7983 */ /* 0x000ea20000300800 */
[----:B------:R-:W-:-:S02]  /*96cb0*/  IMAD.MOV.U32 R53, RZ, RZ, R10 ;  /* 0x000000ffff357224 */ /* 0x000fc400078e000a */
[----:B------:R-:W-:Y:S01]  /*96cc0*/  IMAD.MOV.U32 R52, RZ, RZ, R11 ;  /* 0x000000ffff347224 */ /* 0x000fe200078e000b */
[----:B------:R-:W-:Y:S04]  /*96cd0*/  LDS R8, [R2+0x4600] ;  /* 0x0046000002087984 */ /* 0x000fe80000000800 */
[----:B------:R-:W-:Y:S04]  /*96ce0*/  LDS R10, [R2+0x6600] ;  /* 0x00660000020a7984 */ /* 0x000fe80000000800 */
[----:B------:R-:W-:Y:S04]  /*96cf0*/  STL.64 [R1+0x2470], R12 ;  /* 0x0024700c01007387 */ /* 0x000fe80000100a00 */
        /* <DEDUP_REMOVED lines=93> */
[----:B------:R-:W1:Y:S02]  /*972d0*/  LDS R11, [R0+0x6600] ;  /* 0x00660000000b7984 */ /* 0x000e640000000800 */
[C---:B-1----:R-:W-:Y:S08]  /*972e0*/  HMMA.1688.F32.TF32 R16, R4.reuse, R102, R24 ;  /* 0x000000660410723c */ /* 0x042ff00000081018 */
[C---:B--2---:R-:W-:Y:S08]  /*972f0*/  HMMA.1688.F32.TF32 R20, R4.reuse, R98, R20 ;  /* 0x000000620414723c */ /* 0x044ff00000081014 */
[----:B---3--:R-:W-:Y:S11]  /*97300*/  HMMA.1688.F32.TF32 R12, R4, R106, R28 ;  /* 0x0000006a040c723c */ /* 0x008ff6000008101c */
[----:B------:R-:W-:Y:S04]  /*97310*/  @!UPT UIADD3 URZ, URZ, URZ, URZ ;  /* 0x0000003f3f3ff290 */ /* 0x000fe8000fffe03f */
[----:B------:R-:W-:Y:S04]  /*97320*/  STL.64 [R1+0x2460], R20 ;  /* 0x0024601401007387 */ /* 0x000fe80000100a00 */
[----:B------:R-:W-:Y:S04]  /*97330*/  STL.64 [R1+0x2468], R22 ;  /* 0x0024681601007387 */ /* 0x000fe80000100a00 */
[----:B------:R-:W-:Y:S04]  /*97340*/  STL.64 [R1+0x2450], R16 ;  /* 0x0024501001007387 */ /* 0x000fe80000100a00 */
[----:B------:R-:W-:Y:S04]  /*97350*/  STL.64 [R1+0x2458], R18 ;  /* 0x0024581201007387 */ /* 0x000fe80000100a00 */
[----:B------:R1:W-:Y:S01]  /*97360*/  STL.64 [R1+0x2440], R12 ;  /* 0x0024400c01007387 */ /* 0x0003e20000100a00 */
[----:B------:R-:W-:Y:S01]  /*97370*/  MOV R57, R14 ;  /* 0x0000000e00397202 */ /* 0x000fe20000000f00 */
[----:B------:R-:W-:-:S02]  /*97380*/  IMAD.MOV.U32 R56, RZ, RZ, R15 ;  /* 0x000000ffff387224 */ /* 0x000fc400078e000f */
[C---:B-1----:R-:W-:Y:S08]  /*97390*/  HMMA.1688.F32.TF32 R12, R4.reuse, R110, R32 ;  /* 0x0000006e040c723c */ /* 0x042ff00000081020 */
[C---:B----4-:R-:W-:Y:S11]  /*973a0*/  HMMA.1688.F32.TF32 R16, R4.reuse, R114, R36 ;  /* 0x000000720410723c */ /* 0x050ff60000081024 */
[----:B------:R-:W-:Y:S04]  /*973b0*/  @!UPT UIADD3 URZ, URZ, URZ, URZ ;  /* 0x0000003f3f3ff290 */ /* 0x000fe8000fffe03f */
[----:B------:R1:W-:Y:S01]  /*973c0*/  STL.64 [R1+0x2430], R12 ;  /* 0x0024300c01007387 */ /* 0x0003e20000100a00 */
[----:B------:R-:W-:Y:S01]  /*973d0*/  IMAD.MOV.U32 R61, RZ, RZ, R14 ;  /* 0x000000ffff3d7224 */ /* 0x000fe200078e000e */
[----:B------:R-:W-:Y:S02]  /*973e0*/  MOV R60, R15 ;  /* 0x0000000f003c7202 */ /* 0x000fe40000000f00 */
[C---:B-1----:R-:W-:Y:S04]  /*973f0*/  HMMA.1688.F32.TF32 R12, R4.reuse, R118, R44 ;  /* 0x00000076040c723c */ /* 0x042fe8000008102c */
[----:B------:R-:W-:Y:S04]  /*97400*/  STL.64 [R1+0x2420], R16 ;  /* 0x0024201001007387 */ /* 0x000fe80000100a00 */
[----:B------:R1:W-:Y:S01]  /*97410*/  STL.64 [R1+0x2428], R18 ;  /* 0x0024281201007387 */ /* 0x0003e20000100a00 */
[C---:B------:R-:W-:Y:S08]  /*97420*/  HMMA.1688.F32.TF32 R20, R4.reuse, R122, R48 ;  /* 0x0000007a0414723c */ /* 0x040ff00000081030 */
[C---:B-1----:R-:W-:Y:S06]  /*97430*/  HMMA.1688.F32.TF32 R16, R4.reuse, R126, R180 ;  /* 0x0000007e0410723c */ /* 0x042fec00000810b4 */
[----:B------:R-:W-:Y:S04]  /*97440*/  STL.64 [R1+0x2410], R12 ;  /* 0x0024100c01007387 */ /* 0x000fe80000100a00 */
[----:B------:R1:W-:Y:S02]  /*97450*/  STL.64 [R1+0x2418], R14 ;  /* 0x0024180e01007387 */ /* 0x0003e40000100a00 */
[C---:B-1----:R-:W-:Y:S03]  /*97460*/  HMMA.1688.F32.TF32 R12, R4.reuse, R130, R200 ;  /* 0x00000082040c723c */ /* 0x042fe600000810c8 */
[----:B------:R-:W-:Y:S04]  /*97470*/  STL.64 [R1+0x2400], R20 ;  /* 0x0024001401007387 */ /* 0x000fe80000100a00 */
[----:B------:R1:W-:Y:S04]  /*97480*/  STL.64 [R1+0x2408], R22 ;  /* 0x0024081601007387 */ /* 0x0003e80000100a00 */
[----:B------:R-:W-:Y:S04]  /*97490*/  STL.64 [R1+0x23f0], R16 ;  /* 0x0023f01001007387 */ /* 0x000fe80000100a00 */
[----:B------:R2:W-:Y:S01]  /*974a0*/  STL.64 [R1+0x23f8], R18 ;  /* 0x0023f81201007387 */ /* 0x0005e20000100a00 */
[C---:B-1----:R-:W-:Y:S07]  /*974b0*/  HMMA.1688.F32.TF32 R20, R4.reuse, R134, R204 ;  /* 0x000000860414723c */ /* 0x042fee00000810cc */
[----:B------:R-:W-:Y:S01]  /*974c0*/  STL.64 [R1+0x23e0], R12 ;  /* 0x0023e00c01007387 */ /* 0x000fe20000100a00 */
[C---:B--2---:R-:W-:Y:S03]  /*974d0*/  HMMA.1688.F32.TF32 R16, R4.reuse, R138, R224 ;  /* 0x0000008a0410723c */ /* 0x044fe600000810e0 */
[----:B------:R1:W-:Y:S05]  /*974e0*/  STL.64 [R1+0x23e8], R14 ;  /* 0x0023e80e01007387 */ /* 0x0003ea0000100a00 */
        /* <DEDUP_REMOVED lines=37> */
[----:B------:R-:W2:Y:S04]  /*97740*/  LDL.LU R184, [R1+0x1c0] ;  /* 0x0001c00001b87983 */ /* 0x000ea80000300800 */
[----:B------:R-:W-:Y:S01]  /*97750*/  LDS R5, [R0+0x4680] ;  /* 0x0046800000057984 */ /* 0x000fe20000000800 */
[C---:B-1----:R-:W-:Y:S03]  /*97760*/  HMMA.1688.F32.TF32 R12, R8.reuse, R58, R248 ;  /* 0x0000003a080c723c */ /* 0x042fe600000810f8 */
[----:B------:R-:W1:Y:S08]  /*97770*/  LDS R7, [R0+0x6680] ;  /* 0x0066800000077984 */ /* 0x000e700000000800 */
[----:B------:R3:W-:Y:S04]  /*97780*/  STL.64 [R1+0x2320], R16 ;  /* 0x0023201001007387 */ /* 0x0007e80000100a00 */
[----:B------:R4:W-:Y:S08]  /*97790*/  STL.64 [R1+0x2328], R18 ;  /* 0x0023281201007387 */ /* 0x0009f00000100a00 */
        /* <DEDUP_REMOVED lines=69> */
[----:B---3--:R-:W3:Y:S04]  /*97bf0*/  LDL.LU R16, [R1+0x5f0] ;  /* 0x0005f00001107983 */ /* 0x008ee80000300800 */
[----:B------:R-:W3:Y:S04]  /*97c00*/  LDL.LU R17, [R1+0x5f4] ;  /* 0x0005f40001117983 */ /* 0x000ee80000300800 */
[----:B----4-:R-:W3:Y:S04]  /*97c10*/  LDL.LU R18, [R1+0x5f8] ;  /* 0x0005f80001127983 */ /* 0x010ee80000300800 */
        /* <DEDUP_REMOVED lines=25> */
[----:B-1----:R-:W3:Y:S04]  /*97db0*/  LDL.LU R12, [R1+0x600] ;  /* 0x00060000010c7983 */ /* 0x002ee80000300800 */
        /* <DEDUP_REMOVED lines=59> */
[----:B------:R1:W-:Y:S04]  /*98170*/  STL.64 [R1+0x2048], R198 ;  /* 0x002048c601007387 */ /* 0x0003e80000100a00 */
[----:B-1----:R-:W2:Y:S04]  /*98180*/  LDL.LU.64 R198, [R1+0x7200] ;  /* 0x0072000001c67983 */ /* 0x002ea80000300a00 */
[----:B------:R-:W2:Y:S04]  /*98190*/  LDL.LU.64 R196, [R1+0x71f8] ;  /* 0x0071f80001c47983 */ /* 0x000ea80000300a00 */
[----:B------:R-:W-:Y:S04]  /*981a0*/  STL.64 [R1+0x2030], R40 ;  /* 0x0020302801007387 */ /* 0x000fe80000100a00 */
[----:B------:R1:W-:Y:S02]  /*981b0*/  STL.64 [R1+0x2038], R42 ;  /* 0x0020382a01007387 */ /* 0x0003e40000100a00 */
[C---:B-1----:R-:W-:Y:S08]  /*981c0*/  HMMA.1688.F32.TF32 R40, R8.reuse, R86, R12 ;  /* 0x000000560828723c */ /* 0x042ff0000008100c */
[C---:B------:R-:W-:Y:S08]  /*981d0*/  HMMA.1688.F32.TF32 R12, R8.reuse, R94, R20 ;  /* 0x0000005e080c723c */ /* 0x040ff00000081014 */
[C---:B------:R-:W-:Y:S07]  /*981e0*/  HMMA.1688.F32.TF32 R20, R8.reuse, R98, R24 ;  /* 0x000000620814723c */ /* 0x040fee0000081018 */
[----:B------:R-:W-:Y:S04]  /*981f0*/  STL.64 [R1+0x2020], R40 ;  /* 0x0020202801007387 */ /* 0x000fe80000100a00 */
[----:B------:R-:W-:Y:S04]  /*98200*/  STL.64 [R1+0x2028], R42 ;  /* 0x0020282a01007387 */ /* 0x000fe80000100a00 */
[----:B------:R-:W-:Y:S04]  /*98210*/  STL.64 [R1+0x2010], R16 ;  /* 0x0020101001007387 */ /* 0x000fe80000100a00 */
[----:B------:R1:W-:Y:S04]  /*98220*/  STL.64 [R1+0x2018], R18 ;  /* 0x0020181201007387 */ /* 0x0003e80000100a00 */
[----:B------:R-:W-:Y:S04]  /*98230*/  STL.64 [R1+0x2000], R12 ;  /* 0x0020000c01007387 */ /* 0x000fe80000100a00 */
[----:B------:R1:W-:Y:S02]  /*98240*/  STL.64 [R1+0x2008], R14 ;  /* 0x0020080e01007387 */ /* 0x0003e40000100a00 */
[C---:B-1----:R-:W-:Y:S08]  /*98250*/  HMMA.1688.F32.TF32 R16, R8.reuse, R102, R28 ;  /* 0x000000660810723c */ /* 0x042ff0000008101c */
[C---:B------:R-:W-:Y:S01]  /*98260*/  HMMA.1688.F32.TF32 R12, R8.reuse, R106, R32 ;  /* 0x0000006a080c723c */ /* 0x040fe20000081020 */
[----:B------:R-:W-:Y:S04]  /*98270*/  STL.64 [R1+0x1ff0], R20 ;  /* 0x001ff01401007387 */ /* 0x000fe80000100a00 */
[----:B------:R1:W-:Y:S10]  /*98280*/  STL.64 [R1+0x1ff8], R22 ;  /* 0x001ff81601007387 */ /* 0x0003f40000100a00 */
[----:B------:R-:W-:Y:S01]  /*98290*/  STL.64 [R1+0x1fe0], R16 ;  /* 0x001fe01001007387 */ /* 0x000fe20000100a00 */
[C---:B-1----:R-:W-:Y:S03]  /*982a0*/  HMMA.1688.F32.TF32 R20, R8.reuse, R110, R36 ;  /* 0x0000006e0814723c */ /* 0x042fe60000081024 */
[----:B------:R1:W-:Y:S04]  /*982b0*/  STL.64 [R1+0x1fe8], R18 ;  /* 0x001fe81201007387 */ /* 0x0003e80000100a00 */
[----:B------:R-:W-:Y:S04]  /*982c0*/  STL.64 [R1+0x1fd0], R12 ;  /* 0x001fd00c01007387 */ /* 0x000fe80000100a00 */
[----:B------:R1:W-:Y:S02]  /*982d0*/  STL.64 [R1+0x1fd8], R14 ;  /* 0x001fd80e01007387 */ /* 0x0003e40000100a00 */
[C---:B-1----:R-:W-:Y:S08]  /*982e0*/  HMMA.1688.F32.TF32 R16, R8.reuse, R114, R44 ;  /* 0x000000720810723c */ /* 0x042ff0000008102c */
[C---:B------:R-:W-:Y:S02]  /*982f0*/  HMMA.1688.F32.TF32 R12, R8.reuse, R118, R48 ;  /* 0x00000076080c723c */ /* 0x040fe40000081030 */
[----:B------:R-:W-:Y:S04]  /*98300*/  STL.64 [R1+0x1fc0], R20 ;  /* 0x001fc01401007387 */ /* 0x000fe80000100a00 */
[----:B------:R1:W-:Y:S09]  /*98310*/  STL.64 [R1+0x1fc8], R22 ;  /* 0x001fc81601007387 */ /* 0x0003f20000100a00 */
        /* <DEDUP_REMOVED lines=31> */
[----:B------:R3:W-:Y:S01]  /*98510*/  STL.64 [R1+0x1f18], R14 ;  /* 0x001f180e01007387 */ /* 0x0007e20000100a00 */
[C---:B-1----:R-:W-:Y:S08]  /*98520*/  HMMA.1688.F32.TF32 R16, R8.reuse, R162, R240 ;  /* 0x000000a20810723c */ /* 0x042ff000000810f0 */
[C---:B---3--:R-:W-:Y:S03]  /*98530*/  HMMA.1688.F32.TF32 R12, R8.reuse, R166, R220 ;  /* 0x000000a6080c723c */ /* 0x048fe600000810dc */
        /* <DEDUP_REMOVED lines=8> */
[----:B---3--:R-:W-:Y:S08]  /*985c0*/  HMMA.1688.F32.TF32 R12, R8, R178, R184 ;  /* 0x000000b2080c723c */ /* 0x008ff000000810b8 */
[C---:B------:R-:W-:Y:S01]  /*985d0*/  HMMA.1688.F32.TF32 R8, R4.reuse, R54, R248 ;  /* 0x000000360408723c */ /* 0x040fe200000810f8 */
[----:B------:R-:W-:Y:S04]  /*985e0*/  STL.64 [R1+0x1ed0], R20 ;  /* 0x001ed01401007387 */ /* 0x000fe80000100a00 */
[----:B------:R-:W-:Y:S04]  /*985f0*/  STL.64 [R1+0x1ed8], R22 ;  /* 0x001ed81601007387 */ /* 0x000fe80000100a00 */
[----:B------:R-:W-:Y:S04]  /*98600*/  STL.64 [R1+0x1ec0], R16 ;  /* 0x001ec01001007387 */ /* 0x000fe80000100a00 */
[----:B------:R-:W-:Y:S04]  /*98610*/  STL.64 [R1+0x1ec8], R18 ;  /* 0x001ec81201007387 */ /* 0x000fe80000100a00 */
[----:B------:R-:W3:Y:S04]  /*98620*/  LDL.LU R48, [R1+0x10] ;  /* 0x0000100001307983 */ /* 0x000ee80000300800 */
[----:B------:R-:W-:Y:S04]  /*98630*/  STL.64 [R1+0x1eb0], R12 ;  /* 0x001eb00c01007387 */ /* 0x000fe80000100a00 */
[----:B------:R-:W-:Y:S04]  /*98640*/  STL.64 [R1+0x1eb8], R14 ;  /* 0x001eb80e01007387 */ /* 0x000fe80000100a00 */
        /* <DEDUP_REMOVED lines=53> */
[----:B-1----:R-:W4:Y:S04]  /*989a0*/  LDL.LU R8, [R1+0x130] ;  /* 0x0001300001087983 */ /* 0x002f280000300800 */
        /* <DEDUP_REMOVED lines=51> */
[----:B------:R-:W4:Y:S04]  /*98ce0*/  LDL.LU R180, [R1] ;  /* 0x0000000001b47983 */ /* 0x000f280000300800 */
[----:B------:R-:W4:Y:S04]  /*98cf0*/  LDL.LU R181, [R1+0x4] ;  /* 0x0000040001b57983 */ /* 0x000f280000300800 */
[----:B------:R-:W4:Y:S04]  /*98d00*/  LDL.LU R182, [R1+0x8] ;  /* 0x0000080001b67983 */ /* 0x000f280000300800 */
[----:B------:R-:W4:Y:S01]  /*98d10*/  LDL.LU R183, [R1+0xc] ;  /* 0x00000c0001b77983 */ /* 0x000f220000300800 */
[C---:B--2---:R-:W-:Y:S08]  /*98d20*/  HMMA.1688.F32.TF32 R188, R4.reuse, R122, R188 ;  /* 0x0000007a04bc723c */ /* 0x044ff000000810bc */
[C---:B---3--:R-:W-:Y:S08]  /*98d30*/  HMMA.1688.F32.TF32 R192, R4.reuse, R118, R192 ;  /* 0x0000007604c0723c */ /* 0x048ff000000810c0 */
[C---:B----4-:R-:W-:Y:S08]  /*98d40*/  HMMA.1688.F32.TF32 R240, R4.reuse, R110, R240 ;  /* 0x0000006e04f0723c */ /* 0x050ff000000810f0 */
[C---:B------:R-:W-:Y:S08]  /*98d50*/  HMMA.1688.F32.TF32 R236, R4.reuse, R106, R236 ;  /* 0x0000006a04ec723c */ /* 0x040ff000000810ec */
        /* <DEDUP_REMOVED lines=8> */
[C---:B------:R-:W-:Y:S11]  /*98de0*/  HMMA.1688.F32.TF32 R20, R4.reuse, R66, R20 ;  /* 0x000000420414723c */ /* 0x040ff60000081014 */
[----:B------:R-:W-:Y:S04]  /*98df0*/  @!UPT UIADD3 URZ, URZ, URZ, URZ ;  /* 0x0000003f3f3ff290 */ /* 0x000fe8000fffe03f */
[----:B------:R-:W-:Y:S04]  /*98e00*/  STL.64 [R1+0x1e90], R12 ;  /* 0x001e900c01007387 */ /* 0x000fe80000100a00 */
[----:B------:R1:W-:Y:S01]  /*98e10*/  STL.64 [R1+0x1e98], R14 ;  /* 0x001e980e01007387 */ /* 0x0003e20000100a00 */
[C---:B------:R-:W-:Y:S03]  /*98e20*/  HMMA.1688.F32.TF32 R224, R4.reuse, R82, R224 ;  /* 0x0000005204e0723c */ /* 0x040fe600000810e0 */
[----:B-1----:R-:W2:Y:S04]  /*98e30*/  LDL.LU.64 R14, [R1+0x71f0] ;  /* 0x0071f000010e7983 */ /* 0x002ea80000300a00 */
[----:B------:R-:W2:Y:S04]  /*98e40*/  LDL.LU.64 R12, [R1+0x71e8] ;  /* 0x0071e800010c7983 */ /* 0x000ea80000300a00 */
[----:B------:R-:W-:Y:S01]  /*98e50*/  STL.64 [R1+0x1c80], R16 ;  /* 0x001c801001007387 */ /* 0x000fe20000100a00 */
[C---:B------:R-:W-:Y:S03]  /*98e60*/  HMMA.1688.F32.TF32 R208, R4.reuse, R90, R208 ;  /* 0x0000005a04d0723c */ /* 0x040fe600000810d0 */
[----:B------:R1:W-:Y:S04]  /*98e70*/  STL.64 [R1+0x1c88], R18 ;  /* 0x001c881201007387 */ /* 0x0003e80000100a00 */
[----:B-1----:R-:W3:Y:S04]  /*98e80*/  LDL.LU.64 R18, [R1+0x71e0] ;  /* 0x0071e00001127983 */ /* 0x002ee80000300a00 */
[----:B------:R-:W3:Y:S04]  /*98e90*/  LDL.LU.64 R16, [R1+0x71d8] ;  /* 0x0071d80001107983 */ /* 0x000ee80000300a00 */
[----:B------:R-:W-:Y:S04]  /*98ea0*/  STL.64 [R1+0x1c70], R20 ;  /* 0x001c701401007387 */ /* 0x000fe80000100a00 */
[----:B------:R1:W-:Y:S01]  /*98eb0*/  STL.64 [R1+0x1c78], R22 ;  /* 0x001c781601007387 */ /* 0x0003e20000100a00 */
[C---:B------:R-:W-:Y:S03]  /*98ec0*/  HMMA.1688.F32.TF32 R216, R4.reuse, R98, R216 ;  /* 0x0000006204d8723c */ /* 0x040fe600000810d8 */
[----:B-1----:R-:W4:Y:S04]  /*98ed0*/  LDL.LU.64 R22, [R1+0x71d0] ;  /* 0x0071d00001167983 */ /* 0x002f280000300a00 */
[----:B------:R-:W4:Y:S04]  /*98ee0*/  LDL.LU.64 R20, [R1+0x71c8] ;  /* 0x0071c80001147983 */ /* 0x000f280000300a00 */
        /* <DEDUP_REMOVED lines=9> */
[----:B------:R1:W-:Y:S01]  /*98f80*/  STL.64 [R1+0x1c28], R230 ;  /* 0x001c28e601007387 */ /* 0x0003e20000100a00 */
[C---:B------:R-:W-:Y:S03]  /*98f90*/  HMMA.1688.F32.TF32 R220, R4.reuse, R114, R220 ;  /* 0x0000007204dc723c */ /* 0x040fe600000810dc */
        /* <DEDUP_REMOVED lines=9> */
[----:B------:R1:W-:Y:S01]  /*99030*/  STL.64 [R1+0x1bc8], R210 ;  /* 0x001bc8d201007387 */ /* 0x0003e20000100a00 */
[C---:B------:R-:W-:Y:S03]  /*99040*/  HMMA.1688.F32.TF32 R184, R4.reuse, R126, R184 ;  /* 0x0000007e04b8723c */ /* 0x040fe600000810b8 */
[----:B------:R-:W-:Y:S04]  /*99050*/  LDS R8, [R2+0x4700] ;  /* 0x0047000002087984 */ /* 0x000fe80000000800 */
[----:B------:R-:W-:Y:S04]  /*99060*/  LDS R10, [R2+0x6700] ;  /* 0x00670000020a7984 */ /* 0x000fe80000000800 */
[----:B-1----:R-:W2:Y:S04]  /*99070*/  LDL.LU.64 R210, [R1+0x7180] ;  /* 0x0071800001d27983 */ /* 0x002ea80000300a00 */
[----:B------:R-:W2:Y:S04]  /*99080*/  LDL.LU.64 R208, [R1+0x7178] ;  /* 0x0071780001d07983 */ /* 0x000ea80000300a00 */
[----:B------:R-:W-:Y:S04]  /*99090*/  STL.64 [R1+0x1bb0], R212 ;  /* 0x001bb0d401007387 */ /* 0x000fe80000100a00 */
[----:B------:R1:W-:Y:S01]  /*990a0*/  STL.64 [R1+0x1bb8], R214 ;  /* 0x001bb8d601007387 */ /* 0x0003e20000100a00 */
[C---:B------:R-:W-:Y:S03]  /*990b0*/  HMMA.1688.F32.TF32 R248, R4.reuse, R130, R248 ;  /* 0x0000008204f8723c */ /* 0x040fe600000810f8 */
[----:B------:R-:W-:Y:S04]  /*990c0*/  LDS R9, [R0+0x4700] ;  /* 0x0047000000097984 */ /* 0x000fe80000000800 */
[----:B------:R-:W2:Y:S04]  /*990d0*/  LDS R11, [R0+0x6700] ;  /* 0x00670000000b7984 */ /* 0x000ea80000000800 */
        /* <DEDUP_REMOVED lines=8> */
[----:B-1----:R-:W3:Y:S04]  /*99160*/  LDL.LU.64 R234, [R1+0x7150] ;  /* 0x0071500001ea7983 */ /* 0x002ee80000300a00 */
[----:B------:R-:W3:Y:S04]  /*99170*/  LDL.LU.64 R232, [R1+0x7148] ;  /* 0x0071480001e87983 */ /* 0x000ee80000300a00 */
        /* <DEDUP_REMOVED lines=22> */
[----:B-1----:R-:W4:Y:S04]  /*992e0*/  LDL.LU.64 R186, [R1+0x70f0] ;  /* 0x0070f00001ba7983 */ /* 0x002f280000300a00 */
[----:B------:R-:W4:Y:S04]  /*992f0*/  LDL.LU.64 R184, [R1+0x70e8] ;  /* 0x0070e80001b87983 */ /* 0x000f280000300a00 */
[----:B------:R-:W-:Y:S04]  /*99300*/  STL.64 [R1+0x1ab0], R248 ;  /* 0x001ab0f801007387 */ /* 0x000fe80000100a00 */
[----:B------:R1:W-:Y:S04]  /*99310*/  STL.64 [R1+0x1ab8], R250 ;  /* 0x001ab8fa01007387 */ /* 0x0003e80000100a00 */
[----:B-1----:R-:W4:Y:S04]  /*99320*/  LDL.LU.64 R250, [R1+0x70e0] ;  /* 0x0070e00001fa7983 */ /* 0x002f280000300a00 */
[----:B------:R-:W4:Y:S01]  /*99330*/  LDL.LU.64 R248, [R1+0x70d8] ;  /* 0x0070d80001f87983 */ /* 0x000f220000300a00 */
[C---:B------:R-:W-:Y:S08]  /*99340*/  HMMA.1688.F32.TF32 R40, R4.reuse, R134, R40 ;  /* 0x000000860428723c */ /* 0x040ff00000081028 */
[C---:B------:R-:W-:Y:S11]  /*99350*/  HMMA.1688.F32.TF32 R24, R4.reuse, R138, R24 ;  /* 0x0000008a0418723c */ /* 0x040ff60000081018 */
[----:B------:R-:W-:Y:S04]  /*99360*/  @!UPT UIADD3 URZ, URZ, URZ, URZ ;  /* 0x0000003f3f3ff290 */ /* 0x000fe8000fffe03f */
[----:B------:R-:W-:Y:S04]  /*99370*/  STL.64 [R1+0x1a90], R40 ;  /* 0x001a902801007387 */ /* 0x000fe80000100a00 */
[----:B------:R1:W-:Y:S04]  /*99380*/  STL.64 [R1+0x1a98], R42 ;  /* 0x001a982a01007387 */ /* 0x0003e80000100a00 */
        /* <DEDUP_REMOVED lines=11> */
[----:B------:R1:W-:Y:S02]  /*99440*/  STL.64 [R1+0x1a58], R26 ;  /* 0x001a581a01007387 */ /* 0x0003e40000100a00 */
[C---:B-1----:R-:W-:Y:S08]  /*99450*/  HMMA.1688.F32.TF32 R28, R4.reuse, R158, R48 ;  /* 0x0000009e041c723c */ /* 0x042ff00000081030 */
[----:B------:R-:W-:Y:S01]  /*99460*/  HMMA.1688.F32.TF32 R24, R4, R162, R180 ;  /* 0x000000a20418723c */ /* 0x000fe200000810b4 */
[----:B------:R-:W-:Y:S04]  /*99470*/  STL.64 [R1+0x1a40], R32 ;  /* 0x001a402001007387 */ /* 0x000fe80000100a00 */
[----:B------:R-:W-:Y:S10]  /*99480*/  STL.64 [R1+0x1a48], R34 ;  /* 0x001a482201007387 */ /* 0x000ff40000100a00 */
[----:B------:R-:W-:Y:S04]  /*99490*/  STL.64 [R1+0x1a20], R28 ;  /* 0x001a201c01007387 */ /* 0x000fe80000100a00 */
[----:B------:R-:W-:Y:S04]  /*994a0*/  STL.64 [R1+0x1a28], R30 ;  /* 0x001a281e01007387 */ /* 0x000fe80000100a00 */
[----:B------:R-:W-:Y:S04]  /*994b0*/  STL.64 [R1+0x1a10], R24 ;  /* 0x001a101801007387 */ /* 0x000fe80000100a00 */
[----:B------:R3:W-:Y:S01]  /*994c0*/  STL.64 [R1+0x1a18], R26 ;  /* 0x001a181a01007387 */ /* 0x0007e20000100a00 */
[----:B--2---:R-:W-:Y:S01]  /*994d0*/  IMAD.MOV.U32 R48, RZ, RZ, R226 ;  /* 0x000000ffff307224 */ /* 0x004fe200078e00e2 */
[----:B------:R-:W-:Y:S01]  /*994e0*/  MOV R50, R224 ;  /* 0x000000e000327202 */ /* 0x000fe20000000f00 */
[----:B------:R-:W-:-:S02]  /*994f0*/  IMAD.MOV.U32 R49, RZ, RZ, R225 ;  /* 0x000000ffff317224 */ /* 0x000fc400078e00e1 */
[----:B------:R-:W-:Y:S01]  /*99500*/  IMAD.MOV.U32 R51, RZ, RZ, R231 ;  /* 0x000000ffff337224 */ /* 0x000fe200078e00e7 */
[C---:B---3--:R-:W-:Y:S08]  /*99510*/  HMMA.1688.F32.TF32 R24, R4.reuse, R174, R188 ;  /* 0x000000ae0418723c */ /* 0x048ff000000810bc */
[C---:B----4-:R-:W-:Y:S08]  /*99520*/  HMMA.1688.F32.TF32 R28, R4.reuse, R170, R184 ;  /* 0x000000aa041c723c */ /* 0x050ff000000810b8 */
[C---:B------:R-:W-:Y:S08]  /*99530*/  HMMA.1688.F32.TF32 R32, R4.reuse, R166, R248 ;  /* 0x000000a60420723c */ /* 0x040ff000000810f8 */
[----:B------:R-:W-:Y:S11]  /*99540*/  HMMA.1688.F32.TF32 R4, R4, R178, R192 ;  /* 0x000000b20404723c */ /* 0x000ff600000810c0 */
[----:B------:R-:W-:Y:S04]  /*99550*/  @!UPT UIADD3 URZ, URZ, URZ, URZ ;  /* 0x0000003f3f3ff290 */ /* 0x000fe8000fffe03f */
[----:B------:R-:W-:Y:S04]  /*99560*/  STL.64 [R1+0x1a00], R32 ;  /* 0x001a002001007387 */ /* 0x000fe80000100a00 */
[----:B------:R-:W-:Y:S04]  /*99570*/  STL.64 [R1+0x1a08], R34 ;  /* 0x001a082201007387 */ /* 0x000fe80000100a00 */
[----:B------:R1:W-:Y:S04]  /*99580*/  STL.64 [R1+0x19f0], R28 ;  /* 0x0019f01c01007387 */ /* 0x0003e80000100a00 */
[----:B------:R2:W-:Y:S04]  /*99590*/  STL.64 [R1+0x19f8], R30 ;  /* 0x0019f81e01007387 */ /* 0x0005e80000100a00 */
[----:B------:R3:W-:Y:S04]  /*995a0*/  STL.64 [R1+0x19e0], R24 ;  /* 0x0019e01801007387 */ /* 0x0007e80000100a00 */
[----:B------:R2:W-:Y:S04]  /*995b0*/  STL.64 [R1+0x19e8], R26 ;  /* 0x0019e81a01007387 */ /* 0x0005e80000100a00 */
[----:B------:R-:W4:Y:S04]  /*995c0*/  LDL.LU R226, [R1+0x70d4] ;  /* 0x0070d40001e27983 */ /* 0x000f280000300800 */
[----:B------:R-:W-:Y:S04]  /*995d0*/  STL.64 [R1+0x19d0], R4 ;  /* 0x0019d00401007387 */ /* 0x000fe80000100a00 */
[----:B------:R-:W-:Y:S04]  /*995e0*/  STL.64 [R1+0x19d8], R6 ;  /* 0x0019d80601007387 */ /* 0x000fe80000100a00 */
        /* <DEDUP_REMOVED lines=15> */
[----:B------:R-:W4:Y:S01]  /*996e0*/  LDL.LU R215, [R1+0x70b4] ;  /* 0x0070b40001d77983 */ /* 0x000f220000300800 */
[----:B-1----:R-:W-:-:S03]  /*996f0*/  IMAD.MOV.U32 R28, RZ, RZ, R219 ;  /* 0x000000ffff1c7224 */ /* 0x002fc600078e00db */
[----:B------:R-:W4:Y:S01]  /*99700*/  LDL.LU R214, [R1+0x70b0] ;  /* 0x0070b00001d67983 */ /* 0x000f220000300800 */
[----:B------:R-:W-:-:S03]  /*99710*/  IMAD.MOV.U32 R29, RZ, RZ, R218 ;  /* 0x000000ffff1d7224 */ /* 0x000fc600078e00da */
[----:B------:R-:W4:Y:S01]  /*99720*/  LDL.LU R213, [R1+0x70ac] ;  /* 0x0070ac0001d57983 */ /* 0x000f220000300800 */
[----:B--2---:R-:W-:-:S03]  /*99730*/  MOV R30, R217 ;  /* 0x000000d9001e7202 */ /* 0x004fc60000000f00 */
[----:B------:R-:W2:Y:S01]  /*99740*/  LDL.LU R212, [R1+0x70a8] ;  /* 0x0070a80001d47983 */ /* 0x000ea20000300800 */
[----:B------:R-:W-:-:S03]  /*99750*/  IMAD.MOV.U32 R31, RZ, RZ, R216 ;  /* 0x000000ffff1f7224 */ /* 0x000fc600078e00d8 */
[----:B------:R-:W2:Y:S01]  /*99760*/  LDL.LU R219, [R1+0x70a4] ;  /* 0x0070a40001db7983 */ /* 0x000ea20000300800 */
[----:B---3--:R-:W-:-:S03]  /*99770*/  IMAD.MOV.U32 R24, RZ, RZ, R239 ;  /* 0x000000ffff187224 */ /* 0x008fc600078e00ef */
[----:B------:R-:W3:Y:S01]  /*99780*/  LDL.LU R218, [R1+0x70a0] ;  /* 0x0070a00001da7983 */ /* 0x000ee20000300800 */
        /* <DEDUP_REMOVED lines=29> */
[----:B------:R-:W2:Y:S04]  /*99960*/  LDL.LU R233, [R1+0x7064] ;  /* 0x0070640001e97983 */ /* 0x000ea80000300800 */
[----:B------:R-:W2:Y:S04]  /*99970*/  LDL.LU R228, [R1+0x7060] ;  /* 0x0070600001e47983 */ /* 0x000ea80000300800 */
[----:B------:R-:W2:Y:S04]  /*99980*/  LDL.LU R229, [R1+0x705c] ;  /* 0x00705c0001e57983 */ /* 0x000ea80000300800 */
[----:B------:R-:W2:Y:S01]  /*99990*/  LDL.LU R230, [R1+0x7058] ;  /* 0x0070580001e67983 */ /* 0x000ea20000300800 */
        /* <DEDUP_REMOVED lines=11> */
[----:B------:R-:W-:Y:S01]  /*99a50*/  LDS R4, [R2+0x4780] ;  /* 0x0047800002047984 */ /* 0x000fe20000000800 */
[----:B------:R-:W-:-:S03]  /*99a60*/  IMAD.MOV.U32 R182, RZ, RZ, R206 ;  /* 0x000000ffffb67224 */ /* 0x000fc600078e00ce */
[----:B------:R-:W-:Y:S04]  /*99a70*/  LDS R6, [R2+0x6780] ;  /* 0x0067800002067984 */ /* 0x000fe80000000800 */
[----:B------:R-:W-:Y:S04]  /*99a80*/  LDS R5, [R0+0x4780] ;  /* 0x0047800000057984 */ /* 0x000fe80000000800 */
[----:B------:R-:W1:Y:S01]  /*99a90*/  LDS R7, [R0+0x6780] ;  /* 0x0067800000077984 */ /* 0x000e620000000800 */
[----:B----4-:R-:W-:Y:S01]  /*99aa0*/  MOV R195, R226 ;  /* 0x000000e200c37202 */ /* 0x010fe20000000f00 */
[----:B------:R-:W-:-:S02]  /*99ab0*/  IMAD.MOV.U32 R194, RZ, RZ, R225 ;  /* 0x000000ffffc27224 */ /* 0x000fc400078e00e1 */
[----:B------:R-:W-:Y:S01]  /*99ac0*/  IMAD.MOV.U32 R193, RZ, RZ, R224 ;  /* 0x000000ffffc17224 */ /* 0x000fe200078e00e0 */
[----:B------:R-:W-:Y:S02]  /*99ad0*/  MOV R192, R231 ;  /* 0x000000e700c07202 */ /* 0x000fe40000000f00 */
        /* <DEDUP_REMOVED lines=15> */
[----:B------:R-:W3:Y:S01]  /*99bd0*/  LDL.LU R207, [R1+0x7018] ;  /* 0x0070180001cf7983 */ /* 0x000ee20000300800 */
[C---:B--2---:R-:W-:Y:S08]  /*99be0*/  HMMA.1688.F32.TF32 R200, R8.reuse, R54, R200 ;  /* 0x0000003608c8723c */ /* 0x044ff000000810c8 */
[----:B---3--:R-:W-:Y:S11]  /*99bf0*/  HMMA.1688.F32.TF32 R204, R8, R58, R204 ;  /* 0x0000003a08cc723c */ /* 0x008ff600000810cc */
[----:B------:R-:W-:Y:S04]  /*99c00*/  @!UPT UIADD3 URZ, URZ, URZ, URZ ;  /* 0x0000003f3f3ff290 */ /* 0x000fe8000fffe03f */
[----:B------:R2:W-:Y:S04]  /*99c10*/  STL.64 [R1+0x19c0], R200 ;  /* 0x0019c0c801007387 */ /* 0x0005e80000100a00 */
[----:B------:R3:W-:Y:S01]  /*99c20*/  STL.64 [R1+0x19c8], R202 ;  /* 0x0019c8ca01007387 */ /* 0x0007e20000100a00 */
[----:B--2---:R-:W-:-:S03]  /*99c30*/  IMAD.MOV.U32 R200, RZ, RZ, R208 ;  /* 0x000000ffffc87224 */ /* 0x004fc600078e00d0 */
[----:B------:R-:W2:Y:S01]  /*99c40*/  LDL.LU R208, [R1+0x7014] ;  /* 0x0070140001d07983 */ /* 0x000ea20000300800 */
[----:B------:R-:W-:Y:S01]  /*99c50*/  IMAD.MOV.U32 R201, RZ, RZ, R209 ;  /* 0x000000ffffc97224 */ /* 0x000fe200078e00d1 */
[----:B---3--:R-:W-:Y:S01]  /*99c60*/  MOV R202, R210 ;  /* 0x000000d200ca7202 */ /* 0x008fe20000000f00 */
[----:B------:R-:W-:Y:S01]  /*99c70*/  IMAD.MOV.U32 R203, RZ, RZ, R211 ;  /* 0x000000ffffcb7224 */ /* 0x000fe200078e00d3 */
[----:B------:R-:W2:Y:S04]  /*99c80*/  LDL.LU R209, [R1+0x7010] ;  /* 0x0070100001d17983 */ /* 0x000ea80000300800 */
[----:B------:R-:W2:Y:S04]  /*99c90*/  LDL.LU R210, [R1+0x700c] ;  /* 0x00700c0001d27983 */ /* 0x000ea80000300800 */
[----:B------:R-:W2:Y:S04]  /*99ca0*/  LDL.LU R211, [R1+0x7008] ;  /* 0x0070080001d37983 */ /* 0x000ea80000300800 */
[----:B------:R3:W-:Y:S04]  /*99cb0*/  STL.64 [R1+0x19b0], R204 ;  /* 0x0019b0cc01007387 */ /* 0x0007e80000100a00 */
[----:B------:R1:W-:Y:S01]  /*99cc0*/  STL.64 [R1+0x19b8], R206 ;  /* 0x0019b8ce01007387 */ /* 0x0003e20000100a00 */
[----:B---3--:R-:W-:Y:S01]  /*99cd0*/  IMAD.MOV.U32 R204, RZ, RZ, R212 ;  /* 0x000000ffffcc7224 */ /* 0x008fe200078e00d4 */
[----:B------:R-:W-:-:S02]  /*99ce0*/  MOV R205, R213 ;  /* 0x000000d500cd7202 */ /* 0x000fc40000000f00 */
[----:B------:R-:W3:Y:S01]  /*99cf0*/  LDL.LU R212, [R1+0x7004] ;  /* 0x0070040001d47983 */ /* 0x000ee20000300800 */
[----:B-1----:R-:W-:-:S03]  /*99d00*/  IMAD.MOV.U32 R206, RZ, RZ, R214 ;  /* 0x000000ffffce7224 */ /* 0x002fc600078e00d6 */
[----:B------:R-:W3:Y:S01]  /*99d10*/  LDL.LU R213, [R1+0x7000] ;  /* 0x0070000001d57983 */ /* 0x000ee20000300800 */
[----:B------:R-:W-:-:S03]  /*99d20*/  IMAD.MOV.U32 R207, RZ, RZ, R215 ;  /* 0x000000ffffcf7224 */ /* 0x000fc600078e00d7 */
[----:B------:R-:W3:Y:S04]  /*99d30*/  LDL.LU R214, [R1+0x6ffc] ;  /* 0x006ffc0001d67983 */ /* 0x000ee80000300800 */
[----:B------:R-:W3:Y:S01]  /*99d40*/  LDL.LU R215, [R1+0x6ff8] ;  /* 0x006ff80001d77983 */ /* 0x000ee20000300800 */
[C---:B--2---:R-:W-:Y:S11]  /*99d50*/  HMMA.1688.F32.TF32 R208, R8.reuse, R62, R208 ;  /* 0x0000003e08d0723c */ /* 0x044ff600000810d0 */
[----:B------:R-:W-:Y:S11]  /*99d60*/  @!UPT UIADD3 URZ, URZ, URZ, URZ ;  /* 0x0000003f3f3ff290 */ /* 0x000ff6000fffe03f */
[----:B------:R-:W-:Y:S01]  /*99d70*/  @!UPT UIADD3 URZ, URZ, URZ, URZ ;  /* 0x0000003f3f3ff290 */ /* 0x000fe2000fffe03f */
[----:B------:R1:W-:Y:S04]  /*99d80*/  STL.64 [R1+0x19a0], R208 ;  /* 0x0019a0d001007387 */ /* 0x0003e80000100a00 */
[----:B------:R2:W-:Y:S01]  /*99d90*/  STL.64 [R1+0x19a8], R210 ;  /* 0x0019a8d201007387 */ /* 0x0005e20000100a00 */
[----:B---3--:R-:W-:Y:S01]  /*99da0*/  HMMA.1688.F32.TF32 R212, R8, R66, R212 ;  /* 0x0000004208d4723c */ /* 0x008fe200000810d4 */
[----:B-1----:R-:W-:Y:S01]  /*99db0*/  MOV R208, R216 ;  /* 0x000000d800d07202 */ /* 0x002fe20000000f00 */
[----:B------:R-:W-:Y:S01]  /*99dc0*/  IMAD.MOV.U32 R209, RZ, RZ, R217 ;  /* 0x000000ffffd17224 */ /* 0x000fe200078e00d9 */
[----:B------:R-:W3:Y:S01]  /*99dd0*/  LDL.LU R216, [R1+0x6ff4] ;  /* 0x006ff40001d87983 */ /* 0x000ee20000300800 */
[----:B--2---:R-:W-:Y:S01]  /*99de0*/  IMAD.MOV.U32 R210, RZ, RZ, R218 ;  /* 0x000000ffffd27224 */ /* 0x004fe200078e00da */
[----:B------:R-:W-:-:S02]  /*99df0*/  MOV R211, R219 ;  /* 0x000000db00d37202 */ /* 0x000fc40000000f00 */
[----:B------:R-:W3:Y:S04]  /*99e00*/  LDL.LU R217, [R1+0x6ff0] ;  /* 0x006ff00001d97983 */ /* 0x000ee80000300800 */
[----:B------:R-:W3:Y:S04]  /*99e10*/  LDL.LU R218, [R1+0x6fec] ;  /* 0x006fec0001da7983 */ /* 0x000ee80000300800 */
[----:B------:R-:W3:Y:S08]  /*99e20*/  LDL.LU R219, [R1+0x6fe8] ;  /* 0x006fe80001db7983 */ /* 0x000ef00000300800 */
[----:B------:R1:W-:Y:S04]  /*99e30*/  STL.64 [R1+0x1990], R212 ;  /* 0x001990d401007387 */ /* 0x0003e80000100a00 */
[----:B------:R2:W-:Y:S01]  /*99e40*/  STL.64 [R1+0x1998], R214 ;  /* 0x001998d601007387 */ /* 0x0005e20000100a00 */
[----:B-1----:R-:W-:-:S03]  /*99e50*/  IMAD.MOV.U32 R212, RZ, RZ, R227 ;  /* 0x000000ffffd47224 */ /* 0x002fc600078e00e3 */
[----:B------:R-:W4:Y:S01]  /*99e60*/  LDL.LU R227, [R1+0x6fe4] ;  /* 0x006fe40001e37983 */ /* 0x000f220000300800 */
[----:B------:R-:W-:Y:S01]  /*99e70*/  IMAD.MOV.U32 R213, RZ, RZ, R234 ;  /* 0x000000ffffd57224 */ /* 0x000fe200078e00ea */
[----:B--2---:R-:W-:Y:S02]  /*99e80*/  MOV R214, R235 ;  /* 0x000000eb00d67202 */ /* 0x004fe40000000f00 */
[----:B------:R-:W2:Y:S01]  /*99e90*/  LDL.LU R234, [R1+0x6fe0] ;  /* 0x006fe00001ea7983 */ /* 0x000ea20000300800 */
[----:B------:R-:W-:-:S03]  /*99ea0*/  IMAD.MOV.U32 R215, RZ, RZ, R239 ;  /* 0x000000ffffd77224 */ /* 0x000fc600078e00ef */
[----:B------:R-:W2:Y:S04]  /*99eb0*/  LDL.LU R235, [R1+0x6fdc] ;  /* 0x006fdc0001eb7983 */ /* 0x000ea80000300800 */
[----:B------:R-:W2:Y:S01]  /*99ec0*/  LDL.LU R239, [R1+0x6fd8] ;  /* 0x006fd80001ef7983 */ /* 0x000ea20000300800 */
[C---:B------:R-:W-:Y:S08]  /*99ed0*/  HMMA.1688.F32.TF32 R220, R8.reuse, R74, R220 ;  /* 0x0000004a08dc723c */ /* 0x040ff000000810dc */
[C---:B------:R-:W-:Y:S08]  /*99ee0*/  HMMA.1688.F32.TF32 R24, R8.reuse, R134, R24 ;  /* 0x000000860818723c */ /* 0x040ff00000081018 */
[C---:B---3--:R-:W-:Y:S11]  /*99ef0*/  HMMA.1688.F32.TF32 R216, R8.reuse, R70, R216 ;  /* 0x0000004608d8723c */ /* 0x048ff600000810d8 */
[----:B------:R-:W-:Y:S11]  /*99f00*/  @!UPT UIADD3 URZ, URZ, URZ, URZ ;  /* 0x0000003f3f3ff290 */ /* 0x000ff6000fffe03f */
[----:B------:R-:W-:Y:S01]  /*99f10*/  @!UPT UIADD3 URZ, URZ, URZ, URZ ;  /* 0x0000003f3f3ff290 */ /* 0x000fe2000fffe03f */
[----:B------:R-:W-:Y:S04]  /*99f20*/  STL.64 [R1+0x1980], R216 ;  /* 0x001980d801007387 */ /* 0x000fe80000100a00 */
[----:B------:R4:W-:Y:S02]  /*99f30*/  STL.64 [R1+0x1988], R218 ;  /* 0x001988da01007387 */ /* 0x0009e40000100a00 */
[C---:B----4-:R-:W-:Y:S02]  /*99f40*/  HMMA.1688.F32.TF32 R216, R8.reuse, R78, R224 ;  /* 0x0000004e08d8723c */ /* 0x050fe400000810e0 */
[----:B------:R-:W-:Y:S04]  /*99f50*/  STL.64 [R1+0x1970], R220 ;  /* 0x001970dc01007387 */ /* 0x000fe80000100a00 */
[----:B------:R2:W-:Y:S02]  /*99f60*/  STL.64 [R1+0x1978], R222 ;  /* 0x001978de01007387 */ /* 0x0005e40000100a00 */
[C---:B------:R-:W-:Y:S08]  /*99f70*/  HMMA.1688.F32.TF32 R224, R8.reuse, R82, R228 ;  /* 0x0000005208e0723c */ /* 0x040ff000000810e4 */
[C---:B--2---:R-:W-:Y:S07]  /*99f80*/  HMMA.1688.F32.TF32 R220, R8.reuse, R86, R232 ;  /* 0x0000005608dc723c */ /* 0x044fee00000810e8 */
        /* <DEDUP_REMOVED lines=11> */
[C---:B------:R-:W-:Y:S08]  /*9a040*/  HMMA.1688.F32.TF32 R212, R8.reuse, R106, R204 ;  /* 0x0000006a08d4723c */ /* 0x040ff000000810cc */
[C---:B-1----:R-:W-:Y:S08]  /*9a050*/  HMMA.1688.F32.TF32 R216, R8.reuse, R102, R208 ;  /* 0x0000006608d8723c */ /* 0x042ff000000810d0 */
        /* <DEDUP_REMOVED lines=39> */
[----:B-1----:R-:W-:Y:S01]  /*9a2d0*/  HMMA.1688.F32.TF32 R24, R8, R158, R180 ;  /* 0x0000009e0818723c */ /* 0x002fe200000810b4 */
[----:B------:R-:W-:Y:S01]  /*9a2e0*/  STL.64 [R1+0x1840], R32 ;  /* 0x0018402001007387 */ /* 0x000fe20000100a00 */
[----:B------:R-:W-:-:S03]  /*9a2f0*/  IMAD.MOV.U32 R248, RZ, RZ, R252 ;  /* 0x000000fffff87224 */ /* 0x000fc600078e00fc */
[----:B------:R-:W-:Y:S10]  /*9a300*/  STL.64 [R1+0x1848], R34 ;  /* 0x0018482201007387 */ /* 0x000ff40000100a00 */
[----:B------:R1:W-:Y:S01]  /*9a310*/  STL.64 [R1+0x1830], R28 ;  /* 0x0018301c01007387 */ /* 0x0003e20000100a00 */
[----:B------:R-:W-:-:S03]  /*9a320*/  MOV R249, R245 ;  /* 0x000000f500f97202 */ /* 0x000fc60000000f00 */
[----:B------:R2:W-:Y:S04]  /*9a330*/  STL.64 [R1+0x1838], R30 ;  /* 0x0018381e01007387 */ /* 0x0005e80000100a00 */
[----:B------:R-:W3:Y:S04]  /*9a340*/  LDL.LU R252, [R1+0x6fd4] ;  /* 0x006fd40001fc7983 */ /* 0x000ee80000300800 */
[----:B------:R4:W-:Y:S04]  /*9a350*/  STL.64 [R1+0x1820], R24 ;  /* 0x0018201801007387 */ /* 0x0009e80000100a00 */
[----:B------:R1:W-:Y:S04]  /*9a360*/  STL.64 [R1+0x1828], R26 ;  /* 0x0018281a01007387 */ /* 0x0003e80000100a00 */
[----:B------:R-:W2:Y:S04]  /*9a370*/  LDL.LU R245, [R1+0x6fd0] ;  /* 0x006fd00001f57983 */ /* 0x000ea80000300800 */
[----:B------:R-:W4:Y:S04]  /*9a380*/  LDL.LU R192, [R1+0xa60] ;  /* 0x000a600001c07983 */ /* 0x000f280000300800 */
[----:B------:R-:W4:Y:S04]  /*9a390*/  LDL.LU R193, [R1+0xa64] ;  /* 0x000a640001c17983 */ /* 0x000f280000300800 */
[----:B------:R-:W4:Y:S04]  /*9a3a0*/  LDL.LU R200, [R1+0xa80] ;  /* 0x000a800001c87983 */ /* 0x000f280000300800 */
[----:B------:R-:W4:Y:S01]  /*9a3b0*/  LDL.LU R201, [R1+0xa84] ;  /* 0x000a840001c97983 */ /* 0x000f220000300800 */
[----:B---3--:R-:W-:Y:S01]  /*9a3c0*/  IMAD.MOV.U32 R203, RZ, RZ, R252 ;  /* 0x000000ffffcb7224 */ /* 0x008fe200078e00fc */
[----:B--2---:R-:W-:-:S02]  /*9a3d0*/  MOV R202, R245 ;  /* 0x000000f500ca7202 */ /* 0x004fc40000000f00 */
        /* <DEDUP_REMOVED lines=42> */
[----:B----4-:R-:W4:Y:S04]  /*9a680*/  LDL.LU R24, [R1+0x1e00] ;  /* 0x001e000001187983 */ /* 0x010f280000300800 */
        /* <DEDUP_REMOVED lines=25> */
[----:B--2---:R-:W-:Y:S01]  /*9a820*/  MOV R211, R245 ;  /* 0x000000f500d37202 */ /* 0x004fe20000000f00 */
[----:B---3--:R-:W-:-:S02]  /*9a830*/  IMAD.MOV.U32 R210, RZ, RZ, R252 ;  /* 0x000000ffffd27224 */ /* 0x008fc400078e00fc */
[----:B------:R-:W2:Y:S04]  /*9a840*/  LDL.LU R252, [R1+0x6fc4] ;  /* 0x006fc40001fc7983 */ /* 0x000ea80000300800 */
[----:B------:R-:W3:Y:S01]  /*9a850*/  LDL.LU R245, [R1+0x6fc0] ;  /* 0x006fc00001f57983 */ /* 0x000ee20000300800 */
[C---:B------:R-:W-:Y:S08]  /*9a860*/  HMMA.1688.F32.TF32 R36, R8.reuse, R174, R36 ;  /* 0x000000ae0824723c */ /* 0x040ff00000081024 */
[C---:B------:R-:W-:Y:S08]  /*9a870*/  HMMA.1688.F32.TF32 R28, R8.reuse, R166, R28 ;  /* 0x000000a6081c723c */ /* 0x040ff0000008101c */
[C---:B----4-:R-:W-:Y:S08]  /*9a880*/  HMMA.1688.F32.TF32 R24, R8.reuse, R162, R24 ;  /* 0x000000a20818723c */ /* 0x050ff00000081018 */
[C---:B------:R-:W-:Y:S08]  /*9a890*/  HMMA.1688.F32.TF32 R32, R8.reuse, R170, R32 ;  /* 0x000000aa0820723c */ /* 0x040ff00000081020 */
[----:B------:R-:W-:Y:S07]  /*9a8a0*/  HMMA.1688.F32.TF32 R8, R8, R178, R44 ;  /* 0x000000b20808723c */ /* 0x000fee000008102c */
[----:B------:R-:W-:Y:S04]  /*9a8b0*/  STL.64 [R1+0x1810], R24 ;  /* 0x0018101801007387 */ /* 0x000fe80000100a00 */
[----:B------:R1:W-:Y:S01]  /*9a8c0*/  STL.64 [R1+0x1818], R26 ;  /* 0x0018181a01007387 */ /* 0x0003e20000100a00 */
[C---:B------:R-:W-:Y:S03]  /*9a8d0*/  HMMA.1688.F32.TF32 R48, R4.reuse, R54, R48 ;  /* 0x000000360430723c */ /* 0x040fe60000081030 */
[----:B-1----:R-:W4:Y:S04]  /*9a8e0*/  LDL.LU.64 R26, [R1+0x6fb8] ;  /* 0x006fb800011a7983 */ /* 0x002f280000300a00 */
[----:B------:R-:W4:Y:S04]  /*9a8f0*/  LDL.LU.64 R24, [R1+0x6fb0] ;  /* 0x006fb00001187983 */ /* 0x000f280000300a00 */
[----:B------:R-:W-:Y:S04]  /*9a900*/  STL.64 [R1+0x1800], R28 ;  /* 0x0018001c01007387 */ /* 0x000fe80000100a00 */
[----:B------:R1:W-:Y:S04]  /*9a910*/  STL.64 [R1+0x1808], R30 ;  /* 0x0018081e01007387 */ /* 0x0003e80000100a00 */
[----:B-1----:R-:W4:Y:S01]  /*9a920*/  LDL.LU.64 R30, [R1+0x6fa8] ;  /* 0x006fa800011e7983 */ /* 0x002f220000300a00 */
[----:B------:R-:W-:Y:S03]  /*9a930*/  HMMA.1688.F32.TF32 R180, R4, R58, R180 ;  /* 0x0000003a04b4723c */ /* 0x000fe600000810b4 */
[----:B------:R-:W4:Y:S04]  /*9a940*/  LDL.LU.64 R28, [R1+0x6fa0] ;  /* 0x006fa000011c7983 */ /* 0x000f280000300a00 */
[----:B------:R-:W-:Y:S04]  /*9a950*/  STL.64 [R1+0x17f0], R32 ;  /* 0x0017f02001007387 */ /* 0x000fe80000100a00 */
[----:B------:R1:W-:Y:S04]  /*9a960*/  STL.64 [R1+0x17f8], R34 ;  /* 0x0017f82201007387 */ /* 0x0003e80000100a00 */
[----:B-1----:R-:W4:Y:S04]  /*9a970*/  LDL.LU.64 R34, [R1+0x6f98] ;  /* 0x006f980001227983 */ /* 0x002f280000300a00 */
[----:B------:R-:W4:Y:S04]  /*9a980*/  LDL.LU.64 R32, [R1+0x6f90] ;  /* 0x006f900001207983 */ /* 0x000f280000300a00 */
[----:B------:R-:W-:Y:S04]  /*9a990*/  STL.64 [R1+0x17e0], R36 ;  /* 0x0017e02401007387 */ /* 0x000fe80000100a00 */
[----:B------:R1:W-:Y:S04]  /*9a9a0*/  STL.64 [R1+0x17e8], R38 ;  /* 0x0017e82601007387 */ /* 0x0003e80000100a00 */
[----:B-1----:R-:W4:Y:S04]  /*9a9b0*/  LDL.LU.64 R38, [R1+0x6f88] ;  /* 0x006f880001267983 */ /* 0x002f280000300a00 */
[----:B------:R-:W4:Y:S04]  /*9a9c0*/  LDL.LU.64 R36, [R1+0x6f80] ;  /* 0x006f800001247983 */ /* 0x000f280000300a00 */
[----:B------:R-:W4:Y:S04]  /*9a9d0*/  LDL.LU.64 R46, [R1+0x6f78] ;  /* 0x006f7800012e7983 */ /* 0x000f280000300a00 */
[----:B------:R-:W4:Y:S04]  /*9a9e0*/  LDL.LU.64 R44, [R1+0x6f70] ;  /* 0x006f7000012c7983 */ /* 0x000f280000300a00 */
[----:B------:R1:W-:Y:S04]  /*9a9f0*/  STL.64 [R1+0x17d0], R8 ;  /* 0x0017d00801007387 */ /* 0x0003e80000100a00 */
[----:B------:R3:W-:Y:S04]  /*9aa00*/  STL.64 [R1+0x17d8], R10 ;  /* 0x0017d80a01007387 */ /* 0x0007e80000100a00 */
[----:B-1----:R-:W4:Y:S04]  /*9aa10*/  LDL.LU R8, [R1+0x1db0] ;  /* 0x001db00001087983 */ /* 0x002f280000300800 */
[----:B------:R-:W4:Y:S01]  /*9aa20*/  LDL.LU R9, [R1+0x1db4] ;  /* 0x001db40001097983 */ /* 0x000f220000300800 */
[----:B---3--:R-:W-:Y:S01]  /*9aa30*/  MOV R10, R245 ;  /* 0x000000f5000a7202 */ /* 0x008fe20000000f00 */
[----:B--2---:R-:W-:-:S02]  /*9aa40*/  IMAD.MOV.U32 R11, RZ, RZ, R252 ;  /* 0x000000ffff0b7224 */ /* 0x004fc400078e00fc */
[----:B------:R-:W2:Y:S04]  /*9aa50*/  LDL.LU R245, [R1+0x6f6c] ;  /* 0x006f6c0001f57983 */ /* 0x000ea80000300800 */
[----:B------:R-:W3:Y:S04]  /*9aa60*/  LDL.LU R252, [R1+0x6f68] ;  /* 0x006f680001fc7983 */ /* 0x000ee80000300800 */
[----:B------:R-:W-:Y:S04]  /*9aa70*/  STL.64 [R1+0x17c0], R48 ;  /* 0x0017c03001007387 */ /* 0x000fe80000100a00 */
[----:B------:R1:W-:Y:S04]  /*9aa80*/  STL.64 [R1+0x17c8], R50 ;  /* 0x0017c83201007387 */ /* 0x0003e80000100a00 */
[----:B-1----:R-:W4:Y:S04]  /*9aa90*/  LDL.LU.64 R50, [R1+0x6f60] ;  /* 0x006f600001327983 */ /* 0x002f280000300a00 */
[----:B------:R-:W4:Y:S04]  /*9aaa0*/  LDL.LU.64 R48, [R1+0x6f58] ;  /* 0x006f580001307983 */ /* 0x000f280000300a00 */
[----:B------:R1:W-:Y:S04]  /*9aab0*/  STL.64 [R1+0x6e80], R52 ;  /* 0x006e803401007387 */ /* 0x0003e80000100a00 */
[----:B-1----:R-:W4:Y:S04]  /*9aac0*/  LDL.LU R52, [R1+0x1e30] ;  /* 0x001e300001347983 */ /* 0x002f280000300800 */
[----:B------:R-:W4:Y:S04]  /*9aad0*/  LDL.LU R53, [R1+0x1e34] ;  /* 0x001e340001357983 */ /* 0x000f280000300800 */
[----:B------:R-:W4:Y:S04]  /*9aae0*/  LDL.LU R54, [R1+0x1e38] ;  /* 0x001e380001367983 */ /* 0x000f280000300800 */
[----:B------:R-:W4:Y:S04]  /*9aaf0*/  LDL.LU R55, [R1+0x1e3c] ;  /* 0x001e3c0001377983 */ /* 0x000f280000300800 */
[----:B------:R-:W-:Y:S04]  /*9ab00*/  STL.64 [R1+0x17b0], R180 ;  /* 0x0017b0b401007387 */ /* 0x000fe80000100a00 */
[----:B------:R1:W-:Y:S04]  /*9ab10*/  STL.64 [R1+0x17b8], R182 ;  /* 0x0017b8b601007387 */ /* 0x0003e80000100a00 */
[----:B-1----:R-:W4:Y:S04]  /*9ab20*/  LDL.LU.64 R182, [R1+0x6f50] ;  /* 0x006f500001b67983 */ /* 0x002f280000300a00 */
[----:B------:R-:W4:Y:S04]  /*9ab30*/  LDL.LU.64 R180, [R1+0x6f48] ;  /* 0x006f480001b47983 */ /* 0x000f280000300a00 */
[----:B------:R1:W-:Y:S04]  /*9ab40*/  STL.64 [R1+0x6e88], R56 ;  /* 0x006e883801007387 */ /* 0x0003e80000100a00 */
[----:B-1----:R-:W4:Y:S04]  /*9ab50*/  LDL.LU R56, [R1+0x1e40] ;  /* 0x001e400001387983 */ /* 0x002f280000300800 */
[----:B------:R-:W4:Y:S01]  /*9ab60*/  LDL.LU R57, [R1+0x1e44] ;  /* 0x001e440001397983 */ /* 0x000f220000300800 */
[----:B------:R-:W-:-:S02]  /*9ab70*/  IMAD.MOV.U32 R194, RZ, RZ, R117 ;  /* 0x000000ffffc27224 */ /* 0x000fc400078e0075 */
[----:B------:R-:W-:Y:S01]  /*9ab80*/  IMAD.MOV.U32 R195, RZ, RZ, R116 ;  /* 0x000000ffffc37224 */ /* 0x000fe200078e0074 */
[----:B------:R-:W-:Y:S01]  /*9ab90*/  MOV R190, R109 ;  /* 0x0000006d00be7202 */ /* 0x000fe20000000f00 */
[----:B------:R-:W-:Y:S02]  /*9aba0*/  IMAD.MOV.U32 R188, RZ, RZ, R113 ;  /* 0x000000ffffbc7224 */ /* 0x000fe400078e0071 */
[----:B------:R-:W-:Y:S02]  /*9abb0*/  IMAD.MOV.U32 R189, RZ, RZ, R112 ;  /* 0x000000ffffbd7224 */ /* 0x000fe400078e0070 */
[----:B------:R-:W-:Y:S01]  /*9abc0*/  IMAD.MOV.U32 R191, RZ, RZ, R108 ;  /* 0x000000ffffbf7224 */ /* 0x000fe200078e006c */
[----:B--2---:R-:W-:Y:S01]  /*9abd0*/  MOV R59, R245 ;  /* 0x000000f5003b7202 */ /* 0x004fe20000000f00 */
[----:B---3--:R-:W-:Y:S02]  /*9abe0*/  IMAD.MOV.U32 R58, RZ, RZ, R252 ;  /* 0x000000ffff3a7224 */ /* 0x008fe400078e00fc */
[----:B------:R-:W2:Y:S04]  /*9abf0*/  LDL.LU R252, [R1+0x6f40] ;  /* 0x006f400001fc7983 */ /* 0x000ea80000300800 */
[----:B------:R-:W-:Y:S01]  /*9ac00*/  STL.64 [R1+0x6e90], R60 ;  /* 0x006e903c01007387 */ /* 0x000fe20000100a00 */
[C---:B----4-:R-:W-:Y:S11]  /*9ac10*/  HMMA.1688.F32.TF32 R56, R4.reuse, R62, R56 ;  /* 0x0000003e0438723c */ /* 0x050ff60000081038 */
[----:B------:R-:W-:Y:S11]  /*9ac20*/  @!UPT UIADD3 URZ, URZ, URZ, URZ ;  /* 0x0000003f3f3ff290 */ /* 0x000ff6000fffe03f */
[----:B------:R-:W-:Y:S01]  /*9ac30*/  @!UPT UIADD3 URZ, URZ, URZ, URZ ;  /* 0x0000003f3f3ff290 */ /* 0x000fe2000fffe03f */
[----:B------:R-:W-:Y:S04]  /*9ac40*/  STL.64 [R1+0x17a0], R56 ;  /* 0x0017a03801007387 */ /* 0x000fe80000100a00 */
[----:B------:R1:W-:Y:S02]  /*9ac50*/  STL.64 [R1+0x17a8], R58 ;  /* 0x0017a83a01007387 */ /* 0x0003e40000100a00 */
[C---:B-1----:R-:W-:Y:S08]  /*9ac60*/  HMMA.1688.F32.TF32 R56, R4.reuse, R66, R52 ;  /* 0x000000420438723c */ /* 0x042ff00000081034 */
[C---:B------:R-:W-:Y:S08]  /*9ac70*/  HMMA.1688.F32.TF32 R52, R4.reuse, R70, R8 ;  /* 0x000000460434723c */ /* 0x040ff00000081008 */
[C---:B------:R-:W-:Y:S01]  /*9ac80*/  HMMA.1688.F32.TF32 R8, R4.reuse, R74, R240 ;  /* 0x0000004a0408723c */ /* 0x040fe200000810f0 */
[----:B------:R-:W-:Y:S06]  /*9ac90*/  STL.64 [R1+0x6e98], R64 ;  /* 0x006e984001007387 */ /* 0x000fec0000100a00 */
[----:B------:R-:W-:Y:S04]  /*9aca0*/  STL.64 [R1+0x1790], R56 ;  /* 0x0017903801007387 */ /* 0x000fe80000100a00 */
[----:B------:R1:W-:Y:S04]  /*9acb0*/  STL.64 [R1+0x1798], R58 ;  /* 0x0017983a01007387 */ /* 0x0003e80000100a00 */
[----:B------:R-:W-:Y:S04]  /*9acc0*/  STL.64 [R1+0x1780], R52 ;  /* 0x0017803401007387 */ /* 0x000fe80000100a00 */
[----:B------:R3:W-:Y:S01]  /*9acd0*/  STL.64 [R1+0x1788], R54 ;  /* 0x0017883601007387 */ /* 0x0007e20000100a00 */
[C---:B-1----:R-:W-:Y:S03]  /*9ace0*/  HMMA.1688.F32.TF32 R56, R4.reuse, R78, R236 ;  /* 0x0000004e0438723c */ /* 0x042fe600000810ec */
[----:B------:R-:W-:Y:S04]  /*9acf0*/  STL.64 [R1+0x1770], R8 ;  /* 0x0017700801007387 */ /* 0x000fe80000100a00 */
[----:B------:R1:W-:Y:S01]  /*9ad00*/  STL.64 [R1+0x1778], R10 ;  /* 0x0017780a01007387 */ /* 0x0003e20000100a00 */
[C---:B---3--:R-:W-:Y:S08]  /*9ad10*/  HMMA.1688.F32.TF32 R52, R4.reuse, R82, R232 ;  /* 0x000000520434723c */ /* 0x048ff000000810e8 */
[C---:B-1----:R-:W-:Y:S07]  /*9ad20*/  HMMA.1688.F32.TF32 R8, R4.reuse, R86, R228 ;  /* 0x000000560408723c */ /* 0x042fee00000810e4 */
        /* <DEDUP_REMOVED lines=26> */
[----:B-1----:R-:W-:Y:S07]  /*9aed0*/  HMMA.1688.F32.TF32 R8, R4, R122, R188 ;  /* 0x0000007a0408723c */ /* 0x002fee00000810bc */
[----:B------:R-:W-:Y:S04]  /*9aee0*/  STL.64 [R1+0x16d0], R56 ;  /* 0x0016d03801007387 */ /* 0x000fe80000100a00 */
[----:B------:R-:W-:Y:S04]  /*9aef0*/  STL.64 [R1+0x16d8], R58 ;  /* 0x0016d83a01007387 */ /* 0x000fe80000100a00 */
[----:B------:R-:W-:Y:S04]  /*9af00*/  STL.64 [R1+0x16c0], R52 ;  /* 0x0016c03401007387 */ /* 0x000fe80000100a00 */
[----:B------:R-:W-:Y:S04]  /*9af10*/  STL.64 [R1+0x16c8], R54 ;  /* 0x0016c83601007387 */ /* 0x000fe80000100a00 */
[----:B------:R1:W-:Y:S04]  /*9af20*/  STL.64 [R1+0x16b0], R8 ;  /* 0x0016b00801007387 */ /* 0x0003e80000100a00 */
[----:B------:R-:W-:Y:S01]  /*9af30*/  STL.64 [R1+0x16b8], R10 ;  /* 0x0016b80a01007387 */ /* 0x000fe20000100a00 */
[----:B------:R-:W-:Y:S01]  /*9af40*/  MOV R184, R125 ;  /* 0x0000007d00b87202 */ /* 0x000fe20000000f00 */
[----:B------:R-:W-:Y:S01]  /*9af50*/  IMAD.MOV.U32 R185, RZ, RZ, R124 ;  /* 0x000000ffffb97224 */ /* 0x000fe200078e007c */
[----:B------:R-:W-:Y:S01]  /*9af60*/  MOV R187, R120 ;  /* 0x0000007800bb7202 */ /* 0x000fe20000000f00 */
[----:B------:R-:W-:-:S02]  /*9af70*/  IMAD.MOV.U32 R186, RZ, RZ, R121 ;  /* 0x000000ffffba7224 */ /* 0x000fc400078e0079 */
[----:B------:R-:W-:Y:S02]  /*9af80*/  IMAD.MOV.U32 R250, RZ, RZ, R129 ;  /* 0x000000fffffa7224 */ /* 0x000fe400078e0081 */
[----:B------:R-:W-:Y:S01]  /*9af90*/  IMAD.MOV.U32 R251, RZ, RZ, R128 ;  /* 0x000000fffffb7224 */ /* 0x000fe200078e0080 */
[----:B-1----:R-:W3:Y:S01]  /*9afa0*/  LDL R8, [R1+0x6094] ;  /* 0x0060940001087983 */ /* 0x002ee20000100800 */
[----:B------:R-:W-:Y:S01]  /*9afb0*/  IMAD.MOV.U32 R40, RZ, RZ, R105 ;  /* 0x000000ffff287224 */ /* 0x000fe200078e0069 */
[----:B------:R-:W-:Y:S01]  /*9afc0*/  MOV R41, R104 ;  /* 0x0000006800297202 */ /* 0x000fe20000000f00 */
[----:B------:R-:W-:Y:S01]  /*9afd0*/  IMAD.MOV.U32 R42, RZ, RZ, R101 ;  /* 0x000000ffff2a7224 */ /* 0x000fe200078e0065 */
[----:B------:R-:W-:Y:S01]  /*9afe0*/  HMMA.1688.F32.TF32 R56, R4, R126, R184 ;  /* 0x0000007e0438723c */ /* 0x000fe200000810b8 */
[----:B------:R-:W-:-:S07]  /*9aff0*/  IMAD.MOV.U32 R43, RZ, RZ, R100 ;  /* 0x000000ffff2b7224 */ /* 0x000fce00078e0064 */
        /* <DEDUP_REMOVED lines=9> */
[----:B------:R-:W-:Y:S01]  /*9b090*/  IMAD.MOV.U32 R206, RZ, RZ, R69 ;  /* 0x000000ffffce7224 */ /* 0x000fe200078e0045 */
[----:B------:R-:W-:Y:S01]  /*9b0a0*/  MOV R207, R68 ;  /* 0x0000004400cf7202 */ /* 0x000fe20000000f00 */
[----:B------:R-:W-:Y:S01]  /*9b0b0*/  IMAD.MOV.U32 R205, RZ, RZ, R72 ;  /* 0x000000ffffcd7224 */ /* 0x000fe200078e0048 */
[----:B------:R-:W-:Y:S01]  /*9b0c0*/  MOV R204, R73 ;  /* 0x0000004900cc7202 */ /* 0x000fe20000000f00 */
[----:B------:R-:W-:Y:S03]  /*9b0d0*/  LDS R10, [R2+0xa000] ;  /* 0x00a00000020a7984 */ /* 0x000fe60000000800 */
[C---:B------:R-:W-:Y:S01]  /*9b0e0*/  HMMA.1688.F32.TF32 R52, R4.reuse, R130, R248 ;  /* 0x000000820434723c */ /* 0x040fe200000810f8 */
[----:B------:R-:W-:Y:S04]  /*9b0f0*/  LDS R9, [R0+0x8000] ;  /* 0x0080000000097984 */ /* 0x000fe80000000800 */
[----:B------:R-:W-:Y:S03]  /*9b100*/  LDS R11, [R0+0xa000] ;  /* 0x00a00000000b7984 */ /* 0x000fe60000000800 */
[C---:B------:R-:W-:Y:S01]  /*9b110*/  HMMA.1688.F32.TF32 R40, R4.reuse, R134, R40 ;  /* 0x000000860428723c */ /* 0x040fe20000081028 */
[----:B------:R-:W-:Y:S04]  /*9b120*/  STL.64 [R1+0x16a0], R56 ;  /* 0x0016a03801007387 */ /* 0x000fe80000100a00 */
[----:B------:R-:W-:Y:S10]  /*9b130*/  STL.64 [R1+0x16a8], R58 ;  /* 0x0016a83a01007387 */ /* 0x000ff40000100a00 */
[----:B------:R-:W-:Y:S04]  /*9b140*/  STL.64 [R1+0x1680], R52 ;  /* 0x0016803401007387 */ /* 0x000fe80000100a00 */
[----:B------:R1:W-:Y:S04]  /*9b150*/  STL.64 [R1+0x1688], R54 ;  /* 0x0016883601007387 */ /* 0x0003e80000100a00 */
[----:B------:R-:W-:Y:S04]  /*9b160*/  STL.64 [R1+0x1660], R40 ;  /* 0x0016602801007387 */ /* 0x000fe80000100a00 */
[----:B------:R4:W-:Y:S01]  /*9b170*/  STL.64 [R1+0x1668], R42 ;  /* 0x0016682a01007387 */ /* 0x0009e20000100a00 */
[C---:B-1----:R-:W-:Y:S08]  /*9b180*/  HMMA.1688.F32.TF32 R52, R4.reuse, R138, R180 ;  /* 0x0000008a0434723c */ /* 0x042ff000000810b4 */
[----:B----4-:R-:W-:Y:S01]  /*9b190*/  HMMA.1688.F32.TF32 R40, R4, R146, R44 ;  /* 0x000000920428723c */ /* 0x010fe2000008102c */
        /* <DEDUP_REMOVED lines=8> */
[----:B------:R-:W-:Y:S01]  /*9b220*/  IMAD.MOV.U32 R251, RZ, RZ, R84 ;  /* 0x000000fffffb7224 */ /* 0x000fe200078e0054 */
[----:B------:R-:W-:Y:S04]  /*9b230*/  LDS R4, [R2+0x8080] ;  /* 0x0080800002047984 */ /* 0x000fe80000000800 */
        /* <DEDUP_REMOVED lines=20> */
[----:B------:R-:W-:Y:S04]  /*9b380*/  STL.64 [R1+0x6ed8], R246 ;  /* 0x006ed8f601007387 */ /* 0x000fe80000100a00 */
[----:B------:R-:W-:Y:S04]  /*9b390*/  STL.64 [R1+0x6ed0], R244 ;  /* 0x006ed0f401007387 */ /* 0x000fe80000100a00 */
[----:B------:R-:W-:Y:S04]  /*9b3a0*/  STL [R1+0x6d20], R228 ;  /* 0x006d20e401007387 */ /* 0x000fe80000100800 */
[----:B------:R-:W-:Y:S04]  /*9b3b0*/  STL [R1+0x6d1c], R229 ;  /* 0x006d1ce501007387 */ /* 0x000fe80000100800 */
[----:B------:R-:W-:Y:S04]  /*9b3c0*/  STL [R1+0x6d18], R230 ;  /* 0x006d18e601007387 */ /* 0x000fe80000100800 */
[----:B------:R-:W-:Y:S04]  /*9b3d0*/  STL [R1+0x6d14], R231 ;  /* 0x006d14e701007387 */ /* 0x000fe80000100800 */
[----:B--2---:R-:W-:Y:S01]  /*9b3e0*/  STL [R1+0x60b8], R252 ;  /* 0x0060b8fc01007387 */ /* 0x004fe20000100800 */
[----:B---3--:R-:W-:-:S03]  /*9b3f0*/  IMAD R236, R252, 0x40000, R8 ;  /* 0x00040000fcec7824 */ /* 0x008fc600078e0208 */
[----:B------:R-:W-:Y:S04]  /*9b400*/  LDS R6, [R2+0xa080] ;  /* 0x00a0800002067984 */ /* 0x000fe80000000800 */
[----:B------:R-:W1:Y:S04]  /*9b410*/  LDSM.16.M88.4 R192, [R236+0xc0000] ;  /* 0x0c000000ecc0783b */ /* 0x000e680000000200 */
[----:B------:R-:W2:Y:S04]  /*9b420*/  LDSM.16.M88.4 R188, [R236+0xc2000] ;  /* 0x0c200000ecbc783b */ /* 0x000ea80000000200 */
[----:B------:R-:W3:Y:S04]  /*9b430*/  LDSM.16.M88.4 R184, [R236+0xc4000] ;  /* 0x0c400000ecb8783b */ /* 0x000ee80000000200 */
[----:B------:R-:W4:Y:S04]  /*9b440*/  LDSM.16.M88.4 R180, [R236+0xc6000] ;  /* 0x0c600000ecb4783b */ /* 0x000f280000000200 */
        /* <DEDUP_REMOVED lines=10> */
[----:B------:R-:W2:Y:S04]  /*9b4f0*/  LDSM.16.M88.4 R144, [R236+0xdc000] ;  /* 0x0dc00000ec90783b */ /* 0x000ea80000000200 */
[----:B------:R-:W3:Y:S04]  /*9b500*/  LDSM.16.M88.4 R140, [R236+0xde000] ;  /* 0x0de00000ec8c783b */ /* 0x000ee80000000200 */
[----:B------:R-:W3:Y:S04]  /*9b510*/  LDSM.16.M88.4 R136, [R236+0xe0000] ;  /* 0x0e000000ec88783b */ /* 0x000ee80000000200 */
[----:B------:R-:W3:Y:S04]  /*9b520*/  LDSM.16.M88.4 R132, [R236+0xe2000] ;  /* 0x0e200000ec84783b */ /* 0x000ee80000000200 */
[----:B------:R-:W4:Y:S04]  /*9b530*/  LDSM.16.M88.4 R128, [R236+0xe4000] ;  /* 0x0e400000ec80783b */ /* 0x000f280000000200 */
[----:B------:R-:W4:Y:S04]  /*9b540*/  LDSM.16.M88.4 R124, [R236+0xe6000] ;  /* 0x0e600000ec7c783b */ /* 0x000f280000000200 */
[----:B-1----:R-:W-:Y:S04]  /*9b550*/  STL [R1+0x6d08], R194 ;  /* 0x006d08c201007387 */ /* 0x002fe80000100800 */
[----:B------:R-:W-:Y:S04]  /*9b560*/  LDSM.16.M88.4 R120, [R236+0xe8000] ;  /* 0x0e800000ec78783b */ /* 0x000fe80000000200 */
[----:B------:R-:W-:Y:S04]  /*9b570*/  STL [R1+0x6d04], R195 ;  /* 0x006d04c301007387 */ /* 0x000fe80000100800 */
[----:B------:R-:W1:Y:S04]  /*9b580*/  LDS R8, [R2+0x8000] ;  /* 0x0080000002087984 */ /* 0x000e680000000800 */
[----:B--2---:R-:W-:Y:S04]  /*9b590*/  STL [R1+0x6d0c], R190 ;  /* 0x006d0cbe01007387 */ /* 0x004fe80000100800 */
[----:B------:R-:W2:Y:S04]  /*9b5a0*/  LDSM.16.M88.4 R116, [R236+0xea000] ;  /* 0x0ea00000ec74783b */ /* 0x000ea80000000200 */
[----:B------:R-:W-:Y:S04]  /*9b5b0*/  STL [R1+0x6d00], R191 ;  /* 0x006d00bf01007387 */ /* 0x000fe80000100800 */
[----:B---3--:R-:W-:Y:S04]  /*9b5c0*/  STL [R1+0x6d24], R186 ;  /* 0x006d24ba01007387 */ /* 0x008fe80000100800 */
[----:B------:R-:W3:Y:S04]  /*9b5d0*/  LDSM.16.M88.4 R112, [R236+0xec000] ;  /* 0x0ec00000ec70783b */ /* 0x000ee80000000200 */
[----:B------:R-:W-:Y:S04]  /*9b5e0*/  STL [R1+0x6d10], R187 ;  /* 0x006d10bb01007387 */ /* 0x000fe80000100800 */
[----:B----4-:R-:W-:Y:S04]  /*9b5f0*/  STL [R1+0x6d2c], R182 ;  /* 0x006d2cb601007387 */ /* 0x010fe80000100800 */
[----:B------:R-:W4:Y:S04]  /*9b600*/  LDSM.16.M88.4 R108, [R236+0xee000] ;  /* 0x0ee00000ec6c783b */ /* 0x000f280000000200 */
[----:B------:R-:W-:Y:S04]  /*9b610*/  STL [R1+0x6d28], R183 ;  /* 0x006d28b701007387 */ /* 0x000fe80000100800 */
[----:B------:R-:W-:Y:S04]  /*9b620*/  STL [R1+0x6d34], R178 ;  /* 0x006d34b201007387 */ /* 0x000fe80000100800 */
[----:B------:R-:W1:Y:S04]  /*9b630*/  LDSM.16.M88.4 R104, [R236+0xf0000] ;  /* 0x0f000000ec68783b */ /* 0x000e680000000200 */
        /* <DEDUP_REMOVED lines=9> */
[----:B------:R-:W-:Y:S01]  /*9b6d0*/  STL [R1+0x6d48], R167 ;  /* 0x006d48a701007387 */ /* 0x000fe20000100800 */
[----:B------:R-:W-:-:S03]  /*9b6e0*/  IMAD.MOV.U32 R40, RZ, RZ, R81 ;  /* 0x000000ffff287224 */ /* 0x000fc600078e0051 */
[----:B------:R-:W-:Y:S01]  /*9b6f0*/  STL [R1+0x6d54], R162 ;  /* 0x006d54a201007387 */ /* 0x000fe20000100800 */
[----:B------:R-:W-:-:S03]  /*9b700*/  MOV R41, R80 ;  /* 0x0000005000297202 */ /* 0x000fc60000000f00 */
[----:B------:R-:W1:Y:S04]  /*9b710*/  LDSM.16.M88.4 R88, [R236+0xf8000] ;  /* 0x0f800000ec58783b */ /* 0x000e680000000200 */
[----:B------:R-:W-:Y:S01]  /*9b720*/  STL [R1+0x6d50], R163 ;  /* 0x006d50a301007387 */ /* 0x000fe20000100800 */
[----:B------:R-:W-:-:S03]  /*9b730*/  IMAD.MOV.U32 R42, RZ, RZ, R77 ;  /* 0x000000ffff2a7224 */ /* 0x000fc600078e004d */
[----:B------:R-:W-:Y:S01]  /*9b740*/  STL [R1+0x6d5c], R158 ;  /* 0x006d5c9e01007387 */ /* 0x000fe20000100800 */
[----:B------:R-:W-:-:S03]  /*9b750*/  IMAD.MOV.U32 R43, RZ, RZ, R76 ;  /* 0x000000ffff2b7224 */ /* 0x000fc600078e004c */
[----:B------:R-:W1:Y:S04]  /*9b760*/  LDSM.16.M88.4 R84, [R236+0xfa000] ;  /* 0x0fa00000ec54783b */ /* 0x000e680000000200 */
[----:B------:R-:W-:Y:S04]  /*9b770*/  STL [R1+0x6d58], R159 ;  /* 0x006d589f01007387 */ /* 0x000fe80000100800 */
[----:B------:R-:W-:Y:S04]  /*9b780*/  STL [R1+0x6d64], R154 ;  /* 0x006d649a01007387 */ /* 0x000fe80000100800 */
[----:B------:R-:W1:Y:S04]  /*9b790*/  LDSM.16.M88.4 R80, [R236+0xfc000] ;  /* 0x0fc00000ec50783b */ /* 0x000e680000000200 */
[----:B------:R-:W-:Y:S04]  /*9b7a0*/  STL [R1+0x6d60], R155 ;  /* 0x006d609b01007387 */ /* 0x000fe80000100800 */
[----:B------:R-:W-:Y:S04]  /*9b7b0*/  STL [R1+0x6d6c], R70 ;  /* 0x006d6c4601007387 */ /* 0x000fe80000100800 */
[----:B------:R-:W1:Y:S04]  /*9b7c0*/  LDSM.16.M88.4 R76, [R236+0xfe000] ;  /* 0x0fe00000ec4c783b */ /* 0x000e680000000200 */
[----:B------:R1:W-:Y:S04]  /*9b7d0*/  STL [R1+0x6d68], R71 ;  /* 0x006d684701007387 */ /* 0x0003e80000100800 */
[----:B------:R-:W-:Y:S04]  /*9b7e0*/  STL [R1+0x6d74], R74 ;  /* 0x006d744a01007387 */ /* 0x000fe80000100800 */
[----:B------:R1:W-:Y:S04]  /*9b7f0*/  STL [R1+0x6d70], R75 ;  /* 0x006d704b01007387 */ /* 0x0003e80000100800 */
[----:B------:R1:W-:Y:S04]  /*9b800*/  STL [R1+0x6d7c], R150 ;  /* 0x006d7c9601007387 */ /* 0x0003e80000100800 */
[----:B------:R1:W-:Y:S04]  /*9b810*/  STL [R1+0x6d78], R151 ;  /* 0x006d789701007387 */ /* 0x0003e80000100800 */
        /* <DEDUP_REMOVED lines=11> */
[C---:B-1----:R-:W-:Y:S03]  /*9b8d0*/  HMMA.1688.F32.TF32 R16, R8.reuse, R192, R204 ;  /* 0x000000c00810723c */ /* 0x042fe600000810cc */
[----:B------:R-:W-:Y:S04]  /*9b8e0*/  STL [R1+0x6bb8], R127 ;  /* 0x006bb87f01007387 */ /* 0x000fe80000100800 */
[----:B------:R-:W-:Y:S04]  /*9b8f0*/  STL [R1+0x6bc4], R122 ;  /* 0x006bc47a01007387 */ /* 0x000fe80000100800 */
[----:B------:R-:W-:Y:S04]  /*9b900*/  STL [R1+0x6bc0], R123 ;  /* 0x006bc07b01007387 */ /* 0x000fe80000100800 */
[----:B--2---:R-:W-:Y:S04]  /*9b910*/  STL [R1+0x6bcc], R118 ;  /* 0x006bcc7601007387 */ /* 0x004fe80000100800 */
[----:B------:R-:W-:Y:S04]  /*9b920*/  STL [R1+0x6bc8], R119 ;  /* 0x006bc87701007387 */ /* 0x000fe80000100800 */
[----:B---3--:R-:W-:Y:S04]  /*9b930*/  STL [R1+0x6bd4], R114 ;  /* 0x006bd47201007387 */ /* 0x008fe80000100800 */
[----:B------:R-:W-:Y:S04]  /*9b940*/  STL [R1+0x6bd0], R115 ;  /* 0x006bd07301007387 */ /* 0x000fe80000100800 */
[----:B----4-:R-:W-:Y:S04]  /*9b950*/  STL [R1+0x6bdc], R110 ;  /* 0x006bdc6e01007387 */ /* 0x010fe80000100800 */
        /* <DEDUP_REMOVED lines=16> */
[----:B------:R-:W-:Y:S03]  /*9ba60*/  HMMA.1688.F32.TF32 R12, R8, R188, R40 ;  /* 0x000000bc080c723c */ /* 0x000fe60000081028 */
[----:B------:R-:W-:Y:S04]  /*9ba70*/  STL [R1+0x6c18], R79 ;  /* 0x006c184f01007387 */ /* 0x000fe80000100800 */
[----:B------:R-:W-:Y:S04]  /*9ba80*/  STL [R1+0x60bc], R236 ;  /* 0x0060bcec01007387 */ /* 0x000fe80000100800 */
[----:B------:R-:W-:Y:S04]  /*9ba90*/  STL.64 [R1+0x1550], R16 ;  /* 0x0015501001007387 */ /* 0x000fe80000100a00 */
[----:B------:R-:W-:Y:S04]  /*9baa0*/  STL.64 [R1+0x1558], R18 ;  /* 0x0015581201007387 */ /* 0x000fe80000100a00 */
[----:B------:R-:W2:Y:S04]  /*9bab0*/  LDL.LU R40, [R1+0x36c0] ;  /* 0x0036c00001287983 */ /* 0x000ea80000300800 */
[----:B------:R-:W2:Y:S04]  /*9bac0*/  LDL.LU R41, [R1+0x36c4] ;  /* 0x0036c40001297983 */ /* 0x000ea80000300800 */
[----:B------:R-:W2:Y:S04]  /*9bad0*/  LDL.LU R42, [R1+0x36c8] ;  /* 0x0036c800012a7983 */ /* 0x000ea80000300800 */
[----:B------:R-:W2:Y:S01]  /*9bae0*/  LDL.LU R43, [R1+0x36cc] ;  /* 0x0036cc00012b7983 */ /* 0x000ea20000300800 */
[----:B------:R-:W-:Y:S01]  /*9baf0*/  IMAD.MOV.U32 R163, RZ, RZ, R15 ;  /* 0x000000ffffa37224 */ /* 0x000fe200078e000f */
[----:B------:R-:W-:Y:S01]  /*9bb00*/  MOV R162, R14 ;  /* 0x0000000e00a27202 */ /* 0x000fe20000000f00 */
[----:B------:R-:W-:Y:S01]  /*9bb10*/  IMAD.MOV.U32 R159, RZ, RZ, R13 ;  /* 0x000000ffff9f7224 */ /* 0x000fe200078e000d */
[----:B------:R-:W-:Y:S01]  /*9bb20*/  LDS R5, [R0+0x8080] ;  /* 0x0080800000057984 */ /* 0x000fe20000000800 */
[----:B------:R-:W-:-:S03]  /*9bb30*/  IMAD.MOV.U32 R158, RZ, RZ, R12 ;  /* 0x000000ffff9e7224 */ /* 0x000fc600078e000c */
[----:B------:R-:W-:Y:S01]  /*9bb40*/  STL [R1+0x6d94], R163 ;  /* 0x006d94a301007387 */ /* 0x000fe20000100800 */
[----:B------:R-:W-:Y:S03]  /*9bb50*/  HMMA.1688.F32.TF32 R12, R8, R184, R248 ;  /* 0x000000b8080c723c */ /* 0x000fe600000810f8 */
[----:B------:R-:W-:Y:S04]  /*9bb60*/  STL [R1+0x6d90], R162 ;  /* 0x006d90a201007387 */ /* 0x000fe80000100800 */
[----:B------:R1:W-:Y:S04]  /*9bb70*/  STL [R1+0x6d8c], R159 ;  /* 0x006d8c9f01007387 */ /* 0x0003e80000100800 */
[----:B------:R3:W-:Y:S04]  /*9bb80*/  STL [R1+0x6d88], R158 ;  /* 0x006d889e01007387 */ /* 0x0007e80000100800 */
[----:B------:R-:W4:Y:S04]  /*9bb90*/  LDL.LU R248, [R1+0x36b0] ;  /* 0x0036b00001f87983 */ /* 0x000f280000300800 */
[----:B------:R-:W4:Y:S04]  /*9bba0*/  LDL.LU R249, [R1+0x36b4] ;  /* 0x0036b40001f97983 */ /* 0x000f280000300800 */
[----:B------:R-:W4:Y:S04]  /*9bbb0*/  LDL.LU R250, [R1+0x36b8] ;  /* 0x0036b80001fa7983 */ /* 0x000f280000300800 */
[----:B------:R-:W4:Y:S01]  /*9bbc0*/  LDL.LU R251, [R1+0x36bc] ;  /* 0x0036bc0001fb7983 */ /* 0x000f220000300800 */
[----:B------:R-:W-:Y:S01]  /*9bbd0*/  IMAD.MOV.U32 R155, RZ, RZ, R15 ;  /* 0x000000ffff9b7224 */ /* 0x000fe200078e000f */
[----:B------:R-:W-:Y:S01]  /*9bbe0*/  MOV R71, R13 ;  /* 0x0000000d00477202 */ /* 0x000fe20000000f00 */
[----:B------:R-:W-:Y:S01]  /*9bbf0*/  IMAD.MOV.U32 R154, RZ, RZ, R14 ;  /* 0x000000ffff9a7224 */ /* 0x000fe200078e000e */
[----:B------:R-:W1:Y:S01]  /*9bc00*/  LDS R7, [R0+0xa080] ;  /* 0x00a0800000077984 */ /* 0x000e620000000800 */
[----:B------:R-:W-:-:S02]  /*9bc10*/  IMAD.MOV.U32 R70, RZ, RZ, R12 ;  /* 0x000000ffff467224 */ /* 0x000fc400078e000c */
[----:B------:R-:W-:Y:S01]  /*9bc20*/  HMMA.1688.F32.TF32 R12, R8, R180, R200 ;  /* 0x000000b4080c723c */ /* 0x000fe200000810c8 */
[----:B------:R-:W-:Y:S04]  /*9bc30*/  STL [R1+0x6da4], R155 ;  /* 0x006da49b01007387 */ /* 0x000fe80000100800 */
[----:B------:R-:W-:Y:S04]  /*9bc40*/  STL [R1+0x6da0], R154 ;  /* 0x006da09a01007387 */ /* 0x000fe80000100800 */
[----:B------:R1:W-:Y:S04]  /*9bc50*/  STL [R1+0x6d9c], R71 ;  /* 0x006d9c4701007387 */ /* 0x0003e80000100800 */
[----:B------:R1:W-:Y:S04]  /*9bc60*/  STL [R1+0x6d98], R70 ;  /* 0x006d984601007387 */ /* 0x0003e80000100800 */
[----:B------:R-:W3:Y:S04]  /*9bc70*/  LDL.LU R204, [R1+0x36a0] ;  /* 0x0036a00001cc7983 */ /* 0x000ee80000300800 */
[----:B------:R-:W3:Y:S04]  /*9bc80*/  LDL.LU R205, [R1+0x36a4] ;  /* 0x0036a40001cd7983 */ /* 0x000ee80000300800 */
[----:B------:R-:W3:Y:S04]  /*9bc90*/  LDL.LU R206, [R1+0x36a8] ;  /* 0x0036a80001ce7983 */ /* 0x000ee80000300800 */
[----:B------:R-:W3:Y:S01]  /*9bca0*/  LDL.LU R207, [R1+0x36ac] ;  /* 0x0036ac0001cf7983 */ /* 0x000ee20000300800 */
[----:B------:R-:W-:Y:S01]  /*9bcb0*/  MOV R75, R15 ;  /* 0x0000000f004b7202 */ /* 0x000fe20000000f00 */
[----:B------:R-:W-:Y:S01]  /*9bcc0*/  IMAD.MOV.U32 R74, RZ, RZ, R14 ;  /* 0x000000ffff4a7224 */ /* 0x000fe200078e000e */
[----:B------:R-:W-:Y:S01]  /*9bcd0*/  MOV R150, R12 ;  /* 0x0000000c00967202 */ /* 0x000fe20000000f00 */
[----:B------:R-:W-:-:S02]  /*9bce0*/  IMAD.MOV.U32 R151, RZ, RZ, R13 ;  /* 0x000000ffff977224 */ /* 0x000fc400078e000d */
        /* <DEDUP_REMOVED lines=8> */
[----:B--2---:R-:W-:Y:S03]  /*9bd70*/  HMMA.1688.F32.TF32 R12, R8, R176, R40 ;  /* 0x000000b0080c723c */ /* 0x004fe60000081028 */
[----:B------:R-:W2:Y:S04]  /*9bd80*/  LDL.LU R40, [R1+0x3680] ;  /* 0x0036800001287983 */ /* 0x000ea80000300800 */
[----:B------:R-:W2:Y:S04]  /*9bd90*/  LDL.LU R41, [R1+0x3684] ;  /* 0x0036840001297983 */ /* 0x000ea80000300800 */
[----:B------:R-:W2:Y:S04]  /*9bda0*/  LDL.LU R42, [R1+0x3688] ;  /* 0x00368800012a7983 */ /* 0x000ea80000300800 */
[----:B------:R-:W2:Y:S09]  /*9bdb0*/  LDL.LU R43, [R1+0x368c] ;  /* 0x00368c00012b7983 */ /* 0x000eb20000300800 */
[----:B------:R-:W-:Y:S01]  /*9bdc0*/  IMAD.MOV.U32 R174, RZ, RZ, R12 ;  /* 0x000000ffffae7224 */ /* 0x000fe200078e000c */
[----:B------:R-:W-:Y:S01]  /*9bdd0*/  MOV R178, R14 ;  /* 0x0000000e00b27202 */ /* 0x000fe20000000f00 */
[----:B------:R-:W-:-:S02]  /*9bde0*/  IMAD.MOV.U32 R175, RZ, RZ, R13 ;  /* 0x000000ffffaf7224 */ /* 0x000fc400078e000d */
[----:B------:R-:W-:Y:S02]  /*9bdf0*/  IMAD.MOV.U32 R179, RZ, RZ, R15 ;  /* 0x000000ffffb37224 */ /* 0x000fe400078e000f */
[----:B----4-:R-:W-:Y:S03]  /*9be00*/  HMMA.1688.F32.TF32 R12, R8, R172, R248 ;  /* 0x000000ac080c723c */ /* 0x010fe600000810f8 */
[----:B------:R-:W-:Y:S04]  /*9be10*/  STL [R1+0x6dc4], R179 ;  /* 0x006dc4b301007387 */ /* 0x000fe80000100800 */
        /* <DEDUP_REMOVED lines=9> */
[----:B------:R-:W-:-:S02]  /*9beb0*/  IMAD.MOV.U32 R186, RZ, RZ, R14 ;  /* 0x000000ffffba7224 */ /* 0x000fc400078e000e */
[----:B------:R-:W-:Y:S01]  /*9bec0*/  IMAD.MOV.U32 R182, RZ, RZ, R12 ;  /* 0x000000ffffb67224 */ /* 0x000fe200078e000c */
[----:B------:R-:W-:Y:S01]  /*9bed0*/  STL [R1+0x6dd4], R228 ;  /* 0x006dd4e401007387 */ /* 0x000fe20000100800 */
[----:B---3--:R-:W-:Y:S03]  /*9bee0*/  HMMA.1688.F32.TF32 R12, R8, R168, R204 ;  /* 0x000000a8080c723c */ /* 0x008fe600000810cc */
[----:B------:R-:W-:Y:S04]  /*9bef0*/  STL [R1+0x6dd0], R186 ;  /* 0x006dd0ba01007387 */ /* 0x000fe80000100800 */
[----:B------:R3:W-:Y:S04]  /*9bf00*/  STL [R1+0x6dcc], R183 ;  /* 0x006dccb701007387 */ /* 0x0007e80000100800 */
[----:B------:R1:W-:Y:S04]  /*9bf10*/  STL [R1+0x6dc8], R182 ;  /* 0x006dc8b601007387 */ /* 0x0003e80000100800 */
[----:B------:R-:W3:Y:S04]  /*9bf20*/  LDL.LU R204, [R1+0x3660] ;  /* 0x0036600001cc7983 */ /* 0x000ee80000300800 */
[----:B------:R-:W3:Y:S04]  /*9bf30*/  LDL.LU R205, [R1+0x3664] ;  /* 0x0036640001cd7983 */ /* 0x000ee80000300800 */
[----:B------:R-:W3:Y:S04]  /*9bf40*/  LDL.LU R206, [R1+0x3668] ;  /* 0x0036680001ce7983 */ /* 0x000ee80000300800 */
[----:B------:R-:W3:Y:S01]  /*9bf50*/  LDL.LU R207, [R1+0x366c] ;  /* 0x00366c0001cf7983 */ /* 0x000ee20000300800 */
[----:B------:R-:W-:Y:S01]  /*9bf60*/  IMAD.MOV.U32 R167, RZ, RZ, R13 ;  /* 0x000000ffffa77224 */ /* 0x000fe200078e000d */
[----:B------:R-:W-:Y:S01]  /*9bf70*/  MOV R166, R12 ;  /* 0x0000000c00a67202 */ /* 0x000fe20000000f00 */
[----:B------:R-:W-:Y:S01]  /*9bf80*/  IMAD.MOV.U32 R170, RZ, RZ, R14 ;  /* 0x000000ffffaa7224 */ /* 0x000fe200078e000e */
[----:B------:R-:W-:-:S02]  /*9bf90*/  MOV R171, R15 ;  /* 0x0000000f00ab7202 */ /* 0x000fc40000000f00 */
[----:B------:R1:W-:Y:S01]  /*9bfa0*/  STL [R1+0x6ddc], R167 ;  /* 0x006ddca701007387 */ /* 0x0003e20000100800 */
[----:B------:R-:W-:Y:S03]  /*9bfb0*/  HMMA.1688.F32.TF32 R12, R8, R164, R200 ;  /* 0x000000a4080c723c */ /* 0x000fe600000810c8 */
[----:B------:R1:W-:Y:S04]  /*9bfc0*/  STL [R1+0x6dd8], R166 ;  /* 0x006dd8a601007387 */ /* 0x0003e80000100800 */
[----:B------:R-:W3:Y:S04]  /*9bfd0*/  LDL.LU R200, [R1+0x3650] ;  /* 0x0036500001c87983 */ /* 0x000ee80000300800 */
[----:B------:R-:W3:Y:S04]  /*9bfe0*/  LDL.LU R201, [R1+0x3654] ;  /* 0x0036540001c97983 */ /* 0x000ee80000300800 */
[----:B------:R-:W3:Y:S04]  /*9bff0*/  LDL.LU R202, [R1+0x3658] ;  /* 0x0036580001ca7983 */ /* 0x000ee80000300800 */
[----:B------:R-:W3:Y:S05]  /*9c000*/  LDL.LU R203, [R1+0x365c] ;  /* 0x00365c0001cb7983 */ /* 0x000eea0000300800 */
[----:B------:R-:W-:Y:S01]  /*9c010*/  IMAD.MOV.U32 R229, RZ, RZ, R12 ;  /* 0x000000ffffe57224 */ /* 0x000fe200078e000c */
[----:B------:R-:W-:Y:S01]  /*9c020*/  MOV R231, R14 ;  /* 0x0000000e00e77202 */ /* 0x000fe20000000f00 */
[----:B------:R-:W-:-:S02]  /*9c030*/  IMAD.MOV.U32 R230, RZ, RZ, R13 ;  /* 0x000000ffffe67224 */ /* 0x000fc400078e000d */
[----:B------:R-:W-:Y:S02]  /*9c040*/  IMAD.MOV.U32 R187, RZ, RZ, R15 ;  /* 0x000000ffffbb7224 */ /* 0x000fe400078e000f */
[----:B--2---:R-:W-:Y:S01]  /*9c050*/  HMMA.1688.F32.TF32 R12, R8, R160, R40 ;  /* 0x000000a0080c723c */ /* 0x004fe20000081028 */
        /* <DEDUP_REMOVED lines=8> */
[----:B-1----:R-:W-:Y:S01]  /*9c0e0*/  IMAD.MOV.U32 R159, RZ, RZ, R12 ;  /* 0x000000ffff9f7224 */ /* 0x002fe200078e000c */
[----:B------:R-:W-:Y:S01]  /*9c0f0*/  MOV R158, R13 ;  /* 0x0000000d009e7202 */ /* 0x000fe20000000f00 */
[----:B------:R-:W-:-:S02]  /*9c100*/  IMAD.MOV.U32 R146, RZ, RZ, R14 ;  /* 0x000000ffff927224 */ /* 0x000fc400078e000e */
[----:B------:R-:W-:Y:S02]  /*9c110*/  IMAD.MOV.U32 R147, RZ, RZ, R15 ;  /* 0x000000ffff937224 */ /* 0x000fe400078e000f */
[----:B----4-:R-:W-:Y:S01]  /*9c120*/  HMMA.1688.F32.TF32 R12, R8, R156, R248 ;  /* 0x0000009c080c723c */ /* 0x010fe200000810f8 */
[----:B------:R-:W4:Y:S04]  /*9c130*/  LDL.LU R248, [R1+0x3620] ;  /* 0x0036200001f87983 */ /* 0x000f280000300800 */
[----:B------:R-:W4:Y:S04]  /*9c140*/  LDL.LU R249, [R1+0x3624] ;  /* 0x0036240001f97983 */ /* 0x000f280000300800 */
[----:B------:R-:W4:Y:S04]  /*9c150*/  LDL.LU R250, [R1+0x3628] ;  /* 0x0036280001fa7983 */ /* 0x000f280000300800 */
[----:B------:R-:W4:Y:S11]  /*9c160*/  LDL.LU R251, [R1+0x362c] ;  /* 0x00362c0001fb7983 */ /* 0x000f360000300800 */
[----:B------:R-:W-:Y:S01]  /*9c170*/  MOV R190, R12 ;  /* 0x0000000c00be7202 */ /* 0x000fe20000000f00 */
[----:B------:R-:W-:Y:S01]  /*9c180*/  IMAD.MOV.U32 R194, RZ, RZ, R13 ;  /* 0x000000ffffc27224 */ /* 0x000fe200078e000d */
[----:B------:R-:W-:Y:S01]  /*9c190*/  MOV R191, R15 ;  /* 0x0000000f00bf7202 */ /* 0x000fe20000000f00 */
[----:B------:R-:W-:-:S02]  /*9c1a0*/  IMAD.MOV.U32 R195, RZ, RZ, R14 ;  /* 0x000000ffffc37224 */ /* 0x000fc400078e000e */
[----:B---3--:R-:W-:Y:S01]  /*9c1b0*/  HMMA.1688.F32.TF32 R12, R8, R152, R204 ;  /* 0x00000098080c723c */ /* 0x008fe200000810cc */
[----:B------:R-:W3:Y:S04]  /*9c1c0*/  LDL.LU R204, [R1+0x3610] ;  /* 0x0036100001cc7983 */ /* 0x000ee80000300800 */
[----:B------:R-:W3:Y:S04]  /*9c1d0*/  LDL.LU R205, [R1+0x3614] ;  /* 0x0036140001cd7983 */ /* 0x000ee80000300800 */
[----:B------:R-:W3:Y:S04]  /*9c1e0*/  LDL.LU R206, [R1+0x3618] ;  /* 0x0036180001ce7983 */ /* 0x000ee80000300800 */
[----:B------:R-:W3:Y:S11]  /*9c1f0*/  LDL.LU R207, [R1+0x361c] ;  /* 0x00361c0001cf7983 */ /* 0x000ef60000300800 */
[----:B------:R-:W-:Y:S01]  /*9c200*/  IMAD.MOV.U32 R71, RZ, RZ, R12 ;  /* 0x000000ffff477224 */ /* 0x000fe200078e000c */
[----:B------:R-:W-:Y:S01]  /*9c210*/  MOV R163, R14 ;  /* 0x0000000e00a37202 */ /* 0x000fe20000000f00 */
[----:B------:R-:W-:-:S02]  /*9c220*/  IMAD.MOV.U32 R70, RZ, RZ, R13 ;  /* 0x000000ffff467224 */ /* 0x000fc400078e000d */
[----:B------:R-:W-:Y:S02]  /*9c230*/  IMAD.MOV.U32 R162, RZ, RZ, R15 ;  /* 0x000000ffffa27224 */ /* 0x000fe400078e000f */
[----:B------:R-:W-:Y:S01]  /*9c240*/  HMMA.1688.F32.TF32 R12, R8, R68, R200 ;  /* 0x00000044080c723c */ /* 0x000fe200000810c8 */
        /* <DEDUP_REMOVED lines=12> */
[----:B------:R-:W2:Y:S11]  /*9c310*/  LDL.LU R43, [R1+0x35fc] ;  /* 0x0035fc00012b7983 */ /* 0x000eb60000300800 */
[----:B------:R-:W-:Y:S01]  /*9c320*/  MOV R175, R12 ;  /* 0x0000000c00af7202 */ /* 0x000fe20000000f00 */
[----:B------:R-:W-:Y:S01]  /*9c330*/  IMAD.MOV.U32 R174, RZ, RZ, R13 ;  /* 0x000000ffffae7224 */ /* 0x000fe200078e000d */
[----:B------:R-:W-:Y:S01]  /*9c340*/  MOV R74, R15 ;  /* 0x0000000f004a7202 */ /* 0x000fe20000000f00 */
[----:B------:R-:W-:-:S02]  /*9c350*/  IMAD.MOV.U32 R75, RZ, RZ, R14 ;  /* 0x000000ffff4b7224 */ /* 0x000fc400078e000e */
[C---:B------:R-:W-:Y:S11]  /*9c360*/  HMMA.1688.F32.TF32 R12, R8.reuse, R148, R208 ;  /* 0x00000094080c723c */ /* 0x040ff600000810d0 */
[----:B------:R-:W-:Y:S11]  /*9c370*/  @!UPT UIADD3 URZ, URZ, URZ, URZ ;  /* 0x0000003f3f3ff290 */ /* 0x000ff6000fffe03f */
[----:B------:R-:W-:Y:S02]  /*9c380*/  @!UPT UIADD3 URZ, URZ, URZ, URZ ;  /* 0x0000003f3f3ff290 */ /* 0x000fe4000fffe03f */
[----:B------:R-:W-:Y:S01]  /*9c390*/  IMAD.MOV.U32 R183, RZ, RZ, R12 ;  /* 0x000000ffffb77224 */ /* 0x000fe200078e000c */
[----:B------:R-:W-:Y:S01]  /*9c3a0*/  MOV R179, R14 ;  /* 0x0000000e00b37202 */ /* 0x000fe20000000f00 */
[----:B------:R-:W-:Y:S02]  /*9c3b0*/  IMAD.MOV.U32 R182, RZ, RZ, R13 ;  /* 0x000000ffffb67224 */ /* 0x000fe400078e000d */
[----:B------:R-:W-:Y:S02]  /*9c3c0*/  IMAD.MOV.U32 R178, RZ, RZ, R15 ;  /* 0x000000ffffb27224 */ /* 0x000fe400078e000f */
[----:B----4-:R-:W-:Y:S01]  /*9c3d0*/  HMMA.1688.F32.TF32 R12, R8, R144, R248 ;  /* 0x00000090080c723c */ /* 0x010fe200000810f8 */
[----:B------:R-:W4:Y:S04]  /*9c3e0*/  LDL.LU R248, [R1+0x35e0] ;  /* 0x0035e00001f87983 */ /* 0x000f280000300800 */
[----:B------:R-:W4:Y:S04]  /*9c3f0*/  LDL.LU R249, [R1+0x35e4] ;  /* 0x0035e40001f97983 */ /* 0x000f280000300800 */
[----:B------:R-:W4:Y:S04]  /*9c400*/  LDL.LU R250, [R1+0x35e8] ;  /* 0x0035e80001fa7983 */ /* 0x000f280000300800 */
[----:B------:R-:W4:Y:S11]  /*9c410*/  LDL.LU R251, [R1+0x35ec] ;  /* 0x0035ec0001fb7983 */ /* 0x000f360000300800 */
[----:B------:R-:W-:Y:S01]  /*9c420*/  IMAD.MOV.U32 R167, RZ, RZ, R12 ;  /* 0x000000ffffa77224 */ /* 0x000fe200078e000c */
[----:B------:R-:W-:Y:S01]  /*9c430*/  MOV R166, R13 ;  /* 0x0000000d00a67202 */ /* 0x000fe20000000f00 */
[----:B------:R-:W-:-:S02]  /*9c440*/  IMAD.MOV.U32 R228, RZ, RZ, R14 ;  /* 0x000000ffffe47224 */ /* 0x000fc400078e000e */
[----:B------:R-:W-:Y:S02]  /*9c450*/  IMAD.MOV.U32 R186, RZ, RZ, R15 ;  /* 0x000000ffffba7224 */ /* 0x000fe400078e000f */
[C---:B---3--:R-:W-:Y:S01]  /*9c460*/  HMMA.1688.F32.TF32 R12, R8.reuse, R140, R204 ;  /* 0x0000008c080c723c */ /* 0x048fe200000810cc */
[----:B------:R-:W-:Y:S04]  /*9c470*/  STL.64 [R1+0x6de8], R230 ;  /* 0x006de8e601007387 */ /* 0x000fe80000100a00 */
[----:B------:R-:W-:Y:S11]  /*9c480*/  STL.64 [R1+0x6de0], R228 ;  /* 0x006de0e401007387 */ /* 0x000ff60000100a00 */
[----:B------:R-:W-:Y:S08]  /*9c490*/  @!UPT UIADD3 URZ, URZ, URZ, URZ ;  /* 0x0000003f3f3ff290 */ /* 0x000ff0000fffe03f */
[----:B------:R-:W-:Y:S01]  /*9c4a0*/  MOV R78, R14 ;  /* 0x0000000e004e7202 */ /* 0x000fe20000000f00 */
[----:B------:R-:W-:Y:S01]  /*9c4b0*/  IMAD.MOV.U32 R79, RZ, RZ, R15 ;  /* 0x000000ffff4f7224 */ /* 0x000fe200078e000f */
[----:B------:R1:W-:Y:S04]  /*9c4c0*/  STL.64 [R1+0x430], R12 ;  /* 0x0004300c01007387 */ /* 0x0003e80000100a00 */
[----:B------:R-:W-:Y:S04]  /*9c4d0*/  STL [R1+0x6c2c], R78 ;  /* 0x006c2c4e01007387 */ /* 0x000fe80000100800 */
[----:B------:R-:W-:Y:S01]  /*9c4e0*/  STL [R1+0x6c28], R79 ;  /* 0x006c284f01007387 */ /* 0x000fe20000100800 */
[----:B-1----:R-:W-:Y:S03]  /*9c4f0*/  HMMA.1688.F32.TF32 R12, R8, R136, R200 ;  /* 0x00000088080c723c */ /* 0x002fe600000810c8 */
[----:B------:R-:W3:Y:S04]  /*9c500*/  LDL.LU R200, [R1+0x35d0] ;  /* 0x0035d00001c87983 */ /* 0x000ee80000300800 */
[----:B------:R-:W3:Y:S04]  /*9c510*/  LDL.LU R201, [R1+0x35d4] ;  /* 0x0035d40001c97983 */ /* 0x000ee80000300800 */
[----:B------:R-:W3:Y:S04]  /*9c520*/  LDL.LU R202, [R1+0x35d8] ;  /* 0x0035d80001ca7983 */ /* 0x000ee80000300800 */
[----:B------:R-:W3:Y:S09]  /*9c530*/  LDL.LU R203, [R1+0x35dc] ;  /* 0x0035dc0001cb7983 */ /* 0x000ef20000300800 */
[----:B------:R-:W-:-:S02]  /*9c540*/  IMAD.MOV.U32 R87, RZ, RZ, R15 ;  /* 0x000000ffff577224 */ /* 0x000fc400078e000f */
[----:B------:R-:W-:Y:S01]  /*9c550*/  IMAD.MOV.U32 R86, RZ, RZ, R14 ;  /* 0x000000ffff567224 */ /* 0x000fe200078e000e */
[----:B------:R-:W-:Y:S01]  /*9c560*/  MOV R83, R13 ;  /* 0x0000000d00537202 */ /* 0x000fe20000000f00 */
[----:B------:R-:W-:Y:S01]  /*9c570*/  IMAD.MOV.U32 R82, RZ, RZ, R12 ;  /* 0x000000ffff527224 */ /* 0x000fe200078e000c */
[----:B------:R-:W-:Y:S04]  /*9c580*/  STL [R1+0x6c34], R87 ;  /* 0x006c345701007387 */ /* 0x000fe80000100800 */
[----:B------:R-:W-:Y:S04]  /*9c590*/  STL [R1+0x6c30], R86 ;  /* 0x006c305601007387 */ /* 0x000fe80000100800 */
[----:B------:R-:W-:Y:S04]  /*9c5a0*/  STL [R1+0x6c24], R82 ;  /* 0x006c245201007387 */ /* 0x000fe80000100800 */
[----:B------:R1:W-:Y:S01]  /*9c5b0*/  STL [R1+0x6c20], R83 ;  /* 0x006c205301007387 */ /* 0x0003e20000100800 */
[----:B--2---:R-:W-:Y:S03]  /*9c5c0*/  HMMA.1688.F32.TF32 R12, R8, R132, R40 ;  /* 0x00000084080c723c */ /* 0x004fe60000081028 */
[----:B------:R-:W2:Y:S04]  /*9c5d0*/  LDL.LU R40, [R1+0x35c0] ;  /* 0x0035c00001287983 */ /* 0x000ea80000300800 */
[----:B------:R-:W2:Y:S04]  /*9c5e0*/  LDL.LU R41, [R1+0x35c4] ;  /* 0x0035c40001297983 */ /* 0x000ea80000300800 */
[----:B------:R-:W2:Y:S04]  /*9c5f0*/  LDL.LU R42, [R1+0x35c8] ;  /* 0x0035c800012a7983 */ /* 0x000ea80000300800 */
[----:B------:R-:W2:Y:S09]  /*9c600*/  LDL.LU R43, [R1+0x35cc] ;  /* 0x0035cc00012b7983 */ /* 0x000eb20000300800 */
[----:B------:R-:W-:Y:S01]  /*9c610*/  MOV R103, R15 ;  /* 0x0000000f00677202 */ /* 0x000fe20000000f00 */
[----:B------:R-:W-:Y:S01]  /*9c620*/  IMAD.MOV.U32 R102, RZ, RZ, R14 ;  /* 0x000000ffff667224 */ /* 0x000fe200078e000e */
[----:B------:R-:W-:Y:S01]  /*9c630*/  MOV R98, R12 ;  /* 0x0000000c00627202 */ /* 0x000fe20000000f00 */
[----:B------:R-:W-:-:S02]  /*9c640*/  IMAD.MOV.U32 R99, RZ, RZ, R13 ;  /* 0x000000ffff637224 */ /* 0x000fc400078e000d */
[----:B------:R-:W-:Y:S04]  /*9c650*/  STL [R1+0x6c44], R103 ;  /* 0x006c446701007387 */ /* 0x000fe80000100800 */
[----:B------:R-:W-:Y:S04]  /*9c660*/  STL [R1+0x6c40], R102 ;  /* 0x006c406601007387 */ /* 0x000fe80000100800 */
[----:B------:R-:W-:Y:S04]  /*9c670*/  STL [R1+0x6c3c], R99 ;  /* 0x006c3c6301007387 */ /* 0x000fe80000100800 */
[----:B------:R1:W-:Y:S01]  /*9c680*/  STL [R1+0x6c38], R98 ;  /* 0x006c386201007387 */ /* 0x0003e20000100800 */
[----:B----4-:R-:W-:Y:S03]  /*9c690*/  HMMA.1688.F32.TF32 R12, R8, R128, R248 ;  /* 0x00000080080c723c */ /* 0x010fe600000810f8 */
[----:B------:R-:W4:Y:S04]  /*9c6a0*/  LDL.LU R248, [R1+0x35b0] ;  /* 0x0035b00001f87983 */ /* 0x000f280000300800 */
[----:B------:R-:W4:Y:S04]  /*9c6b0*/  LDL.LU R249, [R1+0x35b4] ;  /* 0x0035b40001f97983 */ /* 0x000f280000300800 */
[----:B------:R-:W4:Y:S04]  /*9c6c0*/  LDL.LU R250, [R1+0x35b8] ;  /* 0x0035b80001fa7983 */ /* 0x000f280000300800 */
[----:B------:R-:W4:Y:S09]  /*9c6d0*/  LDL.LU R251, [R1+0x35bc] ;  /* 0x0035bc0001fb7983 */ /* 0x000f320000300800 */
[----:B------:R-:W-:Y:S01]  /*9c6e0*/  IMAD.MOV.U32 R95, RZ, RZ, R15 ;  /* 0x000000ffff5f7224 */ /* 0x000fe200078e000f */
[----:B------:R-:W-:Y:S01]  /*9c6f0*/  MOV R94, R14 ;  /* 0x0000000e005e7202 */ /* 0x000fe20000000f00 */
[----:B------:R-:W-:-:S02]  /*9c700*/  IMAD.MOV.U32 R91, RZ, RZ, R13 ;  /* 0x000000ffff5b7224 */ /* 0x000fc400078e000d */
[----:B------:R-:W-:Y:S01]  /*9c710*/  IMAD.MOV.U32 R90, RZ, RZ, R12 ;  /* 0x000000ffff5a7224 */ /* 0x000fe200078e000c */
[----:B------:R-:W-:Y:S04]  /*9c720*/  STL [R1+0x6c54], R95 ;  /* 0x006c545f01007387 */ /* 0x000fe80000100800 */
[----:B------:R-:W-:Y:S04]  /*9c730*/  STL [R1+0x6c50], R94 ;  /* 0x006c505e01007387 */ /* 0x000fe80000100800 */
[----:B------:R-:W-:Y:S04]  /*9c740*/  STL [R1+0x6c4c], R91 ;  /* 0x006c4c5b01007387 */ /* 0x000fe80000100800 */
[----:B------:R1:W-:Y:S01]  /*9c750*/  STL [R1+0x6c48], R90 ;  /* 0x006c485a01007387 */ /* 0x0003e20000100800 */
[----:B---3--:R-:W-:Y:S03]  /*9c760*/  HMMA.1688.F32.TF32 R12, R8, R124, R200 ;  /* 0x0000007c080c723c */ /* 0x008fe600000810c8 */
[----:B------:R-:W3:Y:S04]  /*9c770*/  LDL.LU R200, [R1+0x35a0] ;  /* 0x0035a00001c87983 */ /* 0x000ee80000300800 */
[----:B------:R-:W3:Y:S04]  /*9c780*/  LDL.LU R201, [R1+0x35a4] ;  /* 0x0035a40001c97983 */ /* 0x000ee80000300800 */
[----:B------:R-:W3:Y:S04]  /*9c790*/  LDL.LU R202, [R1+0x35a8] ;  /* 0x0035a80001ca7983 */ /* 0x000ee80000300800 */
[----:B------:R-:W3:Y:S09]  /*9c7a0*/  LDL.LU R203, [R1+0x35ac] ;  /* 0x0035ac0001cb7983 */ /* 0x000ef20000300800 */
        /* <DEDUP_REMOVED lines=13> */
[----:B-1----:R-:W-:Y:S01]  /*9c880*/  MOV R83, R15 ;  /* 0x0000000f00537202 */ /* 0x002fe20000000f00 */
        /* <DEDUP_REMOVED lines=18> */
[----:B------:R1:W-:Y:S04]  /*9c9b0*/  STL [R1+0x6c7c], R98 ;  /* 0x006c7c6201007387 */ /* 0x0003e80000100800 */
        /* <DEDUP_REMOVED lines=22> */
[----:B------:R-:W-:-:S04]  /*9cb20*/  IMAD.MOV.U32 R118, RZ, RZ, R14 ;  /* 0x000000ffff767224 */ /* 0x000fc800078e000e */
[----:B------:R-:W-:Y:S04]  /*9cb30*/  STL [R1+0x6ca4], R119 ;  /* 0x006ca47701007387 */ /* 0x000fe80000100800 */
[----:B------:R-:W-:Y:S04]  /*9cb40*/  STL [R1+0x6ca0], R118 ;  /* 0x006ca07601007387 */ /* 0x000fe80000100800 */
[----:B------:R1:W-:Y:S04]  /*9cb50*/  STL [R1+0x6c9c], R115 ;  /* 0x006c9c7301007387 */ /* 0x0003e80000100800 */
        /* <DEDUP_REMOVED lines=13> */
[----:B------:R-:W-:Y:S04]  /*9cc30*/  STL [R1+0x6ca8], R107 ;  /* 0x006ca86b01007387 */ /* 0x000fe80000100800 */
[----:B------:R-:W4:Y:S04]  /*9cc40*/  LDL.LU R208, [R1+0x3540] ;  /* 0x0035400001d07983 */ /* 0x000f280000300800 */
[----:B------:R-:W4:Y:S04]  /*9cc50*/  LDL.LU R209, [R1+0x3544] ;  /* 0x0035440001d17983 */ /* 0x000f280000300800 */
[----:B------:R-:W4:Y:S04]  /*9cc60*/  LDL.LU R210, [R1+0x3548] ;  /* 0x0035480001d27983 */ /* 0x000f280000300800 */
[----:B------:R-:W4:Y:S01]  /*9cc70*/  LDL.LU R211, [R1+0x354c] ;  /* 0x00354c0001d37983 */ /* 0x000f220000300800 */
[C---:B---3--:R-:W-:Y:S11]  /*9cc80*/  HMMA.1688.F32.TF32 R12, R8.reuse, R100, R200 ;  /* 0x00000064080c723c */ /* 0x048ff600000810c8 */
[----:B------:R-:W-:Y:S11]  /*9cc90*/  @!UPT UIADD3 URZ, URZ, URZ, URZ ;  /* 0x0000003f3f3ff290 */ /* 0x000ff6000fffe03f */
[----:B------:R-:W-:Y:S02]  /*9cca0*/  @!UPT UIADD3 URZ, URZ, URZ, URZ ;  /* 0x0000003f3f3ff290 */ /* 0x000fe4000fffe03f */
[----:B------:R-:W-:Y:S01]  /*9ccb0*/  IMAD.MOV.U32 R110, RZ, RZ, R15 ;  /* 0x000000ffff6e7224 */ /* 0x000fe200078e000f */
[----:B-1----:R-:W-:Y:S01]  /*9ccc0*/  MOV R78, R13 ;  /* 0x0000000d004e7202 */ /* 0x002fe20000000f00 */
[----:B------:R-:W-:Y:S02]  /*9ccd0*/  IMAD.MOV.U32 R111, RZ, RZ, R14 ;  /* 0x000000ffff6f7224 */ /* 0x000fe400078e000e */
[----:B------:R-:W-:Y:S01]  /*9cce0*/  IMAD.MOV.U32 R79, RZ, RZ, R12 ;  /* 0x000000ffff4f7224 */ /* 0x000fe200078e000c */
[----:B------:R-:W-:Y:S04]  /*9ccf0*/  STL [R1+0x6cc4], R110 ;  /* 0x006cc46e01007387 */ /* 0x000fe80000100800 */
[----:B------:R-:W-:Y:S04]  /*9cd00*/  STL [R1+0x6cc0], R111 ;  /* 0x006cc06f01007387 */ /* 0x000fe80000100800 */
[----:B------:R1:W-:Y:S04]  /*9cd10*/  STL [R1+0x6cbc], R78 ;  /* 0x006cbc4e01007387 */ /* 0x0003e80000100800 */
        /* <DEDUP_REMOVED lines=18> */
[----:B----4-:R-:W-:Y:S03]  /*9ce40*/  HMMA.1688.F32.TF32 R12, R8, R92, R248 ;  /* 0x0000005c080c723c */ /* 0x010fe600000810f8 */
        /* <DEDUP_REMOVED lines=10> */
[----:B------:R-:W-:-:S03]  /*9cef0*/  IMAD.MOV.U32 R127, RZ, RZ, R15 ;  /* 0x000000ffff7f7224 */ /* 0x000fc600078e000f */
[----:B------:R-:W4:Y:S01]  /*9cf00*/  LDL.LU R251, [R1+0x22bc] ;  /* 0x0022bc0001fb7983 */ /* 0x000f220000300800 */
[----:B------:R-:W-:Y:S03]  /*9cf10*/  HMMA.1688.F32.TF32 R12, R8, R88, R208 ;  /* 0x00000058080c723c */ /* 0x000fe600000810d0 */
[----:B------:R-:W-:Y:S04]  /*9cf20*/  STL [R1+0x6ce4], R127 ;  /* 0x006ce47f01007387 */ /* 0x000fe80000100800 */
[----:B------:R-:W-:Y:S04]  /*9cf30*/  STL [R1+0x6ce0], R126 ;  /* 0x006ce07e01007387 */ /* 0x000fe80000100800 */
[----:B------:R1:W-:Y:S04]  /*9cf40*/  STL [R1+0x6cdc], R123 ;  /* 0x006cdc7b01007387 */ /* 0x0003e80000100800 */
[----:B------:R1:W-:Y:S09]  /*9cf50*/  STL [R1+0x6cd8], R122 ;  /* 0x006cd87a01007387 */ /* 0x0003f20000100800 */
[----:B------:R-:W-:Y:S01]  /*9cf60*/  IMAD.MOV.U32 R87, RZ, RZ, R15 ;  /* 0x000000ffff577224 */ /* 0x000fe200078e000f */
[----:B------:R-:W-:Y:S01]  /*9cf70*/  MOV R91, R13 ;  /* 0x0000000d005b7202 */ /* 0x000fe20000000f00 */
[----:B------:R-:W-:-:S02]  /*9cf80*/  IMAD.MOV.U32 R86, RZ, RZ, R14 ;  /* 0x000000ffff567224 */ /* 0x000fc400078e000e */
[----:B------:R-:W-:Y:S01]  /*9cf90*/  IMAD.MOV.U32 R90, RZ, RZ, R12 ;  /* 0x000000ffff5a7224 */ /* 0x000fe200078e000c */
[----:B------:R-:W-:Y:S04]  /*9cfa0*/  STL [R1+0x6cf4], R87 ;  /* 0x006cf45701007387 */ /* 0x000fe80000100800 */
[----:B------:R-:W-:Y:S04]  /*9cfb0*/  STL [R1+0x6cf0], R86 ;  /* 0x006cf05601007387 */ /* 0x000fe80000100800 */
[----:B------:R-:W-:Y:S04]  /*9cfc0*/  STL [R1+0x6cec], R91 ;  /* 0x006cec5b01007387 */ /* 0x000fe80000100800 */
[----:B------:R-:W-:Y:S01]  /*9cfd0*/  STL [R1+0x6ce8], R90 ;  /* 0x006ce85a01007387 */ /* 0x000fe20000100800 */
        /* <DEDUP_REMOVED lines=8> */
[----:B------:R-:W-:-:S03]  /*9d060*/  IMAD.MOV.U32 R102, RZ, RZ, R14 ;  /* 0x000000ffff667224 */ /* 0x000fc600078e000e */
[----:B------:R-:W-:Y:S04]  /*9d070*/  STL [R1+0x6cfc], R114 ;  /* 0x006cfc7201007387 */ /* 0x000fe80000100800 */
[----:B------:R-:W-:Y:S04]  /*9d080*/  STL [R1+0x6cf8], R115 ;  /* 0x006cf87301007387 */ /* 0x000fe80000100800 */
[----:B------:R-:W2:Y:S04]  /*9d090*/  LDL.LU R216, [R1+0x2290] ;  /* 0x0022900001d87983 */ /* 0x000ea80000300800 */
[----:B------:R-:W2:Y:S01]  /*9d0a0*/  LDL.LU R217, [R1+0x2294] ;  /* 0x0022940001d97983 */ /* 0x000ea20000300800 */
[C---:B---3--:R-:W-:Y:S03]  /*9d0b0*/  HMMA.1688.F32.TF32 R12, R8.reuse, R80, R204 ;  /* 0x00000050080c723c */ /* 0x048fe600000810cc */
        /* <DEDUP_REMOVED lines=11> */
[----:B------:R-:W-:-:S03]  /*9d170*/  IMAD.MOV.U32 R130, RZ, RZ, R8 ;  /* 0x000000ffff827224 */ /* 0x000fc600078e0008 */
[----:B------:R-:W4:Y:S01]  /*9d180*/  LDL.LU R204, [R1+0x2260] ;  /* 0x0022600001cc7983 */ /* 0x000f220000300800 */
[----:B------:R-:W-:Y:S01]  /*9d190*/  MOV R142, R9 ;  /* 0x00000009008e7202 */ /* 0x000fe20000000f00 */
[----:B------:R-:W-:Y:S02]  /*9d1a0*/  IMAD.MOV.U32 R143, RZ, RZ, R10 ;  /* 0x000000ffff8f7224 */ /* 0x000fe400078e000a */
[----:B------:R-:W4:Y:S01]  /*9d1b0*/  LDL.LU R205, [R1+0x2264] ;  /* 0x0022640001cd7983 */ /* 0x000f220000300800 */
[----:B------:R-:W-:Y:S02]  /*9d1c0*/  IMAD.MOV.U32 R138, RZ, RZ, R11 ;  /* 0x000000ffff8a7224 */ /* 0x000fe400078e000b */
[----:B------:R-:W-:Y:S01]  /*9d1d0*/  HMMA.1688.F32.TF32 R8, R4, R192, R248 ;  /* 0x000000c00408723c */ /* 0x000fe200000810f8 */
        /* <DEDUP_REMOVED lines=10> */
[----:B-1----:R-:W-:Y:S01]  /*9d280*/  MOV R78, R8 ;  /* 0x00000008004e7202 */ /* 0x002fe20000000f00 */
[----:B------:R-:W-:Y:S01]  /*9d290*/  IMAD.MOV.U32 R79, RZ, RZ, R9 ;  /* 0x000000ffff4f7224 */ /* 0x000fe200078e0009 */
[----:B------:R-:W-:Y:S01]  /*9d2a0*/  MOV R95, R11 ;  /* 0x0000000b005f7202 */ /* 0x000fe20000000f00 */
[----:B------:R-:W-:-:S02]  /*9d2b0*/  IMAD.MOV.U32 R94, RZ, RZ, R10 ;  /* 0x000000ffff5e7224 */ /* 0x000fc400078e000a */
[----:B--2---:R-:W-:Y:S01]  /*9d2c0*/  HMMA.1688.F32.TF32 R8, R4, R188, R40 ;  /* 0x000000bc0408723c */ /* 0x004fe20000081028 */
[----:B------:R-:W2:Y:S04]  /*9d2d0*/  LDL.LU R40, [R1+0x2230] ;  /* 0x0022300001287983 */ /* 0x000ea80000300800 */
[----:B------:R-:W2:Y:S04]  /*9d2e0*/  LDL.LU R41, [R1+0x2234] ;  /* 0x0022340001297983 */ /* 0x000ea80000300800 */
[----:B------:R-:W2:Y:S04]  /*9d2f0*/  LDL.LU R42, [R1+0x2238] ;  /* 0x00223800012a7983 */ /* 0x000ea80000300800 */
[----:B------:R-:W2:Y:S11]  /*9d300*/  LDL.LU R43, [R1+0x223c] ;  /* 0x00223c00012b7983 */ /* 0x000eb60000300800 */
[----:B------:R-:W-:Y:S01]  /*9d310*/  IMAD.MOV.U32 R99, RZ, RZ, R8 ;  /* 0x000000ffff637224 */ /* 0x000fe200078e0008 */
[----:B------:R-:W-:Y:S01]  /*9d320*/  MOV R110, R10 ;  /* 0x0000000a006e7202 */ /* 0x000fe20000000f00 */
[----:B------:R-:W-:-:S02]  /*9d330*/  IMAD.MOV.U32 R98, RZ, RZ, R9 ;  /* 0x000000ffff627224 */ /* 0x000fc400078e0009 */
[----:B------:R-:W-:Y:S02]  /*9d340*/  IMAD.MOV.U32 R111, RZ, RZ, R11 ;  /* 0x000000ffff6f7224 */ /* 0x000fe400078e000b */
[C---:B---3--:R-:W-:Y:S01]  /*9d350*/  HMMA.1688.F32.TF32 R8, R4.reuse, R184, R216 ;  /* 0x000000b80408723c */ /* 0x048fe200000810d8 */
[----:B------:R-:W-:Y:S04]  /*9d360*/  STL.64 [R1+0x6f38], R178 ;  /* 0x006f38b201007387 */ /* 0x000fe80000100a00 */
[----:B------:R1:W-:Y:S04]  /*9d370*/  STL.64 [R1+0x6f30], R176 ;  /* 0x006f30b001007387 */ /* 0x0003e80000100a00 */
[----:B------:R-:W-:Y:S11]  /*9d380*/  STL.64 [R1+0x6f28], R174 ;  /* 0x006f28ae01007387 */ /* 0x000ff60000100a00 */
[----:B------:R-:W-:Y:S04]  /*9d390*/  @!UPT UIADD3 URZ, URZ, URZ, URZ ;  /* 0x0000003f3f3ff290 */ /* 0x000fe8000fffe03f */
[----:B------:R-:W-:Y:S01]  /*9d3a0*/  IMAD.MOV.U32 R123, RZ, RZ, R8 ;  /* 0x000000ffff7b7224 */ /* 0x000fe200078e0008 */
[----:B------:R-:W-:Y:S01]  /*9d3b0*/  MOV R122, R9 ;  /* 0x00000009007a7202 */ /* 0x000fe20000000f00 */
[----:B------:R-:W-:Y:S02]  /*9d3c0*/  IMAD.MOV.U32 R82, RZ, RZ, R10 ;  /* 0x000000ffff527224 */ /* 0x000fe400078e000a */
[----:B------:R-:W-:Y:S02]  /*9d3d0*/  IMAD.MOV.U32 R83, RZ, RZ, R11 ;  /* 0x000000ffff537224 */ /* 0x000fe400078e000b */
[C---:B----4-:R-:W-:Y:S01]  /*9d3e0*/  HMMA.1688.F32.TF32 R8, R4.reuse, R180, R212 ;  /* 0x000000b40408723c */ /* 0x050fe200000810d4 */
[----:B------:R-:W-:Y:S04]  /*9d3f0*/  STL.64 [R1+0x6f20], R172 ;  /* 0x006f20ac01007387 */ /* 0x000fe80000100a00 */
[----:B------:R-:W-:Y:S04]  /*9d400*/  STL.64 [R1+0x6f18], R170 ;  /* 0x006f18aa01007387 */ /* 0x000fe80000100a00 */
[----:B------:R3:W-:Y:S01]  /*9d410*/  STL.64 [R1+0x6f10], R168 ;  /* 0x006f10a801007387 */ /* 0x0007e20000100a00 */
[C---:B------:R-:W-:Y:S08]  /*9d420*/  HMMA.1688.F32.TF32 R248, R4.reuse, R168, R248 ;  /* 0x000000a804f8723c */ /* 0x040ff000000810f8 */
[C---:B------:R-:W-:Y:S11]  /*9d430*/  HMMA.1688.F32.TF32 R240, R4.reuse, R164, R200 ;  /* 0x000000a404f0723c */ /* 0x040ff600000810c8 */
[----:B------:R-:W-:Y:S04]  /*9d440*/  @!UPT UIADD3 URZ, URZ, URZ, URZ ;  /* 0x0000003f3f3ff290 */ /* 0x000fe8000fffe03f */
[----:B------:R-:W-:Y:S04]  /*9d450*/  STL.64 [R1+0x6df8], R250 ;  /* 0x006df8fa01007387 */ /* 0x000fe80000100a00 */
[----:B------:R-:W-:Y:S01]  /*9d460*/  STL.64 [R1+0x6df0], R248 ;  /* 0x006df0f801007387 */ /* 0x000fe20000100a00 */
[----:B------:R-:W-:Y:S01]  /*9d470*/  MOV R139, R8 ;  /* 0x00000008008b7202 */ /* 0x000fe20000000f00 */
[----:B------:R-:W-:Y:S01]  /*9d480*/  IMAD.MOV.U32 R131, RZ, RZ, R9 ;  /* 0x000000ffff837224 */ /* 0x000fe200078e0009 */
[----:B------:R-:W-:Y:S01]  /*9d490*/  MOV R135, R11 ;  /* 0x0000000b00877202 */ /* 0x000fe20000000f00 */
[----:B------:R-:W-:Y:S01]  /*9d4a0*/  IMAD.MOV.U32 R134, RZ, RZ, R10 ;  /* 0x000000ffff867224 */ /* 0x000fe200078e000a */
[----:B------:R-:W-:Y:S04]  /*9d4b0*/  STL.64 [R1+0x6e08], R242 ;  /* 0x006e08f201007387 */ /* 0x000fe80000100a00 */
[----:B------:R-:W-:Y:S01]  /*9d4c0*/  STL.64 [R1+0x6e00], R240 ;  /* 0x006e00f001007387 */ /* 0x000fe20000100a00 */
[----:B------:R-:W-:Y:S01]  /*9d4d0*/  HMMA.1688.F32.TF32 R8, R4, R176, R208 ;  /* 0x000000b00408723c */ /* 0x000fe200000810d0 */
[----:B------:R-:W-:Y:S01]  /*9d4e0*/  IMAD.MOV.U32 R106, RZ, RZ, R12 ;  /* 0x000000ffff6a7224 */ /* 0x000fe200078e000c */
[----:B------:R-:W-:Y:S01]  /*9d4f0*/  MOV R119, R14 ;  /* 0x0000000e00777202 */ /* 0x000fe20000000f00 */
[----:B------:R-:W-:-:S02]  /*9d500*/  IMAD.MOV.U32 R107, RZ, RZ, R13 ;  /* 0x000000ffff6b7224 */ /* 0x000fc400078e000d */
[----:B------:R-:W-:-:S03]  /*9d510*/  IMAD.MOV.U32 R118, RZ, RZ, R15 ;  /* 0x000000ffff767224 */ /* 0x000fc600078e000f */
[----:B--2---:R-:W-:Y:S01]  /*9d520*/  HMMA.1688.F32.TF32 R232, R4, R160, R40 ;  /* 0x000000a004e8723c */ /* 0x004fe20000081028 */
        /* <DEDUP_REMOVED lines=102> */
[----:B------:R-:W-:-:S02]  /*9db90*/  IMAD.MOV.U32 R90, RZ, RZ, R9 ;  /* 0x000000ffff5a7224 */ /* 0x000fc400078e0009 */
[----:B------:R-:W-:Y:S02]  /*9dba0*/  IMAD.MOV.U32 R126, RZ, RZ, R11 ;  /* 0x000000ffff7e7224 */ /* 0x000fe400078e000b */
[C---:B------:R-:W-:Y:S01]  /*9dbb0*/  HMMA.1688.F32.TF32 R8, R4.reuse, R172, R204 ;  /* 0x000000ac0408723c */ /* 0x040fe200000810cc */
[----:B------:R-:W4:Y:S04]  /*9dbc0*/  LDL.LU R204, [R1+0x33b0] ;  /* 0x0033b00001cc7983 */ /* 0x000f280000300800 */
[----:B------:R-:W4:Y:S04]  /*9dbd0*/  LDL.LU R205, [R1+0x33b4] ;  /* 0x0033b40001cd7983 */ /* 0x000f280000300800 */
[----:B------:R-:W4:Y:S04]  /*9dbe0*/  LDL.LU R206, [R1+0x33b8] ;  /* 0x0033b80001ce7983 */ /* 0x000f280000300800 */
[----:B------:R-:W4:Y:S04]  /*9dbf0*/  LDL.LU R207, [R1+0x33bc] ;  /* 0x0033bc0001cf7983 */ /* 0x000f280000300800 */
[----:B------:R-:W-:Y:S04]  /*9dc00*/  STL.64 [R1+0x6e18], R234 ;  /* 0x006e18ea01007387 */ /* 0x000fe80000100a00 */
[----:B------:R-:W-:Y:S03]  /*9dc10*/  STL.64 [R1+0x6e10], R232 ;  /* 0x006e10e801007387 */ /* 0x000fe60000100a00 */
[----:B------:R-:W-:Y:S01]  /*9dc20*/  IMAD.MOV.U32 R114, RZ, RZ, R8 ;  /* 0x000000ffff727224 */ /* 0x000fe200078e0008 */
[----:B------:R-:W-:Y:S01]  /*9dc30*/  MOV R115, R9 ;  /* 0x0000000900737202 */ /* 0x000fe20000000f00 */
[----:B------:R-:W-:Y:S01]  /*9dc40*/  IMAD.MOV.U32 R87, RZ, RZ, R10 ;  /* 0x000000ffff577224 */ /* 0x000fe200078e000a */
[----:B------:R-:W-:Y:S01]  /*9dc50*/  LDS R8, [R2+0x8100] ;  /* 0x0081000002087984 */ /* 0x000fe20000000800 */
[C---:B--2---:R-:W-:Y:S08]  /*9dc60*/  HMMA.1688.F32.TF32 R16, R4.reuse, R140, R16 ;  /* 0x0000008c0410723c */ /* 0x044ff00000081010 */
[C---:B---3--:R-:W-:Y:S08]  /*9dc70*/  HMMA.1688.F32.TF32 R168, R4.reuse, R156, R176 ;  /* 0x0000009c04a8723c */ /* 0x048ff000000810b0 */
[C---:B----4-:R-:W-:Y:S01]  /*9dc80*/  HMMA.1688.F32.TF32 R172, R4.reuse, R152, R228 ;  /* 0x0000009804ac723c */ /* 0x050fe200000810e4 */
[----:B------:R-:W-:Y:S01]  /*9dc90*/  IMAD.MOV.U32 R86, RZ, RZ, R11 ;  /* 0x000000ffff567224 */ /* 0x000fe200078e000b */
[----:B------:R-:W-:Y:S04]  /*9dca0*/  LDS R10, [R2+0xa100] ;  /* 0x00a10000020a7984 */ /* 0x000fe80000000800 */
[----:B------:R-:W-:Y:S09]  /*9dcb0*/  LDS R9, [R0+0x8100] ;  /* 0x0081000000097984 */ /* 0x000ff20000000800 */
[----:B------:R-:W-:Y:S04]  /*9dcc0*/  STL.64 [R1+0x14b0], R168 ;  /* 0x0014b0a801007387 */ /* 0x000fe80000100a00 */
[----:B------:R1:W-:Y:S01]  /*9dcd0*/  STL.64 [R1+0x14b8], R170 ;  /* 0x0014b8aa01007387 */ /* 0x0003e20000100a00 */
[C---:B------:R-:W-:Y:S03]  /*9dce0*/  HMMA.1688.F32.TF32 R176, R4.reuse, R72, R196 ;  /* 0x0000004804b0723c */ /* 0x040fe600000810c4 */
[----:B------:R-:W2:Y:S05]  /*9dcf0*/  LDS R11, [R0+0xa100] ;  /* 0x00a10000000b7984 */ /* 0x000eaa0000000800 */
[C---:B-1----:R-:W-:Y:S01]  /*9dd00*/  HMMA.1688.F32.TF32 R168, R4.reuse, R68, R236 ;  /* 0x0000004404a8723c */ /* 0x042fe200000810ec */
[----:B------:R-:W-:Y:S04]  /*9dd10*/  STL.64 [R1+0x14a0], R172 ;  /* 0x0014a0ac01007387 */ /* 0x000fe80000100a00 */
[----:B------:R1:W-:Y:S03]  /*9dd20*/  STL.64 [R1+0x14a8], R174 ;  /* 0x0014a8ae01007387 */ /* 0x0003e60000100a00 */
[C---:B-1----:R-:W-:Y:S11]  /*9dd30*/  HMMA.1688.F32.TF32 R172, R4.reuse, R148, R244 ;  /* 0x0000009404ac723c */ /* 0x042ff600000810f4 */
[----:B------:R-:W-:Y:S04]  /*9dd40*/  @!UPT UIADD3 URZ, URZ, URZ, URZ ;  /* 0x0000003f3f3ff290 */ /* 0x000fe8000fffe03f */
[----:B------:R-:W-:Y:S04]  /*9dd50*/  STL.64 [R1+0x1490], R168 ;  /* 0x001490a801007387 */ /* 0x000fe80000100a00 */
[----:B------:R1:W-:Y:S02]  /*9dd60*/  STL.64 [R1+0x1498], R170 ;  /* 0x001498aa01007387 */ /* 0x0003e40000100a00 */
[C---:B-1----:R-:W-:Y:S08]  /*9dd70*/  HMMA.1688.F32.TF32 R168, R4.reuse, R144, R12 ;  /* 0x0000009004a8723c */ /* 0x042ff0000008100c */
[C---:B------:R-:W-:Y:S01]  /*9dd80*/  HMMA.1688.F32.TF32 R12, R4.reuse, R136, R20 ;  /* 0x00000088040c723c */ /* 0x040fe20000081014 */
        /* <DEDUP_REMOVED lines=12> */
[C---:B---3--:R-:W-:Y:S01]  /*9de50*/  HMMA.1688.F32.TF32 R12, R4.reuse, R124, R32 ;  /* 0x0000007c040c723c */ /* 0x048fe20000081020 */
        /* <DEDUP_REMOVED lines=35> */
[----:B---3--:R-:W-:Y:S03]  /*9e090*/  HMMA.1688.F32.TF32 R12, R4, R76, R208 ;  /* 0x0000004c040c723c */ /* 0x008fe600000810d0 */
[----:B------:R-:W-:Y:S04]  /*9e0a0*/  STL.64 [R1+0x1370], R20 ;  /* 0x0013701401007387 */ /* 0x000fe80000100a00 */
[----:B------:R2:W-:Y:S04]  /*9e0b0*/  STL.64 [R1+0x1378], R22 ;  /* 0x0013781601007387 */ /* 0x0005e80000100a00 */
[----:B------:R-:W-:Y:S04]  /*9e0c0*/  LDS R4, [R2+0x8180] ;  /* 0x0081800002047984 */ /* 0x000fe80000000800 */
[----:B------:R-:W-:Y:S01]  /*9e0d0*/  LDS R6, [R2+0xa180] ;  /* 0x00a1800002067984 */ /* 0x000fe20000000800 */
[C---:B--2---:R-:W-:Y:S03]  /*9e0e0*/  HMMA.1688.F32.TF32 R20, R8.reuse, R192, R204 ;  /* 0x000000c00814723c */ /* 0x044fe600000810cc */
[----:B------:R-:W-:Y:S04]  /*9e0f0*/  STL.64 [R1+0x1360], R16 ;  /* 0x0013601001007387 */ /* 0x000fe80000100a00 */
[----:B------:R1:W-:Y:S04]  /*9e100*/  STL.64 [R1+0x1368], R18 ;  /* 0x0013681201007387 */ /* 0x0003e80000100a00 */
[----:B------:R-:W-:Y:S04]  /*9e110*/  STL.64 [R1+0x3e0], R12 ;  /* 0x0003e00c01007387 */ /* 0x000fe80000100a00 */
[----:B------:R2:W-:Y:S01]  /*9e120*/  STL.64 [R1+0x3e8], R14 ;  /* 0x0003e80e01007387 */ /* 0x0005e20000100a00 */
[C---:B-1----:R-:W-:Y:S03]  /*9e130*/  HMMA.1688.F32.TF32 R16, R8.reuse, R188, R200 ;  /* 0x000000bc0810723c */ /* 0x042fe600000810c8 */
[----:B------:R-:W-:Y:S04]  /*9e140*/  LDS R5, [R0+0x8180] ;  /* 0x0081800000057984 */ /* 0x000fe80000000800 */
[----:B------:R-:W1:Y:S01]  /*9e150*/  LDS R7, [R0+0xa180] ;  /* 0x00a1800000077984 */ /* 0x000e620000000800 */
[C---:B--2---:R-:W-:Y:S03]  /*9e160*/  HMMA.1688.F32.TF32 R12, R8.reuse, R184, R40 ;  /* 0x000000b8080c723c */ /* 0x044fe60000081028 */
        /* <DEDUP_REMOVED lines=136> */
[----:B------:R-:W2:Y:S02]  /*9e9f0*/  LDL.LU.64 R176, [R1+0x6f30] ;  /* 0x006f300001b07983 */ /* 0x000ea40000300a00 */
[C---:B--2---:R-:W-:Y:S11]  /*9ea00*/  HMMA.1688.F32.TF32 R172, R8.reuse, R176, R172 ;  /* 0x000000b008ac723c */ /* 0x044ff600000810ac */
[----:B------:R-:W-:Y:S11]  /*9ea10*/  @!UPT UIADD3 URZ, URZ, URZ, URZ ;  /* 0x0000003f3f3ff290 */ /* 0x000ff6000fffe03f */
[----:B------:R-:W-:Y:S01]  /*9ea20*/  @!UPT UIADD3 URZ, URZ, URZ, URZ ;  /* 0x0000003f3f3ff290 */ /* 0x000fe2000fffe03f */
[----:B------:R-:W-:Y:S04]  /*9ea30*/  STL.64 [R1+0x1310], R172 ;  /* 0x001310ac01007387 */ /* 0x000fe80000100a00 */
[----:B------:R1:W-:Y:S04]  /*9ea40*/  STL.64 [R1+0x1318], R174 ;  /* 0x001318ae01007387 */ /* 0x0003e80000100a00 */
[----:B-1----:R-:W2:Y:S04]  /*9ea50*/  LDL.LU.64 R174, [R1+0x6f28] ;  /* 0x006f280001ae7983 */ /* 0x002ea80000300a00 */
[----:B------:R-:W3:Y:S02]  /*9ea60*/  LDL.LU.64 R172, [R1+0x6f20] ;  /* 0x006f200001ac7983 */ /* 0x000ee40000300a00 */
[C---:B---3--:R-:W-:Y:S11]  /*9ea70*/  HMMA.1688.F32.TF32 R168, R8.reuse, R172, R168 ;  /* 0x000000ac08a8723c */ /* 0x048ff600000810a8 */
[----:B------:R-:W-:Y:S11]  /*9ea80*/  @!UPT UIADD3 URZ, URZ, URZ, URZ ;  /* 0x0000003f3f3ff290 */ /* 0x000ff6000fffe03f */
[----:B------:R-:W-:Y:S01]  /*9ea90*/  @!UPT UIADD3 URZ, URZ, URZ, URZ ;  /* 0x0000003f3f3ff290 */ /* 0x000fe2000fffe03f */
[----:B------:R-:W-:Y:S04]  /*9eaa0*/  STL.64 [R1+0x1300], R168 ;  /* 0x001300a801007387 */ /* 0x000fe80000100a00 */
[----:B------:R1:W-:Y:S04]  /*9eab0*/  STL.64 [R1+0x1308], R170 ;  /* 0x001308aa01007387 */ /* 0x0003e80000100a00 */
[----:B-1----:R-:W3:Y:S04]  /*9eac0*/  LDL.LU.64 R170, [R1+0x6f18] ;  /* 0x006f180001aa7983 */ /* 0x002ee80000300a00 */
[----:B------:R-:W2:Y:S01]  /*9ead0*/  LDL.LU.64 R168, [R1+0x6f10] ;  /* 0x006f100001a87983 */ /* 0x000ea20000300a00 */
[C---:B------:R-:W-:Y:S08]  /*9eae0*/  HMMA.1688.F32.TF32 R240, R8.reuse, R164, R240 ;  /* 0x000000a408f0723c */ /* 0x040ff000000810f0 */
[C---:B------:R-:W-:Y:S08]  /*9eaf0*/  HMMA.1688.F32.TF32 R228, R8.reuse, R156, R228 ;  /* 0x0000009c08e4723c */ /* 0x040ff000000810e4 */
[C---:B------:R-:W-:Y:S08]  /*9eb00*/  HMMA.1688.F32.TF32 R236, R8.reuse, R152, R236 ;  /* 0x0000009808ec723c */ /* 0x040ff000000810ec */
[C---:B------:R-:W-:Y:S08]  /*9eb10*/  HMMA.1688.F32.TF32 R20, R8.reuse, R140, R20 ;  /* 0x0000008c0814723c */ /* 0x040ff00000081014 */
[C---:B--2---:R-:W-:Y:S11]  /*9eb20*/  HMMA.1688.F32.TF32 R232, R8.reuse, R168, R232 ;  /* 0x000000a808e8723c */ /* 0x044ff600000810e8 */
[----:B------:R-:W-:Y:S11]  /*9eb30*/  @!UPT UIADD3 URZ, URZ, URZ, URZ ;  /* 0x0000003f3f3ff290 */ /* 0x000ff6000fffe03f */
[----:B------:R-:W-:Y:S01]  /*9eb40*/  @!UPT UIADD3 URZ, URZ, URZ, URZ ;  /* 0x0000003f3f3ff290 */ /* 0x000fe2000fffe03f */
[----:B------:R-:W-:Y:S04]  /*9eb50*/  STL.64 [R1+0x12f0], R232 ;  /* 0x0012f0e801007387 */ /* 0x000fe80000100a00 */
[----:B------:R1:W-:Y:S02]  /*9eb60*/  STL.64 [R1+0x12f8], R234 ;  /* 0x0012f8ea01007387 */ /* 0x0003e40000100a00 */
[C---:B-1----:R-:W-:Y:S02]  /*9eb70*/  HMMA.1688.F32.TF32 R232, R8.reuse, R160, R248 ;  /* 0x000000a008e8723c */ /* 0x042fe400000810f8 */
[----:B------:R-:W-:Y:S04]  /*9eb80*/  STL.64 [R1+0x12e0], R240 ;  /* 0x0012e0f001007387 */ /* 0x000fe80000100a00 */
[----:B------:R-:W-:Y:S11]  /*9eb90*/  STL.64 [R1+0x12e8], R242 ;  /* 0x0012e8f201007387 */ /* 0x000ff60000100a00 */
[----:B------:R-:W-:Y:S06]  /*9eba0*/  @!UPT UIADD3 URZ, URZ, URZ, URZ ;  /* 0x0000003f3f3ff290 */ /* 0x000fec000fffe03f */
[----:B------:R-:W-:Y:S04]  /*9ebb0*/  STL.64 [R1+0x12d0], R232 ;  /* 0x0012d0e801007387 */ /* 0x000fe80000100a00 */
[----:B------:R1:W-:Y:S04]  /*9ebc0*/  STL.64 [R1+0x12d8], R234 ;  /* 0x0012d8ea01007387 */ /* 0x0003e80000100a00 */
[----:B------:R-:W-:Y:S04]  /*9ebd0*/  STL.64 [R1+0x12c0], R228 ;  /* 0x0012c0e401007387 */ /* 0x000fe80000100a00 */
[----:B------:R2:W-:Y:S01]  /*9ebe0*/  STL.64 [R1+0x12c8], R230 ;  /* 0x0012c8e601007387 */ /* 0x0005e20000100a00 */
[C---:B-1----:R-:W-:Y:S08]  /*9ebf0*/  HMMA.1688.F32.TF32 R232, R8.reuse, R68, R196 ;  /* 0x0000004408e8723c */ /* 0x042ff000000810c4 */
[C---:B--2---:R-:W-:Y:S08]  /*9ec00*/  HMMA.1688.F32.TF32 R228, R8.reuse, R72, R244 ;  /* 0x0000004808e4723c */ /* 0x044ff000000810f4 */
[C---:B------:R-:W-:Y:S08]  /*9ec10*/  HMMA.1688.F32.TF32 R196, R8.reuse, R148, R12 ;  /* 0x0000009408c4723c */ /* 0x040ff0000008100c */
[C---:B------:R-:W-:Y:S01]  /*9ec20*/  HMMA.1688.F32.TF32 R12, R8.reuse, R144, R16 ;  /* 0x00000090080c723c */ /* 0x040fe20000081010 */
[----:B------:R-:W-:Y:S04]  /*9ec30*/  STL.64 [R1+0x12b0], R236 ;  /* 0x0012b0ec01007387 */ /* 0x000fe80000100a00 */
[----:B------:R-:W-:Y:S04]  /*9ec40*/  STL.64 [R1+0x12b8], R238 ;  /* 0x0012b8ee01007387 */ /* 0x000fe80000100a00 */
[----:B------:R-:W-:Y:S04]  /*9ec50*/  STL.64 [R1+0x12a0], R232 ;  /* 0x0012a0e801007387 */ /* 0x000fe80000100a00 */
[----:B------:R-:W-:Y:S01]  /*9ec60*/  STL.64 [R1+0x12a8], R234 ;  /* 0x0012a8ea01007387 */ /* 0x000fe20000100a00 */
[C---:B----4-:R-:W-:Y:S03]  /*9ec70*/  HMMA.1688.F32.TF32 R16, R8.reuse, R136, R24 ;  /* 0x000000880810723c */ /* 0x050fe60000081018 */
        /* <DEDUP_REMOVED lines=49> */
[----:B--2---:R-:W-:Y:S01]  /*9ef90*/  HMMA.1688.F32.TF32 R16, R8, R76, R204 ;  /* 0x0000004c0810723c */ /* 0x004fe200000810cc */
[----:B------:R1:W-:Y:S07]  /*9efa0*/  STL.64 [R1+0x1188], R14 ;  /* 0x0011880e01007387 */ /* 0x0003ee0000100a00 */
[C---:B------:R-:W-:Y:S08]  /*9efb0*/  HMMA.1688.F32.TF32 R8, R4.reuse, R188, R40 ;  /* 0x000000bc0408723c */ /* 0x040ff00000081028 */
[C---:B-1----:R-:W-:Y:S01]  /*9efc0*/  HMMA.1688.F32.TF32 R12, R4.reuse, R192, R200 ;  /* 0x000000c0040c723c */ /* 0x042fe200000810c8 */
[----:B------:R1:W-:Y:S04]  /*9efd0*/  STL.64 [R1+0x1170], R20 ;  /* 0x0011701401007387 */ /* 0x0003e80000100a00 */
[----:B------:R2:W-:Y:S04]  /*9efe0*/  STL.64 [R1+0x1178], R22 ;  /* 0x0011781601007387 */ /* 0x0005e80000100a00 */
[----:B------:R-:W-:Y:S04]  /*9eff0*/  STL.64 [R1+0x3d0], R16 ;  /* 0x0003d01001007387 */ /* 0x000fe80000100a00 */
[----:B------:R-:W-:Y:S04]  /*9f000*/  STL.64 [R1+0x3d8], R18 ;  /* 0x0003d81201007387 */ /* 0x000fe80000100a00 */
[----:B------:R-:W4:Y:S06]  /*9f010*/  LDL.LU R200, [R1+0x30a0] ;  /* 0x0030a00001c87983 */ /* 0x000f2c0000300800 */
[----:B------:R1:W-:Y:S04]  /*9f020*/  STL.64 [R1+0x3c0], R12 ;  /* 0x0003c00c01007387 */ /* 0x0003e80000100a00 */
[----:B------:R1:W-:Y:S04]  /*9f030*/  STL.64 [R1+0x3c8], R14 ;  /* 0x0003c80e01007387 */ /* 0x0003e80000100a00 */
[----:B------:R-:W-:Y:S04]  /*9f040*/  STL.64 [R1+0x3b0], R8 ;  /* 0x0003b00801007387 */ /* 0x000fe80000100a00 */
[----:B------:R1:W-:Y:S04]  /*9f050*/  STL.64 [R1+0x3b8], R10 ;  /* 0x0003b80a01007387 */ /* 0x0003e80000100a00 */
        /* <DEDUP_REMOVED lines=53> */
[----:B--2---:R-:W3:Y:S04]  /*9f3b0*/  LDL.LU R22, [R1+0x31b8] ;  /* 0x0031b80001167983 */ /* 0x004ee80000300800 */
        /* <DEDUP_REMOVED lines=57> */
[----:B------:R-:W-:Y:S01]  /*9f750*/  STL.64 [R1+0x3a0], R240 ;  /* 0x0003a0f001007387 */ /* 0x000fe20000100a00 */
[C---:B------:R-:W-:Y:S03]  /*9f760*/  HMMA.1688.F32.TF32 R228, R4.reuse, R172, R236 ;  /* 0x000000ac04e4723c */ /* 0x040fe600000810ec */
[----:B------:R-:W-:Y:S04]  /*9f770*/  STL.64 [R1+0x3a8], R242 ;  /* 0x0003a8f201007387 */ /* 0x000fe80000100a00 */
[----:B------:R-:W-:Y:S04]  /*9f780*/  STL.64 [R1+0x390], R8 ;  /* 0x0003900801007387 */ /* 0x000fe80000100a00 */
[----:B------:R1:W-:Y:S01]  /*9f790*/  STL.64 [R1+0x398], R10 ;  /* 0x0003980a01007387 */ /* 0x0003e20000100a00 */
[C---:B------:R-:W-:Y:S08]  /*9f7a0*/  HMMA.1688.F32.TF32 R12, R4.reuse, R160, R12 ;  /* 0x000000a0040c723c */ /* 0x040ff0000008100c */
[C---:B-1----:R-:W-:Y:S08]  /*9f7b0*/  HMMA.1688.F32.TF32 R8, R4.reuse, R168, R196 ;  /* 0x000000a80408723c */ /* 0x042ff000000810c4 */
[C---:B------:R-:W-:Y:S01]  /*9f7c0*/  HMMA.1688.F32.TF32 R196, R4.reuse, R164, R244 ;  /* 0x000000a404c4723c */ /* 0x040fe200000810f4 */
        /* <DEDUP_REMOVED lines=14> */
[----:B------:R-:W-:Y:S04]  /*9f8b0*/  STL.64 [R1+0x1160], R16 ;  /* 0x0011601001007387 */ /* 0x000fe80000100a00 */
[----:B------:R1:W-:Y:S01]  /*9f8c0*/  STL.64 [R1+0x1168], R18 ;  /* 0x0011681201007387 */ /* 0x0003e20000100a00 */
[C---:B------:R-:W-:Y:S03]  /*9f8d0*/  HMMA.1688.F32.TF32 R20, R4.reuse, R68, R24 ;  /* 0x000000440414723c */ /* 0x040fe60000081018 */
[----:B------:R-:W-:Y:S04]  /*9f8e0*/  LDS R9, [R0+0x8200] ;  /* 0x0082000000097984 */ /* 0x000fe80000000800 */
[----:B------:R-:W2:Y:S01]  /*9f8f0*/  LDS R11, [R0+0xa200] ;  /* 0x00a20000000b7984 */ /* 0x000ea20000000800 */
[C---:B-1----:R-:W-:Y:S07]  /*9f900*/  HMMA.1688.F32.TF32 R16, R4.reuse, R72, R28 ;  /* 0x000000480410723c */ /* 0x042fee000008101c */
        /* <DEDUP_REMOVED lines=108> */
[----:B---3--:R-:W3:Y:S04]  /*9ffd0*/  LDL.LU R22, [R1+0x3018] ;  /* 0x0030180001167983 */ /* 0x008ee80000300800 */
[----:B------:R-:W3:Y:S04]  /*9ffe0*/  LDL.LU R23, [R1+0x301c] ;  /* 0x00301c0001177983 */ /* 0x000ee80000300800 */
        /* <DEDUP_REMOVED lines=52> */
[----:B--2---:R-:W-:Y:S08]  /*a0330*/  HMMA.1688.F32.TF32 R16, R8, R176, R16 ;  /* 0x000000b00810723c */ /* 0x004ff00000081010 */
[C---:B---3--:R-:W-:Y:S08]  /*a0340*/  HMMA.1688.F32.TF32 R232, R4.reuse, R80, R248 ;  /* 0x0000005004e8723c */ /* 0x048ff000000810f8 */
[C---:B----4-:R-:W-:Y:S08]  /*a0350*/  HMMA.1688.F32.TF32 R240, R4.reuse, R84, R240 ;  /* 0x0000005404f0723c */ /* 0x050ff000000810f0 */
[----:B------:R-:W-:Y:S01]  /*a0360*/  HMMA.1688.F32.TF32 R228, R4, R76, R228 ;  /* 0x0000004c04e4723c */ /* 0x000fe200000810e4 */
[----:B------:R-:W-:Y:S04]  /*a0370*/  LDS R4, [R2+0x8280] ;  /* 0x0082800002047984 */ /* 0x000fe80000000800 */
[----:B------:R-:W-:Y:S10]  /*a0380*/  LDS R6, [R2+0xa280] ;  /* 0x00a2800002067984 */ /* 0x000ff40000000800 */
[----:B------:R-:W-:Y:S04]  /*a0390*/  STL.64 [R1+0x1020], R240 ;  /* 0x001020f001007387 */ /* 0x000fe80000100a00 */
[----:B------:R-:W-:Y:S01]  /*a03a0*/  STL.64 [R1+0x1028], R242 ;  /* 0x001028f201007387 */ /* 0x000fe20000100a00 */
[C---:B------:R-:W-:Y:S03]  /*a03b0*/  HMMA.1688.F32.TF32 R236, R8.reuse, R192, R236 ;  /* 0x000000c008ec723c */ /* 0x040fe600000810ec */
[----:B------:R-:W-:Y:S04]  /*a03c0*/  STL.64 [R1+0x1010], R232 ;  /* 0x001010e801007387 */ /* 0x000fe80000100a00 */
[----:B------:R1:W-:Y:S04]  /*a03d0*/  STL.64 [R1+0x1018], R234 ;  /* 0x001018ea01007387 */ /* 0x0003e80000100a00 */
[----:B------:R-:W-:Y:S04]  /*a03e0*/  STL.64 [R1+0x330], R228 ;  /* 0x000330e401007387 */ /* 0x000fe80000100a00 */
[----:B------:R2:W-:Y:S01]  /*a03f0*/  STL.64 [R1+0x338], R230 ;  /* 0x000338e601007387 */ /* 0x0005e20000100a00 */
[C---:B-1----:R-:W-:Y:S03]  /*a0400*/  HMMA.1688.F32.TF32 R232, R8.reuse, R188, R196 ;  /* 0x000000bc08e8723c */ /* 0x042fe600000810c4 */
[----:B------:R-:W-:Y:S04]  /*a0410*/  LDS R5, [R0+0x8280] ;  /* 0x0082800000057984 */ /* 0x000fe80000000800 */
[----:B------:R-:W1:Y:S01]  /*a0420*/  LDS R7, [R0+0xa280] ;  /* 0x00a2800000077984 */ /* 0x000e620000000800 */
[C---:B--2---:R-:W-:Y:S08]  /*a0430*/  HMMA.1688.F32.TF32 R228, R8.reuse, R184, R244 ;  /* 0x000000b808e4723c */ /* 0x044ff000000810f4 */
[C---:B------:R-:W-:Y:S08]  /*a0440*/  HMMA.1688.F32.TF32 R196, R8.reuse, R180, R12 ;  /* 0x000000b408c4723c */ /* 0x040ff0000008100c */
[C---:B------:R-:W-:Y:S01]  /*a0450*/  HMMA.1688.F32.TF32 R12, R8.reuse, R172, R20 ;  /* 0x000000ac080c723c */ /* 0x040fe20000081014 */
        /* <DEDUP_REMOVED lines=24> */
[----:B------:R-:W-:Y:S04]  /*a05e0*/  STL.64 [R1+0xf70], R20 ;  /* 0x000f701401007387 */ /* 0x000fe80000100a00 */
[----:B------:R2:W-:Y:S08]  /*a05f0*/  STL.64 [R1+0xf78], R22 ;  /* 0x000f781601007387 */ /* 0x0005f00000100a00 */
        /* <DEDUP_REMOVED lines=35> */
[----:B------:R-:W-:Y:S04]  /*a0830*/  STL.64 [R1+0xeb8], R22 ;  /* 0x000eb81601007387 */ /* 0x000fe80000100a00 */
        /* <DEDUP_REMOVED lines=52> */
[----:B-1----:R-:W4:Y:S04]  /*a0b80*/  LDL.LU R12, [R1+0x2ee0] ;  /* 0x002ee000010c7983 */ /* 0x002f280000300800 */
        /* <DEDUP_REMOVED lines=35> */
[C---:B----4-:R-:W-:Y:S08]  /*a0dc0*/  HMMA.1688.F32.TF32 R196, R8.reuse, R104, R12 ;  /* 0x0000006808c4723c */ /* 0x050ff0000008100c */
[C---:B---3--:R-:W-:Y:S08]  /*a0dd0*/  HMMA.1688.F32.TF32 R12, R8.reuse, R100, R16 ;  /* 0x00000064080c723c */ /* 0x048ff00000081010 */
[C---:B--2---:R-:W-:Y:S07]  /*a0de0*/  HMMA.1688.F32.TF32 R20, R8.reuse, R96, R20 ;  /* 0x000000600814723c */ /* 0x044fee0000081014 */
[----:B------:R-:W-:Y:S01]  /*a0df0*/  STL.64 [R1+0xe80], R196 ;  /* 0x000e80c401007387 */ /* 0x000fe20000100a00 */
[C---:B------:R-:W-:Y:S03]  /*a0e00*/  HMMA.1688.F32.TF32 R16, R8.reuse, R92, R24 ;  /* 0x0000005c0810723c */ /* 0x040fe60000081018 */
        /* <DEDUP_REMOVED lines=12> */
[----:B-1----:R-:W-:Y:S06]  /*a0ed0*/  HMMA.1688.F32.TF32 R12, R8, R76, R44 ;  /* 0x0000004c080c723c */ /* 0x002fec000008102c */
[----:B------:R-:W-:Y:S04]  /*a0ee0*/  STL.64 [R1+0xe30], R20 ;  /* 0x000e301401007387 */ /* 0x000fe80000100a00 */
[----:B------:R-:W-:Y:S01]  /*a0ef0*/  STL.64 [R1+0xe38], R22 ;  /* 0x000e381601007387 */ /* 0x000fe20000100a00 */
[C---:B------:R-:W-:Y:S04]  /*a0f00*/  HMMA.1688.F32.TF32 R8, R4.reuse, R192, R48 ;  /* 0x000000c00408723c */ /* 0x040fe80000081030 */
[----:B------:R-:W-:Y:S04]  /*a0f10*/  STL.64 [R1+0xe20], R16 ;  /* 0x000e201001007387 */ /* 0x000fe80000100a00 */
[----:B------:R1:W-:Y:S04]  /*a0f20*/  STL.64 [R1+0xe28], R18 ;  /* 0x000e281201007387 */ /* 0x0003e80000100a00 */
[----:B------:R-:W-:Y:S01]  /*a0f30*/  STL.64 [R1+0x320], R12 ;  /* 0x0003200c01007387 */ /* 0x000fe20000100a00 */
[C---:B-1----:R-:W-:Y:S03]  /*a0f40*/  HMMA.1688.F32.TF32 R16, R4.reuse, R188, R64 ;  /* 0x000000bc0410723c */ /* 0x042fe60000081040 */
[----:B------:R1:W-:Y:S05]  /*a0f50*/  STL.64 [R1+0x328], R14 ;  /* 0x0003280e01007387 */ /* 0x0003ea0000100a00 */
[C---:B-1----:R-:W-:Y:S02]  /*a0f60*/  HMMA.1688.F32.TF32 R12, R4.reuse, R184, R60 ;  /* 0x000000b8040c723c */ /* 0x042fe4000008103c */
[----:B------:R-:W-:Y:S04]  /*a0f70*/  STL.64 [R1+0x310], R8 ;  /* 0x0003100801007387 */ /* 0x000fe80000100a00 */
[----:B------:R1:W-:Y:S09]  /*a0f80*/  STL.64 [R1+0x318], R10 ;  /* 0x0003180a01007387 */ /* 0x0003f20000100a00 */
        /* <DEDUP_REMOVED lines=26> */
[C---:B-1----:R-:W-:Y:S03]  /*a1130*/  HMMA.1688.F32.TF32 R12, R4.reuse, R156, R208 ;  /* 0x0000009c040c723c */ /* 0x042fe600000810d0 */
[----:B------:R-:W-:Y:S04]  /*a1140*/  STL.64 [R1+0x6f08], R158 ;  /* 0x006f089e01007387 */ /* 0x000fe80000100a00 */
[----:B------:R-:W-:Y:S11]  /*a1150*/  STL.64 [R1+0x6f00], R156 ;  /* 0x006f009c01007387 */ /* 0x000ff60000100a00 */
[----:B------:R-:W-:Y:S05]  /*a1160*/  @!UPT UIADD3 URZ, URZ, URZ, URZ ;  /* 0x0000003f3f3ff290 */ /* 0x000fea000fffe03f */
        /* <DEDUP_REMOVED lines=14> */
[----:B------:R-:W3:Y:S01]  /*a1250*/  LDL.LU R200, [R1+0x2cb0] ;  /* 0x002cb00001c87983 */ /* 0x000ee20000300800 */
[C---:B-1----:R-:W-:Y:S11]  /*a1260*/  HMMA.1688.F32.TF32 R12, R4.reuse, R72, R40 ;  /* 0x00000048040c723c */ /* 0x042ff60000081028 */
[----:B------:R-:W-:Y:S11]  /*a1270*/  @!UPT UIADD3 URZ, URZ, URZ, URZ ;  /* 0x0000003f3f3ff290 */ /* 0x000ff6000fffe03f */
[----:B------:R-:W-:Y:S01]  /*a1280*/  @!UPT UIADD3 URZ, URZ, URZ, URZ ;  /* 0x0000003f3f3ff290 */ /* 0x000fe2000fffe03f */
        /* <DEDUP_REMOVED lines=111> */
[C---:B------:R-:W-:Y:S11]  /*a1980*/  HMMA.1688.F32.TF32 R152, R4.reuse, R140, R228 ;  /* 0x0000008c0498723c */ /* 0x040ff600000810e4 */
[----:B------:R-:W-:Y:S04]  /*a1990*/  @!UPT UIADD3 URZ, URZ, URZ, URZ ;  /* 0x0000003f3f3ff290 */ /* 0x000fe8000fffe03f */
        /* <DEDUP_REMOVED lines=8> */
[C---:B-1----:R-:W-:Y:S08]  /*a1a20*/  HMMA.1688.F32.TF32 R152, R4.reuse, R128, R244 ;  /* 0x000000800498723c */ /* 0x042ff000000810f4 */
[C---:B----4-:R-:W-:Y:S01]  /*a1a30*/  HMMA.1688.F32.TF32 R12, R4.reuse, R124, R12 ;  /* 0x0000007c040c723c */ /* 0x050fe2000008100c */
[----:B------:R-:W-:Y:S04]  /*a1a40*/  STL.64 [R1+0xda0], R156 ;  /* 0x000da09c01007387 */ /* 0x000fe80000100a00 */
[----:B------:R-:W-:Y:S04]  /*a1a50*/  STL.64 [R1+0xda8], R158 ;  /* 0x000da89e01007387 */ /* 0x000fe80000100a00 */
[----:B------:R-:W-:Y:S04]  /*a1a60*/  STL.64 [R1+0xd90], R68 ;  /* 0x000d904401007387 */ /* 0x000fe80000100a00 */
[----:B------:R1:W-:Y:S04]  /*a1a70*/  STL.64 [R1+0xd98], R70 ;  /* 0x000d984601007387 */ /* 0x0003e80000100a00 */
[----:B------:R-:W-:Y:S04]  /*a1a80*/  STL.64 [R1+0xd80], R152 ;  /* 0x000d809801007387 */ /* 0x000fe80000100a00 */
[----:B------:R-:W-:Y:S01]  /*a1a90*/  STL.64 [R1+0xd88], R154 ;  /* 0x000d889a01007387 */ /* 0x000fe20000100a00 */
[C---:B-1----:R-:W-:Y:S03]  /*a1aa0*/  HMMA.1688.F32.TF32 R68, R4.reuse, R120, R16 ;  /* 0x000000780444723c */ /* 0x042fe60000081010 */
[----:B------:R-:W-:Y:S04]  /*a1ab0*/  STL.64 [R1+0xd70], R12 ;  /* 0x000d700c01007387 */ /* 0x000fe80000100a00 */
[----:B------:R1:W-:Y:S01]  /*a1ac0*/  STL.64 [R1+0xd78], R14 ;  /* 0x000d780e01007387 */ /* 0x0003e20000100a00 */
[C---:B------:R-:W-:Y:S08]  /*a1ad0*/  HMMA.1688.F32.TF32 R16, R4.reuse, R116, R20 ;  /* 0x000000740410723c */ /* 0x040ff00000081014 */
[C---:B-1----:R-:W-:Y:S07]  /*a1ae0*/  HMMA.1688.F32.TF32 R12, R4.reuse, R112, R24 ;  /* 0x00000070040c723c */ /* 0x042fee0000081018 */
[----:B------:R-:W-:Y:S01]  /*a1af0*/  STL.64 [R1+0xd60], R68 ;  /* 0x000d604401007387 */ /* 0x000fe20000100a00 */
[C---:B------:R-:W-:Y:S03]  /*a1b00*/  HMMA.1688.F32.TF32 R20, R4.reuse, R108, R28 ;  /* 0x0000006c0414723c */ /* 0x040fe6000008101c */
        /* <DEDUP_REMOVED lines=26> */
[----:B------:R-:W-:Y:S04]  /*a1cb0*/  STL.64 [R1+0xcd8], R22 ;  /* 0x000cd81601007387 */ /* 0x000fe80000100a00 */
[----:B------:R-:W-:Y:S04]  /*a1cc0*/  LDS R4, [R2+0x8380] ;  /* 0x0083800002047984 */ /* 0x000fe80000000800 */
[----:B------:R-:W-:Y:S04]  /*a1cd0*/  LDS R6, [R2+0xa380] ;  /* 0x00a3800002067984 */ /* 0x000fe80000000800 */
        /* <DEDUP_REMOVED lines=178> */
[C---:B--2---:R-:W-:Y:S11]  /*a2800*/  HMMA.1688.F32.TF32 R244, R8.reuse, R68, R244 ;  /* 0x0000004408f4723c */ /* 0x044ff600000810f4 */
[----:B------:R-:W-:Y:S11]  /*a2810*/  @!UPT UIADD3 URZ, URZ, URZ, URZ ;  /* 0x0000003f3f3ff290 */ /* 0x000ff6000fffe03f */
[----:B------:R-:W-:Y:S01]  /*a2820*/  @!UPT UIADD3 URZ, URZ, URZ, URZ ;  /* 0x0000003f3f3ff290 */ /* 0x000fe2000fffe03f */
        /* <DEDUP_REMOVED lines=34> */
[C---:B----4-:R-:W-:Y:S03]  /*a2a50*/  HMMA.1688.F32.TF32 R16, R8.reuse, R104, R36 ;  /* 0x000000680810723c */ /* 0x050fe60000081024 */
        /* <DEDUP_REMOVED lines=8> */
[C---:B----4-:R-:W-:Y:S01]  /*a2ae0*/  HMMA.1688.F32.TF32 R16, R8.reuse, R92, R64 ;  /* 0x0000005c0810723c */ /* 0x050fe20000081040 */
        /* <DEDUP_REMOVED lines=8> */
[C---:B----4-:R-:W-:Y:S01]  /*a2b70*/  HMMA.1688.F32.TF32 R16, R8.reuse, R80, R52 ;  /* 0x000000500810723c */ /* 0x050fe20000081034 */
[----:B------:R1:W-:Y:S07]  /*a2b80*/  STL.64 [R1+0xaf8], R14 ;  /* 0x000af80e01007387 */ /* 0x0003ee0000100a00 */
[----:B-1----:R-:W-:Y:S08]  /*a2b90*/  HMMA.1688.F32.TF32 R12, R8, R76, R224 ;  /* 0x0000004c080c723c */ /* 0x002ff000000810e0 */
        /* <DEDUP_REMOVED lines=10> */
[C---:B----4-:R-:W-:Y:S08]  /*a2c40*/  HMMA.1688.F32.TF32 R12, R4.reuse, R184, R212 ;  /* 0x000000b8040c723c */ /* 0x050ff000000810d4 */
        /* <DEDUP_REMOVED lines=11> */
[----:B------:R-:W-:Y:S04]  /*a2d00*/  STL.64 [R1+0x228], R18 ;  /* 0x0002281201007387 */ /* 0x000fe80000100a00 */
[----:B------:R-:W4:Y:S04]  /*a2d10*/  LDL.LU R200, [R1+0x2a30] ;  /* 0x002a300001c87983 */ /* 0x000f280000300800 */
[----:B------:R-:W-:Y:S04]  /*a2d20*/  STL.64 [R1+0x210], R12 ;  /* 0x0002100c01007387 */ /* 0x000fe80000100a00 */
[----:B------:R1:W-:Y:S04]  /*a2d30*/  STL.64 [R1+0x218], R14 ;  /* 0x0002180e01007387 */ /* 0x0003e80000100a00 */
[----:B------:R-:W-:Y:S04]  /*a2d40*/  STL.64 [R1+0x200], R8 ;  /* 0x0002000801007387 */ /* 0x000fe80000100a00 */
[----:B------:R-:W-:Y:S04]  /*a2d50*/  STL.64 [R1+0x208], R10 ;  /* 0x0002080a01007387 */ /* 0x000fe80000100a00 */
        /* <DEDUP_REMOVED lines=78> */
[----:B------:R-:W1:Y:S02]  /*a3240*/  LDS R11, [R0+0xa400] ;  /* 0x00a40000000b7984 */ /* 0x000e640000000800 */
[C---:B-1----:R-:W-:Y:S08]  /*a3250*/  HMMA.1688.F32.TF32 R12, R4.reuse, R160, R24 ;  /* 0x000000a0040c723c */ /* 0x042ff00000081018 */
[C---:B--2---:R-:W-:Y:S11]  /*a3260*/  HMMA.1688.F32.TF32 R16, R4.reuse, R164, R20 ;  /* 0x000000a40410723c */ /* 0x044ff60000081014 */
[----:B------:R-:W-:Y:S11]  /*a3270*/  @!UPT UIADD3 URZ, URZ, URZ, URZ ;  /* 0x0000003f3f3ff290 */ /* 0x000ff6000fffe03f */
[----:B------:R-:W-:Y:S01]  /*a3280*/  @!UPT UIADD3 URZ, URZ, URZ, URZ ;  /* 0x0000003f3f3ff290 */ /* 0x000fe2000fffe03f */
[----:B------:R-:W-:Y:S04]  /*a3290*/  STL.64 [R1+0x1f0], R16 ;  /* 0x0001f01001007387 */ /* 0x000fe80000100a00 */
[----:B------:R-:W-:Y:S04]  /*a32a0*/  STL.64 [R1+0x1f8], R18 ;  /* 0x0001f81201007387 */ /* 0x000fe80000100a00 */
[----:B------:R-:W-:Y:S04]  /*a32b0*/  STL.64 [R1+0x1e0], R12 ;  /* 0x0001e00c01007387 */ /* 0x000fe80000100a00 */
[----:B------:R3:W-:Y:S02]  /*a32c0*/  STL.64 [R1+0x1e8], R14 ;  /* 0x0001e80e01007387 */ /* 0x0007e40000100a00 */
[C---:B---3--:R-:W-:Y:S08]  /*a32d0*/  HMMA.1688.F32.TF32 R12, R4.reuse, R156, R28 ;  /* 0x0000009c040c723c */ /* 0x048ff0000008101c */
[C---:B------:R-:W-:Y:S11]  /*a32e0*/  HMMA.1688.F32.TF32 R16, R4.reuse, R152, R32 ;  /* 0x000000980410723c */ /* 0x040ff60000081020 */
[----:B------:R-:W-:Y:S04]  /*a32f0*/  @!UPT UIADD3 URZ, URZ, URZ, URZ ;  /* 0x0000003f3f3ff290 */ /* 0x000fe8000fffe03f */
[----:B------:R-:W-:Y:S04]  /*a3300*/  STL.64 [R1+0xac0], R12 ;  /* 0x000ac00c01007387 */ /* 0x000fe80000100a00 */
[----:B------:R1:W-:Y:S02]  /*a3310*/  STL.64 [R1+0xac8], R14 ;  /* 0x000ac80e01007387 */ /* 0x0003e40000100a00 */
[C---:B-1----:R-:W-:Y:S02]  /*a3320*/  HMMA.1688.F32.TF32 R12, R4.reuse, R68, R36 ;  /* 0x00000044040c723c */ /* 0x042fe40000081024 */
[----:B------:R-:W-:Y:S04]  /*a3330*/  STL.64 [R1+0x6ec8], R70 ;  /* 0x006ec84601007387 */ /* 0x000fe80000100a00 */
[----:B------:R-:W-:Y:S04]  /*a3340*/  STL.64 [R1+0xab0], R16 ;  /* 0x000ab01001007387 */ /* 0x000fe80000100a00 */
[----:B------:R-:W-:Y:S04]  /*a3350*/  STL.64 [R1+0xab8], R18 ;  /* 0x000ab81201007387 */ /* 0x000fe80000100a00 */
[----:B------:R-:W-:Y:S09]  /*a3360*/  STL.64 [R1+0x6ec0], R68 ;  /* 0x006ec04401007387 */ /* 0x000ff20000100a00 */
[----:B------:R-:W-:Y:S04]  /*a3370*/  STL.64 [R1+0xaa0], R12 ;  /* 0x000aa00c01007387 */ /* 0x000fe80000100a00 */
[----:B------:R4:W-:Y:S02]  /*a3380*/  STL.64 [R1+0xaa8], R14 ;  /* 0x000aa80e01007387 */ /* 0x0009e40000100a00 */
[C---:B----4-:R-:W-:Y:S02]  /*a3390*/  HMMA.1688.F32.TF32 R12, R4.reuse, R72, R44 ;  /* 0x00000048040c723c */ /* 0x050fe4000008102c */
        /* <DEDUP_REMOVED lines=18> */
[----:B------:R1:W-:Y:S01]  /*a34c0*/  STL.64 [R1+0xa50], R12 ;  /* 0x000a500c01007387 */ /* 0x0003e20000100a00 */
[----:B------:R-:W-:Y:S01]  /*a34d0*/  MOV R252, R14 ;  /* 0x0000000e00fc7202 */ /* 0x000fe20000000f00 */
[----:B--2---:R-:W-:Y:S01]  /*a34e0*/  HMMA.1688.F32.TF32 R16, R4, R128, R224 ;  /* 0x000000800410723c */ /* 0x004fe200000810e0 */
[----:B------:R-:W-:-:S07]  /*a34f0*/  IMAD.MOV.U32 R236, RZ, RZ, R15 ;  /* 0x000000ffffec7224 */ /* 0x000fce00078e000f */
[C---:B-1----:R-:W-:Y:S05]  /*a3500*/  HMMA.1688.F32.TF32 R12, R4.reuse, R124, R220 ;  /* 0x0000007c040c723c */ /* 0x042fea00000810dc */
[----:B------:R-:W-:Y:S04]  /*a3510*/  STL.64 [R1+0xa40], R20 ;  /* 0x000a401401007387 */ /* 0x000fe80000100a00 */
[----:B------:R1:W-:Y:S06]  /*a3520*/  STL.64 [R1+0xa48], R22 ;  /* 0x000a481601007387 */ /* 0x0003ec0000100a00 */
        /* <DEDUP_REMOVED lines=15> */
[----:B-1----:R-:W-:Y:S07]  /*a3620*/  HMMA.1688.F32.TF32 R12, R4, R100, R40 ;  /* 0x00000064040c723c */ /* 0x002fee0000081028 */
[----:B------:R-:W-:Y:S04]  /*a3630*/  STL.64 [R1+0x9e0], R20 ;  /* 0x0009e01401007387 */ /* 0x000fe80000100a00 */
[----:B------:R-:W-:Y:S04]  /*a3640*/  STL.64 [R1+0x9e8], R22 ;  /* 0x0009e81601007387 */ /* 0x000fe80000100a00 */
[----:B------:R-:W2:Y:S04]  /*a3650*/  LDL.LU R200, [R1+0x2940] ;  /* 0x0029400001c87983 */ /* 0x000ea80000300800 */
[----:B------:R-:W-:Y:S04]  /*a3660*/  STL.64 [R1+0x9d0], R16 ;  /* 0x0009d01001007387 */ /* 0x000fe80000100a00 */
[----:B------:R1:W-:Y:S04]  /*a3670*/  STL.64 [R1+0x9d8], R18 ;  /* 0x0009d81201007387 */ /* 0x0003e80000100a00 */
        /* <DEDUP_REMOVED lines=65> */
[C---:B-1----:R-:W-:Y:S08]  /*a3a90*/  HMMA.1688.F32.TF32 R16, R4.reuse, R92, R36 ;  /* 0x0000005c0410723c */ /* 0x042ff00000081024 */
[C---:B--2---:R-:W-:Y:S08]  /*a3aa0*/  HMMA.1688.F32.TF32 R20, R4.reuse, R96, R32 ;  /* 0x000000600414723c */ /* 0x044ff00000081020 */
[C---:B---3--:R-:W-:Y:S11]  /*a3ab0*/  HMMA.1688.F32.TF32 R12, R4.reuse, R88, R44 ;  /* 0x00000058040c723c */ /* 0x048ff6000008102c */
        /* <DEDUP_REMOVED lines=9> */
[----:B-1----:R-:W-:Y:S01]  /*a3b50*/  HMMA.1688.F32.TF32 R12, R4, R76, R60 ;  /* 0x0000004c040c723c */ /* 0x002fe2000008103c */
[----:B------:R-:W-:Y:S04]  /*a3b60*/  LDS R4, [R2+0x8480] ;  /* 0x0084800002047984 */ /* 0x000fe80000000800 */
[----:B------:R-:W-:Y:S04]  /*a3b70*/  LDS R6, [R2+0xa480] ;  /* 0x00a4800002067984 */ /* 0x000fe80000000800 */
        /* <DEDUP_REMOVED lines=8> */
[C---:B----4-:R-:W-:Y:S08]  /*a3c00*/  HMMA.1688.F32.TF32 R12, R8.reuse, R192, R56 ;  /* 0x000000c0080c723c */ /* 0x050ff00000081038 */
[C---:B------:R-:W-:Y:S08]  /*a3c10*/  HMMA.1688.F32.TF32 R20, R8.reuse, R188, R52 ;  /* 0x000000bc0814723c */ /* 0x040ff00000081034 */
[C---:B------:R-:W-:Y:S07]  /*a3c20*/  HMMA.1688.F32.TF32 R16, R8.reuse, R184, R224 ;  /* 0x000000b80810723c */ /* 0x040fee00000810e0 */
[----:B------:R-:W-:Y:S04]  /*a3c30*/  STL.64 [R1+0x960], R12 ;  /* 0x0009600c01007387 */ /* 0x000fe80000100a00 */
[----:B------:R2:W-:Y:S02]  /*a3c40*/  STL.64 [R1+0x968], R14 ;  /* 0x0009680e01007387 */ /* 0x0005e40000100a00 */
[----:B--2---:R-:W-:Y:S02]  /*a3c50*/  HMMA.1688.F32.TF32 R12, R8, R180, R220 ;  /* 0x000000b4080c723c */ /* 0x004fe400000810dc */
[----:B------:R-:W-:Y:S04]  /*a3c60*/  STL.64 [R1+0x950], R20 ;  /* 0x0009501401007387 */ /* 0x000fe80000100a00 */
[----:B------:R-:W-:Y:S04]  /*a3c70*/  STL.64 [R1+0x958], R22 ;  /* 0x0009581601007387 */ /* 0x000fe80000100a00 */
[----:B------:R-:W-:Y:S04]  /*a3c80*/  STL.64 [R1+0x940], R16 ;  /* 0x0009401001007387 */ /* 0x000fe80000100a00 */
[----:B------:R-:W-:Y:S09]  /*a3c90*/  STL.64 [R1+0x948], R18 ;  /* 0x0009481201007387 */ /* 0x000ff20000100a00 */
[----:B------:R2:W-:Y:S01]  /*a3ca0*/  STL [R1+0x930], R12 ;  /* 0x0009300c01007387 */ /* 0x0005e20000100800 */
[----:B------:R-:W-:Y:S01]  /*a3cb0*/  MOV R247, R13 ;  /* 0x0000000d00f77202 */ /* 0x000fe20000000f00 */
[----:B------:R-:W-:-:S02]  /*a3cc0*/  IMAD.MOV.U32 R246, RZ, RZ, R14 ;  /* 0x000000fffff67224 */ /* 0x000fc400078e000e */
[----:B------:R-:W-:Y:S02]  /*a3cd0*/  IMAD.MOV.U32 R244, RZ, RZ, R15 ;  /* 0x000000fffff47224 */ /* 0x000fe400078e000f */
[C---:B--2---:R-:W-:Y:S08]  /*a3ce0*/  HMMA.1688.F32.TF32 R12, R8.reuse, R176, R216 ;  /* 0x000000b0080c723c */ /* 0x044ff000000810d8 */
[C---:B------:R-:W-:Y:S11]  /*a3cf0*/  HMMA.1688.F32.TF32 R16, R8.reuse, R172, R212 ;  /* 0x000000ac0810723c */ /* 0x040ff600000810d4 */
[----:B------:R-:W-:Y:S05]  /*a3d00*/  @!UPT UIADD3 URZ, URZ, URZ, URZ ;  /* 0x0000003f3f3ff290 */ /* 0x000fea000fffe03f */
[----:B------:R-:W-:Y:S01]  /*a3d10*/  MOV R239, R12 ;  /* 0x0000000c00ef7202 */ /* 0x000fe20000000f00 */
[----:B------:R-:W-:Y:S01]  /*a3d20*/  IMAD.MOV.U32 R238, RZ, RZ, R13 ;  /* 0x000000ffffee7224 */ /* 0x000fe200078e000d */
[----:B------:R-:W-:Y:S01]  /*a3d30*/  MOV R3, R15 ;  /* 0x0000000f00037202 */ /* 0x000fe20000000f00 */
[----:B------:R-:W-:Y:S02]  /*a3d40*/  IMAD.MOV.U32 R237, RZ, RZ, R14 ;  /* 0x000000ffffed7224 */ /* 0x000fe400078e000e */
[C---:B------:R-:W-:Y:S01]  /*a3d50*/  HMMA.1688.F32.TF32 R12, R8.reuse, R168, R208 ;  /* 0x000000a8080c723c */ /* 0x040fe200000810d0 */
[----:B------:R-:W-:Y:S04]  /*a3d60*/  STL.64 [R1+0x6e28], R246 ;  /* 0x006e28f601007387 */ /* 0x000fe80000100a00 */
[----:B------:R-:W-:Y:S03]  /*a3d70*/  STL.64 [R1+0x6e20], R244 ;  /* 0x006e20f401007387 */ /* 0x000fe60000100a00 */
[C---:B------:R-:W-:Y:S01]  /*a3d80*/  HMMA.1688.F32.TF32 R20, R8.reuse, R164, R204 ;  /* 0x000000a40814723c */ /* 0x040fe200000810cc */
        /* <DEDUP_REMOVED lines=9> */
[----:B------:R-:W-:Y:S04]  /*a3e20*/  STL.64 [R1+0x8f8], R22 ;  /* 0x0008f81601007387 */ /* 0x000fe80000100a00 */
[----:B------:R-:W2:Y:S06]  /*a3e30*/  LDL.LU R200, [R1+0x1ac0] ;  /* 0x001ac00001c87983 */ /* 0x000eac0000300800 */
        /* <DEDUP_REMOVED lines=152> */
[C---:B------:R-:W-:Y:S08]  /*a47c0*/  HMMA.1688.F32.TF32 R16, R8.reuse, R108, R16 ;  /* 0x0000006c0810723c */ /* 0x040ff00000081010 */
[C---:B--2---:R-:W-:Y:S11]  /*a47d0*/  HMMA.1688.F32.TF32 R64, R8.reuse, R148, R64 ;  /* 0x000000940840723c */ /* 0x044ff60000081040 */
[----:B------:R-:W-:Y:S11]  /*a47e0*/  @!UPT UIADD3 URZ, URZ, URZ, URZ ;  /* 0x0000003f3f3ff290 */ /* 0x000ff6000fffe03f */
[----:B------:R-:W-:Y:S01]  /*a47f0*/  @!UPT UIADD3 URZ, URZ, URZ, URZ ;  /* 0x0000003f3f3ff290 */ /* 0x000fe2000fffe03f */
[----:B------:R1:W-:Y:S04]  /*a4800*/  STL.64 [R1+0x890], R64 ;  /* 0x0008904001007387 */ /* 0x0003e80000100a00 */
[----:B------:R-:W-:Y:S04]  /*a4810*/  STL.64 [R1+0x898], R66 ;  /* 0x0008984201007387 */ /* 0x000fe80000100a00 */
[----:B-1----:R-:W2:Y:S04]  /*a4820*/  LDL.LU.64 R64, [R1+0x6e98] ;  /* 0x006e980001407983 */ /* 0x002ea80000300a00 */
[----:B------:R1:W-:Y:S04]  /*a4830*/  STL.64 [R1+0x880], R60 ;  /* 0x0008803c01007387 */ /* 0x0003e80000100a00 */
[----:B------:R-:W-:Y:S04]  /*a4840*/  STL.64 [R1+0x888], R62 ;  /* 0x0008883e01007387 */ /* 0x000fe80000100a00 */
[----:B-1----:R-:W2:Y:S04]  /*a4850*/  LDL.LU.64 R60, [R1+0x6e90] ;  /* 0x006e9000013c7983 */ /* 0x002ea80000300a00 */
[----:B------:R-:W-:Y:S04]  /*a4860*/  STL.64 [R1+0x870], R236 ;  /* 0x000870ec01007387 */ /* 0x000fe80000100a00 */
[----:B------:R1:W-:Y:S02]  /*a4870*/  STL.64 [R1+0x878], R238 ;  /* 0x000878ee01007387 */ /* 0x0003e40000100a00 */
[C---:B-1----:R-:W-:Y:S11]  /*a4880*/  HMMA.1688.F32.TF32 R236, R8.reuse, R136, R244 ;  /* 0x0000008808ec723c */ /* 0x042ff600000810f4 */
[----:B------:R-:W-:Y:S11]  /*a4890*/  @!UPT UIADD3 URZ, URZ, URZ, URZ ;  /* 0x0000003f3f3ff290 */ /* 0x000ff6000fffe03f */
[----:B------:R-:W-:Y:S01]  /*a48a0*/  @!UPT UIADD3 URZ, URZ, URZ, URZ ;  /* 0x0000003f3f3ff290 */ /* 0x000fe2000fffe03f */
[----:B------:R-:W-:Y:S04]  /*a48b0*/  STL.64 [R1+0x860], R236 ;  /* 0x000860ec01007387 */ /* 0x000fe80000100a00 */
[----:B------:R1:W-:Y:S04]  /*a48c0*/  STL.64 [R1+0x868], R238 ;  /* 0x000868ee01007387 */ /* 0x0003e80000100a00 */
[----:B------:R-:W-:Y:S04]  /*a48d0*/  STL.64 [R1+0x850], R232 ;  /* 0x000850e801007387 */ /* 0x000fe80000100a00 */
[----:B------:R3:W-:Y:S01]  /*a48e0*/  STL.64 [R1+0x858], R234 ;  /* 0x000858ea01007387 */ /* 0x0007e20000100a00 */
[C---:B-1----:R-:W-:Y:S08]  /*a48f0*/  HMMA.1688.F32.TF32 R236, R8.reuse, R124, R248 ;  /* 0x0000007c08ec723c */ /* 0x042ff000000810f8 */
[C---:B---3--:R-:W-:Y:S08]  /*a4900*/  HMMA.1688.F32.TF32 R232, R8.reuse, R120, R228 ;  /* 0x0000007808e8723c */ /* 0x048ff000000810e4 */
[C---:B------:R-:W-:Y:S08]  /*a4910*/  HMMA.1688.F32.TF32 R228, R8.reuse, R116, R196 ;  /* 0x0000007408e4723c */ /* 0x040ff000000810c4 */
[C---:B----4-:R-:W-:Y:S08]  /*a4920*/  HMMA.1688.F32.TF32 R196, R8.reuse, R112, R12 ;  /* 0x0000007008c4723c */ /* 0x050ff0000008100c */
[C---:B------:R-:W-:Y:S01]  /*a4930*/  HMMA.1688.F32.TF32 R12, R8.reuse, R104, R20 ;  /* 0x00000068080c723c */ /* 0x040fe20000081014 */
        /* <DEDUP_REMOVED lines=18> */
[----:B------:R1:W-:Y:S04]  /*a4a60*/  STL.64 [R1+0x7d8], R22 ;  /* 0x0007d81601007387 */ /* 0x0003e80000100a00 */
[----:B------:R-:W-:Y:S04]  /*a4a70*/  LDS R28, [R2+0x8500] ;  /* 0x00850000021c7984 */ /* 0x000fe80000000800 */
[----:B------:R-:W-:Y:S01]  /*a4a80*/  LDS R30, [R2+0xa500] ;  /* 0x00a50000021e7984 */ /* 0x000fe20000000800 */
[C---:B-1----:R-:W-:Y:S03]  /*a4a90*/  HMMA.1688.F32.TF32 R20, R8.reuse, R88, R36 ;  /* 0x000000580814723c */ /* 0x042fe60000081024 */
[----:B------:R-:W-:Y:S04]  /*a4aa0*/  STL.64 [R1+0x7c0], R16 ;  /* 0x0007c01001007387 */ /* 0x000fe80000100a00 */
[----:B------:R1:W-:Y:S04]  /*a4ab0*/  STL.64 [R1+0x7c8], R18 ;  /* 0x0007c81201007387 */ /* 0x0003e80000100a00 */
[----:B------:R-:W-:Y:S04]  /*a4ac0*/  STL.64 [R1+0x7b0], R12 ;  /* 0x0007b00c01007387 */ /* 0x000fe80000100a00 */
[----:B------:R3:W-:Y:S01]  /*a4ad0*/  STL.64 [R1+0x7b8], R14 ;  /* 0x0007b80e01007387 */ /* 0x0007e20000100a00 */
[C---:B-1----:R-:W-:Y:S03]  /*a4ae0*/  HMMA.1688.F32.TF32 R16, R8.reuse, R84, R44 ;  /* 0x000000540810723c */ /* 0x042fe6000008102c */
[----:B------:R-:W-:Y:S04]  /*a4af0*/  LDS R29, [R0+0x8500] ;  /* 0x00850000001d7984 */ /* 0x000fe80000000800 */
[----:B------:R-:W1:Y:S01]  /*a4b00*/  LDS R31, [R0+0xa500] ;  /* 0x00a50000001f7984 */ /* 0x000e620000000800 */
[C---:B---3--:R-:W-:Y:S08]  /*a4b10*/  HMMA.1688.F32.TF32 R12, R8.reuse, R80, R48 ;  /* 0x00000050080c723c */ /* 0x048ff00000081030 */
[----:B------:R-:W-:Y:S01]  /*a4b20*/  HMMA.1688.F32.TF32 R8, R8, R76, R56 ;  /* 0x0000004c0808723c */ /* 0x000fe20000081038 */
[----:B------:R-:W-:Y:S04]  /*a4b30*/  STL.64 [R1+0x7a0], R20 ;  /* 0x0007a01401007387 */ /* 0x000fe80000100a00 */
[----:B------:R-:W-:Y:S04]  /*a4b40*/  STL.64 [R1+0x7a8], R22 ;  /* 0x0007a81601007387 */ /* 0x000fe80000100a00 */
[----:B------:R-:W-:Y:S04]  /*a4b50*/  STL.64 [R1+0x790], R16 ;  /* 0x0007901001007387 */ /* 0x000fe80000100a00 */
[----:B------:R3:W-:Y:S04]  /*a4b60*/  STL.64 [R1+0x798], R18 ;  /* 0x0007981201007387 */ /* 0x0007e80000100a00 */
[----:B------:R-:W-:Y:S04]  /*a4b70*/  STL.64 [R1+0x780], R12 ;  /* 0x0007800c01007387 */ /* 0x000fe80000100a00 */
[----:B------:R4:W-:Y:S01]  /*a4b80*/  STL.64 [R1+0x788], R14 ;  /* 0x0007880e01007387 */ /* 0x0009e20000100a00 */
[C---:B---3--:R-:W-:Y:S03]  /*a4b90*/  HMMA.1688.F32.TF32 R16, R4.reuse, R192, R52 ;  /* 0x000000c00410723c */ /* 0x048fe60000081034 */
[----:B------:R-:W-:Y:S04]  /*a4ba0*/  STL.64 [R1+0x1c0], R8 ;  /* 0x0001c00801007387 */ /* 0x000fe80000100a00 */
[----:B------:R3:W-:Y:S01]  /*a4bb0*/  STL.64 [R1+0x1c8], R10 ;  /* 0x0001c80a01007387 */ /* 0x0007e20000100a00 */
[C---:B----4-:R-:W-:Y:S08]  /*a4bc0*/  HMMA.1688.F32.TF32 R12, R4.reuse, R188, R224 ;  /* 0x000000bc040c723c */ /* 0x050ff000000810e0 */
[C---:B---3--:R-:W-:Y:S07]  /*a4bd0*/  HMMA.1688.F32.TF32 R8, R4.reuse, R184, R220 ;  /* 0x000000b80408723c */ /* 0x048fee00000810dc */
        /* <DEDUP_REMOVED lines=130> */
[C---:B---3--:R-:W-:Y:S08]  /*a5400*/  HMMA.1688.F32.TF32 R8, R4.reuse, R72, R8 ;  /* 0x000000480408723c */ /* 0x048ff00000081008 */
[C---:B------:R-:W-:Y:S08]  /*a5410*/  HMMA.1688.F32.TF32 R52, R4.reuse, R152, R52 ;  /* 0x000000980434723c */ /* 0x040ff00000081034 */
[C---:B------:R-:W-:Y:S08]  /*a5420*/  HMMA.1688.F32.TF32 R56, R4.reuse, R156, R56 ;  /* 0x0000009c0438723c */ /* 0x040ff00000081038 */
[C---:B------:R-:W-:Y:S11]  /*a5430*/  HMMA.1688.F32.TF32 R40, R4.reuse, R68, R40 ;  /* 0x000000440428723c */ /* 0x040ff60000081028 */
[----:B------:R-:W-:Y:S04]  /*a5440*/  @!UPT UIADD3 URZ, URZ, URZ, URZ ;  /* 0x0000003f3f3ff290 */ /* 0x000fe8000fffe03f */
[----:B------:R1:W-:Y:S04]  /*a5450*/  STL.64 [R1+0x770], R56 ;  /* 0x0007703801007387 */ /* 0x0003e80000100a00 */
[----:B------:R-:W-:Y:S01]  /*a5460*/  STL.64 [R1+0x778], R58 ;  /* 0x0007783a01007387 */ /* 0x000fe20000100a00 */
[C---:B------:R-:W-:Y:S03]  /*a5470*/  HMMA.1688.F32.TF32 R236, R4.reuse, R148, R236 ;  /* 0x0000009404ec723c */ /* 0x040fe600000810ec */
[----:B-1----:R-:W2:Y:S04]  /*a5480*/  LDL.LU.64 R56, [R1+0x6e88] ;  /* 0x006e880001387983 */ /* 0x002ea80000300a00 */
[----:B------:R1:W-:Y:S04]  /*a5490*/  STL.64 [R1+0x760], R52 ;  /* 0x0007603401007387 */ /* 0x0003e80000100a00 */
[----:B------:R-:W-:Y:S04]  /*a54a0*/  STL.64 [R1+0x768], R54 ;  /* 0x0007683601007387 */ /* 0x000fe80000100a00 */
[----:B-1----:R-:W3:Y:S04]  /*a54b0*/  LDL.LU.64 R52, [R1+0x6e80] ;  /* 0x006e800001347983 */ /* 0x002ee80000300a00 */
[----:B------:R-:W-:Y:S04]  /*a54c0*/  STL.64 [R1+0x750], R40 ;  /* 0x0007502801007387 */ /* 0x000fe80000100a00 */
[----:B------:R1:W-:Y:S04]  /*a54d0*/  STL.64 [R1+0x758], R42 ;  /* 0x0007582a01007387 */ /* 0x0003e80000100a00 */
[----:B-1----:R-:W4:Y:S04]  /*a54e0*/  LDL.LU.64 R42, [R1+0x6e78] ;  /* 0x006e7800012a7983 */ /* 0x002f280000300a00 */
[----:B------:R-:W2:Y:S04]  /*a54f0*/  LDL.LU.64 R40, [R1+0x6e70] ;  /* 0x006e700001287983 */ /* 0x000ea80000300a00 */
[----:B------:R-:W-:Y:S04]  /*a5500*/  STL.64 [R1+0x740], R8 ;  /* 0x0007400801007387 */ /* 0x000fe80000100a00 */
[----:B------:R1:W-:Y:S02]  /*a5510*/  STL.64 [R1+0x748], R10 ;  /* 0x0007480a01007387 */ /* 0x0003e40000100a00 */
[C---:B-1----:R-:W-:Y:S02]  /*a5520*/  HMMA.1688.F32.TF32 R8, R4.reuse, R140, R232 ;  /* 0x0000008c0408723c */ /* 0x042fe400000810e8 */
[----:B------:R-:W-:Y:S04]  /*a5530*/  STL.64 [R1+0x730], R236 ;  /* 0x000730ec01007387 */ /* 0x000fe80000100a00 */
[----:B------:R1:W-:Y:S04]  /*a5540*/  STL.64 [R1+0x738], R238 ;  /* 0x000738ee01007387 */ /* 0x0003e80000100a00 */
[----:B------:R-:W-:Y:S01]  /*a5550*/  STL.64 [R1+0x720], R244 ;  /* 0x000720f401007387 */ /* 0x000fe20000100a00 */
[C---:B------:R-:W-:Y:S03]  /*a5560*/  HMMA.1688.F32.TF32 R232, R4.reuse, R132, R248 ;  /* 0x0000008404e8723c */ /* 0x040fe600000810f8 */
[----:B------:R-:W-:Y:S05]  /*a5570*/  STL.64 [R1+0x728], R246 ;  /* 0x000728f601007387 */ /* 0x000fea0000100a00 */
[C---:B-1----:R-:W-:Y:S04]  /*a5580*/  HMMA.1688.F32.TF32 R236, R4.reuse, R136, R240 ;  /* 0x0000008804ec723c */ /* 0x042fe800000810f0 */
[----:B------:R-:W-:Y:S04]  /*a5590*/  STL.64 [R1+0x710], R8 ;  /* 0x0007100801007387 */ /* 0x000fe80000100a00 */
[----:B------:R1:W-:Y:S02]  /*a55a0*/  STL.64 [R1+0x718], R10 ;  /* 0x0007180a01007387 */ /* 0x0003e40000100a00 */
[C---:B-1----:R-:W-:Y:S11]  /*a55b0*/  HMMA.1688.F32.TF32 R8, R4.reuse, R128, R228 ;  /* 0x000000800408723c */ /* 0x042ff600000810e4 */
[----:B------:R-:W-:Y:S02]  /*a55c0*/  @!UPT UIADD3 URZ, URZ, URZ, URZ ;  /* 0x0000003f3f3ff290 */ /* 0x000fe4000fffe03f */
[----:B------:R-:W-:Y:S04]  /*a55d0*/  STL.64 [R1+0x700], R236 ;  /* 0x000700ec01007387 */ /* 0x000fe80000100a00 */
[----:B------:R-:W-:Y:S01]  /*a55e0*/  STL.64 [R1+0x708], R238 ;  /* 0x000708ee01007387 */ /* 0x000fe20000100a00 */
[C---:B------:R-:W-:Y:S03]  /*a55f0*/  HMMA.1688.F32.TF32 R196, R4.reuse, R124, R196 ;  /* 0x0000007c04c4723c */ /* 0x040fe600000810c4 */
[----:B------:R-:W-:Y:S04]  /*a5600*/  STL.64 [R1+0x6f0], R232 ;  /* 0x0006f0e801007387 */ /* 0x000fe80000100a00 */
[----:B------:R-:W-:Y:S04]  /*a5610*/  STL.64 [R1+0x6f8], R234 ;  /* 0x0006f8ea01007387 */ /* 0x000fe80000100a00 */
[----:B------:R-:W-:Y:S04]  /*a5620*/  STL.64 [R1+0x6e0], R8 ;  /* 0x0006e00801007387 */ /* 0x000fe80000100a00 */
[----:B------:R1:W-:Y:S02]  /*a5630*/  STL.64 [R1+0x6e8], R10 ;  /* 0x0006e80a01007387 */ /* 0x0003e40000100a00 */
[C---:B-1----:R-:W-:Y:S06]  /*a5640*/  HMMA.1688.F32.TF32 R8, R4.reuse, R116, R16 ;  /* 0x000000740408723c */ /* 0x042fec0000081010 */
[----:B------:R-:W-:Y:S04]  /*a5650*/  STL.64 [R1+0x6d0], R196 ;  /* 0x0006d0c401007387 */ /* 0x000fe80000100a00 */
[----:B------:R-:W-:Y:S01]  /*a5660*/  STL.64 [R1+0x6d8], R198 ;  /* 0x0006d8c601007387 */ /* 0x000fe20000100a00 */
[C---:B------:R-:W-:Y:S03]  /*a5670*/  HMMA.1688.F32.TF32 R16, R4.reuse, R112, R20 ;  /* 0x000000700410723c */ /* 0x040fe60000081014 */
[----:B------:R-:W-:Y:S04]  /*a5680*/  STL.64 [R1+0x6c0], R12 ;  /* 0x0006c00c01007387 */ /* 0x000fe80000100a00 */
[----:B------:R1:W-:Y:S05]  /*a5690*/  STL.64 [R1+0x6c8], R14 ;  /* 0x0006c80e01007387 */ /* 0x0003ea0000100a00 */
[----:B------:R-:W-:Y:S01]  /*a56a0*/  STL.64 [R1+0x6b0], R8 ;  /* 0x0006b00801007387 */ /* 0x000fe20000100a00 */
[C---:B-1----:R-:W-:Y:S03]  /*a56b0*/  HMMA.1688.F32.TF32 R12, R4.reuse, R108, R24 ;  /* 0x0000006c040c723c */ /* 0x042fe60000081018 */
[----:B------:R1:W-:Y:S05]  /*a56c0*/  STL.64 [R1+0x6b8], R10 ;  /* 0x0006b80a01007387 */ /* 0x0003ea0000100a00 */
[C---:B-1----:R-:W-:Y:S02]  /*a56d0*/  HMMA.1688.F32.TF32 R8, R4.reuse, R104, R32 ;  /* 0x000000680408723c */ /* 0x042fe40000081020 */
[----:B------:R-:W-:Y:S04]  /*a56e0*/  STL.64 [R1+0x6a0], R16 ;  /* 0x0006a01001007387 */ /* 0x000fe80000100a00 */
[----:B------:R1:W-:Y:S09]  /*a56f0*/  STL.64 [R1+0x6a8], R18 ;  /* 0x0006a81201007387 */ /* 0x0003f20000100a00 */
[----:B------:R-:W-:Y:S04]  /*a5700*/  STL.64 [R1+0x690], R12 ;  /* 0x0006900c01007387 */ /* 0x000fe80000100a00 */
[----:B------:R1:W-:Y:S02]  /*a5710*/  STL.64 [R1+0x698], R14 ;  /* 0x0006980e01007387 */ /* 0x0003e40000100a00 */
[C---:B-1----:R-:W-:Y:S02]  /*a5720*/  HMMA.1688.F32.TF32 R16, R4.reuse, R100, R36 ;  /* 0x000000640410723c */ /* 0x042fe40000081024 */
[----:B------:R-:W-:Y:S06]  /*a5730*/  STL.64 [R1+0x680], R8 ;  /* 0x0006800801007387 */ /* 0x000fec0000100a00 */
[C---:B------:R-:W-:Y:S01]  /*a5740*/  HMMA.1688.F32.TF32 R12, R4.reuse, R96, R44 ;  /* 0x00000060040c723c */ /* 0x040fe2000008102c */
[----:B------:R1:W-:Y:S07]  /*a5750*/  STL.64 [R1+0x688], R10 ;  /* 0x0006880a01007387 */ /* 0x0003ee0000100a00 */
[C---:B-1----:R-:W-:Y:S07]  /*a5760*/  HMMA.1688.F32.TF32 R8, R4.reuse, R92, R48 ;  /* 0x0000005c0408723c */ /* 0x042fee0000081030 */
[----:B------:R-:W-:Y:S04]  /*a5770*/  STL.64 [R1+0x670], R16 ;  /* 0x0006701001007387 */ /* 0x000fe80000100a00 */
[----:B------:R1:W-:Y:S04]  /*a5780*/  STL.64 [R1+0x678], R18 ;  /* 0x0006781201007387 */ /* 0x0003e80000100a00 */
[----:B------:R-:W-:Y:S04]  /*a5790*/  STL.64 [R1+0x660], R12 ;  /* 0x0006600c01007387 */ /* 0x000fe80000100a00 */
[----:B------:R1:W-:Y:S02]  /*a57a0*/  STL.64 [R1+0x668], R14 ;  /* 0x0006680e01007387 */ /* 0x0003e40000100a00 */
[C---:B-1----:R-:W-:Y:S02]  /*a57b0*/  HMMA.1688.F32.TF32 R16, R4.reuse, R88, R224 ;  /* 0x000000580410723c */ /* 0x042fe400000810e0 */
[----:B------:R-:W-:Y:S06]  /*a57c0*/  STL.64 [R1+0x650], R8 ;  /* 0x0006500801007387 */ /* 0x000fec0000100a00 */
[C---:B------:R-:W-:Y:S01]  /*a57d0*/  HMMA.1688.F32.TF32 R12, R4.reuse, R84, R220 ;  /* 0x00000054040c723c */ /* 0x040fe200000810dc */
[----:B------:R1:W-:Y:S04]  /*a57e0*/  STL.64 [R1+0x658], R10 ;  /* 0x0006580a01007387 */ /* 0x0003e80000100a00 */
[----:B------:R-:W-:Y:S04]  /*a57f0*/  LDS R220, [R2+0x8580] ;  /* 0x0085800002dc7984 */ /* 0x000fe80000000800 */
[----:B------:R-:W-:Y:S01]  /*a5800*/  LDS R222, [R2+0xa580] ;  /* 0x00a5800002de7984 */ /* 0x000fe20000000800 */
[C---:B-1----:R-:W-:Y:S03]  /*a5810*/  HMMA.1688.F32.TF32 R8, R4.reuse, R80, R216 ;  /* 0x000000500408723c */ /* 0x042fe600000810d8 */
[----:B------:R-:W-:Y:S04]  /*a5820*/  LDS R221, [R0+0x8580] ;  /* 0x0085800000dd7984 */ /* 0x000fe80000000800 */
[----:B------:R-:W1:Y:S01]  /*a5830*/  LDS R223, [R0+0xa580] ;  /* 0x00a5800000df7984 */ /* 0x000e620000000800 */
[----:B------:R-:W-:Y:S03]  /*a5840*/  HMMA.1688.F32.TF32 R4, R4, R76, R212 ;  /* 0x0000004c0404723c */ /* 0x000fe600000810d4 */
[----:B------:R-:W-:Y:S04]  /*a5850*/  STL.64 [R1+0x640], R16 ;  /* 0x0006401001007387 */ /* 0x000fe80000100a00 */
[----:B------:R-:W-:Y:S04]  /*a5860*/  STL.64 [R1+0x648], R18 ;  /* 0x0006481201007387 */ /* 0x000fe80000100a00 */
[----:B------:R-:W-:Y:S04]  /*a5870*/  STL.64 [R1+0x630], R12 ;  /* 0x0006300c01007387 */ /* 0x000fe80000100a00 */
[----:B------:R1:W-:Y:S04]  /*a5880*/  STL.64 [R1+0x638], R14 ;  /* 0x0006380e01007387 */ /* 0x0003e80000100a00 */
[----:B------:R-:W-:Y:S04]  /*a5890*/  STL.64 [R1+0x620], R8 ;  /* 0x0006200801007387 */ /* 0x000fe80000100a00 */
[----:B------:R1:W-:Y:S02]  /*a58a0*/  STL.64 [R1+0x628], R10 ;  /* 0x0006280a01007387 */ /* 0x0003e40000100a00 */
[C---:B-1----:R-:W-:Y:S02]  /*a58b0*/  HMMA.1688.F32.TF32 R12, R28.reuse, R192, R208 ;  /* 0x000000c01c0c723c */ /* 0x042fe400000810d0 */
[----:B------:R-:W-:Y:S04]  /*a58c0*/  STL.64 [R1+0x120], R4 ;  /* 0x0001200401007387 */ /* 0x000fe80000100a00 */
[----:B------:R1:W-:Y:S02]  /*a58d0*/  STL.64 [R1+0x128], R6 ;  /* 0x0001280601007387 */ /* 0x0003e40000100a00 */
[C---:B------:R-:W-:Y:S08]  /*a58e0*/  HMMA.1688.F32.TF32 R8, R28.reuse, R188, R204 ;  /* 0x000000bc1c08723c */ /* 0x040ff000000810cc */
[C---:B-1----:R-:W-:Y:S07]  /*a58f0*/  HMMA.1688.F32.TF32 R4, R28.reuse, R184, R200 ;  /* 0x000000b81c04723c */ /* 0x042fee00000810c8 */
        /* <DEDUP_REMOVED lines=103> */
[C---:B---3--:R-:W-:Y:S02]  /*a5f70*/  HMMA.1688.F32.TF32 R4, R28.reuse, R172, R204 ;  /* 0x000000ac1c04723c */ /* 0x048fe400000810cc */
[----:B------:R-:W2:Y:S04]  /*a5f80*/  LDL.LU R204, [R1+0x24d0] ;  /* 0x0024d00001cc7983 */ /* 0x000ea80000300800 */
[----:B------:R-:W-:Y:S02]  /*a5f90*/  STL.64 [R1+0x5d0], R8 ;  /* 0x0005d00801007387 */ /* 0x000fe40000100a00 */
[C---:B------:R-:W-:Y:S02]  /*a5fa0*/  HMMA.1688.F32.TF32 R236, R28.reuse, R168, R236 ;  /* 0x000000a81cec723c */ /* 0x040fe400000810ec */
[----:B------:R1:W-:Y:S06]  /*a5fb0*/  STL.64 [R1+0x5d8], R10 ;  /* 0x0005d80a01007387 */ /* 0x0003ec0000100a00 */
[C---:B-1----:R-:W-:Y:S07]  /*a5fc0*/  HMMA.1688.F32.TF32 R8, R28.reuse, R164, R244 ;  /* 0x000000a41c08723c */ /* 0x042fee00000810f4 */
[----:B------:R-:W-:Y:S04]  /*a5fd0*/  STL.64 [R1+0x5c0], R4 ;  /* 0x0005c00401007387 */ /* 0x000fe80000100a00 */
[----:B------:R1:W-:Y:S04]  /*a5fe0*/  STL.64 [R1+0x5c8], R6 ;  /* 0x0005c80601007387 */ /* 0x0003e80000100a00 */
[----:B------:R-:W2:Y:S04]  /*a5ff0*/  LDL.LU R205, [R1+0x24d4] ;  /* 0x0024d40001cd7983 */ /* 0x000ea80000300800 */
[----:B------:R-:W2:Y:S01]  /*a6000*/  LDL.LU R206, [R1+0x24d8] ;  /* 0x0024d80001ce7983 */ /* 0x000ea20000300800 */
[C---:B-1----:R-:W-:Y:S03]  /*a6010*/  HMMA.1688.F32.TF32 R4, R28.reuse, R160, R200 ;  /* 0x000000a01c04723c */ /* 0x042fe600000810c8 */
[----:B------:R-:W2:Y:S04]  /*a6020*/  LDL.LU R207, [R1+0x24dc] ;  /* 0x0024dc0001cf7983 */ /* 0x000ea80000300800 */
        /* <DEDUP_REMOVED lines=9> */
[----:B------:R-:W3:Y:S01]  /*a60c0*/  LDL.LU R203, [R1+0x24cc] ;  /* 0x0024cc0001cb7983 */ /* 0x000ee20000300800 */
[C---:B----4-:R-:W-:Y:S08]  /*a60d0*/  HMMA.1688.F32.TF32 R8, R28.reuse, R156, R232 ;  /* 0x0000009c1c08723c */ /* 0x050ff000000810e8 */
[C---:B-1----:R-:W-:Y:S08]  /*a60e0*/  HMMA.1688.F32.TF32 R4, R28.reuse, R152, R240 ;  /* 0x000000981c04723c */ /* 0x042ff000000810f0 */
[C---:B------:R-:W-:Y:S07]  /*a60f0*/  HMMA.1688.F32.TF32 R232, R28.reuse, R68, R248 ;  /* 0x000000441ce8723c */ /* 0x040fee00000810f8 */
[----:B------:R-:W-:Y:S04]  /*a6100*/  STL.64 [R1+0x580], R8 ;  /* 0x0005800801007387 */ /* 0x000fe80000100a00 */
[----:B------:R1:W-:Y:S04]  /*a6110*/  STL.64 [R1+0x588], R10 ;  /* 0x0005880a01007387 */ /* 0x0003e80000100a00 */
[----:B------:R-:W-:Y:S04]  /*a6120*/  STL.64 [R1+0x570], R4 ;  /* 0x0005700401007387 */ /* 0x000fe80000100a00 */
[----:B------:R4:W-:Y:S01]  /*a6130*/  STL.64 [R1+0x578], R6 ;  /* 0x0005780601007387 */ /* 0x0009e20000100a00 */
[C---:B-1----:R-:W-:Y:S08]  /*a6140*/  HMMA.1688.F32.TF32 R8, R28.reuse, R72, R228 ;  /* 0x000000481c08723c */ /* 0x042ff000000810e4 */
[C---:B----4-:R-:W-:Y:S01]  /*a6150*/  HMMA.1688.F32.TF32 R4, R28.reuse, R148, R196 ;  /* 0x000000941c04723c */ /* 0x050fe200000810c4 */
[----:B------:R-:W-:Y:S04]  /*a6160*/  STL.64 [R1+0x560], R232 ;  /* 0x000560e801007387 */ /* 0x000fe80000100a00 */
[----:B------:R-:W-:Y:S03]  /*a6170*/  STL.64 [R1+0x568], R234 ;  /* 0x000568ea01007387 */ /* 0x000fe60000100a00 */
        /* <DEDUP_REMOVED lines=15> */
[C---:B----4-:R-:W-:Y:S03]  /*a6270*/  HMMA.1688.F32.TF32 R4, R28.reuse, R124, R36 ;  /* 0x0000007c1c04723c */ /* 0x050fe60000081024 */
        /* <DEDUP_REMOVED lines=19> */
[----:B------:R-:W-:Y:S04]  /*a63b0*/  STL.64 [R1+0x4a8], R14 ;  /* 0x0004a80e01007387 */ /* 0x000fe80000100a00 */
[----:B------:R-:W4:Y:S04]  /*a63c0*/  LDL.LU R208, [R1+0x24b0] ;  /* 0x0024b00001d07983 */ /* 0x000f280000300800 */
[----:B------:R-:W-:Y:S04]  /*a63d0*/  STL.64 [R1+0x490], R8 ;  /* 0x0004900801007387 */ /* 0x000fe80000100a00 */
[----:B------:R2:W-:Y:S04]  /*a63e0*/  STL.64 [R1+0x498], R10 ;  /* 0x0004980a01007387 */ /* 0x0005e80000100a00 */
[----:B------:R-:W4:Y:S04]  /*a63f0*/  LDL.LU R209, [R1+0x24b4] ;  /* 0x0024b40001d17983 */ /* 0x000f280000300800 */
[----:B------:R-:W4:Y:S04]  /*a6400*/  LDL.LU R210, [R1+0x24b8] ;  /* 0x0024b80001d27983 */ /* 0x000f280000300800 */
[----:B------:R-:W4:Y:S04]  /*a6410*/  LDL.LU R211, [R1+0x24bc] ;  /* 0x0024bc0001d37983 */ /* 0x000f280000300800 */
[----:B------:R-:W-:Y:S04]  /*a6420*/  STL.64 [R1+0x69d0], R6 ;  /* 0x0069d00601007387 */ /* 0x000fe80000100a00 */
[----:B------:R1:W-:Y:S01]  /*a6430*/  STL.64 [R1+0x69c8], R4 ;  /* 0x0069c80401007387 */ /* 0x0003e20000100a00 */
[C---:B--2---:R-:W-:Y:S03]  /*a6440*/  HMMA.1688.F32.TF32 R8, R28.reuse, R96, R204 ;  /* 0x000000601c08723c */ /* 0x044fe600000810cc */
[----:B------:R-:W2:Y:S04]  /*a6450*/  LDL.LU R204, [R1+0x24a0] ;  /* 0x0024a00001cc7983 */ /* 0x000ea80000300800 */
[----:B------:R-:W2:Y:S04]  /*a6460*/  LDL.LU R205, [R1+0x24a4] ;  /* 0x0024a40001cd7983 */ /* 0x000ea80000300800 */
[----:B------:R-:W2:Y:S04]  /*a6470*/  LDL.LU R206, [R1+0x24a8] ;  /* 0x0024a80001ce7983 */ /* 0x000ea80000300800 */
[----:B------:R-:W2:Y:S08]  /*a6480*/  LDL.LU R207, [R1+0x24ac] ;  /* 0x0024ac0001cf7983 */ /* 0x000eb00000300800 */
[----:B------:R-:W-:Y:S04]  /*a6490*/  STL.64 [R1+0x69e0], R10 ;  /* 0x0069e00a01007387 */ /* 0x000fe80000100a00 */
[----:B------:R1:W-:Y:S01]  /*a64a0*/  STL.64 [R1+0x69d8], R8 ;  /* 0x0069d80801007387 */ /* 0x0003e20000100a00 */
[C---:B---3--:R-:W-:Y:S03]  /*a64b0*/  HMMA.1688.F32.TF32 R12, R28.reuse, R92, R200 ;  /* 0x0000005c1c0c723c */ /* 0x048fe600000810c8 */
        /* <DEDUP_REMOVED lines=18> */
[----:B------:R-:W-:Y:S04]  /*a65e0*/  STL.64 [R1+0x69f0], R14 ;  /* 0x0069f00e01007387 */ /* 0x000fe80000100a00 */
[----:B------:R-:W-:Y:S01]  /*a65f0*/  STL.64 [R1+0x69e8], R12 ;  /* 0x0069e80c01007387 */ /* 0x000fe20000100a00 */
[C---:B----4-:R-:W-:Y:S03]  /*a6600*/  HMMA.1688.F32.TF32 R16, R28.reuse, R88, R208 ;  /* 0x000000581c10723c */ /* 0x050fe600000810d0 */
[----:B------:R-:W4:Y:S04]  /*a6610*/  LDL.LU R208, [R1+0x1630] ;  /* 0x0016300001d07983 */ /* 0x000f280000300800 */
[----:B------:R-:W4:Y:S04]  /*a6620*/  LDL.LU R209, [R1+0x1634] ;  /* 0x0016340001d17983 */ /* 0x000f280000300800 */
[----:B------:R-:W4:Y:S04]  /*a6630*/  LDL.LU R210, [R1+0x1638] ;  /* 0x0016380001d27983 */ /* 0x000f280000300800 */
[----:B------:R-:W4:Y:S01]  /*a6640*/  LDL.LU R211, [R1+0x163c] ;  /* 0x00163c0001d37983 */ /* 0x000f220000300800 */
[C---:B--2---:R-:W-:Y:S07]  /*a6650*/  HMMA.1688.F32.TF32 R20, R28.reuse, R84, R204 ;  /* 0x000000541c14723c */ /* 0x044fee00000810cc */
[----:B------:R-:W-:Y:S04]  /*a6660*/  STL.64 [R1+0x6a00], R18 ;  /* 0x006a001201007387 */ /* 0x000fe80000100a00 */
[----:B------:R2:W-:Y:S04]  /*a6670*/  STL.64 [R1+0x69f8], R16 ;  /* 0x0069f81001007387 */ /* 0x0005e80000100a00 */
[----:B------:R-:W2:Y:S04]  /*a6680*/  LDL.LU R204, [R1+0x1610] ;  /* 0x0016100001cc7983 */ /* 0x000ea80000300800 */
[----:B------:R-:W2:Y:S04]  /*a6690*/  LDL.LU R205, [R1+0x1614] ;  /* 0x0016140001cd7983 */ /* 0x000ea80000300800 */
[----:B------:R-:W2:Y:S04]  /*a66a0*/  LDL.LU R206, [R1+0x1618] ;  /* 0x0016180001ce7983 */ /* 0x000ea80000300800 */
[----:B------:R-:W2:Y:S04]  /*a66b0*/  LDL.LU R207, [R1+0x161c] ;  /* 0x00161c0001cf7983 */ /* 0x000ea80000300800 */
[----:B------:R-:W-:Y:S04]  /*a66c0*/  STL.64 [R1+0x6a10], R22 ;  /* 0x006a101601007387 */ /* 0x000fe80000100a00 */
[----:B------:R-:W-:Y:S01]  /*a66d0*/  STL.64 [R1+0x6a08], R20 ;  /* 0x006a081401007387 */ /* 0x000fe20000100a00 */
[----:B---3--:R-:W-:Y:S07]  /*a66e0*/  HMMA.1688.F32.TF32 R24, R28, R80, R200 ;  /* 0x000000501c18723c */ /* 0x008fee00000810c8 */
[----:B------:R-:W-:Y:S01]  /*a66f0*/  IMAD.MOV.U32 R200, RZ, RZ, R40 ;  /* 0x000000ffffc87224 */ /* 0x000fe200078e0028 */
[----:B------:R-:W-:Y:S01]  /*a6700*/  MOV R202, R42 ;  /* 0x0000002a00ca7202 */ /* 0x000fe20000000f00 */
[----:B------:R-:W3:Y:S01]  /*a6710*/  LDL.LU R40, [R1+0x6e6c] ;  /* 0x006e6c0001287983 */ /* 0x000ee20000300800 */
[----:B------:R-:W-:-:S02]  /*a6720*/  IMAD.MOV.U32 R201, RZ, RZ, R41 ;  /* 0x000000ffffc97224 */ /* 0x000fc400078e0029 */
[----:B------:R-:W-:Y:S01]  /*a6730*/  IMAD.MOV.U32 R203, RZ, RZ, R43 ;  /* 0x000000ffffcb7224 */ /* 0x000fe200078e002b */
[----:B------:R-:W3:Y:S04]  /*a6740*/  LDL.LU R41, [R1+0x6e68] ;  /* 0x006e680001297983 */ /* 0x000ee80000300800 */
[----:B------:R-:W3:Y:S04]  /*a6750*/  LDL.LU R42, [R1+0x6e64] ;  /* 0x006e6400012a7983 */ /* 0x000ee80000300800 */
[----:B------:R-:W3:Y:S01]  /*a6760*/  LDL.LU R43, [R1+0x6e60] ;  /* 0x006e6000012b7983 */ /* 0x000ee20000300800 */
[----:B------:R-:W-:Y:S08]  /*a6770*/  HMMA.1688.F32.TF32 R28, R28, R76, R64 ;  /* 0x0000004c1c1c723c */ /* 0x000ff00000081040 */
[C---:B------:R-:W-:Y:S08]  /*a6780*/  HMMA.1688.F32.TF32 R64, R220.reuse, R188, R216 ;  /* 0x000000bcdc40723c */ /* 0x040ff000000810d8 */
[C---:B------:R-:W-:Y:S01]  /*a6790*/  HMMA.1688.F32.TF32 R32, R220.reuse, R192, R224 ;  /* 0x000000c0dc20723c */ /* 0x040fe200000810e0 */
[----:B------:R-:W-:Y:S07]  /*a67a0*/  STL.64 [R1+0x6a20], R26 ;  /* 0x006a201a01007387 */ /* 0x000fee0000100a00 */
[----:B------:R-:W-:Y:S01]  /*a67b0*/  HMMA.1688.F32.TF32 R36, R220, R184, R212 ;  /* 0x000000b8dc24723c */ /* 0x000fe200000810d4 */
[----:B------:R1:W-:Y:S04]  /*a67c0*/  STL.64 [R1+0x6a18], R24 ;  /* 0x006a181801007387 */ /* 0x0003e80000100a00 */
[----:B------:R-:W-:Y:S04]  /*a67d0*/  STL.64 [R1+0x6a30], R30 ;  /* 0x006a301e01007387 */ /* 0x000fe80000100a00 */
[----:B------:R1:W-:Y:S06]  /*a67e0*/  STL.64 [R1+0x6a28], R28 ;  /* 0x006a281c01007387 */ /* 0x0003ec0000100a00 */
[----:B------:R-:W-:Y:S04]  /*a67f0*/  STL.64 [R1+0x6a40], R34 ;  /* 0x006a402201007387 */ /* 0x000fe80000100a00 */
[----:B------:R1:W-:Y:S04]  /*a6800*/  STL.64 [R1+0x6a38], R32 ;  /* 0x006a382001007387 */ /* 0x0003e80000100a00 */
[----:B------:R-:W-:Y:S04]  /*a6810*/  STL.64 [R1+0x6a50], R66 ;  /* 0x006a504201007387 */ /* 0x000fe80000100a00 */
[----:B------:R-:W-:Y:S04]  /*a6820*/  STL.64 [R1+0x6a48], R64 ;  /* 0x006a484001007387 */ /* 0x000fe80000100a00 */
[----:B------:R-:W-:Y:S04]  /*a6830*/  STL.64 [R1+0x6a60], R38 ;  /* 0x006a602601007387 */ /* 0x000fe80000100a00 */
[----:B------:R-:W-:Y:S01]  /*a6840*/  STL.64 [R1+0x6a58], R36 ;  /* 0x006a582401007387 */ /* 0x000fe20000100a00 */
[----:B------:R-:W-:Y:S01]  /*a6850*/  IMAD.MOV.U32 R226, RZ, RZ, R53 ;  /* 0x000000ffffe27224 */ /* 0x000fe200078e0035 */
[----:B------:R-:W-:-:S02]  /*a6860*/  MOV R227, R52 ;  /* 0x0000003400e37202 */ /* 0x000fc40000000f00 */
[C---:B------:R-:W-:Y:S08]  /*a6870*/  HMMA.1688.F32.TF32 R52, R220.reuse, R168, R200 ;  /* 0x000000a8dc34723c */ /* 0x040ff000000810c8 */
[C---:B----4-:R-:W-:Y:S08]  /*a6880*/  HMMA.1688.F32.TF32 R44, R220.reuse, R176, R208 ;  /* 0x000000b0dc2c723c */ /* 0x050ff000000810d0 */
[C---:B--2---:R-:W-:Y:S08]  /*a6890*/  HMMA.1688.F32.TF32 R48, R220.reuse, R172, R204 ;  /* 0x000000acdc30723c */ /* 0x044ff000000810cc */
[----:B---3--:R-:W-:Y:S11]  /*a68a0*/  HMMA.1688.F32.TF32 R40, R220, R180, R40 ;  /* 0x000000b4dc28723c */ /* 0x008ff60000081028 */
[----:B------:R-:W-:Y:S11]  /*a68b0*/  @!UPT UIADD3 URZ, URZ, URZ, URZ ;  /* 0x0000003f3f3ff290 */ /* 0x000ff6000fffe03f */
[----:B------:R-:W-:Y:S01]  /*a68c0*/  @!UPT UIADD3 URZ, URZ, URZ, URZ ;  /* 0x0000003f3f3ff290 */ /* 0x000fe2000fffe03f */
[----:B------:R-:W-:Y:S04]  /*a68d0*/  STL.64 [R1+0x6a70], R42 ;  /* 0x006a702a01007387 */ /* 0x000fe80000100a00 */
[----:B------:R-:W-:Y:S04]  /*a68e0*/  STL.64 [R1+0x6a68], R40 ;  /* 0x006a682801007387 */ /* 0x000fe80000100a00 */
[----:B------:R-:W2:Y:S04]  /*a68f0*/  LDL.LU R216, [R1+0x15d0] ;  /* 0x0015d00001d87983 */ /* 0x000ea80000300800 */
[----:B------:R-:W2:Y:S04]  /*a6900*/  LDL.LU R217, [R1+0x15d4] ;  /* 0x0015d40001d97983 */ /* 0x000ea80000300800 */
[----:B------:R-:W2:Y:S04]  /*a6910*/  LDL.LU R218, [R1+0x15d8] ;  /* 0x0015d80001da7983 */ /* 0x000ea80000300800 */
[----:B------:R-:W2:Y:S04]  /*a6920*/  LDL.LU R219, [R1+0x15dc] ;  /* 0x0015dc0001db7983 */ /* 0x000ea80000300800 */
[----:B------:R-:W-:Y:S04]  /*a6930*/  STL.64 [R1+0x6a80], R46 ;  /* 0x006a802e01007387 */ /* 0x000fe80000100a00 */
[----:B------:R-:W-:Y:S04]  /*a6940*/  STL.64 [R1+0x6a78], R44 ;  /* 0x006a782c01007387 */ /* 0x000fe80000100a00 */
[----:B------:R-:W3:Y:S04]  /*a6950*/  LDL.LU R224, [R1+0x15b0] ;  /* 0x0015b00001e07983 */ /* 0x000ee80000300800 */
[----:B------:R-:W3:Y:S04]  /*a6960*/  LDL.LU R225, [R1+0x15b4] ;  /* 0x0015b40001e17983 */ /* 0x000ee80000300800 */
[----:B------:R-:W-:Y:S04]  /*a6970*/  STL.64 [R1+0x6a90], R50 ;  /* 0x006a903201007387 */ /* 0x000fe80000100a00 */
[----:B------:R-:W-:Y:S04]  /*a6980*/  STL.64 [R1+0x6a88], R48 ;  /* 0x006a883001007387 */ /* 0x000fe80000100a00 */
        /* <DEDUP_REMOVED lines=18> */
[----:B------:R-:W-:-:S02]  /*a6ab0*/  IMAD.MOV.U32 R214, RZ, RZ, R57 ;  /* 0x000000ffffd67224 */ /* 0x000fc400078e0039 */
[----:B------:R-:W-:Y:S01]  /*a6ac0*/  IMAD.MOV.U32 R215, RZ, RZ, R56 ;  /* 0x000000ffffd77224 */ /* 0x000fe200078e0038 */
[----:B------:R-:W-:Y:S04]  /*a6ad0*/  STL.64 [R1+0x6aa0], R54 ;  /* 0x006aa03601007387 */ /* 0x000fe80000100a00 */
[----:B------:R-:W-:Y:S01]  /*a6ae0*/  STL.64 [R1+0x6a98], R52 ;  /* 0x006a983401007387 */ /* 0x000fe20000100a00 */
[----:B--2---:R-:W-:Y:S03]  /*a6af0*/  HMMA.1688.F32.TF32 R56, R220, R164, R216 ;  /* 0x000000a4dc38723c */ /* 0x004fe600000810d8 */
[----:B------:R-:W2:Y:S04]  /*a6b00*/  LDL.LU R216, [R1+0x2430] ;  /* 0x0024300001d87983 */ /* 0x000ea80000300800 */
[----:B------:R-:W2:Y:S01]  /*a6b10*/  LDL.LU R217, [R1+0x2434] ;  /* 0x0024340001d97983 */ /* 0x000ea20000300800 */
[----:B------:R-:W-:Y:S01]  /*a6b20*/  MOV R218, R61 ;  /* 0x0000003d00da7202 */ /* 0x000fe20000000f00 */
[----:B------:R-:W-:-:S02]  /*a6b30*/  IMAD.MOV.U32 R219, RZ, RZ, R60 ;  /* 0x000000ffffdb7224 */ /* 0x000fc400078e003c */
[C---:B---3--:R-:W-:Y:S01]  /*a6b40*/  HMMA.1688.F32.TF32 R60, R220.reuse, R160, R224 ;  /* 0x000000a0dc3c723c */ /* 0x048fe200000810e0 */
[----:B------:R-:W-:Y:S04]  /*a6b50*/  LDS R224, [R2+0x8600] ;  /* 0x0086000002e07984 */ /* 0x000fe80000000800 */
[----:B------:R-:W-:Y:S03]  /*a6b60*/  LDS R226, [R2+0xa600] ;  /* 0x00a6000002e27984 */ /* 0x000fe60000000800 */
[C---:B----4-:R-:W-:Y:S08]  /*a6b70*/  HMMA.1688.F32.TF32 R196, R220.reuse, R156, R196 ;  /* 0x0000009cdcc4723c */ /* 0x050ff000000810c4 */
[C---:B------:R-:W-:Y:S01]  /*a6b80*/  HMMA.1688.F32.TF32 R200, R220.reuse, R152, R200 ;  /* 0x00000098dcc8723c */ /* 0x040fe200000810c8 */
[----:B------:R-:W-:Y:S07]  /*a6b90*/  STL.64 [R1+0x6ab0], R58 ;  /* 0x006ab03a01007387 */ /* 0x000fee0000100a00 */
[C---:B------:R-:W-:Y:S01]  /*a6ba0*/  HMMA.1688.F32.TF32 R204, R220.reuse, R68, R204 ;  /* 0x00000044dccc723c */ /* 0x040fe200000810cc */
[----:B------:R-:W-:Y:S07]  /*a6bb0*/  STL.64 [R1+0x6aa8], R56 ;  /* 0x006aa83801007387 */ /* 0x000fee0000100a00 */
        /* <DEDUP_REMOVED lines=20> */
[----:B------:R-:W3:Y:S04]  /*a6d00*/  LDL.LU R228, [R1+0x2390] ;  /* 0x0023900001e47983 */ /* 0x000ee80000300800 */
[----:B------:R-:W3:Y:S04]  /*a6d10*/  LDL.LU R229, [R1+0x2394] ;  /* 0x0023940001e57983 */ /* 0x000ee80000300800 */
[----:B------:R-:W3:Y:S04]  /*a6d20*/  LDL.LU R230, [R1+0x2398] ;  /* 0x0023980001e67983 */ /* 0x000ee80000300800 */
[----:B------:R-:W3:Y:S04]  /*a6d30*/  LDL.LU R231, [R1+0x239c] ;  /* 0x00239c0001e77983 */ /* 0x000ee80000300800 */
[----:B-1----:R-:W4:Y:S04]  /*a6d40*/  LDL.LU R4, [R1+0x23a0] ;  /* 0x0023a00001047983 */ /* 0x002f280000300800 */
        /* <DEDUP_REMOVED lines=42> */
[C---:B--2---:R-:W-:Y:S03]  /*a6ff0*/  HMMA.1688.F32.TF32 R216, R220.reuse, R144, R216 ;  /* 0x00000090dcd8723c */ /* 0x044fe600000810d8 */
[----:B------:R-:W2:Y:S04]  /*a7000*/  LDL.LU R239, [R1+0x238c] ;  /* 0x00238c0001ef7983 */ /* 0x000ea80000300800 */
[----:B------:R-:W2:Y:S04]  /*a7010*/  LDL.LU R244, [R1+0x2370] ;  /* 0x0023700001f47983 */ /* 0x000ea80000300800 */
[----:B------:R-:W2:Y:S04]  /*a7020*/  LDL.LU R245, [R1+0x2374] ;  /* 0x0023740001f57983 */ /* 0x000ea80000300800 */
[----:B------:R-:W2:Y:S04]  /*a7030*/  LDL.LU R246, [R1+0x2378] ;  /* 0x0023780001f67983 */ /* 0x000ea80000300800 */
[----:B------:R-:W2:Y:S04]  /*a7040*/  LDL.LU R247, [R1+0x237c] ;  /* 0x00237c0001f77983 */ /* 0x000ea80000300800 */
[----:B------:R-:W-:Y:S04]  /*a7050*/  STL [R1+0x696c], R216 ;  /* 0x00696cd801007387 */ /* 0x000fe80000100800 */
[----:B------:R-:W-:Y:S04]  /*a7060*/  STL [R1+0x6968], R217 ;  /* 0x006968d901007387 */ /* 0x000fe80000100800 */
[----:B------:R-:W-:Y:S04]  /*a7070*/  STL [R1+0x6964], R218 ;  /* 0x006964da01007387 */ /* 0x000fe80000100800 */
[----:B------:R-:W-:Y:S04]  /*a7080*/  STL [R1+0x6930], R219 ;  /* 0x006930db01007387 */ /* 0x000fe80000100800 */
[----:B------:R-:W-:Y:S04]  /*a7090*/  LDS R225, [R0+0x8600] ;  /* 0x0086000000e17984 */ /* 0x000fe80000000800 */
[----:B------:R-:W1:Y:S01]  /*a70a0*/  LDS R227, [R0+0xa600] ;  /* 0x00a6000000e37984 */ /* 0x000e620000000800 */
[C---:B---3--:R-:W-:Y:S08]  /*a70b0*/  HMMA.1688.F32.TF32 R32, R220.reuse, R140, R28 ;  /* 0x0000008cdc20723c */ /* 0x048ff0000008101c */
[C---:B------:R-:W-:Y:S08]  /*a70c0*/  HMMA.1688.F32.TF32 R28, R220.reuse, R136, R24 ;  /* 0x00000088dc1c723c */ /* 0x040ff00000081018 */
[C---:B----4-:R-:W-:Y:S07]  /*a70d0*/  HMMA.1688.F32.TF32 R24, R220.reuse, R132, R240 ;  /* 0x00000084dc18723c */ /* 0x050fee00000810f0 */
[----:B------:R-:W-:Y:S04]  /*a70e0*/  STL.64 [R1+0x15b0], R32 ;  /* 0x0015b02001007387 */ /* 0x000fe80000100a00 */
[----:B------:R-:W-:Y:S04]  /*a70f0*/  STL.64 [R1+0x15b8], R34 ;  /* 0x0015b82201007387 */ /* 0x000fe80000100a00 */
[----:B------:R-:W3:Y:S04]  /*a7100*/  LDL.LU R240, [R1+0x2350] ;  /* 0x0023500001f07983 */ /* 0x000ee80000300800 */
[----:B------:R-:W-:Y:S04]  /*a7110*/  STL.64 [R1+0x15d0], R28 ;  /* 0x0015d01c01007387 */ /* 0x000fe80000100a00 */
[----:B------:R-:W-:Y:S04]  /*a7120*/  STL.64 [R1+0x15d8], R30 ;  /* 0x0015d81e01007387 */ /* 0x000fe80000100a00 */
[----:B------:R-:W-:Y:S04]  /*a7130*/  STL.64 [R1+0x15f0], R24 ;  /* 0x0015f01801007387 */ /* 0x000fe80000100a00 */
[----:B------:R4:W-:Y:S04]  /*a7140*/  STL.64 [R1+0x15f8], R26 ;  /* 0x0015f81a01007387 */ /* 0x0009e80000100a00 */
[----:B------:R-:W3:Y:S04]  /*a7150*/  LDL.LU R241, [R1+0x2354] ;  /* 0x0023540001f17983 */ /* 0x000ee80000300800 */
[----:B------:R-:W3:Y:S01]  /*a7160*/  LDL.LU R242, [R1+0x2358] ;  /* 0x0023580001f27983 */ /* 0x000ee20000300800 */
[C---:B----4-:R-:W-:Y:S03]  /*a7170*/  HMMA.1688.F32.TF32 R24, R220.reuse, R128, R248 ;  /* 0x00000080dc18723c */ /* 0x050fe600000810f8 */
[----:B------:R-:W3:Y:S04]  /*a7180*/  LDL.LU R243, [R1+0x235c] ;  /* 0x00235c0001f37983 */ /* 0x000ee80000300800 */
[----:B------:R-:W4:Y:S11]  /*a7190*/  LDL.LU R248, [R1+0x2340] ;  /* 0x0023400001f87983 */ /* 0x000f360000300800 */
[----:B------:R-:W-:Y:S05]  /*a71a0*/  @!UPT UIADD3 URZ, URZ, URZ, URZ ;  /* 0x0000003f3f3ff290 */ /* 0x000fea000fffe03f */
[----:B------:R-:W-:Y:S04]  /*a71b0*/  STL.64 [R1+0x1610], R24 ;  /* 0x0016101801007387 */ /* 0x000fe80000100a00 */
[----:B------:R1:W-:Y:S04]  /*a71c0*/  STL.64 [R1+0x1618], R26 ;  /* 0x0016181a01007387 */ /* 0x0003e80000100a00 */
[----:B------:R-:W4:Y:S04]  /*a71d0*/  LDL.LU R249, [R1+0x2344] ;  /* 0x0023440001f97983 */ /* 0x000f280000300800 */
[----:B------:R-:W4:Y:S01]  /*a71e0*/  LDL.LU R250, [R1+0x2348] ;  /* 0x0023480001fa7983 */ /* 0x000f220000300800 */
[C---:B-1----:R-:W-:Y:S03]  /*a71f0*/  HMMA.1688.F32.TF32 R24, R220.reuse, R124, R20 ;  /* 0x0000007cdc18723c */ /* 0x042fe60000081014 */
[----:B------:R-:W4:Y:S05]  /*a7200*/  LDL.LU R251, [R1+0x234c] ;  /* 0x00234c0001fb7983 */ /* 0x000f2a0000300800 */
[C---:B------:R-:W-:Y:S08]  /*a7210*/  HMMA.1688.F32.TF32 R20, R220.reuse, R120, R16 ;  /* 0x00000078dc14723c */ /* 0x040ff00000081010 */
[C---:B------:R-:W-:Y:S08]  /*a7220*/  HMMA.1688.F32.TF32 R16, R220.reuse, R116, R12 ;  /* 0x00000074dc10723c */ /* 0x040ff0000008100c */
        /* <DEDUP_REMOVED lines=11> */
[----:B------:R-:W4:Y:S04]  /*a72e0*/  LDL.LU R228, [R1+0x2330] ;  /* 0x0023300001e47983 */ /* 0x000f280000300800 */
[----:B------:R-:W-:Y:S04]  /*a72f0*/  STL.64 [R1+0x1a30], R8 ;  /* 0x001a300801007387 */ /* 0x000fe80000100a00 */
[----:B------:R-:W-:Y:S04]  /*a7300*/  STL.64 [R1+0x1a38], R10 ;  /* 0x001a380a01007387 */ /* 0x000fe80000100a00 */
[----:B------:R-:W-:Y:S04]  /*a7310*/  STL.64 [R1+0x1aa0], R4 ;  /* 0x001aa00401007387 */ /* 0x000fe80000100a00 */
[----:B------:R2:W-:Y:S04]  /*a7320*/  STL.64 [R1+0x1aa8], R6 ;  /* 0x001aa80601007387 */ /* 0x0005e80000100a00 */
[----:B------:R-:W4:Y:S04]  /*a7330*/  LDL.LU R229, [R1+0x2334] ;  /* 0x0023340001e57983 */ /* 0x000f280000300800 */
[----:B------:R-:W4:Y:S04]  /*a7340*/  LDL.LU R230, [R1+0x2338] ;  /* 0x0023380001e67983 */ /* 0x000f280000300800 */
[----:B------:R-:W4:Y:S01]  /*a7350*/  LDL.LU R231, [R1+0x233c] ;  /* 0x00233c0001e77983 */ /* 0x000f220000300800 */
[C---:B--2---:R-:W-:Y:S08]  /*a7360*/  HMMA.1688.F32.TF32 R4, R220.reuse, R100, R236 ;  /* 0x00000064dc04723c */ /* 0x044ff000000810ec */
[C---:B------:R-:W-:Y:S11]  /*a7370*/  HMMA.1688.F32.TF32 R8, R220.reuse, R96, R244 ;  /* 0x00000060dc08723c */ /* 0x040ff600000810f4 */
[----:B------:R-:W-:Y:S04]  /*a7380*/  @!UPT UIADD3 URZ, URZ, URZ, URZ ;  /* 0x0000003f3f3ff290 */ /* 0x000fe8000fffe03f */
[----:B------:R1:W-:Y:S01]  /*a7390*/  STL [R1+0x1ac0], R4 ;  /* 0x001ac00401007387 */ /* 0x0003e20000100800 */
[----:B------:R-:W-:Y:S01]  /*a73a0*/  IMAD.MOV.U32 R216, RZ, RZ, R5 ;  /* 0x000000ffffd87224 */ /* 0x000fe200078e0005 */
[----:B------:R-:W-:Y:S01]  /*a73b0*/  MOV R217, R6 ;  /* 0x0000000600d97202 */ /* 0x000fe20000000f00 */
[----:B------:R-:W-:Y:S02]  /*a73c0*/  IMAD.MOV.U32 R218, RZ, RZ, R7 ;  /* 0x000000ffffda7224 */ /* 0x000fe400078e0007 */
[----:B-1----:R-:W-:Y:S03]  /*a73d0*/  HMMA.1688.F32.TF32 R4, R220, R92, R232 ;  /* 0x0000005cdc04723c */ /* 0x002fe600000810e8 */
[----:B------:R1:W-:Y:S04]  /*a73e0*/  STL [R1+0x6978], R218 ;  /* 0x006978da01007387 */ /* 0x0003e80000100800 */
[----:B------:R2:W-:Y:S04]  /*a73f0*/  STL [R1+0x6974], R217 ;  /* 0x006974d901007387 */ /* 0x0005e80000100800 */
[----:B------:R1:W-:Y:S04]  /*a7400*/  STL [R1+0x6970], R216 ;  /* 0x006970d801007387 */ /* 0x0003e80000100800 */
[----:B------:R-:W-:Y:S04]  /*a7410*/  STL.64 [R1+0x1ae0], R8 ;  /* 0x001ae00801007387 */ /* 0x000fe80000100a00 */
[----:B------:R-:W-:Y:S04]  /*a7420*/  STL.64 [R1+0x1ae8], R10 ;  /* 0x001ae80a01007387 */ /* 0x000fe80000100a00 */
[----:B------:R3:W-:Y:S01]  /*a7430*/  STL [R1+0x1b00], R4 ;  /* 0x001b000401007387 */ /* 0x0007e20000100800 */
[----:B-1----:R-:W-:Y:S01]  /*a7440*/  IMAD.MOV.U32 R218, RZ, RZ, R5 ;  /* 0x000000ffffda7224 */ /* 0x002fe200078e0005 */
[----:B--2---:R-:W-:Y:S01]  /*a7450*/  MOV R217, R6 ;  /* 0x0000000600d97202 */ /* 0x004fe20000000f00 */
[----:B------:R-:W-:-:S05]  /*a7460*/  IMAD.MOV.U32 R216, RZ, RZ, R7 ;  /* 0x000000ffffd87224 */ /* 0x000fca00078e0007 */
[----:B------:R-:W-:Y:S04]  /*a7470*/  STL [R1+0x6984], R216 ;  /* 0x006984d801007387 */ /* 0x000fe80000100800 */
[----:B------:R-:W-:Y:S04]  /*a7480*/  STL [R1+0x6980], R217 ;  /* 0x006980d901007387 */ /* 0x000fe80000100800 */
[----:B------:R-:W-:Y:S04]  /*a7490*/  STL [R1+0x697c], R218 ;  /* 0x00697cda01007387 */ /* 0x000fe80000100800 */
[----:B------:R-:W2:Y:S01]  /*a74a0*/  LDL.LU R244, [R1+0x1b50] ;  /* 0x001b500001f47983 */ /* 0x000ea20000300800 */
[C---:B---3--:R-:W-:Y:S11]  /*a74b0*/  HMMA.1688.F32.TF32 R4, R220.reuse, R88, R240 ;  /* 0x00000058dc04723c */ /* 0x048ff600000810f0 */
[----:B------:R-:W-:Y:S11]  /*a74c0*/  @!UPT UIADD3 URZ, URZ, URZ, URZ ;  /* 0x0000003f3f3ff290 */ /* 0x000ff6000fffe03f */
[----:B------:R-:W-:Y:S01]  /*a74d0*/  @!UPT UIADD3 URZ, URZ, URZ, URZ ;  /* 0x0000003f3f3ff290 */ /* 0x000fe2000fffe03f */
[----:B------:R-:W-:Y:S04]  /*a74e0*/  STL.64 [R1+0x1b20], R4 ;  /* 0x001b200401007387 */ /* 0x000fe80000100a00 */
[----:B------:R4:W-:Y:S04]  /*a74f0*/  STL.64 [R1+0x1b28], R6 ;  /* 0x001b280601007387 */ /* 0x0009e80000100a00 */
[----:B------:R-:W2:Y:S04]  /*a7500*/  LDL.LU R245, [R1+0x1b54] ;  /* 0x001b540001f57983 */ /* 0x000ea80000300800 */
[----:B------:R-:W2:Y:S01]  /*a7510*/  LDL.LU R246, [R1+0x1b58] ;  /* 0x001b580001f67983 */ /* 0x000ea20000300800 */
[----:B----4-:R-:W-:Y:S03]  /*a7520*/  HMMA.1688.F32.TF32 R4, R220, R84, R248 ;  /* 0x00000054dc04723c */ /* 0x010fe600000810f8 */
[----:B------:R-:W2:Y:S04]  /*a7530*/  LDL.LU R247, [R1+0x1b5c] ;  /* 0x001b5c0001f77983 */ /* 0x000ea80000300800 */
[----:B------:R-:W3:Y:S04]  /*a7540*/  LDL.LU R232, [R1+0x2320] ;  /* 0x0023200001e87983 */ /* 0x000ee80000300800 */
[----:B------:R-:W3:Y:S04]  /*a7550*/  LDL.LU R233, [R1+0x2324] ;  /* 0x0023240001e97983 */ /* 0x000ee80000300800 */
[----:B------:R-:W3:Y:S04]  /*a7560*/  LDL.LU R234, [R1+0x2328] ;  /* 0x0023280001ea7983 */ /* 0x000ee80000300800 */
[----:B------:R-:W3:Y:S05]  /*a7570*/  LDL.LU R235, [R1+0x232c] ;  /* 0x00232c0001eb7983 */ /* 0x000eea0000300800 */
[----:B------:R-:W-:Y:S01]  /*a7580*/  IMAD.MOV.U32 R212, RZ, RZ, R4 ;  /* 0x000000ffffd47224 */ /* 0x000fe200078e0004 */
[----:B------:R-:W-:Y:S01]  /*a7590*/  MOV R213, R5 ;  /* 0x0000000500d57202 */ /* 0x000fe20000000f00 */
[----:B------:R-:W-:-:S02]  /*a75a0*/  IMAD.MOV.U32 R214, RZ, RZ, R6 ;  /* 0x000000ffffd67224 */ /* 0x000fc400078e0006 */
[----:B------:R-:W-:-:S05]  /*a75b0*/  IMAD.MOV.U32 R208, RZ, RZ, R7 ;  /* 0x000000ffffd07224 */ /* 0x000fca00078e0007 */
[----:B------:R-:W-:Y:S04]  /*a75c0*/  STL [R1+0x6994], R208 ;  /* 0x006994d001007387 */ /* 0x000fe80000100800 */
[----:B------:R-:W-:Y:S04]  /*a75d0*/  STL [R1+0x6990], R214 ;  /* 0x006990d601007387 */ /* 0x000fe80000100800 */
[----:B------:R-:W-:Y:S04]  /*a75e0*/  STL [R1+0x698c], R213 ;  /* 0x00698cd501007387 */ /* 0x000fe80000100800 */
[----:B------:R-:W-:Y:S01]  /*a75f0*/  STL [R1+0x6988], R212 ;  /* 0x006988d401007387 */ /* 0x000fe20000100800 */
[----:B------:R-:W-:Y:S11]  /*a7600*/  HMMA.1688.F32.TF32 R4, R220, R80, R228 ;  /* 0x00000050dc04723c */ /* 0x000ff600000810e4 */
[----:B------:R-:W-:Y:S11]  /*a7610*/  @!UPT UIADD3 URZ, URZ, URZ, URZ ;  /* 0x0000003f3f3ff290 */ /* 0x000ff6000fffe03f */
[----:B------:R-:W-:Y:S01]  /*a7620*/  @!UPT UIADD3 URZ, URZ, URZ, URZ ;  /* 0x0000003f3f3ff290 */ /* 0x000fe2000fffe03f */
[----:B------:R2:W-:Y:S04]  /*a7630*/  STL [R1+0x1b60], R4 ;  /* 0x001b600401007387 */ /* 0x0005e80000100800 */
        /* <DEDUP_REMOVED lines=12> */
[----:B------:R-:W-:Y:S01]  /*a7700*/  MOV R216, R5 ;  /* 0x0000000500d87202 */ /* 0x000fe20000000f00 */
[----:B------:R-:W-:-:S02]  /*a7710*/  IMAD.MOV.U32 R217, RZ, RZ, R6 ;  /* 0x000000ffffd97224 */ /* 0x000fc400078e0006 */
[----:B------:R-:W-:-:S05]  /*a7720*/  IMAD.MOV.U32 R218, RZ, RZ, R7 ;  /* 0x000000ffffda7224 */ /* 0x000fca00078e0007 */
[----:B------:R-:W-:Y:S04]  /*a7730*/  STL [R1+0x69a0], R218 ;  /* 0x0069a0da01007387 */ /* 0x000fe80000100800 */
[----:B------:R-:W-:Y:S04]  /*a7740*/  STL [R1+0x699c], R217 ;  /* 0x00699cd901007387 */ /* 0x000fe80000100800 */
[----:B------:R-:W-:Y:S01]  /*a7750*/  STL [R1+0x6998], R216 ;  /* 0x006998d801007387 */ /* 0x000fe20000100800 */
[----:B--2---:R-:W-:Y:S03]  /*a7760*/  HMMA.1688.F32.TF32 R4, R220, R76, R244 ;  /* 0x0000004cdc04723c */ /* 0x004fe600000810f4 */
[----:B------:R-:W-:Y:S04]  /*a7770*/  LDS R220, [R2+0x8680] ;  /* 0x0086800002dc7984 */ /* 0x000fe80000000800 */
[----:B------:R-:W-:Y:S04]  /*a7780*/  LDS R222, [R2+0xa680] ;  /* 0x00a6800002de7984 */ /* 0x000fe80000000800 */
[----:B------:R-:W-:Y:S04]  /*a7790*/  LDS R221, [R0+0x8680] ;  /* 0x0086800000dd7984 */ /* 0x000fe80000000800 */
[----:B------:R-:W1:Y:S09]  /*a77a0*/  LDS R223, [R0+0xa680] ;  /* 0x00a6800000df7984 */ /* 0x000e720000000800 */
[----:B------:R-:W-:Y:S01]  /*a77b0*/  MOV R208, R4 ;  /* 0x0000000400d07202 */ /* 0x000fe20000000f00 */
[----:B------:R-:W-:Y:S01]  /*a77c0*/  IMAD.MOV.U32 R214, RZ, RZ, R5 ;  /* 0x000000ffffd67224 */ /* 0x000fe200078e0005 */
[----:B------:R-:W-:Y:S01]  /*a77d0*/  MOV R212, R7 ;  /* 0x0000000700d47202 */ /* 0x000fe20000000f00 */
[----:B------:R-:W-:-:S02]  /*a77e0*/  IMAD.MOV.U32 R213, RZ, RZ, R6 ;  /* 0x000000ffffd57224 */ /* 0x000fc400078e0006 */
[C---:B---3--:R-:W-:Y:S11]  /*a77f0*/  HMMA.1688.F32.TF32 R4, R224.reuse, R192, R232 ;  /* 0x000000c0e004723c */ /* 0x048ff600000810e8 */
[----:B------:R-:W-:Y:S11]  /*a7800*/  @!UPT UIADD3 URZ, URZ, URZ, URZ ;  /* 0x0000003f3f3ff290 */ /* 0x000ff6000fffe03f */
[----:B------:R-:W-:Y:S02]  /*a7810*/  @!UPT UIADD3 URZ, URZ, URZ, URZ ;  /* 0x0000003f3f3ff290 */ /* 0x000fe4000fffe03f */
[----:B------:R-:W-:Y:S01]  /*a7820*/  IMAD.MOV.U32 R209, RZ, RZ, R4 ;  /* 0x000000ffffd17224 */ /* 0x000fe200078e0004 */
[----:B------:R-:W-:Y:S01]  /*a7830*/  MOV R211, R6 ;  /* 0x0000000600d37202 */ /* 0x000fe20000000f00 */
[----:B------:R-:W-:Y:S02]  /*a7840*/  IMAD.MOV.U32 R210, RZ, RZ, R5 ;  /* 0x000000ffffd27224 */ /* 0x000fe400078e0005 */
[----:B------:R-:W-:Y:S01]  /*a7850*/  IMAD.MOV.U32 R204, RZ, RZ, R7 ;  /* 0x000000ffffcc7224 */ /* 0x000fe200078e0007 */
[----:B------:R-:W-:Y:S04]  /*a7860*/  STL [R1+0x69b0], R212 ;  /* 0x0069b0d401007387 */ /* 0x000fe80000100800 */
[----:B------:R-:W-:Y:S04]  /*a7870*/  STL [R1+0x69ac], R208 ;  /* 0x0069acd001007387 */ /* 0x000fe80000100800 */
[----:B------:R-:W-:Y:S04]  /*a7880*/  STL [R1+0x69a8], R214 ;  /* 0x0069a8d601007387 */ /* 0x000fe80000100800 */
[----:B------:R2:W-:Y:S04]  /*a7890*/  STL [R1+0x69a4], R213 ;  /* 0x0069a4d501007387 */ /* 0x0005e80000100800 */
[----:B------:R-:W-:Y:S04]  /*a78a0*/  STL [R1+0x69c0], R204 ;  /* 0x0069c0cc01007387 */ /* 0x000fe80000100800 */
[----:B------:R-:W-:Y:S04]  /*a78b0*/  STL [R1+0x69bc], R211 ;  /* 0x0069bcd301007387 */ /* 0x000fe80000100800 */
[----:B------:R-:W-:Y:S01]  /*a78c0*/  STL [R1+0x69b8], R210 ;  /* 0x0069b8d201007387 */ /* 0x000fe20000100800 */
[C---:B----4-:R-:W-:Y:S11]  /*a78d0*/  HMMA.1688.F32.TF32 R4, R224.reuse, R188, R240 ;  /* 0x000000bce004723c */ /* 0x050ff600000810f0 */
[----:B------:R-:W-:Y:S11]  /*a78e0*/  @!UPT UIADD3 URZ, URZ, URZ, URZ ;  /* 0x0000003f3f3ff290 */ /* 0x000ff6000fffe03f */
[----:B------:R-:W-:Y:S02]  /*a78f0*/  @!UPT UIADD3 URZ, URZ, URZ, URZ ;  /* 0x0000003f3f3ff290 */ /* 0x000fe4000fffe03f */
[----:B------:R-:W-:Y:S01]  /*a7900*/  IMAD.MOV.U32 R205, RZ, RZ, R4 ;  /* 0x000000ffffcd7224 */ /* 0x000fe200078e0004 */
[----:B------:R-:W-:Y:S01]  /*a7910*/  MOV R206, R5 ;  /* 0x0000000500ce7202 */ /* 0x000fe20000000f00 */
[----:B------:R-:W-:Y:S02]  /*a7920*/  IMAD.MOV.U32 R207, RZ, RZ, R6 ;  /* 0x000000ffffcf7224 */ /* 0x000fe400078e0006 */
[----:B------:R-:W-:Y:S02]  /*a7930*/  IMAD.MOV.U32 R215, RZ, RZ, R7 ;  /* 0x000000ffffd77224 */ /* 0x000fe400078e0007 */
[C---:B------:R-:W-:Y:S01]  /*a7940*/  HMMA.1688.F32.TF32 R4, R224.reuse, R184, R248 ;  /* 0x000000b8e004723c */ /* 0x040fe200000810f8 */
[----:B------:R3:W-:Y:S04]  /*a7950*/  STL [R1+0x69b4], R209 ;  /* 0x0069b4d101007387 */ /* 0x0007e80000100800 */
[----:B------:R4:W-:Y:S04]  /*a7960*/  STL [R1+0x69c4], R205 ;  /* 0x0069c4cd01007387 */ /* 0x0009e80000100800 */
[----:B------:R-:W4:Y:S04]  /*a7970*/  LDL.LU R248, [R1+0x1f60] ;  /* 0x001f600001f87983 */ /* 0x000f280000300800 */
[----:B------:R-:W4:Y:S04]  /*a7980*/  LDL.LU R249, [R1+0x1f64] ;  /* 0x001f640001f97983 */ /* 0x000f280000300800 */
[----:B------:R-:W4:Y:S04]  /*a7990*/  LDL.LU R250, [R1+0x1f68] ;  /* 0x001f680001fa7983 */ /* 0x000f280000300800 */
[----:B------:R-:W4:Y:S03]  /*a79a0*/  LDL.LU R251, [R1+0x1f6c] ;  /* 0x001f6c0001fb7983 */ /* 0x000f260000300800 */
[----:B--2---:R-:W-:Y:S01]  /*a79b0*/  MOV R213, R4 ;  /* 0x0000000400d57202 */ /* 0x004fe20000000f00 */
[----:B------:R-:W-:Y:S01]  /*a79c0*/  IMAD.MOV.U32 R218, RZ, RZ, R5 ;  /* 0x000000ffffda7224 */ /* 0x000fe200078e0005 */
[----:B------:R-:W-:Y:S01]  /*a79d0*/  MOV R216, R7 ;  /* 0x0000000700d87202 */ /* 0x000fe20000000f00 */
[----:B------:R-:W-:Y:S01]  /*a79e0*/  IMAD.MOV.U32 R217, RZ, RZ, R6 ;  /* 0x000000ffffd97224 */ /* 0x000fe200078e0006 */
[----:B------:R-:W2:Y:S01]  /*a79f0*/  LDL.LU R240, [R1+0x1f70] ;  /* 0x001f700001f07983 */ /* 0x000ea20000300800 */
[----:B------:R-:W-:Y:S03]  /*a7a00*/  HMMA.1688.F32.TF32 R4, R224, R180, R228 ;  /* 0x000000b4e004723c */ /* 0x000fe600000810e4 */
[----:B------:R-:W2:Y:S04]  /*a7a10*/  LDL.LU R241, [R1+0x1f74] ;  /* 0x001f740001f17983 */ /* 0x000ea80000300800 */
[----:B------:R-:W2:Y:S04]  /*a7a20*/  LDL.LU R242, [R1+0x1f78] ;  /* 0x001f780001f27983 */ /* 0x000ea80000300800 */
[----:B------:R-:W2:Y:S04]  /*a7a30*/  LDL.LU R243, [R1+0x1f7c] ;  /* 0x001f7c0001f37983 */ /* 0x000ea80000300800 */
[----:B------:R-:W2:Y:S04]  /*a7a40*/  LDL.LU R232, [R1+0x1f80] ;  /* 0x001f800001e87983 */ /* 0x000ea80000300800 */
[----:B------:R-:W2:Y:S04]  /*a7a50*/  LDL.LU R233, [R1+0x1f84] ;  /* 0x001f840001e97983 */ /* 0x000ea80000300800 */
[----:B------:R-:W2:Y:S04]  /*a7a60*/  LDL.LU R234, [R1+0x1f88] ;  /* 0x001f880001ea7983 */ /* 0x000ea80000300800 */
[----:B------:R-:W2:Y:S01]  /*a7a70*/  LDL.LU R235, [R1+0x1f8c] ;  /* 0x001f8c0001eb7983 */ /* 0x000ea20000300800 */
[----:B---3--:R-:W-:-:S03]  /*a7a80*/  IMAD.MOV.U32 R209, RZ, RZ, R4 ;  /* 0x000000ffffd17224 */ /* 0x008fc600078e0004 */
[----:B------:R-:W3:Y:S01]  /*a7a90*/  LDL.LU R236, [R1+0x1fa0] ;  /* 0x001fa00001ec7983 */ /* 0x000ee20000300800 */
[----:B------:R-:W-:-:S03]  /*a7aa0*/  IMAD.MOV.U32 R212, RZ, RZ, R5 ;  /* 0x000000ffffd47224 */ /* 0x000fc600078e0005 */
[----:B------:R-:W3:Y:S01]  /*a7ab0*/  LDL.LU R237, [R1+0x1fa4] ;  /* 0x001fa40001ed7983 */ /* 0x000ee20000300800 */
[----:B------:R-:W-:-:S03]  /*a7ac0*/  MOV R208, R6 ;  /* 0x0000000600d07202 */ /* 0x000fc60000000f00 */
[----:B------:R-:W3:Y:S01]  /*a7ad0*/  LDL.LU R238, [R1+0x1fa8] ;  /* 0x001fa80001ee7983 */ /* 0x000ee20000300800 */
[----:B------:R-:W-:-:S03]  /*a7ae0*/  IMAD.MOV.U32 R214, RZ, RZ, R7 ;  /* 0x000000ffffd67224 */ /* 0x000fc600078e0007 */
        /* <DEDUP_REMOVED lines=57> */
[----:B------:R-:W-:Y:S04]  /*a7e80*/  STL.64 [R1+0x6af0], R214 ;  /* 0x006af0d601007387 */ /* 0x000fe80000100a00 */
[----:B------:R-:W-:Y:S01]  /*a7e90*/  STL.64 [R1+0x6ae8], R212 ;  /* 0x006ae8d401007387 */ /* 0x000fe20000100a00 */
[C---:B--2---:R-:W-:Y:S08]  /*a7ea0*/  HMMA.1688.F32.TF32 R4, R224.reuse, R140, R4 ;  /* 0x0000008ce004723c */ /* 0x044ff00000081004 */
[C---:B---3--:R-:W-:Y:S08]  /*a7eb0*/  HMMA.1688.F32.TF32 R8, R224.reuse, R144, R8 ;  /* 0x00000090e008723c */ /* 0x048ff00000081008 */
[C---:B----4-:R-:W-:Y:S08]  /*a7ec0*/  HMMA.1688.F32.TF32 R16, R224.reuse, R72, R16 ;  /* 0x00000048e010723c */ /* 0x050ff00000081010 */
[C---:B------:R-:W-:Y:S08]  /*a7ed0*/  HMMA.1688.F32.TF32 R20, R224.reuse, R68, R20 ;  /* 0x00000044e014723c */ /* 0x040ff00000081014 */
[C---:B------:R-:W-:Y:S08]  /*a7ee0*/  HMMA.1688.F32.TF32 R44, R224.reuse, R176, R44 ;  /* 0x000000b0e02c723c */ /* 0x040ff0000008102c */
[----:B------:R-:W-:Y:S11]  /*a7ef0*/  HMMA.1688.F32.TF32 R40, R224, R172, R40 ;  /* 0x000000ace028723c */ /* 0x000ff60000081028 */
[----:B------:R-:W-:Y:S05]  /*a7f00*/  @!UPT UIADD3 URZ, URZ, URZ, URZ ;  /* 0x0000003f3f3ff290 */ /* 0x000fea000fffe03f */
[----:B------:R-:W-:Y:S02]  /*a7f10*/  IMAD.MOV.U32 R211, RZ, RZ, R46 ;  /* 0x000000ffffd37224 */ /* 0x000fe400078e002e */
[----:B------:R-:W-:Y:S01]  /*a7f20*/  IMAD.MOV.U32 R210, RZ, RZ, R47 ;  /* 0x000000ffffd27224 */ /* 0x000fe200078e002f */
[----:B------:R-:W-:Y:S01]  /*a7f30*/  MOV R204, R45 ;  /* 0x0000002d00cc7202 */ /* 0x000fe20000000f00 */
[----:B------:R-:W-:-:S03]  /*a7f40*/  IMAD.MOV.U32 R205, RZ, RZ, R44 ;  /* 0x000000ffffcd7224 */ /* 0x000fc600078e002c */
[----:B------:R-:W-:Y:S04]  /*a7f50*/  STL.64 [R1+0x6b10], R210 ;  /* 0x006b10d201007387 */ /* 0x000fe80000100a00 */
[----:B------:R-:W-:Y:S04]  /*a7f60*/  STL.64 [R1+0x6b08], R208 ;  /* 0x006b08d001007387 */ /* 0x000fe80000100a00 */
[----:B------:R-:W-:Y:S04]  /*a7f70*/  STL.64 [R1+0x6b00], R206 ;  /* 0x006b00ce01007387 */ /* 0x000fe80000100a00 */
[----:B------:R-:W-:Y:S04]  /*a7f80*/  STL.64 [R1+0x6af8], R204 ;  /* 0x006af8cc01007387 */ /* 0x000fe80000100a00 */
[----:B------:R-:W-:Y:S01]  /*a7f90*/  STL [R1+0x2304], R41 ;  /* 0x0023042901007387 */ /* 0x000fe20000100800 */
[----:B------:R-:W-:-:S03]  /*a7fa0*/  MOV R219, R40 ;  /* 0x0000002800db7202 */ /* 0x000fc60000000f00 */
[----:B------:R2:W-:Y:S01]  /*a7fb0*/  STL.64 [R1+0x2308], R42 ;  /* 0x0023082a01007387 */ /* 0x0005e20000100a00 */
[C---:B------:R-:W-:Y:S08]  /*a7fc0*/  HMMA.1688.F32.TF32 R32, R224.reuse, R160, R32 ;  /* 0x000000a0e020723c */ /* 0x040ff00000081020 */
[C---:B--2---:R-:W-:Y:S08]  /*a7fd0*/  HMMA.1688.F32.TF32 R40, R224.reuse, R168, R36 ;  /* 0x000000a8e028723c */ /* 0x044ff00000081024 */
[C---:B------:R-:W-:Y:S08]  /*a7fe0*/  HMMA.1688.F32.TF32 R36, R224.reuse, R164, R64 ;  /* 0x000000a4e024723c */ /* 0x040ff00000081040 */
[C---:B------:R-:W-:Y:S08]  /*a7ff0*/  HMMA.1688.F32.TF32 R28, R224.reuse, R156, R28 ;  /* 0x0000009ce01c723c */ /* 0x040ff0000008101c */
        /* <DEDUP_REMOVED lines=22> */
[C---:B--2---:R-:W-:Y:S03]  /*a8160*/  HMMA.1688.F32.TF32 R12, R224.reuse, R136, R236 ;  /* 0x00000088e00c723c */ /* 0x044fe600000810ec */
[----:B------:R-:W-:Y:S04]  /*a8170*/  STL.64 [R1+0x2260], R4 ;  /* 0x0022600401007387 */ /* 0x000fe80000100a00 */
[----:B------:R2:W-:Y:S01]  /*a8180*/  STL.64 [R1+0x2268], R6 ;  /* 0x0022680601007387 */ /* 0x0005e20000100a00 */
[C---:B---3--:R-:W-:Y:S08]  /*a8190*/  HMMA.1688.F32.TF32 R8, R224.reuse, R132, R244 ;  /* 0x00000084e008723c */ /* 0x048ff000000810f4 */
[C---:B--2---:R-:W-:Y:S07]  /*a81a0*/  HMMA.1688.F32.TF32 R4, R224.reuse, R128, R232 ;  /* 0x00000080e004723c */ /* 0x044fee00000810e8 */
        /* <DEDUP_REMOVED lines=79> */
[----:B------:R-:W1:Y:S04]  /*a86a0*/  LDL.LU R24, [R1+0x1ea0] ;  /* 0x001ea00001187983 */ /* 0x000e680000300800 */
[----:B------:R-:W1:Y:S04]  /*a86b0*/  LDL.LU R25, [R1+0x1ea4] ;  /* 0x001ea40001197983 */ /* 0x000e680000300800 */
[----:B------:R-:W1:Y:S04]  /*a86c0*/  LDL.LU R26, [R1+0x1ea8] ;  /* 0x001ea800011a7983 */ /* 0x000e680000300800 */
        /* <DEDUP_REMOVED lines=10> */
[C---:B--2---:R-:W-:Y:S11]  /*a8770*/  HMMA.1688.F32.TF32 R60, R224.reuse, R112, R228 ;  /* 0x00000070e03c723c */ /* 0x044ff600000810e4 */
[----:B------:R-:W-:Y:S11]  /*a8780*/  @!UPT UIADD3 URZ, URZ, URZ, URZ ;  /* 0x0000003f3f3ff290 */ /* 0x000ff6000fffe03f */
[----:B------:R-:W-:Y:S01]  /*a8790*/  @!UPT UIADD3 URZ, URZ, URZ, URZ ;  /* 0x0000003f3f3ff290 */ /* 0x000fe2000fffe03f */
[----:B------:R-:W-:Y:S04]  /*a87a0*/  STL.64 [R1+0x21f0], R60 ;  /* 0x0021f03c01007387 */ /* 0x000fe80000100a00 */
[----:B------:R3:W-:Y:S04]  /*a87b0*/  STL.64 [R1+0x21f8], R62 ;  /* 0x0021f83e01007387 */ /* 0x0007e80000100a00 */
[----:B------:R-:W2:Y:S04]  /*a87c0*/  LDL.LU R241, [R1+0x1bc4] ;  /* 0x001bc40001f17983 */ /* 0x000ea80000300800 */
[----:B------:R-:W2:Y:S04]  /*a87d0*/  LDL R242, [R1+0x1bc8] ;  /* 0x001bc80001f27983 */ /* 0x000ea80000100800 */
[----:B------:R-:W2:Y:S04]  /*a87e0*/  LDL R243, [R1+0x1bcc] ;  /* 0x001bcc0001f37983 */ /* 0x000ea80000100800 */
        /* <DEDUP_REMOVED lines=8> */
[C---:B---3--:R-:W-:Y:S08]  /*a8870*/  HMMA.1688.F32.TF32 R60, R224.reuse, R108, R56 ;  /* 0x0000006ce03c723c */ /* 0x048ff00000081038 */
[C---:B------:R-:W-:Y:S08]  /*a8880*/  HMMA.1688.F32.TF32 R56, R224.reuse, R104, R52 ;  /* 0x00000068e038723c */ /* 0x040ff00000081034 */
[C---:B------:R-:W-:Y:S08]  /*a8890*/  HMMA.1688.F32.TF32 R52, R224.reuse, R100, R48 ;  /* 0x00000064e034723c */ /* 0x040ff00000081030 */
[C---:B------:R-:W-:Y:S08]  /*a88a0*/  HMMA.1688.F32.TF32 R48, R224.reuse, R96, R44 ;  /* 0x00000060e030723c */ /* 0x040ff0000008102c */
[C---:B------:R-:W-:Y:S08]  /*a88b0*/  HMMA.1688.F32.TF32 R44, R224.reuse, R92, R40 ;  /* 0x0000005ce02c723c */ /* 0x040ff00000081028 */
[C---:B----4-:R-:W-:Y:S08]  /*a88c0*/  HMMA.1688.F32.TF32 R40, R224.reuse, R88, R36 ;  /* 0x00000058e028723c */ /* 0x050ff00000081024 */
[C---:B------:R-:W-:Y:S08]  /*a88d0*/  HMMA.1688.F32.TF32 R36, R224.reuse, R84, R64 ;  /* 0x00000054e024723c */ /* 0x040ff00000081040 */
[C---:B------:R-:W-:Y:S01]  /*a88e0*/  HMMA.1688.F32.TF32 R32, R224.reuse, R80, R32 ;  /* 0x00000050e020723c */ /* 0x040fe20000081020 */
[----:B------:R-:W-:Y:S07]  /*a88f0*/  STL.64 [R1+0x21e0], R60 ;  /* 0x0021e03c01007387 */ /* 0x000fee0000100a00 */
[----:B------:R-:W-:Y:S01]  /*a8900*/  HMMA.1688.F32.TF32 R28, R224, R76, R28 ;  /* 0x0000004ce01c723c */ /* 0x000fe2000008101c */
[----:B------:R-:W-:Y:S07]  /*a8910*/  STL.64 [R1+0x21e8], R62 ;  /* 0x0021e83e01007387 */ /* 0x000fee0000100a00 */
[C---:B-1----:R-:W-:Y:S01]  /*a8920*/  HMMA.1688.F32.TF32 R24, R220.reuse, R192, R24 ;  /* 0x000000c0dc18723c */ /* 0x042fe20000081018 */
        /* <DEDUP_REMOVED lines=34> */
[C---:B---3--:R-:W-:Y:S03]  /*a8b50*/  HMMA.1688.F32.TF32 R8, R220.reuse, R164, R244 ;  /* 0x000000a4dc08723c */ /* 0x048fe600000810f4 */
[----:B------:R-:W-:Y:S04]  /*a8b60*/  LDS R224, [R2+0x8700] ;  /* 0x0087000002e07984 */ /* 0x000fe80000000800 */
[----:B------:R-:W-:Y:S01]  /*a8b70*/  LDS R226, [R2+0xa700] ;  /* 0x00a7000002e27984 */ /* 0x000fe20000000800 */
[C---:B-1----:R-:W-:Y:S03]  /*a8b80*/  HMMA.1688.F32.TF32 R4, R220.reuse, R160, R232 ;  /* 0x000000a0dc04723c */ /* 0x042fe600000810e8 */
[----:B------:R-:W-:Y:S04]  /*a8b90*/  LDS R225, [R0+0x8700] ;  /* 0x0087000000e17984 */ /* 0x000fe80000000800 */
[----:B------:R-:W1:Y:S04]  /*a8ba0*/  LDS R227, [R0+0xa700] ;  /* 0x00a7000000e37984 */ /* 0x000e680000000800 */
        /* <DEDUP_REMOVED lines=8> */
[C---:B--2---:R-:W-:Y:S02]  /*a8c30*/  HMMA.1688.F32.TF32 R4, R220.reuse, R156, R240 ;  /* 0x0000009cdc04723c */ /* 0x044fe400000810f0 */
[----:B------:R-:W-:Y:S04]  /*a8c40*/  STL.64 [R1+0x6e48], R158 ;  /* 0x006e489e01007387 */ /* 0x000fe80000100a00 */
[----:B------:R-:W-:Y:S11]  /*a8c50*/  STL.64 [R1+0x6e40], R156 ;  /* 0x006e409c01007387 */ /* 0x000ff60000100a00 */
[----:B------:R-:W-:Y:S06]  /*a8c60*/  @!UPT UIADD3 URZ, URZ, URZ, URZ ;  /* 0x0000003f3f3ff290 */ /* 0x000fec000fffe03f */
[----:B------:R-:W-:Y:S04]  /*a8c70*/  STL.64 [R1+0x2160], R4 ;  /* 0x0021600401007387 */ /* 0x000fe80000100a00 */
[----:B------:R2:W-:Y:S02]  /*a8c80*/  STL.64 [R1+0x2168], R6 ;  /* 0x0021680601007387 */ /* 0x0005e40000100a00 */
[C---:B--2---:R-:W-:Y:S02]  /*a8c90*/  HMMA.1688.F32.TF32 R4, R220.reuse, R152, R248 ;  /* 0x00000098dc04723c */ /* 0x044fe400000810f8 */
[----:B------:R-:W-:Y:S04]  /*a8ca0*/  STL.64 [R1+0x6e38], R154 ;  /* 0x006e389a01007387 */ /* 0x000fe80000100a00 */
[----:B------:R-:W-:Y:S11]  /*a8cb0*/  STL.64 [R1+0x6e30], R152 ;  /* 0x006e309801007387 */ /* 0x000ff60000100a00 */
[----:B------:R-:W-:Y:S06]  /*a8cc0*/  @!UPT UIADD3 URZ, URZ, URZ, URZ ;  /* 0x0000003f3f3ff290 */ /* 0x000fec000fffe03f */
[----:B------:R-:W-:Y:S04]  /*a8cd0*/  STL.64 [R1+0x2150], R4 ;  /* 0x0021500401007387 */ /* 0x000fe80000100a00 */
[----:B------:R2:W-:Y:S04]  /*a8ce0*/  STL.64 [R1+0x2158], R6 ;  /* 0x0021580601007387 */ /* 0x0005e80000100a00 */
[----:B------:R-:W3:Y:S01]  /*a8cf0*/  LDL.LU R248, [R1+0x1970] ;  /* 0x0019700001f87983 */ /* 0x000ee20000300800 */
[C---:B--2---:R-:W-:Y:S11]  /*a8d00*/  HMMA.1688.F32.TF32 R4, R220.reuse, R68, R228 ;  /* 0x00000044dc04723c */ /* 0x044ff600000810e4 */
        /* <DEDUP_REMOVED lines=99> */
[----:B--2---:R-:W1:Y:S04]  /*a9340*/  LDL.LU R4, [R1+0x19c0] ;  /* 0x0019c00001047983 */ /* 0x004e680000300800 */
[----:B------:R-:W1:Y:S04]  /*a9350*/  LDL.LU R5, [R1+0x19c4] ;  /* 0x0019c40001057983 */ /* 0x000e680000300800 */
[----:B----4-:R-:W1:Y:S04]  /*a9360*/  LDL.LU R6, [R1+0x19c8] ;  /* 0x0019c80001067983 */ /* 0x010e680000300800 */
        /* <DEDUP_REMOVED lines=8> */
[----:B------:R-:W4:Y:S01]  /*a93f0*/  LDL.LU R231, [R1+0x196c] ;  /* 0x00196c0001e77983 */ /* 0x000f220000300800 */
[C---:B---3--:R-:W-:Y:S08]  /*a9400*/  HMMA.1688.F32.TF32 R24, R220.reuse, R92, R24 ;  /* 0x0000005cdc18723c */ /* 0x048ff00000081018 */
        /* <DEDUP_REMOVED lines=9> */
[----:B------:R3:W-:Y:S04]  /*a94a0*/  STL.64 [R1+0x2138], R162 ;  /* 0x002138a201007387 */ /* 0x0007e80000100a00 */
[----:B------:R-:W-:Y:S04]  /*a94b0*/  STL.64 [R1+0x2120], R156 ;  /* 0x0021209c01007387 */ /* 0x000fe80000100a00 */
[----:B------:R3:W-:Y:S02]  /*a94c0*/  STL.64 [R1+0x2128], R158 ;  /* 0x0021289e01007387 */ /* 0x0007e40000100a00 */
[C---:B---3--:R-:W-:Y:S02]  /*a94d0*/  HMMA.1688.F32.TF32 R160, R220.reuse, R140, R200 ;  /* 0x0000008cdca0723c */ /* 0x048fe400000810c8 */
[----:B------:R-:W-:Y:S04]  /*a94e0*/  STL.64 [R1+0x2110], R152 ;  /* 0x0021109801007387 */ /* 0x000fe80000100a00 */
[----:B------:R3:W-:Y:S02]  /*a94f0*/  STL.64 [R1+0x2118], R154 ;  /* 0x0021189a01007387 */ /* 0x0007e40000100a00 */
[C---:B------:R-:W-:Y:S08]  /*a9500*/  HMMA.1688.F32.TF32 R156, R220.reuse, R136, R196 ;  /* 0x00000088dc9c723c */ /* 0x040ff000000810c4 */
[C---:B---3--:R-:W-:Y:S08]  /*a9510*/  HMMA.1688.F32.TF32 R152, R220.reuse, R132, R60 ;  /* 0x00000084dc98723c */ /* 0x048ff0000008103c */
        /* <DEDUP_REMOVED lines=12> */
[----:B------:R-:W-:Y:S04]  /*a95e0*/  STL.64 [R1+0x20e0], R152 ;  /* 0x0020e09801007387 */ /* 0x000fe80000100a00 */
[----:B------:R-:W-:Y:S01]  /*a95f0*/  STL.64 [R1+0x20e8], R154 ;  /* 0x0020e89a01007387 */ /* 0x000fe20000100a00 */
[----:B------:R-:W-:Y:S03]  /*a9600*/  HMMA.1688.F32.TF32 R12, R220, R80, R12 ;  /* 0x00000050dc0c723c */ /* 0x000fe6000008100c */
        /* <DEDUP_REMOVED lines=34> */
[C---:B--2---:R-:W-:Y:S07]  /*a9830*/  HMMA.1688.F32.TF32 R12, R224.reuse, R184, R244 ;  /* 0x000000b8e00c723c */ /* 0x044fee00000810f4 */
        /* <DEDUP_REMOVED lines=11> */
[C---:B----4-:R-:W-:Y:S06]  /*a98f0*/  HMMA.1688.F32.TF32 R8, R224.reuse, R168, R228 ;  /* 0x000000a8e008723c */ /* 0x050fec00000810e4 */
[----:B------:R2:W-:Y:S04]  /*a9900*/  STL.64 [R1+0x1fc0], R4 ;  /* 0x001fc00401007387 */ /* 0x0005e80000100a00 */
[----:B------:R3:W-:Y:S04]  /*a9910*/  STL.64 [R1+0x1fc8], R6 ;  /* 0x001fc80601007387 */ /* 0x0007e80000100a00 */
[----:B--2---:R-:W2:Y:S04]  /*a9920*/  LDL.LU R4, [R1+0x1780] ;  /* 0x0017800001047983 */ /* 0x004ea80000300800 */
[----:B------:R-:W-:Y:S04]  /*a9930*/  STL.64 [R1+0x1fb0], R12 ;  /* 0x001fb00c01007387 */ /* 0x000fe80000100a00 */
[----:B------:R-:W-:Y:S04]  /*a9940*/  STL.64 [R1+0x1fb8], R14 ;  /* 0x001fb80e01007387 */ /* 0x000fe80000100a00 */
[----:B------:R4:W-:Y:S04]  /*a9950*/  STL.64 [R1+0x1fa0], R8 ;  /* 0x001fa00801007387 */ /* 0x0009e80000100a00 */
[----:B------:R1:W-:Y:S04]  /*a9960*/  STL.64 [R1+0x1fa8], R10 ;  /* 0x001fa80a01007387 */ /* 0x0003e80000100a00 */
[----:B------:R-:W2:Y:S04]  /*a9970*/  LDL.LU R5, [R1+0x1784] ;  /* 0x0017840001057983 */ /* 0x000ea80000300800 */
[----:B---3--:R-:W2:Y:S04]  /*a9980*/  LDL.LU R6, [R1+0x1788] ;  /* 0x0017880001067983 */ /* 0x008ea80000300800 */
[----:B------:R-:W2:Y:S04]  /*a9990*/  LDL.LU R7, [R1+0x178c] ;  /* 0x00178c0001077983 */ /* 0x000ea80000300800 */
[----:B----4-:R-:W3:Y:S04]  /*a99a0*/  LDL.LU R8, [R1+0x1790] ;  /* 0x0017900001087983 */ /* 0x010ee80000300800 */
[----:B------:R-:W3:Y:S04]  /*a99b0*/  LDL.LU R9, [R1+0x1794] ;  /* 0x0017940001097983 */ /* 0x000ee80000300800 */
[----:B-1----:R-:W3:Y:S04]  /*a99c0*/  LDL.LU R10, [R1+0x1798] ;  /* 0x00179800010a7983 */ /* 0x002ee80000300800 */
        /* <DEDUP_REMOVED lines=177> */
[----:B------:R1:W-:Y:S02]  /*aa4e0*/  STL.64 [R1+0x1f18], R218 ;  /* 0x001f18da01007387 */ /* 0x0003e40000100a00 */
[C---:B-1----:R-:W-:Y:S08]  /*aa4f0*/  HMMA.1688.F32.TF32 R216, R224.reuse, R136, R204 ;  /* 0x00000088e0d8723c */ /* 0x042ff000000810cc */
[C---:B------:R-:W-:Y:S11]  /*aa500*/  HMMA.1688.F32.TF32 R204, R224.reuse, R128, R212 ;  /* 0x00000080e0cc723c */ /* 0x040ff600000810d4 */
[----:B------:R-:W-:Y:S04]  /*aa510*/  @!UPT UIADD3 URZ, URZ, URZ, URZ ;  /* 0x0000003f3f3ff290 */ /* 0x000fe8000fffe03f */
        /* <DEDUP_REMOVED lines=26> */
[C---:B-1----:R-:W-:Y:S08]  /*aa6c0*/  HMMA.1688.F32.TF32 R36, R224.reuse, R80, R28 ;  /* 0x00000050e024723c */ /* 0x042ff0000008101c */
[----:B------:R-:W-:Y:S01]  /*aa6d0*/  HMMA.1688.F32.TF32 R32, R224, R76, R24 ;  /* 0x0000004ce020723c */ /* 0x000fe20000081018 */
[----:B------:R-:W-:Y:S04]  /*aa6e0*/  STL.64 [R1+0x1e40], R44 ;  /* 0x001e402c01007387 */ /* 0x000fe80000100a00 */
[----:B------:R-:W-:Y:S03]  /*aa6f0*/  LDS R224, [R2+0xc000] ;  /* 0x00c0000002e07984 */ /* 0x000fe60000000800 */
[C---:B------:R-:W-:Y:S01]  /*aa700*/  HMMA.1688.F32.TF32 R28, R220.reuse, R192, R20 ;  /* 0x000000c0dc1c723c */ /* 0x040fe20000081014 */
[----:B------:R-:W-:Y:S04]  /*aa710*/  LDS R226, [R2+0xe000] ;  /* 0x00e0000002e27984 */ /* 0x000fe80000000800 */
[----:B------:R-:W-:Y:S03]  /*aa720*/  LDS R225, [R0+0xc000] ;  /* 0x00c0000000e17984 */ /* 0x000fe60000000800 */
[C---:B------:R-:W-:Y:S01]  /*aa730*/  HMMA.1688.F32.TF32 R24, R220.reuse, R188, R16 ;  /* 0x000000bcdc18723c */ /* 0x040fe20000081010 */
[----:B------:R-:W1:Y:S07]  /*aa740*/  LDS R227, [R0+0xe000] ;  /* 0x00e0000000e37984 */ /* 0x000e6e0000000800 */
[C---:B----4-:R-:W-:Y:S08]  /*aa750*/  HMMA.1688.F32.TF32 R20, R220.reuse, R184, R12 ;  /* 0x000000b8dc14723c */ /* 0x050ff0000008100c */
        /* <DEDUP_REMOVED lines=8> */
[----:B------:R3:W-:Y:S04]  /*aa7e0*/  STL.64 [R1+0x1d60], R32 ;  /* 0x001d602001007387 */ /* 0x0007e80000100a00 */
[----:B------:R4:W-:Y:S04]  /*aa7f0*/  STL.64 [R1+0x1d68], R34 ;  /* 0x001d682201007387 */ /* 0x0009e80000100a00 */
[----:B------:R1:W-:Y:S04]  /*aa800*/  STL.64 [R1+0x1d50], R28 ;  /* 0x001d501c01007387 */ /* 0x0003e80000100a00 */
[----:B------:R1:W-:Y:S04]  /*aa810*/  STL.64 [R1+0x1d58], R30 ;  /* 0x001d581e01007387 */ /* 0x0003e80000100a00 */
[----:B------:R-:W-:Y:S04]  /*aa820*/  STL.64 [R1+0x1d40], R24 ;  /* 0x001d401801007387 */ /* 0x000fe80000100a00 */
[----:B------:R-:W-:Y:S04]  /*aa830*/  STL.64 [R1+0x1d48], R26 ;  /* 0x001d481a01007387 */ /* 0x000fe80000100a00 */
[----:B------:R-:W-:Y:S04]  /*aa840*/  STL.64 [R1+0x1d30], R20 ;  /* 0x001d301401007387 */ /* 0x000fe80000100a00 */
[----:B------:R-:W-:Y:S04]  /*aa850*/  STL.64 [R1+0x1d38], R22 ;  /* 0x001d381601007387 */ /* 0x000fe80000100a00 */
        /* <DEDUP_REMOVED lines=60> */
[C---:B------:R-:W-:Y:S08]  /*aac20*/  HMMA.1688.F32.TF32 R44, R220.reuse, R164, R40 ;  /* 0x000000a4dc2c723c */ /* 0x040ff00000081028 */
[C---:B----4-:R-:W-:Y:S08]  /*aac30*/  HMMA.1688.F32.TF32 R40, R220.reuse, R160, R36 ;  /* 0x000000a0dc28723c */ /* 0x050ff00000081024 */
        /* <DEDUP_REMOVED lines=10> */
[----:B------:R-:W-:Y:S04]  /*aace0*/  STL.64 [R1+0x1cb0], R32 ;  /* 0x001cb02001007387 */ /* 0x000fe80000100a00 */
[----:B------:R-:W-:Y:S01]  /*aacf0*/  STL.64 [R1+0x1cb8], R34 ;  /* 0x001cb82201007387 */ /* 0x000fe20000100a00 */
[C---:B------:R-:W-:Y:S08]  /*aad00*/  HMMA.1688.F32.TF32 R16, R220.reuse, R144, R16 ;  /* 0x00000090dc10723c */ /* 0x040ff00000081010 */
[C---:B------:R-:W-:Y:S11]  /*aad10*/  HMMA.1688.F32.TF32 R8, R220.reuse, R136, R8 ;  /* 0x00000088dc08723c */ /* 0x040ff60000081008 */
[----:B------:R-:W-:Y:S04]  /*aad20*/  @!UPT UIADD3 URZ, URZ, URZ, URZ ;  /* 0x0000003f3f3ff290 */ /* 0x000fe8000fffe03f */
[----:B------:R-:W-:Y:S01]  /*aad30*/  STL.64 [R1+0x1c70], R16 ;  /* 0x001c701001007387 */ /* 0x000fe20000100a00 */
[----:B------:R-:W-:Y:S03]  /*aad40*/  HMMA.1688.F32.TF32 R24, R220, R72, R24 ;  /* 0x00000048dc18723c */ /* 0x000fe60000081018 */
[----:B------:R-:W-:Y:S04]  /*aad50*/  STL.64 [R1+0x1c78], R18 ;  /* 0x001c781201007387 */ /* 0x000fe80000100a00 */
[----:B------:R-:W-:Y:S04]  /*aad60*/  STL.64 [R1+0x1c60], R12 ;  /* 0x001c600c01007387 */ /* 0x000fe80000100a00 */
[----:B------:R-:W-:Y:S04]  /*aad70*/  STL.64 [R1+0x1c68], R14 ;  /* 0x001c680e01007387 */ /* 0x000fe80000100a00 */
[----:B------:R1:W-:Y:S01]  /*aad80*/  STL.64 [R1+0x1c50], R8 ;  /* 0x001c500801007387 */ /* 0x0003e20000100a00 */
[----:B------:R-:W-:-:S02]  /*aad90*/  IMAD.MOV.U32 R73, RZ, RZ, R10 ;  /* 0x000000ffff497224 */ /* 0x000fc400078e000a */
[----:B------:R-:W-:Y:S02]  /*aada0*/  IMAD.MOV.U32 R72, RZ, RZ, R11 ;  /* 0x000000ffff487224 */ /* 0x000fe400078e000b */
[C---:B-1----:R-:W-:Y:S08]  /*aadb0*/  HMMA.1688.F32.TF32 R8, R220.reuse, R132, R4 ;  /* 0x00000084dc08723c */ /* 0x042ff00000081004 */
[C---:B------:R-:W-:Y:S11]  /*aadc0*/  HMMA.1688.F32.TF32 R4, R220.reuse, R128, R236 ;  /* 0x00000080dc04723c */ /* 0x040ff600000810ec */
[----:B------:R-:W-:Y:S04]  /*aadd0*/  @!UPT UIADD3 URZ, URZ, URZ, URZ ;  /* 0x0000003f3f3ff290 */ /* 0x000fe8000fffe03f */
[----:B------:R1:W-:Y:S04]  /*aade0*/  STL.64 [R1+0x1c20], R8 ;  /* 0x001c200801007387 */ /* 0x0003e80000100a00 */
[----:B------:R2:W-:Y:S04]  /*aadf0*/  STL.64 [R1+0x1c28], R10 ;  /* 0x001c280a01007387 */ /* 0x0005e80000100a00 */
[----:B------:R-:W3:Y:S04]  /*aae00*/  LDL.LU R12, [R1+0x1590] ;  /* 0x00159000010c7983 */ /* 0x000ee80000300800 */
[----:B------:R-:W3:Y:S04]  /*aae10*/  LDL.LU R13, [R1+0x1594] ;  /* 0x00159400010d7983 */ /* 0x000ee80000300800 */
[----:B------:R-:W3:Y:S04]  /*aae20*/  LDL.LU R14, [R1+0x1598] ;  /* 0x00159800010e7983 */ /* 0x000ee80000300800 */
[----:B------:R-:W3:Y:S04]  /*aae30*/  LDL.LU R15, [R1+0x159c] ;  /* 0x00159c00010f7983 */ /* 0x000ee80000300800 */
[----:B------:R-:W4:Y:S04]  /*aae40*/  LDL.LU R236, [R1+0x1680] ;  /* 0x0016800001ec7983 */ /* 0x000f280000300800 */
[----:B------:R-:W4:Y:S04]  /*aae50*/  LDL.LU R237, [R1+0x1684] ;  /* 0x0016840001ed7983 */ /* 0x000f280000300800 */
[----:B------:R-:W4:Y:S04]  /*aae60*/  LDL.LU R238, [R1+0x1688] ;  /* 0x0016880001ee7983 */ /* 0x000f280000300800 */
[----:B------:R-:W4:Y:S01]  /*aae70*/  LDL.LU R239, [R1+0x168c] ;  /* 0x00168c0001ef7983 */ /* 0x000f220000300800 */
[----:B------:R-:W-:Y:S03]  /*aae80*/  HMMA.1688.F32.TF32 R28, R220, R68, R28 ;  /* 0x00000044dc1c723c */ /* 0x000fe6000008101c */
[----:B------:R-:W3:Y:S01]  /*aae90*/  LDL.LU R16, [R1+0x15a0] ;  /* 0x0015a00001107983 */ /* 0x000ee20000300800 */
[----:B------:R-:W-:-:S03]  /*aaea0*/  IMAD.MOV.U32 R161, RZ, RZ, R24 ;  /* 0x000000ffffa17224 */ /* 0x000fc600078e0018 */
[----:B------:R-:W3:Y:S01]  /*aaeb0*/  LDL.LU R17, [R1+0x15a4] ;  /* 0x0015a40001117983 */ /* 0x000ee20000300800 */
[----:B------:R-:W-:Y:S01]  /*aaec0*/  HMMA.1688.F32.TF32 R20, R220, R148, R20 ;  /* 0x00000094dc14723c */ /* 0x000fe20000081014 */
[----:B------:R-:W-:Y:S02]  /*aaed0*/  MOV R160, R25 ;  /* 0x0000001900a07202 */ /* 0x000fe40000000f00 */
[----:B------:R-:W3:Y:S01]  /*aaee0*/  LDL.LU R18, [R1+0x15a8] ;  /* 0x0015a80001127983 */ /* 0x000ee20000300800 */
[----:B------:R-:W-:-:S03]  /*aaef0*/  IMAD.MOV.U32 R157, RZ, RZ, R26 ;  /* 0x000000ffff9d7224 */ /* 0x000fc600078e001a */
[----:B------:R-:W3:Y:S01]  /*aaf00*/  LDL.LU R19, [R1+0x15ac] ;  /* 0x0015ac0001137983 */ /* 0x000ee20000300800 */
[----:B------:R-:W-:Y:S01]  /*aaf10*/  IMAD.MOV.U32 R156, RZ, RZ, R27 ;  /* 0x000000ffff9c7224 */ /* 0x000fe200078e001b */
[----:B------:R-:W-:Y:S02]  /*aaf20*/  MOV R149, R4 ;  /* 0x0000000400957202 */ /* 0x000fe40000000f00 */
[----:B------:R-:W3:Y:S01]  /*aaf30*/  LDL.LU R24, [R1+0x15e0] ;  /* 0x0015e00001187983 */ /* 0x000ee20000300800 */
[----:B------:R-:W-:Y:S01]  /*aaf40*/  IMAD.MOV.U32 R148, RZ, RZ, R5 ;  /* 0x000000ffff947224 */ /* 0x000fe200078e0005 */
[----:B------:R-:W-:Y:S01]  /*aaf50*/  MOV R144, R7 ;  /* 0x0000000700907202 */ /* 0x000fe20000000f00 */
[----:B------:R-:W-:Y:S01]  /*aaf60*/  IMAD.MOV.U32 R145, RZ, RZ, R6 ;  /* 0x000000ffff917224 */ /* 0x000fe200078e0006 */
        /* <DEDUP_REMOVED lines=11> */
[----:B------:R-:W-:-:S03]  /*ab020*/  IMAD.MOV.U32 R169, RZ, RZ, R28 ;  /* 0x000000ffffa97224 */ /* 0x000fc600078e001c */
[----:B------:R-:W3:Y:S01]  /*ab030*/  LDL.LU R64, [R1+0x1640] ;  /* 0x0016400001407983 */ /* 0x000ee20000300800 */
[----:B------:R-:W-:-:S03]  /*ab040*/  IMAD.MOV.U32 R168, RZ, RZ, R29 ;  /* 0x000000ffffa87224 */ /* 0x000fc600078e001d */
[----:B------:R-:W3:Y:S01]  /*ab050*/  LDL.LU R65, [R1+0x1644] ;  /* 0x0016440001417983 */ /* 0x000ee20000300800 */
[----:B------:R-:W-:-:S03]  /*ab060*/  MOV R165, R30 ;  /* 0x0000001e00a57202 */ /* 0x000fc60000000f00 */
[----:B------:R-:W3:Y:S01]  /*ab070*/  LDL.LU R66, [R1+0x1648] ;  /* 0x0016480001427983 */ /* 0x000ee20000300800 */
[----:B------:R-:W-:-:S03]  /*ab080*/  IMAD.MOV.U32 R164, RZ, RZ, R31 ;  /* 0x000000ffffa47224 */ /* 0x000fc600078e001f */
[----:B------:R-:W3:Y:S01]  /*ab090*/  LDL.LU R67, [R1+0x164c] ;  /* 0x00164c0001437983 */ /* 0x000ee20000300800 */
[----:B------:R-:W-:-:S03]  /*ab0a0*/  MOV R153, R20 ;  /* 0x0000001400997202 */ /* 0x000fc60000000f00 */
[----:B------:R-:W3:Y:S01]  /*ab0b0*/  LDL.LU R28, [R1+0x1600] ;  /* 0x00160000011c7983 */ /* 0x000ee20000300800 */
[----:B------:R-:W-:-:S03]  /*ab0c0*/  IMAD.MOV.U32 R152, RZ, RZ, R21 ;  /* 0x000000ffff987224 */ /* 0x000fc600078e0015 */
[----:B------:R-:W3:Y:S01]  /*ab0d0*/  LDL.LU R29, [R1+0x1604] ;  /* 0x00160400011d7983 */ /* 0x000ee20000300800 */
[----:B------:R-:W-:-:S03]  /*ab0e0*/  IMAD.MOV.U32 R69, RZ, RZ, R22 ;  /* 0x000000ffff457224 */ /* 0x000fc600078e0016 */
[----:B------:R-:W3:Y:S01]  /*ab0f0*/  LDL.LU R30, [R1+0x1608] ;  /* 0x00160800011e7983 */ /* 0x000ee20000300800 */
[----:B------:R-:W-:-:S03]  /*ab100*/  MOV R68, R23 ;  /* 0x0000001700447202 */ /* 0x000fc60000000f00 */
        /* <DEDUP_REMOVED lines=8> */
[----:B------:R-:W2:Y:S01]  /*ab190*/  LDL.LU R11, [R1+0x158c] ;  /* 0x00158c00010b7983 */ /* 0x000ea20000300800 */
[----:B----4-:R-:W-:Y:S11]  /*ab1a0*/  HMMA.1688.F32.TF32 R4, R220, R124, R236 ;  /* 0x0000007cdc04723c */ /* 0x010ff600000810ec */
[----:B------:R-:W-:Y:S11]  /*ab1b0*/  @!UPT UIADD3 URZ, URZ, URZ, URZ ;  /* 0x0000003f3f3ff290 */ /* 0x000ff6000fffe03f */
[----:B------:R-:W-:Y:S02]  /*ab1c0*/  @!UPT UIADD3 URZ, URZ, URZ, URZ ;  /* 0x0000003f3f3ff290 */ /* 0x000fe4000fffe03f */
[----:B------:R-:W-:Y:S01]  /*ab1d0*/  IMAD.MOV.U32 R133, RZ, RZ, R4 ;  /* 0x000000ffff857224 */ /* 0x000fe200078e0004 */
[----:B------:R-:W-:Y:S01]  /*ab1e0*/  MOV R129, R6 ;  /* 0x0000000600817202 */ /* 0x000fe20000000f00 */
[----:B------:R-:W-:Y:S01]  /*ab1f0*/  IMAD.MOV.U32 R132, RZ, RZ, R5 ;  /* 0x000000ffff847224 */ /* 0x000fe200078e0005 */
[----:B------:R-:W4:Y:S01]  /*ab200*/  LDL.LU R4, [R1+0x1570] ;  /* 0x0015700001047983 */ /* 0x000f220000300800 */
[----:B------:R-:W-:-:S03]  /*ab210*/  IMAD.MOV.U32 R128, RZ, RZ, R7 ;  /* 0x000000ffff807224 */ /* 0x000fc600078e0007 */
[----:B------:R-:W4:Y:S04]  /*ab220*/  LDL.LU R5, [R1+0x1574] ;  /* 0x0015740001057983 */ /* 0x000f280000300800 */
[----:B------:R-:W4:Y:S04]  /*ab230*/  LDL.LU R6, [R1+0x1578] ;  /* 0x0015780001067983 */ /* 0x000f280000300800 */
[----:B------:R-:W4:Y:S04]  /*ab240*/  LDL.LU R7, [R1+0x157c] ;  /* 0x00157c0001077983 */ /* 0x000f280000300800 */
[----:B------:R-:W4:Y:S04]  /*ab250*/  LDL.LU R236, [R1+0x1560] ;  /* 0x0015600001ec7983 */ /* 0x000f280000300800 */
[----:B------:R-:W4:Y:S04]  /*ab260*/  LDL.LU R237, [R1+0x1564] ;  /* 0x0015640001ed7983 */ /* 0x000f280000300800 */
[----:B------:R-:W4:Y:S01]  /*ab270*/  LDL.LU R238, [R1+0x1568] ;  /* 0x0015680001ee7983 */ /* 0x000f220000300800 */
[----:B---3--:R-:W-:Y:S01]  /*ab280*/  HMMA.1688.F32.TF32 R36, R220, R120, R36 ;  /* 0x00000078dc24723c */ /* 0x008fe20000081024 */
[----:B------:R-:W-:-:S07]  /*ab290*/  IMAD.MOV.U32 R239, RZ, RZ, R245 ;  /* 0x000000ffffef7224 */ /* 0x000fce00078e00f5 */
[C---:B------:R-:W-:Y:S11]  /*ab2a0*/  HMMA.1688.F32.TF32 R24, R220.reuse, R104, R24 ;  /* 0x00000068dc18723c */ /* 0x040ff60000081018 */
[----:B------:R-:W-:Y:S05]  /*ab2b0*/  @!UPT UIADD3 URZ, URZ, URZ, URZ ;  /* 0x0000003f3f3ff290 */ /* 0x000fea000fffe03f */
[----:B------:R-:W-:Y:S01]  /*ab2c0*/  MOV R141, R36 ;  /* 0x00000024008d7202 */ /* 0x000fe20000000f00 */
[----:B------:R-:W-:Y:S01]  /*ab2d0*/  IMAD.MOV.U32 R140, RZ, RZ, R37 ;  /* 0x000000ffff8c7224 */ /* 0x000fe200078e0025 */
[----:B------:R-:W-:Y:S01]  /*ab2e0*/  MOV R136, R39 ;  /* 0x0000002700887202 */ /* 0x000fe20000000f00 */
[----:B------:R-:W-:Y:S02]  /*ab2f0*/  IMAD.MOV.U32 R137, RZ, RZ, R38 ;  /* 0x000000ffff897224 */ /* 0x000fe400078e0026 */
[C---:B------:R-:W-:Y:S08]  /*ab300*/  HMMA.1688.F32.TF32 R36, R220.reuse, R116, R64 ;  /* 0x00000074dc24723c */ /* 0x040ff00000081040 */
[C---:B------:R-:W-:Y:S08]  /*ab310*/  HMMA.1688.F32.TF32 R16, R220.reuse, R96, R16 ;  /* 0x00000060dc10723c */ /* 0x040ff00000081010 */
[C---:B------:R-:W-:Y:S08]  /*ab320*/  HMMA.1688.F32.TF32 R28, R220.reuse, R108, R28 ;  /* 0x0000006cdc1c723c */ /* 0x040ff0000008101c */
[C---:B------:R-:W-:Y:S08]  /*ab330*/  HMMA.1688.F32.TF32 R20, R220.reuse, R100, R20 ;  /* 0x00000064dc14723c */ /* 0x040ff00000081014 */
[C---:B--2---:R-:W-:Y:S01]  /*ab340*/  HMMA.1688.F32.TF32 R8, R220.reuse, R88, R8 ;  /* 0x00000058dc08723c */ /* 0x044fe20000081008 */
[----:B------:R-:W-:Y:S04]  /*ab350*/  STL.64 [R1+0x1bb0], R36 ;  /* 0x001bb02401007387 */ /* 0x000fe80000100a00 */
[----:B------:R-:W-:Y:S03]  /*ab360*/  STL.64 [R1+0x1bb8], R38 ;  /* 0x001bb82601007387 */ /* 0x000fe60000100a00 */
[----:B------:R-:W-:Y:S01]  /*ab370*/  HMMA.1688.F32.TF32 R12, R220, R92, R12 ;  /* 0x0000005cdc0c723c */ /* 0x000fe2000008100c */
[----:B------:R-:W-:Y:S04]  /*ab380*/  STL.64 [R1+0x19c0], R28 ;  /* 0x0019c01c01007387 */ /* 0x000fe80000100a00 */
[----:B------:R-:W-:Y:S04]  /*ab390*/  STL.64 [R1+0x19c8], R30 ;  /* 0x0019c81e01007387 */ /* 0x000fe80000100a00 */
[----:B------:R-:W-:Y:S04]  /*ab3a0*/  STL.64 [R1+0x1950], R24 ;  /* 0x0019501801007387 */ /* 0x000fe80000100a00 */
[----:B------:R-:W-:Y:S03]  /*ab3b0*/  STL.64 [R1+0x1958], R26 ;  /* 0x0019581a01007387 */ /* 0x000fe60000100a00 */
[----:B------:R-:W-:Y:S01]  /*ab3c0*/  MOV R245, R9 ;  /* 0x0000000900f57202 */ /* 0x000fe20000000f00 */
[----:B------:R-:W-:Y:S04]  /*ab3d0*/  STL.64 [R1+0x15c0], R20 ;  /* 0x0015c01401007387 */ /* 0x000fe80000100a00 */
[----:B------:R-:W-:Y:S04]  /*ab3e0*/  STL.64 [R1+0x15c8], R22 ;  /* 0x0015c81601007387 */ /* 0x000fe80000100a00 */
[----:B------:R-:W-:Y:S04]  /*ab3f0*/  STL.64 [R1+0x15a0], R16 ;  /* 0x0015a01001007387 */ /* 0x000fe80000100a00 */
[----:B------:R-:W-:Y:S04]  /*ab400*/  STL.64 [R1+0x15a8], R18 ;  /* 0x0015a81201007387 */ /* 0x000fe80000100a00 */
[----:B------:R1:W-:Y:S04]  /*ab410*/  STL [R1+0x1580], R8 ;  /* 0x0015800801007387 */ /* 0x0003e80000100800 */
[----:B------:R-:W-:Y:S04]  /*ab420*/  STL.64 [R1+0x6b60], R246 ;  /* 0x006b60f601007387 */ /* 0x000fe80000100a00 */
[----:B------:R-:W-:Y:S01]  /*ab430*/  STL.64 [R1+0x6b58], R244 ;  /* 0x006b58f401007387 */ /* 0x000fe20000100a00 */
[----:B------:R-:W-:-:S02]  /*ab440*/  IMAD.MOV.U32 R189, RZ, RZ, R10 ;  /* 0x000000ffffbd7224 */ /* 0x000fc400078e000a */
[----:B-1----:R-:W-:Y:S01]  /*ab450*/  IMAD.MOV.U32 R8, RZ, RZ, R175 ;  /* 0x000000ffff087224 */ /* 0x002fe200078e00af */
[----:B------:R-:W-:Y:S01]  /*ab460*/  MOV R10, R75 ;  /* 0x0000004b000a7202 */ /* 0x000fe20000000f00 */
[----:B------:R-:W-:Y:S02]  /*ab470*/  IMAD.MOV.U32 R9, RZ, RZ, R174 ;  /* 0x000000ffff097224 */ /* 0x000fe400078e00ae */
[----:B------:R-:W-:Y:S01]  /*ab480*/  IMAD.MOV.U32 R188, RZ, RZ, R11 ;  /* 0x000000ffffbc7224 */ /* 0x000fe200078e000b */
[----:B------:R-:W-:Y:S01]  /*ab490*/  HMMA.1688.F32.TF32 R32, R220, R112, R32 ;  /* 0x00000070dc20723c */ /* 0x000fe20000081020 */
[----:B------:R-:W-:Y:S01]  /*ab4a0*/  IMAD.MOV.U32 R117, RZ, RZ, R12 ;  /* 0x000000ffff757224 */ /* 0x000fe200078e000c */
[----:B------:R-:W-:Y:S01]  /*ab4b0*/  MOV R116, R13 ;  /* 0x0000000d00747202 */ /* 0x000fe20000000f00 */
[----:B------:R-:W-:Y:S01]  /*ab4c0*/  IMAD.MOV.U32 R11, RZ, RZ, R74 ;  /* 0x000000ffff0b7224 */ /* 0x000fe200078e004a */
[----:B------:R-:W-:Y:S01]  /*ab4d0*/  MOV R13, R150 ;  /* 0x00000096000d7202 */ /* 0x000fe20000000f00 */
[----:B------:R-:W-:-:S02]  /*ab4e0*/  IMAD.MOV.U32 R12, RZ, RZ, R151 ;  /* 0x000000ffff0c7224 */ /* 0x000fc400078e0097 */
[----:B------:R-:W-:Y:S02]  /*ab4f0*/  IMAD.MOV.U32 R113, RZ, RZ, R14 ;  /* 0x000000ffff717224 */ /* 0x000fe400078e000e */
[----:B------:R-:W-:Y:S02]  /*ab500*/  IMAD.MOV.U32 R112, RZ, RZ, R15 ;  /* 0x000000ffff707224 */ /* 0x000fe400078e000f */
[----:B------:R-:W-:Y:S01]  /*ab510*/  IMAD.MOV.U32 R14, RZ, RZ, R155 ;  /* 0x000000ffff0e7224 */ /* 0x000fe200078e009b */
[----:B------:R-:W-:Y:S01]  /*ab520*/  MOV R16, R71 ;  /* 0x0000004700107202 */ /* 0x000fe20000000f00 */
[----:B------:R-:W-:Y:S02]  /*ab530*/  IMAD.MOV.U32 R15, RZ, RZ, R154 ;  /* 0x000000ffff0f7224 */ /* 0x000fe400078e009a */
[----:B------:R-:W-:Y:S01]  /*ab540*/  IMAD.MOV.U32 R17, RZ, RZ, R70 ;  /* 0x000000ffff117224 */ /* 0x000fe200078e0046 */
[----:B------:R-:W-:Y:S01]  /*ab550*/  MOV R19, R162 ;  /* 0x000000a200137202 */ /* 0x000fe20000000f00 */
[----:B------:R-:W-:-:S02]  /*ab560*/  IMAD.MOV.U32 R18, RZ, RZ, R163 ;  /* 0x000000ffff127224 */ /* 0x000fc400078e00a3 */
[----:B------:R-:W-:Y:S02]  /*ab570*/  IMAD.MOV.U32 R24, RZ, RZ, R159 ;  /* 0x000000ffff187224 */ /* 0x000fe400078e009f */
[----:B------:R-:W-:Y:S01]  /*ab580*/  IMAD.MOV.U32 R25, RZ, RZ, R158 ;  /* 0x000000ffff197224 */ /* 0x000fe200078e009e */
[C---:B----4-:R-:W-:Y:S11]  /*ab590*/  HMMA.1688.F32.TF32 R4, R220.reuse, R84, R4 ;  /* 0x00000054dc04723c */ /* 0x050ff60000081004 */
[----:B------:R-:W-:Y:S11]  /*ab5a0*/  @!UPT UIADD3 URZ, URZ, URZ, URZ ;  /* 0x0000003f3f3ff290 */ /* 0x000ff6000fffe03f */
[----:B------:R-:W-:Y:S02]  /*ab5b0*/  @!UPT UIADD3 URZ, URZ, URZ, URZ ;  /* 0x0000003f3f3ff290 */ /* 0x000fe4000fffe03f */
[----:B------:R-:W-:Y:S01]  /*ab5c0*/  MOV R109, R4 ;  /* 0x00000004006d7202 */ /* 0x000fe20000000f00 */
[----:B------:R-:W-:Y:S01]  /*ab5d0*/  IMAD.MOV.U32 R108, RZ, RZ, R5 ;  /* 0x000000ffff6c7224 */ /* 0x000fe200078e0005 */
[----:B------:R-:W-:Y:S01]  /*ab5e0*/  MOV R104, R7 ;  /* 0x0000000700687202 */ /* 0x000fe20000000f00 */
[----:B------:R-:W-:Y:S02]  /*ab5f0*/  IMAD.MOV.U32 R105, RZ, RZ, R6 ;  /* 0x000000ffff697224 */ /* 0x000fe400078e0006 */
[----:B------:R-:W-:Y:S07]  /*ab600*/  HMMA.1688.F32.TF32 R4, R220, R80, R236 ;  /* 0x00000050dc04723c */ /* 0x000fee00000810ec */
[----:B------:R-:W-:Y:S01]  /*ab610*/  IMAD.MOV.U32 R236, RZ, RZ, R167 ;  /* 0x000000ffffec7224 */ /* 0x000fe200078e00a7 */
[----:B------:R-:W-:Y:S01]  /*ab620*/  MOV R237, R166 ;  /* 0x000000a600ed7202 */ /* 0x000fe20000000f00 */
[----:B------:R-:W2:Y:S01]  /*ab630*/  LDL.LU R167, [R1+0x6ddc] ;  /* 0x006ddc0001a77983 */ /* 0x000ea20000300800 */
[----:B------:R-:W-:-:S02]  /*ab640*/  IMAD.MOV.U32 R238, RZ, RZ, R228 ;  /* 0x000000ffffee7224 */ /* 0x000fc400078e00e4 */
[----:B------:R-:W-:Y:S01]  /*ab650*/  IMAD.MOV.U32 R239, RZ, RZ, R186 ;  /* 0x000000ffffef7224 */ /* 0x000fe200078e00ba */
[----:B------:R-:W3:Y:S04]  /*ab660*/  LDL.LU R166, [R1+0x6dd8] ;  /* 0x006dd80001a67983 */ /* 0x000ee80000300800 */
[----:B------:R-:W4:Y:S04]  /*ab670*/  LDL.LU R228, [R1+0x6dd4] ;  /* 0x006dd40001e47983 */ /* 0x000f280000300800 */
[----:B------:R-:W4:Y:S03]  /*ab680*/  LDL.LU R186, [R1+0x6dd0] ;  /* 0x006dd00001ba7983 */ /* 0x000f260000300800 */
[----:B------:R-:W-:Y:S01]  /*ab690*/  IMAD.MOV.U32 R181, RZ, RZ, R4 ;  /* 0x000000ffffb57224 */ /* 0x000fe200078e0004 */
[----:B------:R-:W-:Y:S01]  /*ab6a0*/  MOV R4, R183 ;  /* 0x000000b700047202 */ /* 0x000fe20000000f00 */
[----:B------:R-:W-:Y:S01]  /*ab6b0*/  IMAD.MOV.U32 R180, RZ, RZ, R5 ;  /* 0x000000ffffb47224 */ /* 0x000fe200078e0005 */
[----:B------:R-:W-:Y:S01]  /*ab6c0*/  MOV R173, R6 ;  /* 0x0000000600ad7202 */ /* 0x000fe20000000f00 */
[----:B------:R-:W4:Y:S01]  /*ab6d0*/  LDL.LU R183, [R1+0x6dcc] ;  /* 0x006dcc0001b77983 */ /* 0x000f220000300800 */
[----:B------:R-:W-:-:S02]  /*ab6e0*/  IMAD.MOV.U32 R5, RZ, RZ, R182 ;  /* 0x000000ffff057224 */ /* 0x000fc400078e00b6 */
[----:B------:R-:W-:Y:S01]  /*ab6f0*/  IMAD.MOV.U32 R172, RZ, RZ, R7 ;  /* 0x000000ffffac7224 */ /* 0x000fe200078e0007 */
[----:B------:R-:W4:Y:S01]  /*ab700*/  LDL.LU R182, [R1+0x6dc8] ;  /* 0x006dc80001b67983 */ /* 0x000f220000300800 */
[----:B------:R-:W-:Y:S01]  /*ab710*/  IMAD.MOV.U32 R6, RZ, RZ, R179 ;  /* 0x000000ffff067224 */ /* 0x000fe200078e00b3 */
[----:B------:R-:W-:Y:S02]  /*ab720*/  MOV R7, R178 ;  /* 0x000000b200077202 */ /* 0x000fe40000000f00 */
        /* <DEDUP_REMOVED lines=18> */
[----:B------:R-:W4:Y:S04]  /*ab850*/  LDL.LU R146, [R1+0x6d84] ;  /* 0x006d840001927983 */ /* 0x000f280000300800 */
[----:B------:R-:W4:Y:S01]  /*ab860*/  LDL.LU R147, [R1+0x6d80] ;  /* 0x006d800001937983 */ /* 0x000f220000300800 */
[----:B------:R-:W-:Y:S01]  /*ab870*/  IMAD.MOV.U32 R125, RZ, RZ, R32 ;  /* 0x000000ffff7d7224 */ /* 0x000fe200078e0020 */
[----:B------:R-:W-:Y:S01]  /*ab880*/  MOV R121, R34 ;  /* 0x0000002200797202 */ /* 0x000fe20000000f00 */
[----:B------:R-:W-:Y:S02]  /*ab890*/  IMAD.MOV.U32 R124, RZ, RZ, R33 ;  /* 0x000000ffff7c7224 */ /* 0x000fe400078e0021 */
[----:B------:R-:W-:Y:S02]  /*ab8a0*/  IMAD.MOV.U32 R120, RZ, RZ, R35 ;  /* 0x000000ffff787224 */ /* 0x000fe400078e0023 */
[----:B------:R-:W-:-:S02]  /*ab8b0*/  IMAD.MOV.U32 R34, RZ, RZ, R170 ;  /* 0x000000ffff227224 */ /* 0x000fc400078e00aa */
[----:B------:R-:W-:Y:S01]  /*ab8c0*/  IMAD.MOV.U32 R35, RZ, RZ, R171 ;  /* 0x000000ffff237224 */ /* 0x000fe200078e00ab */
[----:B------:R-:W-:Y:S01]  /*ab8d0*/  MOV R29, R230 ;  /* 0x000000e6001d7202 */ /* 0x000fe20000000f00 */
[----:B------:R-:W-:Y:S02]  /*ab8e0*/  IMAD.MOV.U32 R28, RZ, RZ, R229 ;  /* 0x000000ffff1c7224 */ /* 0x000fe400078e00e5 */
[----:B------:R-:W-:Y:S01]  /*ab8f0*/  IMAD.MOV.U32 R30, RZ, RZ, R231 ;  /* 0x000000ffff1e7224 */ /* 0x000fe200078e00e7 */
[----:B------:R-:W-:Y:S01]  /*ab900*/  MOV R20, R190 ;  /* 0x000000be00147202 */ /* 0x000fe20000000f00 */
[----:B------:R-:W-:Y:S02]  /*ab910*/  IMAD.MOV.U32 R31, RZ, RZ, R187 ;  /* 0x000000ffff1f7224 */ /* 0x000fe400078e00bb */
[----:B------:R-:W-:Y:S02]  /*ab920*/  IMAD.MOV.U32 R21, RZ, RZ, R194 ;  /* 0x000000ffff157224 */ /* 0x000fe400078e00c2 */
[----:B------:R-:W-:Y:S01]  /*ab930*/  IMAD.MOV.U32 R22, RZ, RZ, R195 ;  /* 0x000000ffff167224 */ /* 0x000fe200078e00c3 */
[----:B------:R-:W-:-:S02]  /*ab940*/  MOV R23, R191 ;  /* 0x000000bf00177202 */ /* 0x000fc40000000f00 */
[----:B--2---:R-:W-:Y:S01]  /*ab950*/  MOV R33, R167 ;  /* 0x000000a700217202 */ /* 0x004fe20000000f00 */
[----:B---3--:R-:W-:Y:S02]  /*ab960*/  IMAD.MOV.U32 R32, RZ, RZ, R166 ;  /* 0x000000ffff207224 */ /* 0x008fe400078e00a6 */
[----:B----4-:R-:W-:Y:S01]  /*ab970*/  IMAD.MOV.U32 R67, RZ, RZ, R228 ;  /* 0x000000ffff437224 */ /* 0x010fe200078e00e4 */
[----:B------:R-:W-:Y:S01]  /*ab980*/  MOV R66, R186 ;  /* 0x000000ba00427202 */ /* 0x000fe20000000f00 */
[----:B------:R-:W-:Y:S02]  /*ab990*/  IMAD.MOV.U32 R65, RZ, RZ, R183 ;  /* 0x000000ffff417224 */ /* 0x000fe400078e00b7 */
[----:B------:R-:W-:Y:S02]  /*ab9a0*/  IMAD.MOV.U32 R43, RZ, RZ, R75 ;  /* 0x000000ffff2b7224 */ /* 0x000fe400078e004b */
[----:B------:R-:W-:Y:S01]  /*ab9b0*/  IMAD.MOV.U32 R42, RZ, RZ, R74 ;  /* 0x000000ffff2a7224 */ /* 0x000fe200078e004a */
[----:B------:R-:W-:Y:S01]  /*ab9c0*/  MOV R41, R151 ;  /* 0x0000009700297202 */ /* 0x000fe20000000f00 */
[----:B------:R-:W-:-:S02]  /*ab9d0*/  IMAD.MOV.U32 R40, RZ, RZ, R150 ;  /* 0x000000ffff287224 */ /* 0x000fc400078e0096 */
[----:B------:R-:W2:Y:S04]  /*ab9e0*/  LDL.LU R150, [R1+0x6d7c] ;  /* 0x006d7c0001967983 */ /* 0x000ea80000300800 */
[----:B------:R-:W2:Y:S04]  /*ab9f0*/  LDL.LU R151, [R1+0x6d78] ;  /* 0x006d780001977983 */ /* 0x000ea80000300800 */
[----:B------:R-:W3:Y:S01]  /*aba00*/  LDL.LU R74, [R1+0x6d74] ;  /* 0x006d7400014a7983 */ /* 0x000ee20000300800 */
[----:B------:R-:W-:Y:S02]  /*aba10*/  IMAD.MOV.U32 R46, RZ, RZ, R154 ;  /* 0x000000ffff2e7224 */ /* 0x000fe400078e009a */
[----:B------:R-:W-:Y:S01]  /*aba20*/  IMAD.MOV.U32 R45, RZ, RZ, R71 ;  /* 0x000000ffff2d7224 */ /* 0x000fe200078e0047 */
[----:B------:R-:W3:Y:S01]  /*aba30*/  LDL.LU R75, [R1+0x6d70] ;  /* 0x006d7000014b7983 */ /* 0x000ee20000300800 */
[----:B------:R-:W-:-:S03]  /*aba40*/  MOV R44, R70 ;  /* 0x00000046002c7202 */ /* 0x000fc60000000f00 */
[----:B------:R-:W4:Y:S01]  /*aba50*/  LDL.LU R70, [R1+0x6d6c] ;  /* 0x006d6c0001467983 */ /* 0x000f220000300800 */
[----:B------:R-:W-:-:S03]  /*aba60*/  MOV R47, R155 ;  /* 0x0000009b002f7202 */ /* 0x000fc60000000f00 */
[----:B------:R-:W4:Y:S04]  /*aba70*/  LDL.LU R71, [R1+0x6d68] ;  /* 0x006d680001477983 */ /* 0x000f280000300800 */
[----:B------:R-:W2:Y:S04]  /*aba80*/  LDL.LU R154, [R1+0x6d64] ;  /* 0x006d6400019a7983 */ /* 0x000ea80000300800 */
[----:B------:R-:W2:Y:S04]  /*aba90*/  LDL.LU R155, [R1+0x6d60] ;  /* 0x006d6000019b7983 */ /* 0x000ea80000300800 */
        /* <DEDUP_REMOVED lines=8> */
[----:B------:R-:W2:Y:S04]  /*abb20*/  LDL.LU R158, [R1+0x6d5c] ;  /* 0x006d5c00019e7983 */ /* 0x000ea80000300800 */
[----:B------:R-:W2:Y:S04]  /*abb30*/  LDL.LU R159, [R1+0x6d58] ;  /* 0x006d5800019f7983 */ /* 0x000ea80000300800 */
[----:B------:R-:W2:Y:S04]  /*abb40*/  LDL.LU R162, [R1+0x6d54] ;  /* 0x006d540001a27983 */ /* 0x000ea80000300800 */
        /* <DEDUP_REMOVED lines=27> */
[----:B---3--:R-:W-:Y:S08]  /*abd00*/  HMMA.1688.F32.TF32 R40, R224, R182, R40 ;  /* 0x000000b6e028723c */ /* 0x008ff00000081028 */
[----:B----4-:R-:W-:Y:S08]  /*abd10*/  HMMA.1688.F32.TF32 R228, R220, R76, R228 ;  /* 0x0000004cdce4723c */ /* 0x010ff000000810e4 */
[C---:B------:R-:W-:Y:S08]  /*abd20*/  HMMA.1688.F32.TF32 R44, R224.reuse, R186, R44 ;  /* 0x000000bae02c723c */ /* 0x040ff0000008102c */
[C---:B------:R-:W-:Y:S08]  /*abd30*/  HMMA.1688.F32.TF32 R52, R224.reuse, R194, R52 ;  /* 0x000000c2e034723c */ /* 0x040ff00000081034 */
[----:B------:R-:W-:Y:S01]  /*abd40*/  HMMA.1688.F32.TF32 R48, R224, R190, R48 ;  /* 0x000000bee030723c */ /* 0x000fe20000081030 */
[----:B------:R1:W-:Y:S04]  /*abd50*/  STL [R1+0x68d4], R228 ;  /* 0x0068d4e401007387 */ /* 0x0003e80000100800 */
[----:B------:R2:W-:Y:S04]  /*abd60*/  STL [R1+0x68d0], R229 ;  /* 0x0068d0e501007387 */ /* 0x0005e80000100800 */
[----:B------:R3:W-:Y:S04]  /*abd70*/  STL [R1+0x68cc], R230 ;  /* 0x0068cce601007387 */ /* 0x0007e80000100800 */
[----:B------:R4:W-:Y:S01]  /*abd80*/  STL [R1+0x68c8], R231 ;  /* 0x0068c8e701007387 */ /* 0x0009e20000100800 */
[----:B-1----:R-:W-:-:S03]  /*abd90*/  IMAD.MOV.U32 R228, RZ, RZ, R40 ;  /* 0x000000ffffe47224 */ /* 0x002fc600078e0028 */
[----:B------:R-:W-:Y:S01]  /*abda0*/  STL.64 [R1+0x1550], R52 ;  /* 0x0015503401007387 */ /* 0x000fe20000100a00 */
[----:B--2---:R-:W-:Y:S01]  /*abdb0*/  IMAD.MOV.U32 R229, RZ, RZ, R41 ;  /* 0x000000ffffe57224 */ /* 0x004fe200078e0029 */
[----:B---3--:R-:W-:Y:S02]  /*abdc0*/  MOV R230, R42 ;  /* 0x0000002a00e67202 */ /* 0x008fe40000000f00 */
[----:B------:R-:W-:Y:S01]  /*abdd0*/  STL.64 [R1+0x1558], R54 ;  /* 0x0015583601007387 */ /* 0x000fe20000100a00 */
[----:B----4-:R-:W-:-:S03]  /*abde0*/  IMAD.MOV.U32 R231, RZ, RZ, R43 ;  /* 0x000000ffffe77224 */ /* 0x010fc600078e002b */
[----:B------:R-:W-:Y:S04]  /*abdf0*/  STL.64 [R1+0x1540], R48 ;  /* 0x0015403001007387 */ /* 0x000fe80000100a00 */
[----:B------:R-:W-:Y:S04]  /*abe00*/  STL.64 [R1+0x1548], R50 ;  /* 0x0015483201007387 */ /* 0x000fe80000100a00 */
[----:B------:R-:W-:Y:S01]  /*abe10*/  STL.64 [R1+0x1530], R44 ;  /* 0x0015302c01007387 */ /* 0x000fe20000100a00 */
[----:B------:R-:W-:-:S03]  /*abe20*/  IMAD.MOV.U32 R193, RZ, RZ, R38 ;  /* 0x000000ffffc17224 */ /* 0x000fc600078e0026 */
[----:B------:R-:W-:Y:S01]  /*abe30*/  STL.64 [R1+0x1538], R46 ;  /* 0x0015382e01007387 */ /* 0x000fe20000100a00 */
[----:B------:R-:W-:-:S03]  /*abe40*/  MOV R192, R39 ;  /* 0x0000002700c07202 */ /* 0x000fc60000000f00 */
[----:B------:R-:W-:Y:S01]  /*abe50*/  STL.64 [R1+0x68e8], R230 ;  /* 0x0068e8e601007387 */ /* 0x000fe20000100a00 */
[C---:B------:R-:W-:Y:S03]  /*abe60*/  HMMA.1688.F32.TF32 R32, R224.reuse, R170, R32 ;  /* 0x000000aae020723c */ /* 0x040fe60000081020 */
[----:B------:R-:W-:Y:S04]  /*abe70*/  STL.64 [R1+0x68e0], R228 ;  /* 0x0068e0e401007387 */ /* 0x000fe80000100a00 */
[----:B------:R1:W-:Y:S01]  /*abe80*/  STL.64 [R1+0x1510], R36 ;  /* 0x0015102401007387 */ /* 0x0003e20000100a00 */
[C---:B------:R-:W-:Y:S03]  /*abe90*/  HMMA.1688.F32.TF32 R28, R224.reuse, R166, R28 ;  /* 0x000000a6e01c723c */ /* 0x040fe6000008101c */
[----:B------:R-:W-:Y:S04]  /*abea0*/  LDS R220, [R2+0xc080] ;  /* 0x00c0800002dc7984 */ /* 0x000fe80000000800 */
[----:B------:R-:W-:Y:S01]  /*abeb0*/  LDS R222, [R2+0xe080] ;  /* 0x00e0800002de7984 */ /* 0x000fe20000000800 */
[----:B-1----:R-:W-:Y:S03]  /*abec0*/  HMMA.1688.F32.TF32 R36, R224, R174, R64 ;  /* 0x000000aee024723c */ /* 0x002fe60000081040 */
[----:B------:R-:W-:Y:S04]  /*abed0*/  LDS R221, [R0+0xc080] ;  /* 0x00c0800000dd7984 */ /* 0x000fe80000000800 */
[----:B------:R-:W1:Y:S09]  /*abee0*/  LDS R223, [R0+0xe080] ;  /* 0x00e0800000df7984 */ /* 0x000e720000000800 */
[----:B------:R-:W-:Y:S01]  /*abef0*/  MOV R177, R30 ;  /* 0x0000001e00b17202 */ /* 0x000fe20000000f00 */
[----:B------:R-:W-:-:S06]  /*abf00*/  IMAD.MOV.U32 R176, RZ, RZ, R31 ;  /* 0x000000ffffb07224 */ /* 0x000fcc00078e001f */
[----:B------:R-:W-:Y:S04]  /*abf10*/  STL.64 [R1+0x1500], R36 ;  /* 0x0015002401007387 */ /* 0x000fe80000100a00 */
[----:B------:R-:W-:Y:S04]  /*abf20*/  STL.64 [R1+0x2480], R32 ;  /* 0x0024802001007387 */ /* 0x000fe80000100a00 */
        /* <DEDUP_REMOVED lines=8> */
[----:B------:R-:W-:Y:S01]  /*abfb0*/  HMMA.1688.F32.TF32 R4, R224, R146, R236 ;  /* 0x00000092e004723c */ /* 0x000fe200000810ec */
        /* <DEDUP_REMOVED lines=8> */
[----:B------:R-:W-:-:S03]  /*ac040*/  MOV R236, R114 ;  /* 0x0000007200ec7202 */ /* 0x000fc60000000f00 */
[----:B------:R2:W-:Y:S01]  /*ac050*/  STL.64 [R1+0x3200], R12 ;  /* 0x0032000c01007387 */ /* 0x0005e20000100a00 */
[----:B------:R-:W-:-:S03]  /*ac060*/  IMAD.MOV.U32 R237, RZ, RZ, R115 ;  /* 0x000000ffffed7224 */ /* 0x000fc600078e0073 */
[----:B------:R3:W-:Y:S01]  /*ac070*/  STL.64 [R1+0x3208], R14 ;  /* 0x0032080e01007387 */ /* 0x0007e20000100a00 */
[----:B------:R-:W-:-:S03]  /*ac080*/  IMAD.MOV.U32 R238, RZ, RZ, R87 ;  /* 0x000000ffffee7224 */ /* 0x000fc600078e0057 */
[----:B------:R4:W-:Y:S01]  /*ac090*/  STL.64 [R1+0x31f0], R8 ;  /* 0x0031f00801007387 */ /* 0x0009e20000100a00 */
[----:B------:R-:W-:-:S03]  /*ac0a0*/  IMAD.MOV.U32 R101, RZ, RZ, R4 ;  /* 0x000000ffff657224 */ /* 0x000fc600078e0004 */
[----:B------:R1:W-:Y:S01]  /*ac0b0*/  STL.64 [R1+0x31f8], R10 ;  /* 0x0031f80a01007387 */ /* 0x0003e20000100a00 */
[----:B------:R-:W-:-:S03]  /*ac0c0*/  MOV R239, R86 ;  /* 0x0000005600ef7202 */ /* 0x000fc60000000f00 */
[----:B------:R-:W4:Y:S01]  /*ac0d0*/  LDL.LU R114, [R1+0x6cfc] ;  /* 0x006cfc0001727983 */ /* 0x000f220000300800 */
[----:B------:R-:W-:Y:S01]  /*ac0e0*/  MOV R100, R5 ;  /* 0x0000000500647202 */ /* 0x000fe20000000f00 */
[----:B------:R-:W-:Y:S02]  /*ac0f0*/  IMAD.MOV.U32 R4, RZ, RZ, R91 ;  /* 0x000000ffff047224 */ /* 0x000fe400078e005b */
[----:B------:R-:W4:Y:S01]  /*ac100*/  LDL.LU R115, [R1+0x6cf8] ;  /* 0x006cf80001737983 */ /* 0x000f220000300800 */
[----:B------:R-:W-:-:S03]  /*ac110*/  IMAD.MOV.U32 R97, RZ, RZ, R6 ;  /* 0x000000ffff617224 */ /* 0x000fc600078e0006 */
[----:B------:R-:W4:Y:S01]  /*ac120*/  LDL.LU R87, [R1+0x6cf4] ;  /* 0x006cf40001577983 */ /* 0x000f220000300800 */
[----:B------:R-:W-:Y:S01]  /*ac130*/  IMAD.MOV.U32 R5, RZ, RZ, R90 ;  /* 0x000000ffff057224 */ /* 0x000fe200078e005a */
[----:B------:R-:W-:Y:S02]  /*ac140*/  MOV R6, R127 ;  /* 0x0000007f00067202 */ /* 0x000fe40000000f00 */
[----:B------:R-:W4:Y:S01]  /*ac150*/  LDL.LU R86, [R1+0x6cf0] ;  /* 0x006cf00001567983 */ /* 0x000f220000300800 */
[----:B------:R-:W-:-:S03]  /*ac160*/  IMAD.MOV.U32 R96, RZ, RZ, R7 ;  /* 0x000000ffff607224 */ /* 0x000fc600078e0007 */
[----:B------:R-:W4:Y:S01]  /*ac170*/  LDL.LU R91, [R1+0x6cec] ;  /* 0x006cec00015b7983 */ /* 0x000f220000300800 */
[----:B------:R-:W-:-:S03]  /*ac180*/  IMAD.MOV.U32 R7, RZ, RZ, R126 ;  /* 0x000000ffff077224 */ /* 0x000fc600078e007e */
[----:B------:R-:W4:Y:S01]  /*ac190*/  LDL.LU R90, [R1+0x6ce8] ;  /* 0x006ce800015a7983 */ /* 0x000f220000300800 */
[----:B--2---:R-:W-:Y:S01]  /*ac1a0*/  IMAD.MOV.U32 R12, RZ, RZ, R123 ;  /* 0x000000ffff0c7224 */ /* 0x004fe200078e007b */
[----:B------:R-:W-:Y:S02]  /*ac1b0*/  MOV R13, R122 ;  /* 0x0000007a000d7202 */ /* 0x000fe40000000f00 */
[----:B------:R-:W2:Y:S01]  /*ac1c0*/  LDL.LU R127, [R1+0x6ce4] ;  /* 0x006ce400017f7983 */ /* 0x000ea20000300800 */
[----:B---3--:R-:W-:-:S03]  /*ac1d0*/  IMAD.MOV.U32 R14, RZ, RZ, R82 ;  /* 0x000000ffff0e7224 */ /* 0x008fc600078e0052 */
[----:B------:R-:W3:Y:S01]  /*ac1e0*/  LDL.LU R126, [R1+0x6ce0] ;  /* 0x006ce000017e7983 */ /* 0x000ee20000300800 */
[----:B------:R-:W-:-:S03]  /*ac1f0*/  IMAD.MOV.U32 R15, RZ, RZ, R83 ;  /* 0x000000ffff0f7224 */ /* 0x000fc600078e0053 */
[----:B------:R-:W2:Y:S01]  /*ac200*/  LDL.LU R123, [R1+0x6cdc] ;  /* 0x006cdc00017b7983 */ /* 0x000ea20000300800 */
[----:B------:R-:W-:-:S03]  /*ac210*/  MOV R16, R99 ;  /* 0x0000006300107202 */ /* 0x000fc60000000f00 */
[----:B------:R-:W2:Y:S01]  /*ac220*/  LDL.LU R122, [R1+0x6cd8] ;  /* 0x006cd800017a7983 */ /* 0x000ea20000300800 */
[----:B------:R-:W-:-:S03]  /*ac230*/  IMAD.MOV.U32 R17, RZ, RZ, R98 ;  /* 0x000000ffff117224 */ /* 0x000fc600078e0062 */
[----:B------:R-:W2:Y:S01]  /*ac240*/  LDL.LU R82, [R1+0x6cd4] ;  /* 0x006cd40001527983 */ /* 0x000ea20000300800 */
[----:B------:R-:W-:-:S03]  /*ac250*/  IMAD.MOV.U32 R18, RZ, RZ, R110 ;  /* 0x000000ffff127224 */ /* 0x000fc600078e006e */
[----:B------:R-:W3:Y:S01]  /*ac260*/  LDL.LU R83, [R1+0x6cd0] ;  /* 0x006cd00001537983 */ /* 0x000ee20000300800 */
[----:B------:R-:W-:-:S03]  /*ac270*/  MOV R19, R111 ;  /* 0x0000006f00137202 */ /* 0x000fc60000000f00 */
[----:B------:R-:W3:Y:S01]  /*ac280*/  LDL.LU R99, [R1+0x6ccc] ;  /* 0x006ccc0001637983 */ /* 0x000ee20000300800 */
[----:B------:R-:W-:-:S03]  /*ac290*/  IMAD.MOV.U32 R20, RZ, RZ, R78 ;  /* 0x000000ffff147224 */ /* 0x000fc600078e004e */
[----:B------:R-:W3:Y:S01]  /*ac2a0*/  LDL.LU R98, [R1+0x6cc8] ;  /* 0x006cc80001627983 */ /* 0x000ee20000300800 */
[----:B------:R-:W-:-:S03]  /*ac2b0*/  IMAD.MOV.U32 R21, RZ, RZ, R79 ;  /* 0x000000ffff157224 */ /* 0x000fc600078e004f */
[----:B------:R-:W3:Y:S04]  /*ac2c0*/  LDL.LU R110, [R1+0x6cc4] ;  /* 0x006cc400016e7983 */ /* 0x000ee80000300800 */
[----:B------:R-:W3:Y:S04]  /*ac2d0*/  LDL.LU R111, [R1+0x6cc0] ;  /* 0x006cc000016f7983 */ /* 0x000ee80000300800 */
[----:B------:R-:W3:Y:S04]  /*ac2e0*/  LDL.LU R78, [R1+0x6cbc] ;  /* 0x006cbc00014e7983 */ /* 0x000ee80000300800 */
[----:B------:R-:W3:Y:S01]  /*ac2f0*/  LDL.LU R79, [R1+0x6cb8] ;  /* 0x006cb800014f7983 */ /* 0x000ee20000300800 */
[----:B------:R-:W-:Y:S01]  /*ac300*/  MOV R22, R94 ;  /* 0x0000005e00167202 */ /* 0x000fe20000000f00 */
[----:B------:R-:W-:-:S02]  /*ac310*/  IMAD.MOV.U32 R23, RZ, RZ, R95 ;  /* 0x000000ffff177224 */ /* 0x000fc400078e005f */
[----:B------:R-:W3:Y:S01]  /*ac320*/  LDL.LU R94, [R1+0x6cb4] ;  /* 0x006cb400015e7983 */ /* 0x000ee20000300800 */
[----:B------:R-:W-:Y:S01]  /*ac330*/  IMAD.MOV.U32 R28, RZ, RZ, R106 ;  /* 0x000000ffff1c7224 */ /* 0x000fe200078e006a */
[----:B------:R-:W-:Y:S02]  /*ac340*/  MOV R29, R107 ;  /* 0x0000006b001d7202 */ /* 0x000fe40000000f00 */
[----:B------:R-:W3:Y:S01]  /*ac350*/  LDL.LU R95, [R1+0x6cb0] ;  /* 0x006cb000015f7983 */ /* 0x000ee20000300800 */
[----:B------:R-:W-:-:S03]  /*ac360*/  IMAD.MOV.U32 R30, RZ, RZ, R119 ;  /* 0x000000ffff1e7224 */ /* 0x000fc600078e0077 */
[----:B------:R-:W3:Y:S01]  /*ac370*/  LDL.LU R106, [R1+0x6cac] ;  /* 0x006cac00016a7983 */ /* 0x000ee20000300800 */
[----:B------:R-:W-:-:S03]  /*ac380*/  IMAD.MOV.U32 R31, RZ, RZ, R118 ;  /* 0x000000ffff1f7224 */ /* 0x000fc600078e0076 */
[----:B------:R-:W3:Y:S01]  /*ac390*/  LDL.LU R107, [R1+0x6ca8] ;  /* 0x006ca800016b7983 */ /* 0x000ee20000300800 */
[----:B------:R-:W-:-:S03]  /*ac3a0*/  IMAD.MOV.U32 R34, RZ, RZ, R102 ;  /* 0x000000ffff227224 */ /* 0x000fc600078e0066 */
[----:B------:R-:W3:Y:S01]  /*ac3b0*/  LDL.LU R119, [R1+0x6ca4] ;  /* 0x006ca40001777983 */ /* 0x000ee20000300800 */
[----:B------:R-:W-:-:S03]  /*ac3c0*/  MOV R35, R103 ;  /* 0x0000006700237202 */ /* 0x000fc60000000f00 */
[----:B------:R-:W3:Y:S01]  /*ac3d0*/  LDL.LU R118, [R1+0x6ca0] ;  /* 0x006ca00001767983 */ /* 0x000ee20000300800 */
[----:B----4-:R-:W-:Y:S01]  /*ac3e0*/  IMAD.MOV.U32 R33, RZ, RZ, R114 ;  /* 0x000000ffff217224 */ /* 0x010fe200078e0072 */
[----:B------:R-:W-:Y:S02]  /*ac3f0*/  MOV R32, R115 ;  /* 0x0000007300207202 */ /* 0x000fe40000000f00 */
[----:B------:R-:W4:Y:S04]  /*ac400*/  LDL.LU R115, [R1+0x6c9c] ;  /* 0x006c9c0001737983 */ /* 0x000f280000300800 */
[----:B------:R-:W4:Y:S04]  /*ac410*/  LDL.LU R114, [R1+0x6c98] ;  /* 0x006c980001727983 */ /* 0x000f280000300800 */
[----:B------:R-:W4:Y:S01]  /*ac420*/  LDL.LU R102, [R1+0x6c94] ;  /* 0x006c940001667983 */ /* 0x000f220000300800 */
[----:B------:R-:W-:Y:S01]  /*ac430*/  MOV R66, R86 ;  /* 0x0000005600427202 */ /* 0x000fe20000000f00 */
[----:B------:R-:W-:-:S02]  /*ac440*/  IMAD.MOV.U32 R65, RZ, RZ, R91 ;  /* 0x000000ffff417224 */ /* 0x000fc400078e005b */
[----:B------:R-:W4:Y:S01]  /*ac450*/  LDL.LU R103, [R1+0x6c90] ;  /* 0x006c900001677983 */ /* 0x000f220000300800 */
[----:B------:R-:W-:-:S03]  /*ac460*/  IMAD.MOV.U32 R64, RZ, RZ, R90 ;  /* 0x000000ffff407224 */ /* 0x000fc600078e005a */
[----:B------:R-:W4:Y:S01]  /*ac470*/  LDL.LU R90, [R1+0x6c8c] ;  /* 0x006c8c00015a7983 */ /* 0x000f220000300800 */
[----:B------:R-:W-:-:S03]  /*ac480*/  IMAD.MOV.U32 R67, RZ, RZ, R87 ;  /* 0x000000ffff437224 */ /* 0x000fc600078e0057 */
[----:B------:R-:W4:Y:S04]  /*ac490*/  LDL.LU R91, [R1+0x6c88] ;  /* 0x006c8800015b7983 */ /* 0x000f280000300800 */
[----:B------:R-:W4:Y:S04]  /*ac4a0*/  LDL.LU R86, [R1+0x6c84] ;  /* 0x006c840001567983 */ /* 0x000f280000300800 */
[----:B------:R-:W4:Y:S01]  /*ac4b0*/  LDL.LU R87, [R1+0x6c80] ;  /* 0x006c800001577983 */ /* 0x000f220000300800 */
[----:B--2---:R-:W-:Y:S02]  /*ac4c0*/  IMAD.MOV.U32 R43, RZ, RZ, R82 ;  /* 0x000000ffff2b7224 */ /* 0x004fe400078e0052 */
[----:B---3--:R-:W-:Y:S01]  /*ac4d0*/  IMAD.MOV.U32 R42, RZ, RZ, R83 ;  /* 0x000000ffff2a7224 */ /* 0x008fe200078e0053 */
[----:B------:R-:W-:Y:S01]  /*ac4e0*/  MOV R41, R99 ;  /* 0x0000006300297202 */ /* 0x000fe20000000f00 */
[----:B------:R-:W-:-:S02]  /*ac4f0*/  IMAD.MOV.U32 R40, RZ, RZ, R98 ;  /* 0x000000ffff287224 */ /* 0x000fc400078e0062 */
[----:B------:R-:W2:Y:S04]  /*ac500*/  LDL.LU R98, [R1+0x6c7c] ;  /* 0x006c7c0001627983 */ /* 0x000ea80000300800 */
[----:B------:R-:W3:Y:S04]  /*ac510*/  LDL.LU R99, [R1+0x6c78] ;  /* 0x006c780001637983 */ /* 0x000ee80000300800 */
[----:B------:R-:W3:Y:S01]  /*ac520*/  LDL.LU R83, [R1+0x6c74] ;  /* 0x006c740001537983 */ /* 0x000ee20000300800 */
[----:B------:R-:W-:-:S03]  /*ac530*/  IMAD.MOV.U32 R45, RZ, RZ, R78 ;  /* 0x000000ffff2d7224 */ /* 0x000fc600078e004e */
[----:B------:R-:W3:Y:S01]  /*ac540*/  LDL.LU R82, [R1+0x6c70] ;  /* 0x006c700001527983 */ /* 0x000ee20000300800 */
[----:B------:R-:W-:-:S03]  /*ac550*/  MOV R44, R79 ;  /* 0x0000004f002c7202 */ /* 0x000fc60000000f00 */
[----:B------:R-:W3:Y:S04]  /*ac560*/  LDL.LU R79, [R1+0x6c6c] ;  /* 0x006c6c00014f7983 */ /* 0x000ee80000300800 */
[----:B------:R-:W3:Y:S01]  /*ac570*/  LDL.LU R78, [R1+0x6c68] ;  /* 0x006c6800014e7983 */ /* 0x000ee20000300800 */
[----:B------:R-:W-:Y:S01]  /*ac580*/  IMAD.MOV.U32 R46, RZ, RZ, R111 ;  /* 0x000000ffff2e7224 */ /* 0x000fe200078e006f */
[----:B------:R-:W-:Y:S02]  /*ac590*/  MOV R47, R110 ;  /* 0x0000006e002f7202 */ /* 0x000fe40000000f00 */
[----:B------:R-:W3:Y:S01]  /*ac5a0*/  LDL.LU R111, [R1+0x6c64] ;  /* 0x006c6400016f7983 */ /* 0x000ee20000300800 */
[----:B------:R-:W-:Y:S01]  /*ac5b0*/  MOV R50, R95 ;  /* 0x0000005f00327202 */ /* 0x000fe20000000f00 */
[----:B------:R-:W-:-:S02]  /*ac5c0*/  IMAD.MOV.U32 R49, RZ, RZ, R106 ;  /* 0x000000ffff317224 */ /* 0x000fc400078e006a */
[----:B------:R-:W3:Y:S01]  /*ac5d0*/  LDL.LU R110, [R1+0x6c60] ;  /* 0x006c6000016e7983 */ /* 0x000ee20000300800 */
[----:B------:R-:W-:-:S03]  /*ac5e0*/  IMAD.MOV.U32 R48, RZ, RZ, R107 ;  /* 0x000000ffff307224 */ /* 0x000fc600078e006b */
[----:B------:R-:W3:Y:S01]  /*ac5f0*/  LDL.LU R107, [R1+0x6c5c] ;  /* 0x006c5c00016b7983 */ /* 0x000ee20000300800 */
[----:B------:R-:W-:-:S03]  /*ac600*/  IMAD.MOV.U32 R51, RZ, RZ, R94 ;  /* 0x000000ffff337224 */ /* 0x000fc600078e005e */
[----:B------:R-:W3:Y:S04]  /*ac610*/  LDL.LU R106, [R1+0x6c58] ;  /* 0x006c5800016a7983 */ /* 0x000ee80000300800 */
[----:B------:R-:W3:Y:S04]  /*ac620*/  LDL.LU R95, [R1+0x6c54] ;  /* 0x006c5400015f7983 */ /* 0x000ee80000300800 */
[----:B------:R-:W3:Y:S01]  /*ac630*/  LDL.LU R94, [R1+0x6c50] ;  /* 0x006c5000015e7983 */ /* 0x000ee20000300800 */
[----:B----4-:R-:W-:Y:S02]  /*ac640*/  IMAD.MOV.U32 R59, RZ, RZ, R102 ;  /* 0x000000ffff3b7224 */ /* 0x010fe400078e0066 */
[----:B------:R-:W-:Y:S01]  /*ac650*/  IMAD.MOV.U32 R58, RZ, RZ, R103 ;  /* 0x000000ffff3a7224 */ /* 0x000fe200078e0067 */
[----:B------:R-:W-:Y:S01]  /*ac660*/  MOV R57, R90 ;  /* 0x0000005a00397202 */ /* 0x000fe20000000f00 */
[----:B------:R-:W-:-:S02]  /*ac670*/  IMAD.MOV.U32 R56, RZ, RZ, R91 ;  /* 0x000000ffff387224 */ /* 0x000fc400078e005b */
[----:B------:R-:W4:Y:S04]  /*ac680*/  LDL.LU R91, [R1+0x6c4c] ;  /* 0x006c4c00015b7983 */ /* 0x000f280000300800 */
[----:B------:R-:W4:Y:S04]  /*ac690*/  LDL.LU R90, [R1+0x6c48] ;  /* 0x006c4800015a7983 */ /* 0x000f280000300800 */
[----:B------:R-:W4:Y:S01]  /*ac6a0*/  LDL.LU R103, [R1+0x6c44] ;  /* 0x006c440001677983 */ /* 0x000f220000300800 */
[----:B------:R-:W-:-:S03]  /*ac6b0*/  IMAD.MOV.U32 R62, RZ, RZ, R87 ;  /* 0x000000ffff3e7224 */ /* 0x000fc600078e0057 */
[----:B------:R-:W4:Y:S01]  /*ac6c0*/  LDL.LU R102, [R1+0x6c40] ;  /* 0x006c400001667983 */ /* 0x000f220000300800 */
[----:B------:R-:W-:Y:S01]  /*ac6d0*/  MOV R63, R86 ;  /* 0x00000056003f7202 */ /* 0x000fe20000000f00 */
[----:B--2---:R-:W-:Y:S01]  /*ac6e0*/  IMAD.MOV.U32 R61, RZ, RZ, R98 ;  /* 0x000000ffff3d7224 */ /* 0x004fe200078e0062 */
[----:B---3--:R-:W-:Y:S02]  /*ac6f0*/  MOV R60, R99 ;  /* 0x00000063003c7202 */ /* 0x008fe40000000f00 */
[----:B------:R-:W2:Y:S04]  /*ac700*/  LDL.LU R99, [R1+0x6c3c] ;  /* 0x006c3c0001637983 */ /* 0x000ea80000300800 */
[----:B------:R-:W3:Y:S04]  /*ac710*/  LDL.LU R98, [R1+0x6c38] ;  /* 0x006c380001627983 */ /* 0x000ee80000300800 */
        /* <DEDUP_REMOVED lines=9> */
[----:B------:R-:W3:Y:S04]  /*ac7b0*/  LDL.LU R83, [R1+0x6c20] ;  /* 0x006c200001537983 */ /* 0x000ee80000300800 */
[----:B------:R-:W3:Y:S04]  /*ac7c0*/  LDL.LU R216, [R1+0x430] ;  /* 0x0004300001d87983 */ /* 0x000ee80000300800 */
[----:B------:R-:W3:Y:S01]  /*ac7d0*/  LDL.LU R217, [R1+0x434] ;  /* 0x0004340001d97983 */ /* 0x000ee20000300800 */
[----:B------:R-:W-:-:S02]  /*ac7e0*/  IMAD.MOV.U32 R215, RZ, RZ, R95 ;  /* 0x000000ffffd77224 */ /* 0x000fc400078e005f */
[----:B------:R-:W-:Y:S02]  /*ac7f0*/  IMAD.MOV.U32 R214, RZ, RZ, R94 ;  /* 0x000000ffffd67224 */ /* 0x000fe400078e005e */
        /* <DEDUP_REMOVED lines=19> */
[----:B------:R-:W-:Y:S01]  /*ac930*/  MOV R9, R131 ;  /* 0x0000008300097202 */ /* 0x000fe20000000f00 */
[----:B-1----:R-:W-:Y:S02]  /*ac940*/  IMAD.MOV.U32 R10, RZ, RZ, R134 ;  /* 0x000000ffff0a7224 */ /* 0x002fe400078e0086 */
[----:B------:R-:W-:Y:S01]  /*ac950*/  IMAD.MOV.U32 R11, RZ, RZ, R135 ;  /* 0x000000ffff0b7224 */ /* 0x000fe200078e0087 */
[----:B----4-:R-:W-:Y:S01]  /*ac960*/  MOV R213, R91 ;  /* 0x0000005b00d57202 */ /* 0x010fe20000000f00 */
[----:B------:R-:W-:Y:S01]  /*ac970*/  IMAD.MOV.U32 R212, RZ, RZ, R90 ;  /* 0x000000ffffd47224 */ /* 0x000fe200078e005a */
[----:B------:R-:W-:Y:S01]  /*ac980*/  MOV R211, R103 ;  /* 0x0000006700d37202 */ /* 0x000fe20000000f00 */
[----:B------:R-:W-:-:S02]  /*ac990*/  IMAD.MOV.U32 R210, RZ, RZ, R102 ;  /* 0x000000ffffd27224 */ /* 0x000fc400078e0066 */
[----:B--2---:R-:W-:Y:S02]  /*ac9a0*/  IMAD.MOV.U32 R209, RZ, RZ, R99 ;  /* 0x000000ffffd17224 */ /* 0x004fe400078e0063 */
[----:B---3--:R-:W-:Y:S01]  /*ac9b0*/  IMAD.MOV.U32 R207, RZ, RZ, R87 ;  /* 0x000000ffffcf7224 */ /* 0x008fe200078e0057 */
[----:B------:R-:W-:Y:S01]  /*ac9c0*/  MOV R206, R86 ;  /* 0x0000005600ce7202 */ /* 0x000fe20000000f00 */
[----:B------:R-:W-:Y:S02]  /*ac9d0*/  IMAD.MOV.U32 R218, RZ, RZ, R78 ;  /* 0x000000ffffda7224 */ /* 0x000fe400078e004e */
[----:B------:R-:W2:Y:S01]  /*ac9e0*/  LDL.LU R78, [R1+0x6c1c] ;  /* 0x006c1c00014e7983 */ /* 0x000ea20000300800 */
[----:B------:R-:W-:-:S03]  /*ac9f0*/  MOV R219, R79 ;  /* 0x0000004f00db7202 */ /* 0x000fc60000000f00 */
[----:B------:R-:W2:Y:S01]  /*aca00*/  LDL.LU R79, [R1+0x6c18] ;  /* 0x006c1800014f7983 */ /* 0x000ea20000300800 */
[----:B------:R-:W-:-:S03]  /*aca10*/  IMAD.MOV.U32 R204, RZ, RZ, R82 ;  /* 0x000000ffffcc7224 */ /* 0x000fc600078e0052 */
[----:B------:R-:W3:Y:S01]  /*aca20*/  LDL.LU R82, [R1+0x6c14] ;  /* 0x006c140001527983 */ /* 0x000ee20000300800 */
[----:B------:R-:W-:-:S03]  /*aca30*/  IMAD.MOV.U32 R205, RZ, RZ, R83 ;  /* 0x000000ffffcd7224 */ /* 0x000fc600078e0053 */
[----:B------:R-:W3:Y:S04]  /*aca40*/  LDL.LU R83, [R1+0x6c10] ;  /* 0x006c100001537983 */ /* 0x000ee80000300800 */
[----:B------:R-:W4:Y:S04]  /*aca50*/  LDL.LU R86, [R1+0x6c0c] ;  /* 0x006c0c0001567983 */ /* 0x000f280000300800 */
        /* <DEDUP_REMOVED lines=30> */
[C---:B------:R-:W-:Y:S08]  /*acc40*/  HMMA.1688.F32.TF32 R20, R220.reuse, R194, R20 ;  /* 0x000000c2dc14723c */ /* 0x040ff00000081014 */
[C---:B------:R-:W-:Y:S08]  /*acc50*/  HMMA.1688.F32.TF32 R16, R220.reuse, R190, R16 ;  /* 0x000000bedc10723c */ /* 0x040ff00000081010 */
[C---:B------:R-:W-:Y:S08]  /*acc60*/  HMMA.1688.F32.TF32 R12, R220.reuse, R186, R12 ;  /* 0x000000badc0c723c */ /* 0x040ff0000008100c */
[C---:B------:R-:W-:Y:S08]  /*acc70*/  HMMA.1688.F32.TF32 R8, R220.reuse, R182, R8 ;  /* 0x000000b6dc08723c */ /* 0x040ff00000081008 */
[----:B------:R-:W-:Y:S08]  /*acc80*/  HMMA.1688.F32.TF32 R4, R220, R178, R4 ;  /* 0x000000b2dc04723c */ /* 0x000ff00000081004 */
[C---:B--2---:R-:W-:Y:S08]  /*acc90*/  HMMA.1688.F32.TF32 R24, R224.reuse, R78, R24 ;  /* 0x0000004ee018723c */ /* 0x044ff00000081018 */
[C---:B---3--:R-:W-:Y:S08]  /*acca0*/  HMMA.1688.F32.TF32 R28, R224.reuse, R82, R28 ;  /* 0x00000052e01c723c */ /* 0x048ff0000008101c */
[C---:B----4-:R-:W-:Y:S08]  /*accb0*/  HMMA.1688.F32.TF32 R32, R224.reuse, R86, R32 ;  /* 0x00000056e020723c */ /* 0x050ff00000081020 */
[C---:B------:R-:W-:Y:S11]  /*accc0*/  HMMA.1688.F32.TF32 R204, R224.reuse, R138, R204 ;  /* 0x0000008ae0cc723c */ /* 0x040ff600000810cc */
[----:B------:R-:W-:Y:S11]  /*accd0*/  @!UPT UIADD3 URZ, URZ, URZ, URZ ;  /* 0x0000003f3f3ff290 */ /* 0x000ff6000fffe03f */
[----:B------:R-:W-:Y:S02]  /*acce0*/  @!UPT UIADD3 URZ, URZ, URZ, URZ ;  /* 0x0000003f3f3ff290 */ /* 0x000fe4000fffe03f */
[----:B------:R-:W-:Y:S01]  /*accf0*/  IMAD.MOV.U32 R85, RZ, RZ, R204 ;  /* 0x000000ffff557224 */ /* 0x000fe200078e00cc */
[----:B------:R-:W-:Y:S01]  /*acd00*/  MOV R81, R206 ;  /* 0x000000ce00517202 */ /* 0x000fe20000000f00 */
[----:B------:R-:W-:Y:S02]  /*acd10*/  IMAD.MOV.U32 R84, RZ, RZ, R205 ;  /* 0x000000ffff547224 */ /* 0x000fe400078e00cd */
[----:B------:R-:W-:Y:S02]  /*acd20*/  IMAD.MOV.U32 R80, RZ, RZ, R207 ;  /* 0x000000ffff507224 */ /* 0x000fe400078e00cf */
[C---:B------:R-:W-:Y:S08]  /*acd30*/  HMMA.1688.F32.TF32 R204, R224.reuse, R134, R208 ;  /* 0x00000086e0cc723c */ /* 0x040ff000000810d0 */
[C---:B------:R-:W-:Y:S11]  /*acd40*/  HMMA.1688.F32.TF32 R208, R224.reuse, R130, R212 ;  /* 0x00000082e0d0723c */ /* 0x040ff600000810d4 */
[----:B------:R-:W-:Y:S04]  /*acd50*/  @!UPT UIADD3 URZ, URZ, URZ, URZ ;  /* 0x0000003f3f3ff290 */ /* 0x000fe8000fffe03f */
[----:B------:R1:W-:Y:S01]  /*acd60*/  STL.64 [R1+0x31b0], R204 ;  /* 0x0031b0cc01007387 */ /* 0x0003e20000100a00 */
[----:B------:R-:W-:Y:S01]  /*acd70*/  IMAD.MOV.U32 R77, RZ, RZ, R206 ;  /* 0x000000ffff4d7224 */ /* 0x000fe200078e00ce */
[----:B------:R-:W-:Y:S02]  /*acd80*/  MOV R76, R207 ;  /* 0x000000cf004c7202 */ /* 0x000fe40000000f00 */
[C---:B-1----:R-:W-:Y:S08]  /*acd90*/  HMMA.1688.F32.TF32 R204, R224.reuse, R126, R200 ;  /* 0x0000007ee0cc723c */ /* 0x042ff000000810c8 */
        /* <DEDUP_REMOVED lines=61> */
[----:B------:R1:W-:Y:S04]  /*ad170*/  STL.64 [R1+0x3078], R6 ;  /* 0x0030780601007387 */ /* 0x0003e80000100a00 */
[----:B------:R-:W2:Y:S01]  /*ad180*/  LDL.LU R236, [R1+0x1330] ;  /* 0x0013300001ec7983 */ /* 0x000ea20000300800 */
[----:B-1----:R-:W-:Y:S03]  /*ad190*/  HMMA.1688.F32.TF32 R4, R220, R162, R232 ;  /* 0x000000a2dc04723c */ /* 0x002fe600000810e8 */
[----:B------:R-:W-:Y:S04]  /*ad1a0*/  STL.64 [R1+0x3060], R8 ;  /* 0x0030600801007387 */ /* 0x000fe80000100a00 */
[----:B------:R-:W-:Y:S11]  /*ad1b0*/  STL.64 [R1+0x3068], R10 ;  /* 0x0030680a01007387 */ /* 0x000ff60000100a00 */
[----:B------:R-:W-:Y:S05]  /*ad1c0*/  @!UPT UIADD3 URZ, URZ, URZ, URZ ;  /* 0x0000003f3f3ff290 */ /* 0x000fea000fffe03f */
[----:B------:R1:W-:Y:S04]  /*ad1d0*/  STL.64 [R1+0x3050], R4 ;  /* 0x0030500401007387 */ /* 0x0003e80000100a00 */
[----:B------:R3:W-:Y:S04]  /*ad1e0*/  STL.64 [R1+0x3058], R6 ;  /* 0x0030580601007387 */ /* 0x0007e80000100a00 */
[----:B------:R-:W2:Y:S04]  /*ad1f0*/  LDL.LU R237, [R1+0x1334] ;  /* 0x0013340001ed7983 */ /* 0x000ea80000300800 */
[----:B------:R-:W2:Y:S04]  /*ad200*/  LDL.LU R238, [R1+0x1338] ;  /* 0x0013380001ee7983 */ /* 0x000ea80000300800 */
[----:B------:R-:W2:Y:S04]  /*ad210*/  LDL.LU R239, [R1+0x133c] ;  /* 0x00133c0001ef7983 */ /* 0x000ea80000300800 */
[----:B-1----:R-:W4:Y:S04]  /*ad220*/  LDL.LU R4, [R1+0x1340] ;  /* 0x0013400001047983 */ /* 0x002f280000300800 */
[----:B------:R-:W4:Y:S04]  /*ad230*/  LDL.LU R5, [R1+0x1344] ;  /* 0x0013440001057983 */ /* 0x000f280000300800 */
[----:B---3--:R-:W4:Y:S04]  /*ad240*/  LDL.LU R6, [R1+0x1348] ;  /* 0x0013480001067983 */ /* 0x008f280000300800 */
[----:B------:R-:W4:Y:S04]  /*ad250*/  LDL.LU R7, [R1+0x134c] ;  /* 0x00134c0001077983 */ /* 0x000f280000300800 */
        /* <DEDUP_REMOVED lines=28> */
[----:B------:R-:W-:Y:S03]  /*ad420*/  HMMA.1688.F32.TF32 R216, R224, R142, R216 ;  /* 0x0000008ee0d8723c */ /* 0x000fe600000810d8 */
        /* <DEDUP_REMOVED lines=24> */
[----:B------:R-:W-:-:S03]  /*ad5b0*/  MOV R93, R216 ;  /* 0x000000d8005d7202 */ /* 0x000fc60000000f00 */
        /* <DEDUP_REMOVED lines=53> */
[C---:B------:R-:W-:Y:S08]  /*ad910*/  HMMA.1688.F32.TF32 R20, R220.reuse, R86, R20 ;  /* 0x00000056dc14723c */ /* 0x040ff00000081014 */
[C---:B---3--:R-:W-:Y:S08]  /*ad920*/  HMMA.1688.F32.TF32 R16, R220.reuse, R82, R16 ;  /* 0x00000052dc10723c */ /* 0x048ff00000081010 */
[C---:B----4-:R-:W-:Y:S08]  /*ad930*/  HMMA.1688.F32.TF32 R168, R220.reuse, R158, R176 ;  /* 0x0000009edca8723c */ /* 0x050ff000000810b0 */
        /* <DEDUP_REMOVED lines=22> */
[C---:B--2---:R-:W-:Y:S08]  /*adaa0*/  HMMA.1688.F32.TF32 R168, R220.reuse, R130, R60 ;  /* 0x00000082dca8723c */ /* 0x044ff0000008103c */
        /* <DEDUP_REMOVED lines=45> */
[----:B------:R-:W-:Y:S04]  /*add80*/  LDS R221, [R0+0xc180] ;  /* 0x00c1800000dd7984 */ /* 0x000fe80000000800 */
[----:B------:R-:W1:Y:S01]  /*add90*/  LDS R223, [R0+0xe180] ;  /* 0x00e1800000df7984 */ /* 0x000e620000000800 */
[C---:B------:R-:W-:Y:S07]  /*adda0*/  HMMA.1688.F32.TF32 R8, R224.reuse, R186, R236 ;  /* 0x000000bae008723c */ /* 0x040fee00000810ec */
[----:B------:R-:W-:Y:S04]  /*addb0*/  STL.64 [R1+0x440], R16 ;  /* 0x0004401001007387 */ /* 0x000fe80000100a00 */
[----:B------:R-:W-:Y:S04]  /*addc0*/  STL.64 [R1+0x448], R18 ;  /* 0x0004481201007387 */ /* 0x000fe80000100a00 */
[----:B------:R-:W1:Y:S04]  /*addd0*/  LDL.LU R4, [R1+0x3c0] ;  /* 0x0003c00001047983 */ /* 0x000e680000300800 */
[----:B------:R-:W-:Y:S04]  /*adde0*/  STL.64 [R1+0x430], R12 ;  /* 0x0004300c01007387 */ /* 0x000fe80000100a00 */
[----:B------:R-:W-:Y:S04]  /*addf0*/  STL.64 [R1+0x438], R14 ;  /* 0x0004380e01007387 */ /* 0x000fe80000100a00 */
[----:B------:R2:W-:Y:S04]  /*ade00*/  STL.64 [R1+0x420], R8 ;  /* 0x0004200801007387 */ /* 0x0005e80000100a00 */
[----:B------:R3:W-:Y:S04]  /*ade10*/  STL.64 [R1+0x428], R10 ;  /* 0x0004280a01007387 */ /* 0x0007e80000100a00 */
[----:B------:R-:W1:Y:S04]  /*ade20*/  LDL.LU R5, [R1+0x3c4] ;  /* 0x0003c40001057983 */ /* 0x000e680000300800 */
[----:B------:R-:W1:Y:S04]  /*ade30*/  LDL.LU R6, [R1+0x3c8] ;  /* 0x0003c80001067983 */ /* 0x000e680000300800 */
[----:B------:R-:W1:Y:S04]  /*ade40*/  LDL.LU R7, [R1+0x3cc] ;  /* 0x0003cc0001077983 */ /* 0x000e680000300800 */
[----:B--2---:R-:W2:Y:S04]  /*ade50*/  LDL.LU R8, [R1+0x3d0] ;  /* 0x0003d00001087983 */ /* 0x004ea80000300800 */
        /* <DEDUP_REMOVED lines=124> */
[----:B--2---:R-:W2:Y:S04]  /*ae620*/  LDL.LU.64 R178, [R1+0x6b90] ;  /* 0x006b900001b27983 */ /* 0x004ea80000300a00 */
[----:B------:R-:W3:Y:S01]  /*ae630*/  LDL.LU.64 R176, [R1+0x6b88] ;  /* 0x006b880001b07983 */ /* 0x000ee20000300a00 */
[C---:B--2---:R-:W-:Y:S11]  /*ae640*/  HMMA.1688.F32.TF32 R172, R224.reuse, R178, R172 ;  /* 0x000000b2e0ac723c */ /* 0x044ff600000810ac */
[----:B------:R-:W-:Y:S11]  /*ae650*/  @!UPT UIADD3 URZ, URZ, URZ, URZ ;  /* 0x0000003f3f3ff290 */ /* 0x000ff6000fffe03f */
[----:B------:R-:W-:Y:S01]  /*ae660*/  @!UPT UIADD3 URZ, URZ, URZ, URZ ;  /* 0x0000003f3f3ff290 */ /* 0x000fe2000fffe03f */
[----:B------:R-:W-:Y:S04]  /*ae670*/  STL.64 [R1+0x400], R172 ;  /* 0x000400ac01007387 */ /* 0x000fe80000100a00 */
[----:B------:R2:W-:Y:S04]  /*ae680*/  STL.64 [R1+0x408], R174 ;  /* 0x000408ae01007387 */ /* 0x0005e80000100a00 */
[----:B--2---:R-:W3:Y:S04]  /*ae690*/  LDL.LU.64 R174, [R1+0x6b80] ;  /* 0x006b800001ae7983 */ /* 0x004ee80000300a00 */
[----:B------:R-:W2:Y:S01]  /*ae6a0*/  LDL.LU.64 R172, [R1+0x6b78] ;  /* 0x006b780001ac7983 */ /* 0x000ea20000300a00 */
[C---:B---3--:R-:W-:Y:S11]  /*ae6b0*/  HMMA.1688.F32.TF32 R168, R224.reuse, R174, R168 ;  /* 0x000000aee0a8723c */ /* 0x048ff600000810a8 */
[----:B------:R-:W-:Y:S11]  /*ae6c0*/  @!UPT UIADD3 URZ, URZ, URZ, URZ ;  /* 0x0000003f3f3ff290 */ /* 0x000ff6000fffe03f */
[----:B------:R-:W-:Y:S01]  /*ae6d0*/  @!UPT UIADD3 URZ, URZ, URZ, URZ ;  /* 0x0000003f3f3ff290 */ /* 0x000fe2000fffe03f */
[----:B------:R-:W-:Y:S04]  /*ae6e0*/  STL.64 [R1+0x3f0], R168 ;  /* 0x0003f0a801007387 */ /* 0x000fe80000100a00 */
[----:B------:R3:W-:Y:S04]  /*ae6f0*/  STL.64 [R1+0x3f8], R170 ;  /* 0x0003f8aa01007387 */ /* 0x0007e80000100a00 */
[----:B---3--:R-:W3:Y:S01]  /*ae700*/  LDL.LU.64 R170, [R1+0x6b70] ;  /* 0x006b700001aa7983 */ /* 0x008ee20000300a00 */
[C---:B------:R-:W-:Y:S03]  /*ae710*/  HMMA.1688.F32.TF32 R232, R224.reuse, R166, R232 ;  /* 0x000000a6e0e8723c */ /* 0x040fe600000810e8 */
[----:B------:R-:W2:Y:S05]  /*ae720*/  LDL.LU.64 R168, [R1+0x6b68] ;  /* 0x006b680001a87983 */ /* 0x000eaa0000300a00 */
        /* <DEDUP_REMOVED lines=10> */
[C---:B---3--:R-:W-:Y:S11]  /*ae7d0*/  HMMA.1688.F32.TF32 R244, R224.reuse, R170, R244 ;  /* 0x000000aae0f4723c */ /* 0x048ff600000810f4 */
[----:B------:R-:W-:Y:S11]  /*ae7e0*/  @!UPT UIADD3 URZ, URZ, URZ, URZ ;  /* 0x0000003f3f3ff290 */ /* 0x000ff6000fffe03f */
[----:B------:R-:W-:Y:S01]  /*ae7f0*/  @!UPT UIADD3 URZ, URZ, URZ, URZ ;  /* 0x0000003f3f3ff290 */ /* 0x000fe2000fffe03f */
[----:B------:R-:W-:Y:S04]  /*ae800*/  STL.64 [R1+0x3e0], R244 ;  /* 0x0003e0f401007387 */ /* 0x000fe80000100a00 */
[----:B------:R3:W-:Y:S04]  /*ae810*/  STL.64 [R1+0x3e8], R246 ;  /* 0x0003e8f601007387 */ /* 0x0007e80000100a00 */
[----:B---3--:R-:W3:Y:S04]  /*ae820*/  LDL.LU.64 R246, [R1+0x6b60] ;  /* 0x006b600001f67983 */ /* 0x008ee80000300a00 */
[----:B------:R-:W2:Y:S04]  /*ae830*/  LDL.LU.64 R244, [R1+0x6b58] ;  /* 0x006b580001f47983 */ /* 0x000ea80000300a00 */
[----:B------:R-:W-:Y:S04]  /*ae840*/  STL.64 [R1+0x2540], R232 ;  /* 0x002540e801007387 */ /* 0x000fe80000100a00 */
[----:B------:R1:W-:Y:S02]  /*ae850*/  STL.64 [R1+0x2548], R234 ;  /* 0x002548ea01007387 */ /* 0x0003e40000100a00 */
[C---:B-1----:R-:W-:Y:S08]  /*ae860*/  HMMA.1688.F32.TF32 R232, R224.reuse, R162, R240 ;  /* 0x000000a2e0e8723c */ /* 0x042ff000000810f0 */
[C---:B------:R-:W-:Y:S11]  /*ae870*/  HMMA.1688.F32.TF32 R240, R224.reuse, R158, R248 ;  /* 0x0000009ee0f0723c */ /* 0x040ff600000810f8 */
[----:B------:R-:W-:Y:S04]  /*ae880*/  @!UPT UIADD3 URZ, URZ, URZ, URZ ;  /* 0x0000003f3f3ff290 */ /* 0x000fe8000fffe03f */
        /* <DEDUP_REMOVED lines=38> */
[C---:B-1----:R-:W-:Y:S08]  /*aeaf0*/  HMMA.1688.F32.TF32 R36, R224.reuse, R98, R28 ;  /* 0x00000062e024723c */ /* 0x042ff0000008101c */
[C---:B------:R-:W-:Y:S08]  /*aeb00*/  HMMA.1688.F32.TF32 R32, R224.reuse, R94, R24 ;  /* 0x0000005ee020723c */ /* 0x040ff00000081018 */
[C---:B------:R-:W-:Y:S08]  /*aeb10*/  HMMA.1688.F32.TF32 R28, R224.reuse, R90, R20 ;  /* 0x0000005ae01c723c */ /* 0x040ff00000081014 */
[C---:B------:R-:W-:Y:S08]  /*aeb20*/  HMMA.1688.F32.TF32 R24, R224.reuse, R86, R16 ;  /* 0x00000056e018723c */ /* 0x040ff00000081010 */
[C---:B------:R-:W-:Y:S08]  /*aeb30*/  HMMA.1688.F32.TF32 R20, R224.reuse, R82, R12 ;  /* 0x00000052e014723c */ /* 0x040ff0000008100c */
[----:B------:R-:W-:Y:S01]  /*aeb40*/  HMMA.1688.F32.TF32 R16, R224, R78, R8 ;  /* 0x0000004ee010723c */ /* 0x000fe20000081008 */
        /* <DEDUP_REMOVED lines=158> */
[----:B------:R1:W-:Y:S01]  /*af530*/  STL.64 [R1+0x2d08], R206 ;  /* 0x002d08ce01007387 */ /* 0x0003e20000100a00 */
[C---:B------:R-:W-:Y:S03]  /*af540*/  HMMA.1688.F32.TF32 R60, R220.reuse, R74, R60 ;  /* 0x0000004adc3c723c */ /* 0x040fe6000008103c */
[----:B------:R-:W-:Y:S04]  /*af550*/  LDS R224, [R2+0xc200] ;  /* 0x00c2000002e07984 */ /* 0x000fe80000000800 */
[----:B------:R-:W-:Y:S01]  /*af560*/  LDS R226, [R2+0xe200] ;  /* 0x00e2000002e27984 */ /* 0x000fe20000000800 */
[C---:B-1----:R-:W-:Y:S03]  /*af570*/  HMMA.1688.F32.TF32 R204, R220.reuse, R158, R212 ;  /* 0x0000009edccc723c */ /* 0x042fe600000810d4 */
[----:B------:R-:W-:Y:S04]  /*af580*/  LDS R225, [R0+0xc200] ;  /* 0x00c2000000e17984 */ /* 0x000fe80000000800 */
[----:B------:R-:W1:Y:S01]  /*af590*/  LDS R227, [R0+0xe200] ;  /* 0x00e2000000e37984 */ /* 0x000e620000000800 */
        /* <DEDUP_REMOVED lines=56> */
[----:B---3--:R-:W1:Y:S04]  /*af920*/  LDL.LU R8, [R1+0xeb0] ;  /* 0x000eb00001087983 */ /* 0x008e680000300800 */
[----:B------:R-:W1:Y:S04]  /*af930*/  LDL.LU R9, [R1+0xeb4] ;  /* 0x000eb40001097983 */ /* 0x000e680000300800 */
[----:B----4-:R-:W1:Y:S04]  /*af940*/  LDL.LU R10, [R1+0xeb8] ;  /* 0x000eb800010a7983 */ /* 0x010e680000300800 */
[----:B------:R-:W1:Y:S04]  /*af950*/  LDL.LU R11, [R1+0xebc] ;  /* 0x000ebc00010b7983 */ /* 0x000e680000300800 */
        /* <DEDUP_REMOVED lines=100> */
[----:B-1----:R-:W-:Y:S08]  /*affa0*/  HMMA.1688.F32.TF32 R8, R224, R118, R8 ;  /* 0x00000076e008723c */ /* 0x002ff00000081008 */
[C---:B--2---:R-:W-:Y:S08]  /*affb0*/  HMMA.1688.F32.TF32 R232, R220.reuse, R86, R232 ;  /* 0x00000056dce8723c */ /* 0x044ff000000810e8 */
[C---:B------:R-:W-:Y:S11]  /*affc0*/  HMMA.1688.F32.TF32 R240, R220.reuse, R82, R240 ;  /* 0x00000052dcf0723c */ /* 0x040ff600000810f0 */
[----:B------:R-:W-:Y:S04]  /*affd0*/  @!UPT UIADD3 URZ, URZ, URZ, URZ ;  /* 0x0000003f3f3ff290 */ /* 0x000fe8000fffe03f */
[----:B------:R-:W-:Y:S04]  /*affe0*/  STL.64 [R1+0x350], R232 ;  /* 0x000350e801007387 */ /* 0x000fe80000100a00 */
[----:B------:R3:W-:Y:S02]  /*afff0*/  STL.64 [R1+0x358], R234 ;  /* 0x000358ea01007387 */ /* 0x0007e40000100a00 */
[----:B---3--:R-:W-:Y:S02]  /*b0000*/  HMMA.1688.F32.TF32 R232, R220, R78, R248 ;  /* 0x0000004edce8723c */ /* 0x008fe400000810f8 */
[----:B------:R-:W-:Y:S04]  /*b0010*/  STL.64 [R1+0x340], R240 ;  /* 0x000340f001007387 */ /* 0x000fe80000100a00 */
[----:B------:R-:W-:Y:S02]  /*b0020*/  STL.64 [R1+0x348], R242 ;  /* 0x000348f201007387 */ /* 0x000fe40000100a00 */
[C---:B------:R-:W-:Y:S02]  /*b0030*/  HMMA.1688.F32.TF32 R212, R224.reuse, R178, R212 ;  /* 0x000000b2e0d4723c */ /* 0x040fe400000810d4 */
[----:B------:R-:W-:Y:S04]  /*b0040*/  LDS R220, [R2+0xc280] ;  /* 0x00c2800002dc7984 */ /* 0x000fe80000000800 */
[----:B------:R-:W-:Y:S04]  /*b0050*/  LDS R222, [R2+0xe280] ;  /* 0x00e2800002de7984 */ /* 0x000fe80000000800 */
[----:B------:R-:W-:Y:S04]  /*b0060*/  LDS R221, [R0+0xc280] ;  /* 0x00c2800000dd7984 */ /* 0x000fe80000000800 */
[----:B------:R-:W1:Y:S04]  /*b0070*/  LDS R223, [R0+0xe280] ;  /* 0x00e2800000df7984 */ /* 0x000e680000000800 */
[----:B------:R-:W-:Y:S04]  /*b0080*/  STL.64 [R1+0x330], R232 ;  /* 0x000330e801007387 */ /* 0x000fe80000100a00 */
[----:B------:R2:W-:Y:S02]  /*b0090*/  STL.64 [R1+0x338], R234 ;  /* 0x000338ea01007387 */ /* 0x0005e40000100a00 */
[C---:B--2---:R-:W-:Y:S08]  /*b00a0*/  HMMA.1688.F32.TF32 R232, R224.reuse, R194, R228 ;  /* 0x000000c2e0e8723c */ /* 0x044ff000000810e4 */
[C---:B------:R-:W-:Y:S08]  /*b00b0*/  HMMA.1688.F32.TF32 R228, R224.reuse, R190, R216 ;  /* 0x000000bee0e4723c */ /* 0x040ff000000810d8 */
[C---:B------:R-:W-:Y:S08]  /*b00c0*/  HMMA.1688.F32.TF32 R216, R224.reuse, R186, R204 ;  /* 0x000000bae0d8723c */ /* 0x040ff000000810cc */
[C---:B----4-:R-:W-:Y:S01]  /*b00d0*/  HMMA.1688.F32.TF32 R204, R224.reuse, R182, R208 ;  /* 0x000000b6e0cc723c */ /* 0x050fe200000810d0 */
[----:B------:R-:W-:Y:S04]  /*b00e0*/  STL.64 [R1+0x110], R232 ;  /* 0x000110e801007387 */ /* 0x000fe80000100a00 */
        /* <DEDUP_REMOVED lines=10> */
[C---:B--2---:R-:W-:Y:S08]  /*b0190*/  HMMA.1688.F32.TF32 R204, R224.reuse, R170, R196 ;  /* 0x000000aae0cc723c */ /* 0x044ff000000810c4 */
        /* <DEDUP_REMOVED lines=50> */
[----:B--2---:R-:W2:Y:S04]  /*b04c0*/  LDL.LU R8, [R1+0xd90] ;  /* 0x000d900001087983 */ /* 0x004ea80000300800 */
[----:B------:R4:W-:Y:S04]  /*b04d0*/  STL.64 [R1+0x2b30], R12 ;  /* 0x002b300c01007387 */ /* 0x0009e80000100a00 */
[----:B------:R1:W-:Y:S04]  /*b04e0*/  STL.64 [R1+0x2b38], R14 ;  /* 0x002b380e01007387 */ /* 0x0003e80000100a00 */
        /* <DEDUP_REMOVED lines=111> */
[C---:B------:R-:W-:Y:S08]  /*b0be0*/  HMMA.1688.F32.TF32 R40, R220.reuse, R162, R40 ;  /* 0x000000a2dc28723c */ /* 0x040ff00000081028 */
[C---:B----4-:R-:W-:Y:S08]  /*b0bf0*/  HMMA.1688.F32.TF32 R56, R220.reuse, R178, R56 ;  /* 0x000000b2dc38723c */ /* 0x050ff00000081038 */
[C---:B------:R-:W-:Y:S08]  /*b0c00*/  HMMA.1688.F32.TF32 R60, R220.reuse, R182, R60 ;  /* 0x000000b6dc3c723c */ /* 0x040ff0000008103c */
[----:B------:R-:W-:Y:S08]  /*b0c10*/  HMMA.1688.F32.TF32 R200, R220, R190, R200 ;  /* 0x000000bedcc8723c */ /* 0x000ff000000810c8 */
[C---:B------:R-:W-:Y:S08]  /*b0c20*/  HMMA.1688.F32.TF32 R208, R224.reuse, R78, R208 ;  /* 0x0000004ee0d0723c */ /* 0x040ff000000810d0 */
[C---:B------:R-:W-:Y:S08]  /*b0c30*/  HMMA.1688.F32.TF32 R232, R224.reuse, R102, R232 ;  /* 0x00000066e0e8723c */ /* 0x040ff000000810e8 */
[C---:B------:R-:W-:Y:S11]  /*b0c40*/  HMMA.1688.F32.TF32 R236, R224.reuse, R106, R236 ;  /* 0x0000006ae0ec723c */ /* 0x040ff600000810ec */
[----:B------:R-:W-:Y:S11]  /*b0c50*/  @!UPT UIADD3 URZ, URZ, URZ, URZ ;  /* 0x0000003f3f3ff290 */ /* 0x000ff6000fffe03f */
[----:B------:R-:W-:Y:S01]  /*b0c60*/  @!UPT UIADD3 URZ, URZ, URZ, URZ ;  /* 0x0000003f3f3ff290 */ /* 0x000fe2000fffe03f */
[----:B------:R-:W-:Y:S04]  /*b0c70*/  STL.64 [R1+0x2b10], R236 ;  /* 0x002b10ec01007387 */ /* 0x000fe80000100a00 */
[----:B------:R1:W-:Y:S04]  /*b0c80*/  STL.64 [R1+0x2b18], R238 ;  /* 0x002b18ee01007387 */ /* 0x0003e80000100a00 */
[----:B-1----:R-:W2:Y:S04]  /*b0c90*/  LDL.LU.64 R238, [R1+0x6b50] ;  /* 0x006b500001ee7983 */ /* 0x002ea80000300a00 */
[----:B------:R-:W3:Y:S04]  /*b0ca0*/  LDL.LU.64 R236, [R1+0x6b48] ;  /* 0x006b480001ec7983 */ /* 0x000ee80000300a00 */
        /* <DEDUP_REMOVED lines=9> */
[----:B------:R-:W-:Y:S08]  /*b0d40*/  HMMA.1688.F32.TF32 R216, R224, R82, R204 ;  /* 0x00000052e0d8723c */ /* 0x000ff000000810cc */
[C---:B------:R-:W-:Y:S01]  /*b0d50*/  HMMA.1688.F32.TF32 R196, R220.reuse, R186, R196 ;  /* 0x000000badcc4723c */ /* 0x040fe200000810c4 */
[----:B------:R-:W-:Y:S04]  /*b0d60*/  STL.64 [R1+0x2ae0], R240 ;  /* 0x002ae0f001007387 */ /* 0x000fe80000100a00 */
[----:B------:R-:W-:Y:S03]  /*b0d70*/  LDS R224, [R2+0xc300] ;  /* 0x00c3000002e07984 */ /* 0x000fe60000000800 */
        /* <DEDUP_REMOVED lines=33> */
[----:B------:R-:W1:Y:S05]  /*b0f90*/  LDS R227, [R0+0xe300] ;  /* 0x00e3000000e37984 */ /* 0x000e6a0000000800 */
        /* <DEDUP_REMOVED lines=24> */
[----:B----4-:R-:W4:Y:S04]  /*b1120*/  LDL.LU R12, [R1+0xc50] ;  /* 0x000c5000010c7983 */ /* 0x010f280000300800 */
[----:B------:R-:W-:Y:S04]  /*b1130*/  STL.64 [R1+0x2990], R8 ;  /* 0x0029900801007387 */ /* 0x000fe80000100a00 */
[----:B------:R-:W-:Y:S04]  /*b1140*/  STL.64 [R1+0x2998], R10 ;  /* 0x0029980a01007387 */ /* 0x000fe80000100a00 */
[----:B------:R1:W-:Y:S04]  /*b1150*/  STL.64 [R1+0x2980], R4 ;  /* 0x0029800401007387 */ /* 0x0003e80000100a00 */
[----:B------:R2:W-:Y:S04]  /*b1160*/  STL.64 [R1+0x2988], R6 ;  /* 0x0029880601007387 */ /* 0x0005e80000100a00 */
[----:B------:R-:W4:Y:S04]  /*b1170*/  LDL.LU R13, [R1+0xc54] ;  /* 0x000c5400010d7983 */ /* 0x000f280000300800 */
[----:B-1----:R-:W4:Y:S04]  /*b1180*/  LDL.LU R14, [R1+0xc58] ;  /* 0x000c5800010e7983 */ /* 0x002f280000300800 */
        /* <DEDUP_REMOVED lines=81> */
[C---:B---3--:R-:W-:Y:S03]  /*b16a0*/  HMMA.1688.F32.TF32 R216, R220.reuse, R126, R4 ;  /* 0x0000007edcd8723c */ /* 0x048fe60000081004 */
[----:B------:R-:W3:Y:S11]  /*b16b0*/  LDL.LU R4, [R1+0xc30] ;  /* 0x000c300001047983 */ /* 0x000ef60000300800 */
[----:B------:R-:W-:Y:S09]  /*b16c0*/  @!UPT UIADD3 URZ, URZ, URZ, URZ ;  /* 0x0000003f3f3ff290 */ /* 0x000ff2000fffe03f */
[----:B------:R-:W-:Y:S04]  /*b16d0*/  STL.64 [R1+0x2970], R216 ;  /* 0x002970d801007387 */ /* 0x000fe80000100a00 */
[----:B------:R2:W-:Y:S04]  /*b16e0*/  STL.64 [R1+0x2978], R218 ;  /* 0x002978da01007387 */ /* 0x0005e80000100a00 */
[----:B------:R-:W3:Y:S04]  /*b16f0*/  LDL.LU R5, [R1+0xc34] ;  /* 0x000c340001057983 */ /* 0x000ee80000300800 */
[----:B------:R-:W3:Y:S04]  /*b1700*/  LDL.LU R6, [R1+0xc38] ;  /* 0x000c380001067983 */ /* 0x000ee80000300800 */
[----:B------:R-:W3:Y:S01]  /*b1710*/  LDL.LU R7, [R1+0xc3c] ;  /* 0x000c3c0001077983 */ /* 0x000ee20000300800 */
[C---:B--2---:R-:W-:Y:S08]  /*b1720*/  HMMA.1688.F32.TF32 R216, R220.reuse, R122, R204 ;  /* 0x0000007adcd8723c */ /* 0x044ff000000810cc */
        /* <DEDUP_REMOVED lines=35> */
[----:B------:R1:W-:Y:S04]  /*b1960*/  STL.64 [R1+0x68], R38 ;  /* 0x0000682601007387 */ /* 0x0003e80000100a00 */
[----:B------:R-:W-:Y:S01]  /*b1970*/  LDS R220, [R2+0xc380] ;  /* 0x00c3800002dc7984 */ /* 0x000fe20000000800 */
        /* <DEDUP_REMOVED lines=21> */
[----:B------:R2:W-:Y:S04]  /*b1ad0*/  STL.64 [R1], R16 ;  /* 0x0000001001007387 */ /* 0x0005e80000100a00 */
[----:B------:R4:W-:Y:S04]  /*b1ae0*/  STL.64 [R1+0x8], R18 ;  /* 0x0000081201007387 */ /* 0x0009e80000100a00 */
[----:B------:R-:W-:Y:S04]  /*b1af0*/  STL.64 [R1+0x6838], R248 ;  /* 0x006838f801007387 */ /* 0x000fe80000100a00 */
[----:B------:R-:W-:Y:S04]  /*b1b00*/  STL [R1+0x6854], R240 ;  /* 0x006854f001007387 */ /* 0x000fe80000100800 */
[----:B------:R-:W-:Y:S04]  /*b1b10*/  STL [R1+0x6850], R241 ;  /* 0x006850f101007387 */ /* 0x000fe80000100800 */
[----:B------:R-:W-:Y:S04]  /*b1b20*/  STL [R1+0x684c], R242 ;  /* 0x00684cf201007387 */ /* 0x000fe80000100800 */
[----:B------:R-:W-:Y:S01]  /*b1b30*/  STL [R1+0x6848], R243 ;  /* 0x006848f301007387 */ /* 0x000fe20000100800 */
        /* <DEDUP_REMOVED lines=9> */
[----:B--2---:R-:W2:Y:S04]  /*b1bd0*/  LDL.LU R16, [R1+0xb50] ;  /* 0x000b500001107983 */ /* 0x004ea80000300800 */
        /* <DEDUP_REMOVED lines=59> */
[----:B------:R-:W-:Y:S04]  /*b1f90*/  STL [R1+0x6864], R232 ;  /* 0x006864e801007387 */ /* 0x000fe80000100800 */
[----:B------:R-:W-:Y:S04]  /*b1fa0*/  STL [R1+0x6860], R233 ;  /* 0x006860e901007387 */ /* 0x000fe80000100800 */
[----:B------:R1:W-:Y:S04]  /*b1fb0*/  STL [R1+0x685c], R234 ;  /* 0x00685cea01007387 */ /* 0x0003e80000100800 */
[----:B------:R1:W-:Y:S01]  /*b1fc0*/  STL [R1+0x6858], R235 ;  /* 0x006858eb01007387 */ /* 0x0003e20000100800 */
[C---:B---3--:R-:W-:Y:S08]  /*b1fd0*/  HMMA.1688.F32.TF32 R4, R224.reuse, R102, R4 ;  /* 0x00000066e004723c */ /* 0x048ff00000081004 */
[C---:B--2---:R-:W-:Y:S08]  /*b1fe0*/  HMMA.1688.F32.TF32 R60, R224.reuse, R154, R60 ;  /* 0x0000009ae03c723c */ /* 0x044ff0000008103c */
[C---:B----4-:R-:W-:Y:S08]  /*b1ff0*/  HMMA.1688.F32.TF32 R196, R224.reuse, R158, R196 ;  /* 0x0000009ee0c4723c */ /* 0x050ff000000810c4 */
[C---:B------:R-:W-:Y:S08]  /*b2000*/  HMMA.1688.F32.TF32 R52, R224.reuse, R74, R52 ;  /* 0x0000004ae034723c */ /* 0x040ff00000081034 */
[----:B------:R-:W-:Y:S01]  /*b2010*/  HMMA.1688.F32.TF32 R56, R224, R70, R56 ;  /* 0x00000046e038723c */ /* 0x000fe20000081038 */
[----:B-1----:R-:W-:Y:S01]  /*b2020*/  MOV R234, R62 ;  /* 0x0000003e00ea7202 */ /* 0x002fe20000000f00 */
[----:B------:R-:W-:-:S02]  /*b2030*/  IMAD.MOV.U32 R235, RZ, RZ, R63 ;  /* 0x000000ffffeb7224 */ /* 0x000fc400078e003f */
[----:B------:R-:W-:Y:S02]  /*b2040*/  IMAD.MOV.U32 R232, RZ, RZ, R60 ;  /* 0x000000ffffe87224 */ /* 0x000fe400078e003c */
[----:B------:R-:W-:Y:S01]  /*b2050*/  IMAD.MOV.U32 R233, RZ, RZ, R61 ;  /* 0x000000ffffe97224 */ /* 0x000fe200078e003d */
[----:B------:R-:W-:Y:S04]  /*b2060*/  STL.64 [R1+0x28b0], R196 ;  /* 0x0028b0c401007387 */ /* 0x000fe80000100a00 */
[----:B------:R-:W-:Y:S04]  /*b2070*/  STL.64 [R1+0x28b8], R198 ;  /* 0x0028b8c601007387 */ /* 0x000fe80000100a00 */
[----:B------:R-:W-:Y:S04]  /*b2080*/  STL.64 [R1+0x6870], R234 ;  /* 0x006870ea01007387 */ /* 0x000fe80000100a00 */
[----:B------:R-:W-:Y:S01]  /*b2090*/  STL.64 [R1+0x6868], R232 ;  /* 0x006868e801007387 */ /* 0x000fe20000100a00 */
[----:B------:R-:W-:-:S03]  /*b20a0*/  IMAD.MOV.U32 R240, RZ, RZ, R52 ;  /* 0x000000fffff07224 */ /* 0x000fc600078e0034 */
[----:B------:R-:W-:Y:S01]  /*b20b0*/  STL.64 [R1+0x2890], R56 ;  /* 0x0028903801007387 */ /* 0x000fe20000100a00 */
[----:B------:R-:W-:Y:S01]  /*b20c0*/  MOV R241, R53 ;  /* 0x0000003500f17202 */ /* 0x000fe20000000f00 */
[----:B------:R-:W-:Y:S02]  /*b20d0*/  IMAD.MOV.U32 R242, RZ, RZ, R54 ;  /* 0x000000fffff27224 */ /* 0x000fe400078e0036 */
[----:B------:R1:W-:Y:S01]  /*b20e0*/  STL.64 [R1+0x2898], R58 ;  /* 0x0028983a01007387 */ /* 0x0003e20000100a00 */
[----:B------:R-:W-:Y:S02]  /*b20f0*/  IMAD.MOV.U32 R243, RZ, RZ, R55 ;  /* 0x000000fffff37224 */ /* 0x000fe400078e0037 */
[C---:B------:R-:W-:Y:S08]  /*b2100*/  HMMA.1688.F32.TF32 R52, R224.reuse, R146, R44 ;  /* 0x00000092e034723c */ /* 0x040ff0000008102c */
[C---:B-1----:R-:W-:Y:S08]  /*b2110*/  HMMA.1688.F32.TF32 R56, R224.reuse, R150, R48 ;  /* 0x00000096e038723c */ /* 0x042ff00000081030 */
        /* <DEDUP_REMOVED lines=126> */
[----:B----4-:R-:W4:Y:S04]  /*b2900*/  LDL.LU R4, [R1+0xa50] ;  /* 0x000a500001047983 */ /* 0x010f280000300800 */
[----:B------:R-:W4:Y:S01]  /*b2910*/  LDL.LU R5, [R1+0xa54] ;  /* 0x000a540001057983 */ /* 0x000f220000300800 */
[C---:B--2---:R-:W-:Y:S08]  /*b2920*/  HMMA.1688.F32.TF32 R40, R220.reuse, R170, R40 ;  /* 0x000000aadc28723c */ /* 0x044ff00000081028 */
[C---:B---3--:R-:W-:Y:S08]  /*b2930*/  HMMA.1688.F32.TF32 R44, R220.reuse, R174, R44 ;  /* 0x000000aedc2c723c */ /* 0x048ff0000008102c */
[C---:B------:R-:W-:Y:S08]  /*b2940*/  HMMA.1688.F32.TF32 R52, R220.reuse, R182, R52 ;  /* 0x000000b6dc34723c */ /* 0x040ff00000081034 */
[C---:B------:R-:W-:Y:S08]  /*b2950*/  HMMA.1688.F32.TF32 R56, R220.reuse, R186, R56 ;  /* 0x000000badc38723c */ /* 0x040ff00000081038 */
[----:B------:R-:W-:Y:S08]  /*b2960*/  HMMA.1688.F32.TF32 R60, R220, R190, R60 ;  /* 0x000000bedc3c723c */ /* 0x000ff0000008103c */
[C---:B------:R-:W-:Y:S08]  /*b2970*/  HMMA.1688.F32.TF32 R200, R224.reuse, R78, R200 ;  /* 0x0000004ee0c8723c */ /* 0x040ff000000810c8 */
[C---:B------:R-:W-:Y:S08]  /*b2980*/  HMMA.1688.F32.TF32 R208, R224.reuse, R86, R208 ;  /* 0x00000056e0d0723c */ /* 0x040ff000000810d0 */
[C---:B------:R-:W-:Y:S08]  /*b2990*/  HMMA.1688.F32.TF32 R232, R224.reuse, R98, R228 ;  /* 0x00000062e0e8723c */ /* 0x040ff000000810e4 */
[C---:B------:R-:W-:Y:S08]  /*b29a0*/  HMMA.1688.F32.TF32 R228, R224.reuse, R94, R216 ;  /* 0x0000005ee0e4723c */ /* 0x040ff000000810d8 */
[C---:B------:R-:W-:Y:S08]  /*b29b0*/  HMMA.1688.F32.TF32 R216, R224.reuse, R90, R204 ;  /* 0x0000005ae0d8723c */ /* 0x040ff000000810cc */
[----:B------:R-:W-:Y:S08]  /*b29c0*/  HMMA.1688.F32.TF32 R204, R224, R82, R212 ;  /* 0x00000052e0cc723c */ /* 0x000ff000000810d4 */
        /* <DEDUP_REMOVED lines=34> */
[----:B------:R-:W-:Y:S03]  /*b2bf0*/  HMMA.1688.F32.TF32 R32, R220, R158, R32 ;  /* 0x0000009edc20723c */ /* 0x000fe60000081020 */
[----:B------:R1:W-:Y:S01]  /*b2c00*/  STL.64 [R1+0x26e8], R38 ;  /* 0x0026e82601007387 */ /* 0x0003e20000100a00 */
[----:B------:R-:W-:Y:S01]  /*b2c10*/  MOV R6, R252 ;  /* 0x000000fc00067202 */ /* 0x000fe20000000f00 */
[----:B------:R-:W-:-:S02]  /*b2c20*/  IMAD.MOV.U32 R7, RZ, RZ, R236 ;  /* 0x000000ffff077224 */ /* 0x000fc400078e00ec */
        /* <DEDUP_REMOVED lines=11> */
[----:B------:R-:W-:Y:S07]  /*b2ce0*/  STL.64 [R1+0x26d0], R36 ;  /* 0x0026d02401007387 */ /* 0x000fee0000100a00 */
[----:B----4-:R-:W-:Y:S01]  /*b2cf0*/  HMMA.1688.F32.TF32 R4, R220, R138, R4 ;  /* 0x0000008adc04723c */ /* 0x010fe20000081004 */
        /* <DEDUP_REMOVED lines=69> */
[----:B------:R-:W4:Y:S04]  /*b3150*/  LDL.LU R9, [R1+0x974] ;  /* 0x0009740001097983 */ /* 0x000f280000300800 */
[----:B-1----:R-:W4:Y:S04]  /*b3160*/  LDL.LU R10, [R1+0x978] ;  /* 0x00097800010a7983 */ /* 0x002f280000300800 */
[----:B------:R-:W4:Y:S01]  /*b3170*/  LDL.LU R11, [R1+0x97c] ;  /* 0x00097c00010b7983 */ /* 0x000f220000300800 */
[----:B------:R-:W-:Y:S01]  /*b3180*/  MOV R236, R7 ;  /* 0x0000000700ec7202 */ /* 0x000fe20000000f00 */
[----:B------:R-:W-:-:S02]  /*b3190*/  IMAD.MOV.U32 R252, RZ, RZ, R6 ;  /* 0x000000fffffc7224 */ /* 0x000fc400078e0006 */
[----:B------:R-:W4:Y:S04]  /*b31a0*/  LDL.LU R4, [R1+0x1d0] ;  /* 0x0001d00001047983 */ /* 0x000f280000300800 */
[----:B------:R-:W4:Y:S04]  /*b31b0*/  LDL.LU R5, [R1+0x1d4] ;  /* 0x0001d40001057983 */ /* 0x000f280000300800 */
[----:B------:R-:W4:Y:S04]  /*b31c0*/  LDL.LU R6, [R1+0x1d8] ;  /* 0x0001d80001067983 */ /* 0x000f280000300800 */
[----:B------:R-:W4:Y:S04]  /*b31d0*/  LDL.LU R7, [R1+0x1dc] ;  /* 0x0001dc0001077983 */ /* 0x000f280000300800 */
[----:B------:R1:W-:Y:S04]  /*b31e0*/  STL [R1+0x6834], R236 ;  /* 0x006834ec01007387 */ /* 0x0003e80000100800 */
[----:B------:R1:W-:Y:S01]  /*b31f0*/  STL [R1+0x6830], R252 ;  /* 0x006830fc01007387 */ /* 0x0003e20000100800 */
[C---:B--2---:R-:W-:Y:S08]  /*b3200*/  HMMA.1688.F32.TF32 R52, R220.reuse, R130, R52 ;  /* 0x00000082dc34723c */ /* 0x044ff00000081034 */
[----:B---3--:R-:W-:Y:S11]  /*b3210*/  HMMA.1688.F32.TF32 R56, R220, R134, R56 ;  /* 0x00000086dc38723c */ /* 0x008ff60000081038 */
[----:B------:R-:W-:Y:S05]  /*b3220*/  @!UPT UIADD3 URZ, URZ, URZ, URZ ;  /* 0x0000003f3f3ff290 */ /* 0x000fea000fffe03f */
[----:B-1----:R-:W-:Y:S02]  /*b3230*/  IMAD.MOV.U32 R236, RZ, RZ, R54 ;  /* 0x000000ffffec7224 */ /* 0x002fe400078e0036 */
[----:B------:R-:W-:-:S05]  /*b3240*/  IMAD.MOV.U32 R252, RZ, RZ, R55 ;  /* 0x000000fffffc7224 */ /* 0x000fca00078e0037 */
[----:B------:R-:W-:Y:S04]  /*b3250*/  STL.64 [R1+0x2640], R56 ;  /* 0x0026403801007387 */ /* 0x000fe80000100a00 */
[----:B------:R-:W-:Y:S04]  /*b3260*/  STL.64 [R1+0x2648], R58 ;  /* 0x0026483a01007387 */ /* 0x000fe80000100a00 */
[----:B------:R1:W-:Y:S02]  /*b3270*/  STL.64 [R1+0x2630], R52 ;  /* 0x0026303401007387 */ /* 0x0003e40000100a00 */
[C---:B-1----:R-:W-:Y:S08]  /*b3280*/  HMMA.1688.F32.TF32 R52, R220.reuse, R126, R48 ;  /* 0x0000007edc34723c */ /* 0x042ff00000081030 */
[C---:B------:R-:W-:Y:S08]  /*b3290*/  HMMA.1688.F32.TF32 R48, R220.reuse, R122, R44 ;  /* 0x0000007adc30723c */ /* 0x040ff0000008102c */
[C---:B------:R-:W-:Y:S07]  /*b32a0*/  HMMA.1688.F32.TF32 R44, R220.reuse, R118, R20 ;  /* 0x00000076dc2c723c */ /* 0x040fee0000081014 */
[----:B------:R-:W-:Y:S04]  /*b32b0*/  STL.64 [R1+0x2620], R52 ;  /* 0x0026203401007387 */ /* 0x000fe80000100a00 */
[----:B------:R-:W-:Y:S04]  /*b32c0*/  STL.64 [R1+0x2628], R54 ;  /* 0x0026283601007387 */ /* 0x000fe80000100a00 */
[----:B------:R-:W2:Y:S04]  /*b32d0*/  LDL.LU R20, [R1+0x960] ;  /* 0x0009600001147983 */ /* 0x000ea80000300800 */
[----:B------:R-:W-:Y:S04]  /*b32e0*/  STL.64 [R1+0x2610], R48 ;  /* 0x0026103001007387 */ /* 0x000fe80000100a00 */
[----:B------:R-:W-:Y:S04]  /*b32f0*/  STL.64 [R1+0x2618], R50 ;  /* 0x0026183201007387 */ /* 0x000fe80000100a00 */
[----:B------:R-:W-:Y:S04]  /*b3300*/  STL.64 [R1+0x2600], R44 ;  /* 0x0026002c01007387 */ /* 0x000fe80000100a00 */
[----:B------:R1:W-:Y:S04]  /*b3310*/  STL.64 [R1+0x2608], R46 ;  /* 0x0026082e01007387 */ /* 0x0003e80000100a00 */
[----:B------:R-:W2:Y:S04]  /*b3320*/  LDL.LU R21, [R1+0x964] ;  /* 0x0009640001157983 */ /* 0x000ea80000300800 */
[----:B------:R-:W2:Y:S01]  /*b3330*/  LDL.LU R22, [R1+0x968] ;  /* 0x0009680001167983 */ /* 0x000ea20000300800 */
[C---:B-1----:R-:W-:Y:S03]  /*b3340*/  HMMA.1688.F32.TF32 R44, R220.reuse, R114, R40 ;  /* 0x00000072dc2c723c */ /* 0x042fe60000081028 */
[----:B------:R-:W2:Y:S05]  /*b3350*/  LDL.LU R23, [R1+0x96c] ;  /* 0x00096c0001177983 */ /* 0x000eaa0000300800 */
[C---:B------:R-:W-:Y:S08]  /*b3360*/  HMMA.1688.F32.TF32 R40, R220.reuse, R110, R36 ;  /* 0x0000006edc28723c */ /* 0x040ff00000081024 */
[C---:B------:R-:W-:Y:S07]  /*b3370*/  HMMA.1688.F32.TF32 R36, R220.reuse, R106, R16 ;  /* 0x0000006adc24723c */ /* 0x040fee0000081010 */
[----:B------:R-:W-:Y:S04]  /*b3380*/  STL.64 [R1+0x25f0], R44 ;  /* 0x0025f02c01007387 */ /* 0x000fe80000100a00 */
[----:B------:R-:W-:Y:S04]  /*b3390*/  STL.64 [R1+0x25f8], R46 ;  /* 0x0025f82e01007387 */ /* 0x000fe80000100a00 */
[----:B------:R-:W3:Y:S04]  /*b33a0*/  LDL.LU R16, [R1+0x950] ;  /* 0x0009500001107983 */ /* 0x000ee80000300800 */
[----:B------:R-:W-:Y:S04]  /*b33b0*/  STL.64 [R1+0x25e0], R40 ;  /* 0x0025e02801007387 */ /* 0x000fe80000100a00 */
[----:B------:R1:W-:Y:S04]  /*b33c0*/  STL.64 [R1+0x25e8], R42 ;  /* 0x0025e82a01007387 */ /* 0x0003e80000100a00 */
[----:B------:R-:W-:Y:S04]  /*b33d0*/  STL.64 [R1+0x25d0], R36 ;  /* 0x0025d02401007387 */ /* 0x000fe80000100a00 */
[----:B------:R4:W-:Y:S01]  /*b33e0*/  STL.64 [R1+0x25d8], R38 ;  /* 0x0025d82601007387 */ /* 0x0009e20000100a00 */
[C---:B-1----:R-:W-:Y:S03]  /*b33f0*/  HMMA.1688.F32.TF32 R40, R220.reuse, R102, R64 ;  /* 0x00000066dc28723c */ /* 0x042fe60000081040 */
[----:B------:R-:W3:Y:S04]  /*b3400*/  LDL.LU R17, [R1+0x954] ;  /* 0x0009540001117983 */ /* 0x000ee80000300800 */
[----:B------:R-:W3:Y:S01]  /*b3410*/  LDL.LU R18, [R1+0x958] ;  /* 0x0009580001127983 */ /* 0x000ee20000300800 */
[C---:B----4-:R-:W-:Y:S03]  /*b3420*/  HMMA.1688.F32.TF32 R36, R220.reuse, R98, R32 ;  /* 0x00000062dc24723c */ /* 0x050fe60000081020 */
[----:B------:R-:W3:Y:S05]  /*b3430*/  LDL.LU R19, [R1+0x95c] ;  /* 0x00095c0001137983 */ /* 0x000eea0000300800 */
        /* <DEDUP_REMOVED lines=17> */
[C---:B-1----:R-:W-:Y:S03]  /*b3550*/  HMMA.1688.F32.TF32 R24, R220.reuse, R82, R8 ;  /* 0x00000052dc18723c */ /* 0x042fe60000081008 */
[----:B------:R-:W4:Y:S05]  /*b3560*/  LDL.LU R8, [R1+0x930] ;  /* 0x0009300001087983 */ /* 0x000f2a0000300800 */
[----:B------:R-:W-:Y:S01]  /*b3570*/  HMMA.1688.F32.TF32 R4, R220, R78, R4 ;  /* 0x0000004edc04723c */ /* 0x000fe20000081004 */
[----:B------:R-:W-:Y:S01]  /*b3580*/  MOV R9, R247 ;  /* 0x000000f700097202 */ /* 0x000fe20000000f00 */
[----:B------:R-:W-:Y:S01]  /*b3590*/  IMAD.MOV.U32 R10, RZ, RZ, R246 ;  /* 0x000000ffff0a7224 */ /* 0x000fe200078e00f6 */
[----:B------:R-:W-:Y:S01]  /*b35a0*/  LDS R220, [R2+0xc480] ;  /* 0x00c4800002dc7984 */ /* 0x000fe20000000800 */
[----:B------:R-:W-:-:S03]  /*b35b0*/  IMAD.MOV.U32 R11, RZ, RZ, R244 ;  /* 0x000000ffff0b7224 */ /* 0x000fc600078e00f4 */
[----:B------:R-:W-:Y:S04]  /*b35c0*/  LDS R222, [R2+0xe480] ;  /* 0x00e4800002de7984 */ /* 0x000fe80000000800 */
[----:B------:R-:W-:Y:S04]  /*b35d0*/  LDS R221, [R0+0xc480] ;  /* 0x00c4800000dd7984 */ /* 0x000fe80000000800 */
[----:B------:R-:W-:Y:S04]  /*b35e0*/  STL.64 [R1+0x2570], R24 ;  /* 0x0025701801007387 */ /* 0x000fe80000100a00 */
[----:B------:R-:W-:Y:S04]  /*b35f0*/  STL.64 [R1+0x2578], R26 ;  /* 0x0025781a01007387 */ /* 0x000fe80000100a00 */
[----:B------:R1:W-:Y:S04]  /*b3600*/  STL.64 [R1+0x2520], R4 ;  /* 0x0025200401007387 */ /* 0x0003e80000100a00 */
[----:B------:R1:W-:Y:S04]  /*b3610*/  STL.64 [R1+0x2528], R6 ;  /* 0x0025280601007387 */ /* 0x0003e80000100a00 */
[----:B------:R-:W2:Y:S01]  /*b3620*/  LDS R223, [R0+0xe480] ;  /* 0x00e4800000df7984 */ /* 0x000ea20000000800 */
[----:B-1----:R-:W-:Y:S01]  /*b3630*/  MOV R4, R239 ;  /* 0x000000ef00047202 */ /* 0x002fe20000000f00 */
[----:B------:R-:W-:-:S02]  /*b3640*/  IMAD.MOV.U32 R5, RZ, RZ, R238 ;  /* 0x000000ffff057224 */ /* 0x000fc400078e00ee */
[----:B------:R-:W-:Y:S01]  /*b3650*/  IMAD.MOV.U32 R6, RZ, RZ, R237 ;  /* 0x000000ffff067224 */ /* 0x000fe200078e00ed */
[----:B------:R-:W-:-:S07]  /*b3660*/  MOV R7, R3 ;  /* 0x0000000300077202 */ /* 0x000fce0000000f00 */
[C---:B------:R-:W-:Y:S08]  /*b3670*/  HMMA.1688.F32.TF32 R4, R224.reuse, R178, R4 ;  /* 0x000000b2e004723c */ /* 0x040ff00000081004 */
[C---:B--2---:R-:W-:Y:S11]  /*b3680*/  HMMA.1688.F32.TF32 R20, R224.reuse, R194, R20 ;  /* 0x000000c2e014723c */ /* 0x044ff60000081014 */
[----:B------:R-:W-:Y:S11]  /*b3690*/  @!UPT UIADD3 URZ, URZ, URZ, URZ ;  /* 0x0000003f3f3ff290 */ /* 0x000ff6000fffe03f */
[----:B------:R-:W-:Y:S02]  /*b36a0*/  @!UPT UIADD3 URZ, URZ, URZ, URZ ;  /* 0x0000003f3f3ff290 */ /* 0x000fe4000fffe03f */
[----:B------:R-:W-:Y:S01]  /*b36b0*/  MOV R244, R23 ;  /* 0x0000001700f47202 */ /* 0x000fe20000000f00 */
[----:B------:R-:W-:Y:S02]  /*b36c0*/  IMAD.MOV.U32 R246, RZ, RZ, R22 ;  /* 0x000000fffff67224 */ /* 0x000fe400078e0016 */
[----:B------:R-:W-:Y:S01]  /*b36d0*/  IMAD.MOV.U32 R247, RZ, RZ, R21 ;  /* 0x000000fffff77224 */ /* 0x000fe200078e0015 */
[----:B------:R-:W-:Y:S04]  /*b36e0*/  STL [R1+0x2510], R20 ;  /* 0x0025101401007387 */ /* 0x000fe80000100800 */
[----:B------:R-:W-:Y:S01]  /*b36f0*/  STL [R1+0x6810], R244 ;  /* 0x006810f401007387 */ /* 0x000fe20000100800 */
[C---:B---3--:R-:W-:Y:S03]  /*b3700*/  HMMA.1688.F32.TF32 R16, R224.reuse, R190, R16 ;  /* 0x000000bee010723c */ /* 0x048fe60000081010 */
[----:B------:R-:W-:Y:S04]  /*b3710*/  STL [R1+0x680c], R246 ;  /* 0x00680cf601007387 */ /* 0x000fe80000100800 */
[----:B------:R1:W-:Y:S11]  /*b3720*/  STL [R1+0x6808], R247 ;  /* 0x006808f701007387 */ /* 0x0003f60000100800 */
[----:B------:R-:W-:Y:S06]  /*b3730*/  @!UPT UIADD3 URZ, URZ, URZ, URZ ;  /* 0x0000003f3f3ff290 */ /* 0x000fec000fffe03f */
[----:B------:R-:W-:Y:S01]  /*b3740*/  IMAD.MOV.U32 R3, RZ, RZ, R19 ;  /* 0x000000ffff037224 */ /* 0x000fe200078e0013 */
[----:B------:R-:W-:Y:S01]  /*b3750*/  MOV R237, R18 ;  /* 0x0000001200ed7202 */ /* 0x000fe20000000f00 */
[----:B------:R-:W-:Y:S02]  /*b3760*/  IMAD.MOV.U32 R238, RZ, RZ, R17 ;  /* 0x000000ffffee7224 */ /* 0x000fe400078e0011 */
[----:B------:R-:W-:Y:S01]  /*b3770*/  IMAD.MOV.U32 R239, RZ, RZ, R16 ;  /* 0x000000ffffef7224 */ /* 0x000fe200078e0010 */
[----:B------:R-:W-:Y:S04]  /*b3780*/  STL [R1+0x6820], R3 ;  /* 0x0068200301007387 */ /* 0x000fe80000100800 */
[----:B------:R-:W-:Y:S04]  /*b3790*/  STL [R1+0x681c], R237 ;  /* 0x00681ced01007387 */ /* 0x000fe80000100800 */
[----:B------:R2:W-:Y:S04]  /*b37a0*/  STL [R1+0x6818], R238 ;  /* 0x006818ee01007387 */ /* 0x0005e80000100800 */
[----:B------:R3:W-:Y:S01]  /*b37b0*/  STL [R1+0x6814], R239 ;  /* 0x006814ef01007387 */ /* 0x0007e20000100800 */
[C---:B----4-:R-:W-:Y:S08]  /*b37c0*/  HMMA.1688.F32.TF32 R12, R224.reuse, R186, R12 ;  /* 0x000000bae00c723c */ /* 0x050ff0000008100c */
[----:B------:R-:W-:Y:S11]  /*b37d0*/  HMMA.1688.F32.TF32 R8, R224, R182, R8 ;  /* 0x000000b6e008723c */ /* 0x000ff60000081008 */
[----:B------:R-:W-:Y:S05]  /*b37e0*/  @!UPT UIADD3 URZ, URZ, URZ, URZ ;  /* 0x0000003f3f3ff290 */ /* 0x000fea000fffe03f */
[----:B-1----:R-:W-:Y:S01]  /*b37f0*/  IMAD.MOV.U32 R247, RZ, RZ, R15 ;  /* 0x000000fffff77224 */ /* 0x002fe200078e000f */
[----:B------:R-:W-:Y:S01]  /*b3800*/  MOV R246, R14 ;  /* 0x0000000e00f67202 */ /* 0x000fe20000000f00 */
[----:B------:R-:W-:Y:S01]  /*b3810*/  IMAD.MOV.U32 R244, RZ, RZ, R13 ;  /* 0x000000fffff47224 */ /* 0x000fe200078e000d */
[----:B------:R-:W-:Y:S05]  /*b3820*/  STL [R1+0x24e0], R12 ;  /* 0x0024e00c01007387 */ /* 0x000fea0000100800 */
[----:B--2---:R-:W-:Y:S01]  /*b3830*/  IMAD.MOV.U32 R238, RZ, RZ, R10 ;  /* 0x000000ffffee7224 */ /* 0x004fe200078e000a */
[----:B------:R-:W-:Y:S01]  /*b3840*/  MOV R237, R9 ;  /* 0x0000000900ed7202 */ /* 0x000fe20000000f00 */
[----:B---3--:R-:W-:Y:S01]  /*b3850*/  IMAD.MOV.U32 R239, RZ, RZ, R11 ;  /* 0x000000ffffef7224 */ /* 0x008fe200078e000b */
[----:B------:R1:W-:Y:S04]  /*b3860*/  STL [R1+0x682c], R247 ;  /* 0x00682cf701007387 */ /* 0x0003e80000100800 */
[----:B------:R2:W-:Y:S04]  /*b3870*/  STL [R1+0x6828], R246 ;  /* 0x006828f601007387 */ /* 0x0005e80000100800 */
[----:B------:R3:W-:Y:S04]  /*b3880*/  STL [R1+0x6824], R244 ;  /* 0x006824f401007387 */ /* 0x0007e80000100800 */
[----:B------:R-:W-:Y:S01]  /*b3890*/  STL.64 [R1+0x6890], R238 ;  /* 0x006890ee01007387 */ /* 0x000fe20000100a00 */
[----:B-1----:R-:W-:-:S03]  /*b38a0*/  MOV R247, R5 ;  /* 0x0000000500f77202 */ /* 0x002fc60000000f00 */
[----:B------:R-:W-:Y:S01]  /*b38b0*/  STL.64 [R1+0x6888], R236 ;  /* 0x006888ec01007387 */ /* 0x000fe20000100a00 */
[----:B--2---:R-:W-:-:S03]  /*b38c0*/  IMAD.MOV.U32 R246, RZ, RZ, R6 ;  /* 0x000000fffff67224 */ /* 0x004fc600078e0006 */
[----:B------:R1:W-:Y:S01]  /*b38d0*/  STL [R1+0x24c0], R4 ;  /* 0x0024c00401007387 */ /* 0x0003e20000100800 */
[----:B---3--:R-:W-:-:S03]  /*b38e0*/  IMAD.MOV.U32 R244, RZ, RZ, R7 ;  /* 0x000000fffff47224 */ /* 0x008fc600078e0007 */
[----:B-1----:R-:W2:Y:S04]  /*b38f0*/  LDL.LU R4, [R1+0x190] ;  /* 0x0001900001047983 */ /* 0x002ea80000300800 */
        /* <DEDUP_REMOVED lines=117> */
[----:B------:R1:W-:Y:S04]  /*b4050*/  STL.64 [R1+0x68f0], R244 ;  /* 0x0068f0f401007387 */ /* 0x0003e80000100a00 */
[----:B-1----:R-:W3:Y:S04]  /*b4060*/  LDL.LU R244, [R1+0x8e0] ;  /* 0x0008e00001f47983 */ /* 0x002ee80000300800 */
        /* <DEDUP_REMOVED lines=15> */
[----:B-1----:R-:W2:Y:S01]  /*b4160*/  LDL.LU.64 R166, [R1+0x6b30] ;  /* 0x006b300001a67983 */ /* 0x002ea20000300a00 */
[C---:B---3--:R-:W-:Y:S03]  /*b4170*/  HMMA.1688.F32.TF32 R244, R224.reuse, R162, R244 ;  /* 0x000000a2e0f4723c */ /* 0x048fe600000810f4 */
[----:B------:R-:W3:Y:S05]  /*b4180*/  LDL.LU.64 R164, [R1+0x6b28] ;  /* 0x006b280001a47983 */ /* 0x000eea0000300a00 */
[C---:B------:R-:W-:Y:S08]  /*b4190*/  HMMA.1688.F32.TF32 R236, R224.reuse, R158, R236 ;  /* 0x0000009ee0ec723c */ /* 0x040ff000000810ec */
[----:B------:R-:W-:Y:S08]  /*b41a0*/  HMMA.1688.F32.TF32 R212, R224, R138, R212 ;  /* 0x0000008ae0d4723c */ /* 0x000ff000000810d4 */
[----:B------:R-:W-:Y:S08]  /*b41b0*/  HMMA.1688.F32.TF32 R4, R220, R186, R4 ;  /* 0x000000badc04723c */ /* 0x000ff00000081004 */
        /* <DEDUP_REMOVED lines=9> */
[----:B------:R-:W-:Y:S04]  /*b4250*/  STL.64 [R1+0x2460], R236 ;  /* 0x002460ec01007387 */ /* 0x000fe80000100a00 */
[----:B------:R3:W-:Y:S01]  /*b4260*/  STL.64 [R1+0x2468], R238 ;  /* 0x002468ee01007387 */ /* 0x0007e20000100a00 */
[C---:B-1----:R-:W-:Y:S08]  /*b4270*/  HMMA.1688.F32.TF32 R244, R224.reuse, R154, R240 ;  /* 0x0000009ae0f4723c */ /* 0x042ff000000810f0 */
[C---:B------:R-:W-:Y:S08]  /*b4280*/  HMMA.1688.F32.TF32 R240, R224.reuse, R70, R232 ;  /* 0x00000046e0f0723c */ /* 0x040ff000000810e8 */
[C---:B---3--:R-:W-:Y:S08]  /*b4290*/  HMMA.1688.F32.TF32 R236, R224.reuse, R74, R248 ;  /* 0x0000004ae0ec723c */ /* 0x048ff000000810f8 */
        /* <DEDUP_REMOVED lines=40> */
[----:B----4-:R-:W-:Y:S01]  /*b4520*/  HMMA.1688.F32.TF32 R20, R224, R78, R16 ;  /* 0x0000004ee014723c */ /* 0x010fe20000081010 */
        /* <DEDUP_REMOVED lines=140> */
[C---:B----4-:R-:W-:Y:S08]  /*b4df0*/  HMMA.1688.F32.TF32 R16, R220.reuse, R98, R16 ;  /* 0x00000062dc10723c */ /* 0x050ff00000081010 */
[C---:B------:R-:W-:Y:S08]  /*b4e00*/  HMMA.1688.F32.TF32 R12, R220.reuse, R94, R12 ;  /* 0x0000005edc0c723c */ /* 0x040ff0000008100c */
[C---:B---3--:R-:W-:Y:S08]  /*b4e10*/  HMMA.1688.F32.TF32 R8, R220.reuse, R90, R8 ;  /* 0x0000005adc08723c */ /* 0x048ff00000081008 */
[C---:B------:R-:W-:Y:S08]  /*b4e20*/  HMMA.1688.F32.TF32 R228, R220.reuse, R162, R228 ;  /* 0x000000a2dce4723c */ /* 0x040ff000000810e4 */
[C---:B------:R-:W-:Y:S08]  /*b4e30*/  HMMA.1688.F32.TF32 R224, R220.reuse, R182, R244 ;  /* 0x000000b6dce0723c */ /* 0x040ff000000810f4 */
[C---:B------:R-:W-:Y:S08]  /*b4e40*/  HMMA.1688.F32.TF32 R244, R220.reuse, R178, R236 ;  /* 0x000000b2dcf4723c */ /* 0x040ff000000810ec */
[C---:B------:R-:W-:Y:S07]  /*b4e50*/  HMMA.1688.F32.TF32 R236, R220.reuse, R174, R240 ;  /* 0x000000aedcec723c */ /* 0x040fee00000810f0 */
[----:B------:R-:W-:Y:S04]  /*b4e60*/  STL.64 [R1+0x1b30], R224 ;  /* 0x001b30e001007387 */ /* 0x000fe80000100a00 */
[----:B------:R1:W-:Y:S02]  /*b4e70*/  STL.64 [R1+0x1b38], R226 ;  /* 0x001b38e201007387 */ /* 0x0003e40000100a00 */
[C---:B-1----:R-:W-:Y:S08]  /*b4e80*/  HMMA.1688.F32.TF32 R224, R220.reuse, R170, R232 ;  /* 0x000000aadce0723c */ /* 0x042ff000000810e8 */
        /* <DEDUP_REMOVED lines=17> */
[C---:B------:R-:W-:Y:S03]  /*b4fa0*/  HMMA.1688.F32.TF32 R208, R220.reuse, R70, R212 ;  /* 0x00000046dcd0723c */ /* 0x040fe600000810d4 */
[----:B------:R-:W-:Y:S04]  /*b4fb0*/  LDS R225, [R0+0xc500] ;  /* 0x00c5000000e17984 */ /* 0x000fe80000000800 */
[----:B------:R-:W1:Y:S01]  /*b4fc0*/  LDS R227, [R0+0xe500] ;  /* 0x00e5000000e37984 */ /* 0x000e620000000800 */
        /* <DEDUP_REMOVED lines=160> */
[C---:B-1----:R-:W-:Y:S08]  /*b59d0*/  HMMA.1688.F32.TF32 R20, R224.reuse, R146, R20 ;  /* 0x00000092e014723c */ /* 0x042ff00000081014 */
        /* <DEDUP_REMOVED lines=8> */
[----:B------:R-:W-:Y:S08]  /*b5a60*/  HMMA.1688.F32.TF32 R196, R224, R186, R196 ;  /* 0x000000bae0c4723c */ /* 0x000ff000000810c4 */
[C---:B------:R-:W-:Y:S08]  /*b5a70*/  HMMA.1688.F32.TF32 R208, R220.reuse, R82, R208 ;  /* 0x00000052dcd0723c */ /* 0x040ff000000810d0 */
[----:B------:R-:W-:Y:S08]  /*b5a80*/  HMMA.1688.F32.TF32 R220, R220, R78, R204 ;  /* 0x0000004edcdc723c */ /* 0x000ff000000810cc */
[C---:B------:R-:W-:Y:S08]  /*b5a90*/  HMMA.1688.F32.TF32 R200, R224.reuse, R190, R200 ;  /* 0x000000bee0c8723c */ /* 0x040ff000000810c8 */
[C---:B------:R-:W-:Y:S01]  /*b5aa0*/  HMMA.1688.F32.TF32 R212, R224.reuse, R194, R212 ;  /* 0x000000c2e0d4723c */ /* 0x040fe200000810d4 */
[----:B------:R-:W-:Y:S04]  /*b5ab0*/  STL.64 [R1+0x18f0], R208 ;  /* 0x0018f0d001007387 */ /* 0x000fe80000100a00 */
[----:B------:R1:W-:Y:S03]  /*b5ac0*/  STL.64 [R1+0x18f8], R210 ;  /* 0x0018f8d201007387 */ /* 0x0003e60000100a00 */
[C---:B------:R-:W-:Y:S01]  /*b5ad0*/  HMMA.1688.F32.TF32 R56, R224.reuse, R178, R56 ;  /* 0x000000b2e038723c */ /* 0x040fe20000081038 */
[----:B-1----:R-:W2:Y:S04]  /*b5ae0*/  LDL.LU.64 R210, [R1+0x6b10] ;  /* 0x006b100001d27983 */ /* 0x002ea80000300a00 */
[----:B------:R-:W3:Y:S04]  /*b5af0*/  LDL.LU.64 R208, [R1+0x6b08] ;  /* 0x006b080001d07983 */ /* 0x000ee80000300a00 */
[----:B------:R-:W4:Y:S04]  /*b5b00*/  LDL.LU.64 R206, [R1+0x6b00] ;  /* 0x006b000001ce7983 */ /* 0x000f280000300a00 */
        /* <DEDUP_REMOVED lines=88> */
[----:B------:R-:W3:Y:S01]  /*b6090*/  LDL.LU.64 R4, [R1+0x69c8] ;  /* 0x0069c80001047983 */ /* 0x000ee20000300a00 */
        /* <DEDUP_REMOVED lines=19> */
[C---:B--2---:R-:W-:Y:S08]  /*b61d0*/  HMMA.1688.F32.TF32 R8, R224.reuse, R98, R8 ;  /* 0x00000062e008723c */ /* 0x044ff00000081008 */
[C---:B---3--:R-:W-:Y:S08]  /*b61e0*/  HMMA.1688.F32.TF32 R228, R224.reuse, R102, R4 ;  /* 0x00000066e0e4723c */ /* 0x048ff00000081004 */
[C---:B------:R-:W-:Y:S08]  /*b61f0*/  HMMA.1688.F32.TF32 R4, R224.reuse, R94, R12 ;  /* 0x0000005ee004723c */ /* 0x040ff0000008100c */
        /* <DEDUP_REMOVED lines=12> */
[----:B-1----:R-:W-:Y:S03]  /*b62c0*/  HMMA.1688.F32.TF32 R12, R224, R78, R28 ;  /* 0x0000004ee00c723c */ /* 0x002fe6000008101c */
        /* <DEDUP_REMOVED lines=41> */
[----:B-1----:R-:W-:Y:S01]  /*b6560*/  HMMA.1688.F32.TF32 R4, R220, R162, R60 ;  /* 0x000000a2dc04723c */ /* 0x002fe2000008103c */
[----:B------:R-:W-:Y:S04]  /*b6570*/  STL.64 [R1+0x6918], R162 ;  /* 0x006918a201007387 */ /* 0x000fe80000100a00 */
[----:B------:R-:W-:Y:S01]  /*b6580*/  STL.64 [R1+0x6910], R160 ;  /* 0x006910a001007387 */ /* 0x000fe20000100a00 */
[----:B------:R-:W-:-:S02]  /*b6590*/  IMAD.MOV.U32 R242, RZ, RZ, R217 ;  /* 0x000000fffff27224 */ /* 0x000fc400078e00d9 */
[----:B------:R-:W-:Y:S02]  /*b65a0*/  IMAD.MOV.U32 R243, RZ, RZ, R216 ;  /* 0x000000fffff37224 */ /* 0x000fe400078e00d8 */
[----:B------:R-:W-:Y:S02]  /*b65b0*/  IMAD.MOV.U32 R237, RZ, RZ, R206 ;  /* 0x000000ffffed7224 */ /* 0x000fe400078e00ce */
[----:B------:R-:W-:Y:S01]  /*b65c0*/  IMAD.MOV.U32 R238, RZ, RZ, R207 ;  /* 0x000000ffffee7224 */ /* 0x000fe200078e00cf */
[----:B------:R-:W-:Y:S01]  /*b65d0*/  MOV R239, R215 ;  /* 0x000000d700ef7202 */ /* 0x000fe20000000f00 */
[----:B------:R-:W-:Y:S01]  /*b65e0*/  IMAD.MOV.U32 R228, RZ, RZ, R219 ;  /* 0x000000ffffe47224 */ /* 0x000fe200078e00db */
        /* <DEDUP_REMOVED lines=11> */
[----:B------:R1:W-:Y:S04]  /*b66a0*/  STL.64 [R1+0x15e8], R6 ;  /* 0x0015e80601007387 */ /* 0x0003e80000100a00 */
[----:B------:R-:W3:Y:S01]  /*b66b0*/  LDL.LU R205, [R1+0x69c4] ;  /* 0x0069c40001cd7983 */ /* 0x000ee20000300800 */
[----:B-1----:R-:W-:Y:S11]  /*b66c0*/  HMMA.1688.F32.TF32 R4, R220, R154, R200 ;  /* 0x0000009adc04723c */ /* 0x002ff600000810c8 */
[----:B------:R-:W-:Y:S11]  /*b66d0*/  @!UPT UIADD3 URZ, URZ, URZ, URZ ;  /* 0x0000003f3f3ff290 */ /* 0x000ff6000fffe03f */
[----:B------:R-:W-:Y:S01]  /*b66e0*/  @!UPT UIADD3 URZ, URZ, URZ, URZ ;  /* 0x0000003f3f3ff290 */ /* 0x000fe2000fffe03f */
[----:B------:R-:W-:Y:S04]  /*b66f0*/  STL.64 [R1+0x13b0], R4 ;  /* 0x0013b00401007387 */ /* 0x000fe80000100a00 */
[----:B------:R1:W-:Y:S04]  /*b6700*/  STL.64 [R1+0x13b8], R6 ;  /* 0x0013b80601007387 */ /* 0x0003e80000100a00 */
[----:B------:R-:W4:Y:S04]  /*b6710*/  LDL.LU R204, [R1+0x69c0] ;  /* 0x0069c00001cc7983 */ /* 0x000f280000300800 */
[----:B------:R-:W2:Y:S04]  /*b6720*/  LDL.LU R211, [R1+0x69bc] ;  /* 0x0069bc0001d37983 */ /* 0x000ea80000300800 */
[----:B------:R-:W2:Y:S04]  /*b6730*/  LDL.LU R210, [R1+0x69b8] ;  /* 0x0069b80001d27983 */ /* 0x000ea80000300800 */
[----:B------:R-:W2:Y:S04]  /*b6740*/  LDL.LU R209, [R1+0x69b4] ;  /* 0x0069b40001d17983 */ /* 0x000ea80000300800 */
[----:B------:R-:W1:Y:S04]  /*b6750*/  LDL.LU R212, [R1+0x69b0] ;  /* 0x0069b00001d47983 */ /* 0x000e680000300800 */
[----:B------:R-:W2:Y:S04]  /*b6760*/  LDL.LU R208, [R1+0x69ac] ;  /* 0x0069ac0001d07983 */ /* 0x000ea80000300800 */
[----:B------:R-:W3:Y:S04]  /*b6770*/  LDL.LU R214, [R1+0x69a8] ;  /* 0x0069a80001d67983 */ /* 0x000ee80000300800 */
[----:B------:R-:W4:Y:S04]  /*b6780*/  LDL.LU R213, [R1+0x69a4] ;  /* 0x0069a40001d57983 */ /* 0x000f280000300800 */
[----:B------:R-:W4:Y:S04]  /*b6790*/  LDL.LU R218, [R1+0x69a0] ;  /* 0x0069a00001da7983 */ /* 0x000f280000300800 */
[----:B------:R-:W4:Y:S04]  /*b67a0*/  LDL.LU R217, [R1+0x699c] ;  /* 0x00699c0001d97983 */ /* 0x000f280000300800 */
[----:B------:R-:W4:Y:S01]  /*b67b0*/  LDL.LU R216, [R1+0x6998] ;  /* 0x0069980001d87983 */ /* 0x000f220000300800 */
[----:B-1----:R-:W-:-:S02]  /*b67c0*/  MOV R7, R212 ;  /* 0x000000d400077202 */ /* 0x002fc40000000f00 */
[----:B--2---:R-:W-:Y:S02]  /*b67d0*/  MOV R4, R208 ;  /* 0x000000d000047202 */ /* 0x004fe40000000f00 */
[----:B------:R-:W2:Y:S01]  /*b67e0*/  LDL.LU R208, [R1+0x6994] ;  /* 0x0069940001d07983 */ /* 0x000ea20000300800 */
[----:B---3--:R-:W-:-:S03]  /*b67f0*/  IMAD.MOV.U32 R5, RZ, RZ, R214 ;  /* 0x000000ffff057224 */ /* 0x008fc600078e00d6 */
[----:B------:R-:W3:Y:S01]  /*b6800*/  LDL.LU R214, [R1+0x6990] ;  /* 0x0069900001d67983 */ /* 0x000ee20000300800 */
[----:B----4-:R-:W-:-:S03]  /*b6810*/  IMAD.MOV.U32 R6, RZ, RZ, R213 ;  /* 0x000000ffff067224 */ /* 0x010fc600078e00d5 */
[----:B------:R-:W4:Y:S04]  /*b6820*/  LDL.LU R213, [R1+0x698c] ;  /* 0x00698c0001d57983 */ /* 0x000f280000300800 */
[----:B------:R-:W2:Y:S01]  /*b6830*/  LDL.LU R212, [R1+0x6988] ;  /* 0x0069880001d47983 */ /* 0x000ea20000300800 */
[----:B------:R-:W-:Y:S01]  /*b6840*/  MOV R15, R218 ;  /* 0x000000da000f7202 */ /* 0x000fe20000000f00 */
[----:B------:R-:W-:Y:S02]  /*b6850*/  IMAD.MOV.U32 R14, RZ, RZ, R217 ;  /* 0x000000ffff0e7224 */ /* 0x000fe400078e00d9 */
[----:B------:R-:W2:Y:S01]  /*b6860*/  LDL.LU R12, [R1+0x1b60] ;  /* 0x001b6000010c7983 */ /* 0x000ea20000300800 */
[----:B------:R-:W-:-:S03]  /*b6870*/  IMAD.MOV.U32 R13, RZ, RZ, R216 ;  /* 0x000000ffff0d7224 */ /* 0x000fc600078e00d8 */
[----:B------:R-:W2:Y:S04]  /*b6880*/  LDL.LU R216, [R1+0x6984] ;  /* 0x0069840001d87983 */ /* 0x000ea80000300800 */
[----:B------:R-:W3:Y:S04]  /*b6890*/  LDL.LU R217, [R1+0x6980] ;  /* 0x0069800001d97983 */ /* 0x000ee80000300800 */
        /* <DEDUP_REMOVED lines=8> */
[----:B----4-:R-:W-:Y:S02]  /*b6920*/  IMAD.MOV.U32 R25, RZ, RZ, R218 ;  /* 0x000000ffff197224 */ /* 0x010fe400078e00da */
[----:B------:R-:W2:Y:S04]  /*b6930*/  LDL.LU R218, [R1+0x6978] ;  /* 0x0069780001da7983 */ /* 0x000ea80000300800 */
        /* <DEDUP_REMOVED lines=56> */
[----:B--2---:R-:W-:Y:S01]  /*b6cc0*/  MOV R227, R218 ;  /* 0x000000da00e37202 */ /* 0x004fe20000000f00 */
[----:B---3--:R-:W-:-:S02]  /*b6cd0*/  IMAD.MOV.U32 R226, RZ, RZ, R217 ;  /* 0x000000ffffe27224 */ /* 0x008fc400078e00d9 */
[----:B----4-:R-:W-:Y:S02]  /*b6ce0*/  IMAD.MOV.U32 R225, RZ, RZ, R216 ;  /* 0x000000ffffe17224 */ /* 0x010fe400078e00d8 */
        /* <DEDUP_REMOVED lines=18> */
[----:B------:R-:W3:Y:S01]  /*b6e10*/  LDL.LU R231, [R1+0x230c] ;  /* 0x00230c0001e77983 */ /* 0x000ee20000300800 */
[C---:B------:R-:W-:Y:S08]  /*b6e20*/  HMMA.1688.F32.TF32 R36, R220.reuse, R114, R36 ;  /* 0x00000072dc24723c */ /* 0x040ff00000081024 */
[C---:B------:R-:W-:Y:S08]  /*b6e30*/  HMMA.1688.F32.TF32 R44, R220.reuse, R122, R44 ;  /* 0x0000007adc2c723c */ /* 0x040ff0000008102c */
[C---:B------:R-:W-:Y:S08]  /*b6e40*/  HMMA.1688.F32.TF32 R48, R220.reuse, R126, R48 ;  /* 0x0000007edc30723c */ /* 0x040ff00000081030 */
[C---:B------:R-:W-:Y:S08]  /*b6e50*/  HMMA.1688.F32.TF32 R52, R220.reuse, R130, R52 ;  /* 0x00000082dc34723c */ /* 0x040ff00000081034 */
[C---:B------:R-:W-:Y:S08]  /*b6e60*/  HMMA.1688.F32.TF32 R56, R220.reuse, R134, R56 ;  /* 0x00000086dc38723c */ /* 0x040ff00000081038 */
[C---:B------:R-:W-:Y:S08]  /*b6e70*/  HMMA.1688.F32.TF32 R40, R220.reuse, R118, R40 ;  /* 0x00000076dc28723c */ /* 0x040ff00000081028 */
[C---:B----4-:R-:W-:Y:S08]  /*b6e80*/  HMMA.1688.F32.TF32 R156, R220.reuse, R74, R208 ;  /* 0x0000004adc9c723c */ /* 0x050ff000000810d0 */
[C---:B--2---:R-:W-:Y:S08]  /*b6e90*/  HMMA.1688.F32.TF32 R160, R220.reuse, R70, R204 ;  /* 0x00000046dca0723c */ /* 0x044ff000000810cc */
[C---:B---3--:R-:W-:Y:S11]  /*b6ea0*/  HMMA.1688.F32.TF32 R196, R220.reuse, R150, R212 ;  /* 0x00000096dcc4723c */ /* 0x048ff600000810d4 */
[----:B------:R-:W-:Y:S04]  /*b6eb0*/  @!UPT UIADD3 URZ, URZ, URZ, URZ ;  /* 0x0000003f3f3ff290 */ /* 0x000fe8000fffe03f */
[----:B------:R-:W-:Y:S04]  /*b6ec0*/  STL.64 [R1+0x13a0], R160 ;  /* 0x0013a0a001007387 */ /* 0x000fe80000100a00 */
[----:B------:R1:W-:Y:S04]  /*b6ed0*/  STL.64 [R1+0x13a8], R162 ;  /* 0x0013a8a201007387 */ /* 0x0003e80000100a00 */
[----:B------:R-:W-:Y:S04]  /*b6ee0*/  STL.64 [R1+0x1390], R156 ;  /* 0x0013909c01007387 */ /* 0x000fe80000100a00 */
[----:B------:R2:W-:Y:S01]  /*b6ef0*/  STL.64 [R1+0x1398], R158 ;  /* 0x0013989e01007387 */ /* 0x0005e20000100a00 */
[C---:B-1----:R-:W-:Y:S08]  /*b6f00*/  HMMA.1688.F32.TF32 R160, R220.reuse, R146, R216 ;  /* 0x00000092dca0723c */ /* 0x042ff000000810d8 */
[C---:B--2---:R-:W-:Y:S08]  /*b6f10*/  HMMA.1688.F32.TF32 R156, R220.reuse, R142, R60 ;  /* 0x0000008edc9c723c */ /* 0x044ff0000008103c */
        /* <DEDUP_REMOVED lines=24> */
[C---:B------:R-:W-:Y:S08]  /*b70a0*/  HMMA.1688.F32.TF32 R32, R220.reuse, R98, R28 ;  /* 0x00000062dc20723c */ /* 0x040ff0000008101c */
[C---:B------:R-:W-:Y:S08]  /*b70b0*/  HMMA.1688.F32.TF32 R28, R220.reuse, R94, R24 ;  /* 0x0000005edc1c723c */ /* 0x040ff00000081018 */
[C---:B------:R-:W-:Y:S08]  /*b70c0*/  HMMA.1688.F32.TF32 R24, R220.reuse, R90, R20 ;  /* 0x0000005adc18723c */ /* 0x040ff00000081014 */
[C---:B------:R-:W-:Y:S08]  /*b70d0*/  HMMA.1688.F32.TF32 R20, R220.reuse, R86, R16 ;  /* 0x00000056dc14723c */ /* 0x040ff00000081010 */
        /* <DEDUP_REMOVED lines=21> */
[C---:B--2---:R-:W-:Y:S03]  /*b7230*/  HMMA.1688.F32.TF32 R16, R8.reuse, R190, R236 ;  /* 0x000000be0810723c */ /* 0x044fe600000810ec */
[----:B------:R-:W-:Y:S04]  /*b7240*/  LDS R4, [R2+0xc680] ;  /* 0x00c6800002047984 */ /* 0x000fe80000000800 */
[----:B------:R-:W-:Y:S01]  /*b7250*/  LDS R6, [R2+0xe680] ;  /* 0x00e6800002067984 */ /* 0x000fe20000000800 */
[C---:B-1----:R-:W-:Y:S03]  /*b7260*/  HMMA.1688.F32.TF32 R12, R8.reuse, R186, R240 ;  /* 0x000000ba080c723c */ /* 0x042fe600000810f0 */
[----:B------:R-:W-:Y:S04]  /*b7270*/  LDS R5, [R0+0xc680] ;  /* 0x00c6800000057984 */ /* 0x000fe80000000800 */
[----:B------:R-:W1:Y:S04]  /*b7280*/  LDS R7, [R0+0xe680] ;  /* 0x00e6800000077984 */ /* 0x000e680000000800 */
        /* <DEDUP_REMOVED lines=131> */
[----:B------:R-:W1:Y:S04]  /*b7ac0*/  LDL.LU R236, [R1+0x1e00] ;  /* 0x001e000001ec7983 */ /* 0x000e680000300800 */
[----:B------:R-:W1:Y:S04]  /*b7ad0*/  LDL.LU R237, [R1+0x1e04] ;  /* 0x001e040001ed7983 */ /* 0x000e680000300800 */
[----:B------:R-:W1:Y:S04]  /*b7ae0*/  LDL.LU R238, [R1+0x1e08] ;  /* 0x001e080001ee7983 */ /* 0x000e680000300800 */
[----:B------:R-:W1:Y:S04]  /*b7af0*/  LDL.LU R239, [R1+0x1e0c] ;  /* 0x001e0c0001ef7983 */ /* 0x000e680000300800 */
        /* <DEDUP_REMOVED lines=232> */
[C---:B------:R-:W-:Y:S07]  /*b8980*/  HMMA.1688.F32.TF32 R204, R4.reuse, R158, R204 ;  /* 0x0000009e04cc723c */ /* 0x040fee00000810cc */
[----:B------:R-:W-:Y:S01]  /*b8990*/  STL.64 [R1+0x1100], R220 ;  /* 0x001100dc01007387 */ /* 0x000fe20000100a00 */
[C---:B------:R-:W-:Y:S03]  /*b89a0*/  HMMA.1688.F32.TF32 R196, R4.reuse, R70, R196 ;  /* 0x0000004604c4723c */ /* 0x040fe600000810c4 */
        /* <DEDUP_REMOVED lines=62> */
[----:B------:R-:W-:Y:S01]  /*b8d90*/  HMMA.1688.F32.TF32 R4, R4, R78, R228 ;  /* 0x0000004e0404723c */ /* 0x000fe200000810e4 */
[----:B------:R-:W-:Y:S04]  /*b8da0*/  STL.64 [R1+0x4e0], R20 ;  /* 0x0004e01401007387 */ /* 0x000fe80000100a00 */
[----:B------:R-:W-:Y:S04]  /*b8db0*/  STL.64 [R1+0x4e8], R22 ;  /* 0x0004e81601007387 */ /* 0x000fe80000100a00 */
[----:B------:R2:W-:Y:S04]  /*b8dc0*/  STL.64 [R1+0x4d0], R16 ;  /* 0x0004d01001007387 */ /* 0x0005e80000100a00 */
[----:B------:R3:W-:Y:S04]  /*b8dd0*/  STL.64 [R1+0x4d8], R18 ;  /* 0x0004d81201007387 */ /* 0x0007e80000100a00 */
[----:B------:R-:W4:Y:S04]  /*b8de0*/  LDL.LU R232, [R1+0x1e70] ;  /* 0x001e700001e87983 */ /* 0x000f280000300800 */
[----:B------:R1:W-:Y:S04]  /*b8df0*/  STL.64 [R1+0x4c0], R12 ;  /* 0x0004c00c01007387 */ /* 0x0003e80000100a00 */
[----:B------:R1:W-:Y:S04]  /*b8e00*/  STL.64 [R1+0x4c8], R14 ;  /* 0x0004c80e01007387 */ /* 0x0003e80000100a00 */
        /* <DEDUP_REMOVED lines=126> */
[----:B------:R-:W-:Y:S01]  /*b95f0*/  STL.64 [R1+0x4a0], R228 ;  /* 0x0004a0e401007387 */ /* 0x000fe20000100a00 */
[C---:B------:R-:W-:Y:S03]  /*b9600*/  HMMA.1688.F32.TF32 R200, R8.reuse, R170, R200 ;  /* 0x000000aa08c8723c */ /* 0x040fe600000810c8 */
[----:B------:R2:W-:Y:S04]  /*b9610*/  STL.64 [R1+0x4a8], R230 ;  /* 0x0004a8e601007387 */ /* 0x0005e80000100a00 */
[----:B--2---:R-:W2:Y:S01]  /*b9620*/  LDL.LU.64 R230, [R1+0x68e8] ;  /* 0x0068e80001e67983 */ /* 0x004ea20000300a00 */
[C---:B------:R-:W-:Y:S03]  /*b9630*/  HMMA.1688.F32.TF32 R52, R8.reuse, R154, R52 ;  /* 0x0000009a0834723c */ /* 0x040fe60000081034 */
[----:B------:R-:W3:Y:S04]  /*b9640*/  LDL.LU.64 R228, [R1+0x68e0] ;  /* 0x0068e00001e47983 */ /* 0x000ee80000300a00 */
        /* <DEDUP_REMOVED lines=27> */
[C---:B----4-:R-:W-:Y:S03]  /*b9800*/  HMMA.1688.F32.TF32 R44, R8.reuse, R142, R64 ;  /* 0x0000008e082c723c */ /* 0x050fe60000081040 */
[----:B------:R-:W-:Y:S04]  /*b9810*/  STL.64 [R1+0xf70], R36 ;  /* 0x000f702401007387 */ /* 0x000fe80000100a00 */
[----:B------:R4:W-:Y:S01]  /*b9820*/  STL.64 [R1+0xf78], R38 ;  /* 0x000f782601007387 */ /* 0x0009e20000100a00 */
[C---:B-1----:R-:W-:Y:S08]  /*b9830*/  HMMA.1688.F32.TF32 R40, R8.reuse, R138, R32 ;  /* 0x0000008a0828723c */ /* 0x042ff00000081020 */
[C---:B----4-:R-:W-:Y:S08]  /*b9840*/  HMMA.1688.F32.TF32 R36, R8.reuse, R134, R224 ;  /* 0x000000860824723c */ /* 0x050ff000000810e0 */
        /* <DEDUP_REMOVED lines=27> */
[----:B------:R1:W-:Y:S04]  /*b9a00*/  STL.64 [R1+0xed0], R16 ;  /* 0x000ed01001007387 */ /* 0x0003e80000100a00 */
[----:B------:R4:W-:Y:S04]  /*b9a10*/  STL.64 [R1+0xed8], R18 ;  /* 0x000ed81201007387 */ /* 0x0009e80000100a00 */
[----:B-1----:R-:W2:Y:S04]  /*b9a20*/  LDL.LU R16, [R1+0x1cf0] ;  /* 0x001cf00001107983 */ /* 0x002ea80000300800 */
[----:B------:R-:W-:Y:S04]  /*b9a30*/  STL.64 [R1+0xec0], R20 ;  /* 0x000ec01401007387 */ /* 0x000fe80000100a00 */
[----:B------:R-:W-:Y:S04]  /*b9a40*/  STL.64 [R1+0xec8], R22 ;  /* 0x000ec81601007387 */ /* 0x000fe80000100a00 */
[----:B------:R1:W-:Y:S04]  /*b9a50*/  STL.64 [R1+0xeb0], R12 ;  /* 0x000eb00c01007387 */ /* 0x0003e80000100a00 */
[----:B------:R1:W-:Y:S04]  /*b9a60*/  STL.64 [R1+0xeb8], R14 ;  /* 0x000eb80e01007387 */ /* 0x0003e80000100a00 */
        /* <DEDUP_REMOVED lines=52> */
[C---:B---3--:R-:W-:Y:S01]  /*b9db0*/  HMMA.1688.F32.TF32 R44, R8.reuse, R94, R12 ;  /* 0x0000005e082c723c */ /* 0x048fe2000008100c */
[----:B------:R-:W2:Y:S11]  /*b9dc0*/  LDL.LU R12, [R1+0x1cd0] ;  /* 0x001cd000010c7983 */ /* 0x000eb60000300800 */
[----:B------:R-:W-:Y:S11]  /*b9dd0*/  @!UPT UIADD3 URZ, URZ, URZ, URZ ;  /* 0x0000003f3f3ff290 */ /* 0x000ff6000fffe03f */
[----:B------:R-:W-:Y:S04]  /*b9de0*/  STL.64 [R1+0xea0], R44 ;  /* 0x000ea02c01007387 */ /* 0x000fe80000100a00 */
[----:B------:R4:W-:Y:S04]  /*b9df0*/  STL.64 [R1+0xea8], R46 ;  /* 0x000ea82e01007387 */ /* 0x0009e80000100a00 */
[----:B------:R-:W-:Y:S04]  /*b9e00*/  STL.64 [R1+0xe90], R40 ;  /* 0x000e902801007387 */ /* 0x000fe80000100a00 */
[----:B------:R1:W-:Y:S04]  /*b9e10*/  STL.64 [R1+0xe98], R42 ;  /* 0x000e982a01007387 */ /* 0x0003e80000100a00 */
[----:B------:R-:W2:Y:S04]  /*b9e20*/  LDL.LU R13, [R1+0x1cd4] ;  /* 0x001cd400010d7983 */ /* 0x000ea80000300800 */
[----:B------:R-:W2:Y:S01]  /*b9e30*/  LDL.LU R14, [R1+0x1cd8] ;  /* 0x001cd800010e7983 */ /* 0x000ea20000300800 */
[C---:B----4-:R-:W-:Y:S03]  /*b9e40*/  HMMA.1688.F32.TF32 R44, R8.reuse, R86, R236 ;  /* 0x00000056082c723c */ /* 0x050fe600000810ec */
[----:B------:R-:W2:Y:S04]  /*b9e50*/  LDL.LU R15, [R1+0x1cdc] ;  /* 0x001cdc00010f7983 */ /* 0x000ea80000300800 */
[----:B------:R-:W3:Y:S01]  /*b9e60*/  LDL.LU R248, [R1+0x1cc0] ;  /* 0x001cc00001f87983 */ /* 0x000ee20000300800 */
[C---:B-1----:R-:W-:Y:S03]  /*b9e70*/  HMMA.1688.F32.TF32 R40, R8.reuse, R82, R240 ;  /* 0x000000520828723c */ /* 0x042fe600000810f0 */
[----:B------:R-:W3:Y:S04]  /*b9e80*/  LDL.LU R249, [R1+0x1cc4] ;  /* 0x001cc40001f97983 */ /* 0x000ee80000300800 */
[----:B------:R-:W3:Y:S04]  /*b9e90*/  LDL.LU R250, [R1+0x1cc8] ;  /* 0x001cc80001fa7983 */ /* 0x000ee80000300800 */
[----:B------:R-:W3:Y:S04]  /*b9ea0*/  LDL.LU R251, [R1+0x1ccc] ;  /* 0x001ccc0001fb7983 */ /* 0x000ee80000300800 */
[----:B------:R-:W4:Y:S04]  /*b9eb0*/  LDL.LU R236, [R1+0x1cb0] ;  /* 0x001cb00001ec7983 */ /* 0x000f280000300800 */
[----:B------:R-:W-:Y:S04]  /*b9ec0*/  STL.64 [R1+0xe80], R44 ;  /* 0x000e802c01007387 */ /* 0x000fe80000100a00 */
[----:B------:R-:W-:Y:S04]  /*b9ed0*/  STL.64 [R1+0xe88], R46 ;  /* 0x000e882e01007387 */ /* 0x000fe80000100a00 */
[----:B------:R-:W-:Y:S04]  /*b9ee0*/  STL.64 [R1+0xe70], R40 ;  /* 0x000e702801007387 */ /* 0x000fe80000100a00 */
[----:B------:R-:W-:Y:S04]  /*b9ef0*/  STL.64 [R1+0xe78], R42 ;  /* 0x000e782a01007387 */ /* 0x000fe80000100a00 */
[----:B------:R-:W4:Y:S04]  /*b9f00*/  LDL.LU R237, [R1+0x1cb4] ;  /* 0x001cb40001ed7983 */ /* 0x000f280000300800 */
[----:B------:R-:W4:Y:S04]  /*b9f10*/  LDL.LU R238, [R1+0x1cb8] ;  /* 0x001cb80001ee7983 */ /* 0x000f280000300800 */
[----:B------:R-:W4:Y:S01]  /*b9f20*/  LDL.LU R239, [R1+0x1cbc] ;  /* 0x001cbc0001ef7983 */ /* 0x000f220000300800 */
[----:B------:R-:W-:Y:S08]  /*b9f30*/  HMMA.1688.F32.TF32 R8, R8, R78, R36 ;  /* 0x0000004e0808723c */ /* 0x000ff00000081024 */
[C---:B------:R-:W-:Y:S08]  /*b9f40*/  HMMA.1688.F32.TF32 R36, R4.reuse, R194, R64 ;  /* 0x000000c20424723c */ /* 0x040ff00000081040 */
[C---:B------:R-:W-:Y:S07]  /*b9f50*/  HMMA.1688.F32.TF32 R32, R4.reuse, R190, R32 ;  /* 0x000000be0420723c */ /* 0x040fee0000081020 */
[----:B------:R-:W-:Y:S04]  /*b9f60*/  STL.64 [R1+0x470], R8 ;  /* 0x0004700801007387 */ /* 0x000fe80000100a00 */
[----:B------:R1:W-:Y:S02]  /*b9f70*/  STL.64 [R1+0x478], R10 ;  /* 0x0004780a01007387 */ /* 0x0003e40000100a00 */
[----:B-1----:R-:W-:Y:S02]  /*b9f80*/  HMMA.1688.F32.TF32 R8, R4, R186, R224 ;  /* 0x000000ba0408723c */ /* 0x002fe400000810e0 */
[----:B------:R-:W-:Y:S01]  /*b9f90*/  STL.64 [R1+0x460], R36 ;  /* 0x0004602401007387 */ /* 0x000fe20000100a00 */
[----:B------:R-:W-:-:S03]  /*b9fa0*/  IMAD.MOV.U32 R240, RZ, RZ, R169 ;  /* 0x000000fffff07224 */ /* 0x000fc600078e00a9 */
[----:B------:R-:W-:Y:S02]  /*b9fb0*/  STL.64 [R1+0x468], R38 ;  /* 0x0004682601007387 */ /* 0x000fe40000100a00 */
[----:B------:R-:W-:Y:S02]  /*b9fc0*/  HMMA.1688.F32.TF32 R28, R4, R182, R28 ;  /* 0x000000b6041c723c */ /* 0x000fe4000008101c */
[----:B------:R-:W-:Y:S01]  /*b9fd0*/  STL.64 [R1+0x2a0], R32 ;  /* 0x0002a02001007387 */ /* 0x000fe20000100a00 */
[----:B------:R-:W-:-:S03]  /*b9fe0*/  MOV R241, R168 ;  /* 0x000000a800f17202 */ /* 0x000fc60000000f00 */
[----:B------:R-:W-:Y:S02]  /*b9ff0*/  STL.64 [R1+0x2a8], R34 ;  /* 0x0002a82201007387 */ /* 0x000fe40000100a00 */
[----:B------:R-:W-:Y:S01]  /*ba000*/  HMMA.1688.F32.TF32 R24, R4, R178, R24 ;  /* 0x000000b20418723c */ /* 0x000fe20000081018 */
[----:B------:R-:W-:Y:S02]  /*ba010*/  IMAD.MOV.U32 R242, RZ, RZ, R165 ;  /* 0x000000fffff27224 */ /* 0x000fe400078e00a5 */
[----:B------:R-:W-:-:S04]  /*ba020*/  IMAD.MOV.U32 R243, RZ, RZ, R164 ;  /* 0x000000fffff37224 */ /* 0x000fc800078e00a4 */
[----:B------:R-:W-:Y:S01]  /*ba030*/  STL.64 [R1+0x210], R8 ;  /* 0x0002100801007387 */ /* 0x000fe20000100a00 */
[C---:B------:R-:W-:Y:S03]  /*ba040*/  HMMA.1688.F32.TF32 R168, R4.reuse, R170, R16 ;  /* 0x000000aa04a8723c */ /* 0x040fe60000081010 */
[----:B------:R1:W-:Y:S05]  /*ba050*/  STL.64 [R1+0x218], R10 ;  /* 0x0002180a01007387 */ /* 0x0003ea0000100a00 */
[C---:B------:R-:W-:Y:S08]  /*ba060*/  HMMA.1688.F32.TF32 R164, R4.reuse, R166, R232 ;  /* 0x000000a604a4723c */ /* 0x040ff000000810e8 */
[C---:B-1----:R-:W-:Y:S01]  /*ba070*/  HMMA.1688.F32.TF32 R8, R4.reuse, R174, R20 ;  /* 0x000000ae0408723c */ /* 0x042fe20000081014 */
[----:B------:R-:W-:Y:S01]  /*ba080*/  MOV R232, R161 ;  /* 0x000000a100e87202 */ /* 0x000fe20000000f00 */
[----:B------:R-:W-:Y:S01]  /*ba090*/  IMAD.MOV.U32 R233, RZ, RZ, R160 ;  /* 0x000000ffffe97224 */ /* 0x000fe200078e00a0 */
[----:B------:R-:W-:Y:S01]  /*ba0a0*/  MOV R235, R156 ;  /* 0x0000009c00eb7202 */ /* 0x000fe20000000f00 */
[----:B------:R-:W-:Y:S01]  /*ba0b0*/  IMAD.MOV.U32 R234, RZ, RZ, R157 ;  /* 0x000000ffffea7224 */ /* 0x000fe200078e009d */
[----:B------:R-:W-:Y:S04]  /*ba0c0*/  STL.64 [R1+0x150], R28 ;  /* 0x0001501c01007387 */ /* 0x000fe80000100a00 */
[----:B------:R-:W-:Y:S04]  /*ba0d0*/  STL.64 [R1+0x158], R30 ;  /* 0x0001581e01007387 */ /* 0x000fe80000100a00 */
[----:B------:R-:W-:Y:S04]  /*ba0e0*/  STL.64 [R1+0x130], R24 ;  /* 0x0001301801007387 */ /* 0x000fe80000100a00 */
[----:B------:R1:W-:Y:S04]  /*ba0f0*/  STL.64 [R1+0x138], R26 ;  /* 0x0001381a01007387 */ /* 0x0003e80000100a00 */
[----:B------:R-:W-:Y:S04]  /*ba100*/  STL.64 [R1+0x6590], R170 ;  /* 0x006590aa01007387 */ /* 0x000fe80000100a00 */
[----:B------:R-:W-:Y:S04]  /*ba110*/  STL.64 [R1+0xd0], R8 ;  /* 0x0000d00801007387 */ /* 0x000fe80000100a00 */
[----:B------:R-:W-:Y:S04]  /*ba120*/  STL.64 [R1+0xd8], R10 ;  /* 0x0000d80a01007387 */ /* 0x000fe80000100a00 */
[----:B------:R-:W-:Y:S04]  /*ba130*/  STL.64 [R1+0x6588], R168 ;  /* 0x006588a801007387 */ /* 0x000fe80000100a00 */
[----:B------:R-:W-:Y:S04]  /*ba140*/  STL.64 [R1+0x6580], R166 ;  /* 0x006580a601007387 */ /* 0x000fe80000100a00 */
[----:B------:R-:W-:Y:S01]  /*ba150*/  STL.64 [R1+0x6578], R164 ;  /* 0x006578a401007387 */ /* 0x000fe20000100a00 */
[C---:B--2---:R-:W-:Y:S08]  /*ba160*/  HMMA.1688.F32.TF32 R160, R4.reuse, R162, R12 ;  /* 0x000000a204a0723c */ /* 0x044ff0000008100c */
[----:B---3--:R-:W-:Y:S07]  /*ba170*/  HMMA.1688.F32.TF32 R156, R4, R158, R248 ;  /* 0x0000009e049c723c */ /* 0x008fee00000810f8 */
[----:B------:R-:W-:-:S02]  /*ba180*/  IMAD.MOV.U32 R248, RZ, RZ, R153 ;  /* 0x000000fffff87224 */ /* 0x000fc400078e0099 */
[----:B------:R-:W-:Y:S01]  /*ba190*/  IMAD.MOV.U32 R249, RZ, RZ, R152 ;  /* 0x000000fffff97224 */ /* 0x000fe200078e0098 */
[----:B------:R-:W-:Y:S01]  /*ba1a0*/  MOV R250, R69 ;  /* 0x0000004500fa7202 */ /* 0x000fe20000000f00 */
[----:B------:R-:W-:Y:S02]  /*ba1b0*/  IMAD.MOV.U32 R251, RZ, RZ, R68 ;  /* 0x000000fffffb7224 */ /* 0x000fe400078e0044 */
[C---:B------:R-:W-:Y:S08]  /*ba1c0*/  HMMA.1688.F32.TF32 R68, R4.reuse, R70, R240 ;  /* 0x000000460444723c */ /* 0x040ff000000810f0 */
[----:B----4-:R-:W-:Y:S01]  /*ba1d0*/  HMMA.1688.F32.TF32 R152, R4, R154, R236 ;  /* 0x0000009a0498723c */ /* 0x010fe200000810ec */
[----:B------:R-:W-:Y:S04]  /*ba1e0*/  STL.64 [R1+0x6568], R162 ;  /* 0x006568a201007387 */ /* 0x000fe80000100a00 */
[----:B------:R-:W-:Y:S04]  /*ba1f0*/  STL.64 [R1+0x6560], R160 ;  /* 0x006560a001007387 */ /* 0x000fe80000100a00 */
[----:B------:R-:W-:Y:S04]  /*ba200*/  STL.64 [R1+0x6550], R158 ;  /* 0x0065509e01007387 */ /* 0x000fe80000100a00 */
[----:B------:R-:W-:Y:S10]  /*ba210*/  STL.64 [R1+0x6548], R156 ;  /* 0x0065489c01007387 */ /* 0x000ff40000100a00 */
[----:B------:R-:W-:Y:S04]  /*ba220*/  STL.64 [R1+0x6538], R154 ;  /* 0x0065389a01007387 */ /* 0x000fe80000100a00 */
[----:B------:R-:W-:Y:S04]  /*ba230*/  STL.64 [R1+0x6530], R152 ;  /* 0x0065309801007387 */ /* 0x000fe80000100a00 */
        /* <DEDUP_REMOVED lines=10> */
[----:B------:R-:W-:Y:S04]  /*ba2e0*/  STL.64 [R1+0x6520], R70 ;  /* 0x0065204601007387 */ /* 0x000fe80000100a00 */
[----:B------:R-:W-:Y:S04]  /*ba2f0*/  STL.64 [R1+0x6518], R68 ;  /* 0x0065184401007387 */ /* 0x000fe80000100a00 */
[----:B------:R-:W4:Y:S04]  /*ba300*/  LDL.LU R240, [R1+0x1c20] ;  /* 0x001c200001f07983 */ /* 0x000f280000300800 */
[----:B------:R-:W4:Y:S04]  /*ba310*/  LDL.LU R241, [R1+0x1c24] ;  /* 0x001c240001f17983 */ /* 0x000f280000300800 */
[----:B------:R-:W4:Y:S04]  /*ba320*/  LDL.LU R242, [R1+0x1c28] ;  /* 0x001c280001f27983 */ /* 0x000f280000300800 */
[----:B------:R-:W4:Y:S01]  /*ba330*/  LDL.LU R243, [R1+0x1c2c] ;  /* 0x001c2c0001f37983 */ /* 0x000f220000300800 */
[----:B------:R-:W-:Y:S01]  /*ba340*/  IMAD.MOV.U32 R14, RZ, RZ, R73 ;  /* 0x000000ffff0e7224 */ /* 0x000fe200078e0049 */
[----:B------:R-:W-:-:S02]  /*ba350*/  MOV R15, R72 ;  /* 0x00000048000f7202 */ /* 0x000fc40000000f00 */
[C---:B------:R-:W-:Y:S07]  /*ba360*/  HMMA.1688.F32.TF32 R72, R4.reuse, R74, R232 ;  /* 0x0000004a0448723c */ /* 0x040fee00000810e8 */
[----:B------:R-:W-:Y:S02]  /*ba370*/  IMAD.MOV.U32 R232, RZ, RZ, R149 ;  /* 0x000000ffffe87224 */ /* 0x000fe400078e0095 */
[----:B------:R-:W-:Y:S02]  /*ba380*/  IMAD.MOV.U32 R233, RZ, RZ, R148 ;  /* 0x000000ffffe97224 */ /* 0x000fe400078e0094 */
[----:B------:R-:W-:Y:S01]  /*ba390*/  HMMA.1688.F32.TF32 R148, R4, R150, R248 ;  /* 0x000000960494723c */ /* 0x000fe200000810f8 */
[----:B------:R-:W-:Y:S01]  /*ba3a0*/  MOV R234, R145 ;  /* 0x0000009100ea7202 */ /* 0x000fe20000000f00 */
[----:B------:R-:W-:-:S05]  /*ba3b0*/  IMAD.MOV.U32 R235, RZ, RZ, R144 ;  /* 0x000000ffffeb7224 */ /* 0x000fca00078e0090 */
[----:B------:R-:W-:Y:S01]  /*ba3c0*/  IMAD.MOV.U32 R248, RZ, RZ, R141 ;  /* 0x000000fffff87224 */ /* 0x000fe200078e008d */
[----:B------:R-:W-:Y:S01]  /*ba3d0*/  MOV R249, R140 ;  /* 0x0000008c00f97202 */ /* 0x000fe20000000f00 */
[----:B------:R-:W-:Y:S02]  /*ba3e0*/  IMAD.MOV.U32 R250, RZ, RZ, R137 ;  /* 0x000000fffffa7224 */ /* 0x000fe400078e0089 */
[----:B------:R-:W-:Y:S01]  /*ba3f0*/  IMAD.MOV.U32 R251, RZ, RZ, R136 ;  /* 0x000000fffffb7224 */ /* 0x000fe200078e0088 */
[----:B------:R-:W-:Y:S01]  /*ba400*/  MOV R236, R133 ;  /* 0x0000008500ec7202 */ /* 0x000fe20000000f00 */
[----:B------:R-:W-:Y:S01]  /*ba410*/  IMAD.MOV.U32 R237, RZ, RZ, R132 ;  /* 0x000000ffffed7224 */ /* 0x000fe200078e0084 */
[----:B------:R-:W-:Y:S04]  /*ba420*/  STL.64 [R1+0x6508], R74 ;  /* 0x0065084a01007387 */ /* 0x000fe80000100a00 */
[----:B------:R-:W-:Y:S05]  /*ba430*/  STL.64 [R1+0x6500], R72 ;  /* 0x0065004801007387 */ /* 0x000fea0000100a00 */
[----:B------:R-:W-:Y:S04]  /*ba440*/  STL [R1+0x652c], R148 ;  /* 0x00652c9401007387 */ /* 0x000fe80000100800 */
[----:B------:R-:W-:Y:S04]  /*ba450*/  STL [R1+0x6528], R149 ;  /* 0x0065289501007387 */ /* 0x000fe80000100800 */
[----:B------:R-:W-:Y:S04]  /*ba460*/  STL [R1+0x6514], R150 ;  /* 0x0065149601007387 */ /* 0x000fe80000100800 */
[----:B------:R-:W-:Y:S01]  /*ba470*/  STL [R1+0x6510], R151 ;  /* 0x0065109701007387 */ /* 0x000fe20000100800 */
[C---:B--2---:R-:W-:Y:S08]  /*ba480*/  HMMA.1688.F32.TF32 R140, R4.reuse, R142, R16 ;  /* 0x0000008e048c723c */ /* 0x044ff00000081010 */
[C---:B---3--:R-:W-:Y:S08]  /*ba490*/  HMMA.1688.F32.TF32 R144, R4.reuse, R146, R20 ;  /* 0x000000920490723c */ /* 0x048ff00000081014 */
[C---:B----4-:R-:W-:Y:S08]  /*ba4a0*/  HMMA.1688.F32.TF32 R136, R4.reuse, R138, R12 ;  /* 0x0000008a0488723c */ /* 0x050ff0000008100c */
[----:B------:R-:W-:Y:S07]  /*ba4b0*/  HMMA.1688.F32.TF32 R132, R4, R134, R240 ;  /* 0x000000860484723c */ /* 0x000fee00000810f0 */
        /* <DEDUP_REMOVED lines=12> */
[----:B------:R-:W2:Y:S04]  /*ba580*/  LDL.LU R240, [R1+0x1bb0] ;  /* 0x001bb00001f07983 */ /* 0x000ea80000300800 */
[----:B------:R-:W2:Y:S04]  /*ba590*/  LDL.LU R241, [R1+0x1bb4] ;  /* 0x001bb40001f17983 */ /* 0x000ea80000300800 */
[----:B------:R-:W2:Y:S04]  /*ba5a0*/  LDL.LU R242, [R1+0x1bb8] ;  /* 0x001bb80001f27983 */ /* 0x000ea80000300800 */
[----:B------:R-:W2:Y:S01]  /*ba5b0*/  LDL.LU R243, [R1+0x1bbc] ;  /* 0x001bbc0001f37983 */ /* 0x000ea20000300800 */
[----:B------:R-:W-:Y:S01]  /*ba5c0*/  IMAD.MOV.U32 R238, RZ, RZ, R129 ;  /* 0x000000ffffee7224 */ /* 0x000fe200078e0081 */
[----:B------:R-:W-:-:S02]  /*ba5d0*/  MOV R239, R128 ;  /* 0x0000008000ef7202 */ /* 0x000fc40000000f00 */
[C---:B------:R-:W-:Y:S07]  /*ba5e0*/  HMMA.1688.F32.TF32 R128, R4.reuse, R130, R232 ;  /* 0x000000820480723c */ /* 0x040fee00000810e8 */
[----:B------:R-:W-:Y:S02]  /*ba5f0*/  IMAD.MOV.U32 R232, RZ, RZ, R125 ;  /* 0x000000ffffe87224 */ /* 0x000fe400078e007d */
[----:B------:R-:W-:Y:S02]  /*ba600*/  IMAD.MOV.U32 R233, RZ, RZ, R124 ;  /* 0x000000ffffe97224 */ /* 0x000fe400078e007c */
[----:B------:R-:W-:Y:S01]  /*ba610*/  HMMA.1688.F32.TF32 R124, R4, R126, R236 ;  /* 0x0000007e047c723c */ /* 0x000fe200000810ec */
[----:B------:R-:W-:Y:S01]  /*ba620*/  MOV R234, R121 ;  /* 0x0000007900ea7202 */ /* 0x000fe20000000f00 */
[----:B------:R-:W-:-:S10]  /*ba630*/  IMAD.MOV.U32 R235, RZ, RZ, R120 ;  /* 0x000000ffffeb7224 */ /* 0x000fd400078e0078 */
[----:B------:R-:W-:Y:S04]  /*ba640*/  STL.64 [R1+0x65a0], R130 ;  /* 0x0065a08201007387 */ /* 0x000fe80000100a00 */
[----:B------:R-:W-:Y:S07]  /*ba650*/  STL.64 [R1+0x6598], R128 ;  /* 0x0065988001007387 */ /* 0x000fee0000100a00 */
[----:B------:R-:W-:Y:S04]  /*ba660*/  STL.64 [R1+0x65b0], R126 ;  /* 0x0065b07e01007387 */ /* 0x000fe80000100a00 */
[----:B------:R-:W-:Y:S04]  /*ba670*/  STL.64 [R1+0x65a8], R124 ;  /* 0x0065a87c01007387 */ /* 0x000fe80000100a00 */
[----:B------:R-:W3:Y:S04]  /*ba680*/  LDL.LU R20, [R1+0x19c0] ;  /* 0x0019c00001147983 */ /* 0x000ee80000300800 */
[----:B------:R-:W3:Y:S04]  /*ba690*/  LDL.LU R21, [R1+0x19c4] ;  /* 0x0019c40001157983 */ /* 0x000ee80000300800 */
[----:B------:R-:W3:Y:S04]  /*ba6a0*/  LDL.LU R22, [R1+0x19c8] ;  /* 0x0019c80001167983 */ /* 0x000ee80000300800 */
[----:B------:R-:W3:Y:S01]  /*ba6b0*/  LDL.LU R23, [R1+0x19cc] ;  /* 0x0019cc0001177983 */ /* 0x000ee20000300800 */
[----:B------:R-:W-:Y:S03]  /*ba6c0*/  HMMA.1688.F32.TF32 R120, R4, R122, R248 ;  /* 0x0000007a0478723c */ /* 0x000fe600000810f8 */
[----:B------:R-:W4:Y:S04]  /*ba6d0*/  LDL.LU R16, [R1+0x1950] ;  /* 0x0019500001107983 */ /* 0x000f280000300800 */
[----:B------:R-:W4:Y:S01]  /*ba6e0*/  LDL.LU R17, [R1+0x1954] ;  /* 0x0019540001117983 */ /* 0x000f220000300800 */
[----:B------:R-:W-:-:S03]  /*ba6f0*/  IMAD.MOV.U32 R236, RZ, RZ, R117 ;  /* 0x000000ffffec7224 */ /* 0x000fc600078e0075 */
[----:B------:R-:W4:Y:S01]  /*ba700*/  LDL.LU R18, [R1+0x1958] ;  /* 0x0019580001127983 */ /* 0x000f220000300800 */
[----:B------:R-:W-:-:S03]  /*ba710*/  MOV R237, R116 ;  /* 0x0000007400ed7202 */ /* 0x000fc60000000f00 */
        /* <DEDUP_REMOVED lines=9> */
[----:B------:R-:W-:Y:S04]  /*ba7b0*/  STL.64 [R1+0x65c0], R122 ;  /* 0x0065c07a01007387 */ /* 0x000fe80000100a00 */
[----:B------:R-:W-:Y:S01]  /*ba7c0*/  STL.64 [R1+0x65b8], R120 ;  /* 0x0065b87801007387 */ /* 0x000fe20000100a00 */
[----:B--2---:R-:W-:Y:S07]  /*ba7d0*/  HMMA.1688.F32.TF32 R116, R4, R118, R240 ;  /* 0x000000760474723c */ /* 0x004fee00000810f0 */
[----:B------:R-:W-:Y:S11]  /*ba7e0*/  MOV R241, R245 ;  /* 0x000000f500f17202 */ /* 0x000ff60000000f00 */
[----:B------:R-:W-:Y:S05]  /*ba7f0*/  @!UPT UIADD3 URZ, URZ, URZ, URZ ;  /* 0x0000003f3f3ff290 */ /* 0x000fea000fffe03f */
[----:B------:R-:W-:Y:S04]  /*ba800*/  STL.64 [R1+0x65d0], R118 ;  /* 0x0065d07601007387 */ /* 0x000fe80000100a00 */
[----:B------:R-:W-:Y:S04]  /*ba810*/  STL.64 [R1+0x65c8], R116 ;  /* 0x0065c87401007387 */ /* 0x000fe80000100a00 */
[----:B------:R-:W2:Y:S04]  /*ba820*/  LDL.LU R240, [R1+0x1580] ;  /* 0x0015800001f07983 */ /* 0x000ea80000300800 */
[----:B------:R-:W2:Y:S01]  /*ba830*/  LDL.LU R245, [R1+0x68d8] ;  /* 0x0068d80001f57983 */ /* 0x000ea20000300800 */
[----:B------:R-:W-:-:S02]  /*ba840*/  IMAD.MOV.U32 R238, RZ, RZ, R113 ;  /* 0x000000ffffee7224 */ /* 0x000fc400078e0071 */
[----:B------:R-:W-:Y:S02]  /*ba850*/  IMAD.MOV.U32 R239, RZ, RZ, R112 ;  /* 0x000000ffffef7224 */ /* 0x000fe400078e0070 */
[C---:B------:R-:W-:Y:S07]  /*ba860*/  HMMA.1688.F32.TF32 R112, R4.reuse, R114, R232 ;  /* 0x000000720470723c */ /* 0x040fee00000810e8 */
[----:B------:R-:W-:Y:S01]  /*ba870*/  MOV R232, R109 ;  /* 0x0000006d00e87202 */ /* 0x000fe20000000f00 */
[----:B------:R-:W-:Y:S01]  /*ba880*/  IMAD.MOV.U32 R233, RZ, RZ, R108 ;  /* 0x000000ffffe97224 */ /* 0x000fe200078e006c */
[----:B------:R-:W-:Y:S01]  /*ba890*/  MOV R235, R104 ;  /* 0x0000006800eb7202 */ /* 0x000fe20000000f00 */
[----:B------:R-:W-:Y:S01]  /*ba8a0*/  IMAD.MOV.U32 R234, RZ, RZ, R105 ;  /* 0x000000ffffea7224 */ /* 0x000fe200078e0069 */
[C---:B---3--:R-:W-:Y:S08]  /*ba8b0*/  HMMA.1688.F32.TF32 R108, R4.reuse, R110, R20 ;  /* 0x0000006e046c723c */ /* 0x048ff00000081014 */
[C---:B----4-:R-:W-:Y:S08]  /*ba8c0*/  HMMA.1688.F32.TF32 R104, R4.reuse, R106, R16 ;  /* 0x0000006a0468723c */ /* 0x050ff00000081010 */
[----:B-1----:R-:W-:Y:S01]  /*ba8d0*/  HMMA.1688.F32.TF32 R24, R4, R102, R248 ;  /* 0x000000660418723c */ /* 0x002fe200000810f8 */
        /* <DEDUP_REMOVED lines=8> */
[----:B------:R-:W-:-:S02]  /*ba960*/  IMAD.MOV.U32 R242, RZ, RZ, R189 ;  /* 0x000000fffff27224 */ /* 0x000fc400078e00bd */
[----:B------:R-:W-:Y:S01]  /*ba970*/  IMAD.MOV.U32 R243, RZ, RZ, R188 ;  /* 0x000000fffff37224 */ /* 0x000fe200078e00bc */
[----:B------:R-:W-:Y:S01]  /*ba980*/  MOV R250, R173 ;  /* 0x000000ad00fa7202 */ /* 0x000fe20000000f00 */
[----:B------:R-:W-:Y:S02]  /*ba990*/  IMAD.MOV.U32 R251, RZ, RZ, R172 ;  /* 0x000000fffffb7224 */ /* 0x000fe400078e00ac */
[----:B------:R-:W-:Y:S01]  /*ba9a0*/  HMMA.1688.F32.TF32 R172, R4, R98, R12 ;  /* 0x0000006204ac723c */ /* 0x000fe2000008100c */
[----:B------:R-:W-:Y:S01]  /*ba9b0*/  IMAD.MOV.U32 R248, RZ, RZ, R181 ;  /* 0x000000fffff87224 */ /* 0x000fe200078e00b5 */
[----:B------:R-:W-:Y:S01]  /*ba9c0*/  LDS R12, [R2+0x10000] ;  /* 0x01000000020c7984 */ /* 0x000fe20000000800 */
[----:B------:R-:W-:-:S03]  /*ba9d0*/  IMAD.MOV.U32 R249, RZ, RZ, R180 ;  /* 0x000000fffff97224 */ /* 0x000fc600078e00b4 */
[----:B------:R-:W-:Y:S02]  /*ba9e0*/  LDS R14, [R2+0x12000] ;  /* 0x01200000020e7984 */ /* 0x000fe40000000800 */
[C---:B------:R-:W-:Y:S02]  /*ba9f0*/  HMMA.1688.F32.TF32 R180, R4.reuse, R94, R236 ;  /* 0x0000005e04b4723c */ /* 0x040fe400000810ec */
[----:B------:R-:W-:Y:S04]  /*baa00*/  LDS R13, [R0+0x10000] ;  /* 0x01000000000d7984 */ /* 0x000fe80000000800 */
[----:B------:R-:W-:Y:S02]  /*baa10*/  LDS R15, [R0+0x12000] ;  /* 0x01200000000f7984 */ /* 0x000fe40000000800 */
[----:B------:R-:W-:Y:S07]  /*baa20*/  HMMA.1688.F32.TF32 R196, R4, R86, R232 ;  /* 0x0000005604c4723c */ /* 0x000fee00000810e8 */
[----:B------:R-:W-:Y:S04]  /*baa30*/  STL.64 [R1+0x6620], R174 ;  /* 0x006620ae01007387 */ /* 0x000fe80000100a00 */
[----:B------:R-:W-:Y:S04]  /*baa40*/  STL.64 [R1+0x6618], R172 ;  /* 0x006618ac01007387 */ /* 0x000fe80000100a00 */
[----:B------:R-:W-:Y:S04]  /*baa50*/  STL.64 [R1+0x6630], R182 ;  /* 0x006630b601007387 */ /* 0x000fe80000100a00 */
[----:B------:R-:W-:Y:S01]  /*baa60*/  STL.64 [R1+0x6628], R180 ;  /* 0x006628b401007387 */ /* 0x000fe20000100a00 */
[----:B------:R-:W-:Y:S01]  /*baa70*/  IMAD.MOV.U32 R232, RZ, RZ, R228 ;  /* 0x000000ffffe87224 */ /* 0x000fe200078e00e4 */
[----:B------:R-:W-:Y:S01]  /*baa80*/  MOV R233, R229 ;  /* 0x000000e500e97202 */ /* 0x000fe20000000f00 */
[----:B------:R-:W-:-:S02]  /*baa90*/  IMAD.MOV.U32 R234, RZ, RZ, R230 ;  /* 0x000000ffffea7224 */ /* 0x000fc400078e00e6 */
[----:B------:R-:W-:Y:S01]  /*baaa0*/  IMAD.MOV.U32 R235, RZ, RZ, R231 ;  /* 0x000000ffffeb7224 */ /* 0x000fe200078e00e7 */
[C---:B------:R-:W-:Y:S01]  /*baab0*/  HMMA.1688.F32.TF32 R204, R4.reuse, R82, R248 ;  /* 0x0000005204cc723c */ /* 0x040fe200000810f8 */
[----:B--2---:R-:W1:Y:S04]  /*baac0*/  LDSM.16.M88.4 R24, [R245+0xc0080] ;  /* 0x0c008000f518783b */ /* 0x004e680000000200 */
[----:B------:R-:W2:Y:S03]  /*baad0*/  LDSM.16.M88.4 R20, [R245+0xc2080] ;  /* 0x0c208000f514783b */ /* 0x000ea60000000200 */
[----:B------:R-:W-:Y:S01]  /*baae0*/  HMMA.1688.F32.TF32 R188, R4, R90, R240 ;  /* 0x0000005a04bc723c */ /* 0x000fe200000810f0 */
[----:B------:R-:W3:Y:S04]  /*baaf0*/  LDSM.16.M88.4 R16, [R245+0xc4080] ;  /* 0x0c408000f510783b */ /* 0x000ee80000000200 */
[----:B------:R-:W2:Y:S04]  /*bab00*/  LDSM.16.M88.4 R8, [R245+0xc6080] ;  /* 0x0c608000f508783b */ /* 0x000ea80000000200 */
[----:B------:R-:W2:Y:S04]  /*bab10*/  LDSM.16.M88.4 R124, [R245+0xc8080] ;  /* 0x0c808000f57c783b */ /* 0x000ea80000000200 */
[----:B------:R-:W-:Y:S04]  /*bab20*/  LDSM.16.M88.4 R168, [R245+0xca080] ;  /* 0x0ca08000f5a8783b */ /* 0x000fe80000000200 */
[----:B------:R-:W-:Y:S06]  /*bab30*/  LDSM.16.M88.4 R164, [R245+0xcc080] ;  /* 0x0cc08000f5a4783b */ /* 0x000fec0000000200 */
[----:B------:R-:W-:Y:S04]  /*bab40*/  STL.64 [R1+0x6640], R190 ;  /* 0x006640be01007387 */ /* 0x000fe80000100a00 */
[----:B------:R-:W-:Y:S04]  /*bab50*/  STL.64 [R1+0x6638], R188 ;  /* 0x006638bc01007387 */ /* 0x000fe80000100a00 */
[----:B------:R-:W-:Y:S04]  /*bab60*/  LDSM.16.M88.4 R152, [R245+0xd2080] ;  /* 0x0d208000f598783b */ /* 0x000fe80000000200 */
[----:B-1----:R-:W-:Y:S04]  /*bab70*/  STL.64 [R1+0x1410], R24 ;  /* 0x0014101801007387 */ /* 0x002fe80000100a00 */
[----:B------:R-:W-:Y:S04]  /*bab80*/  STL.64 [R1+0x1418], R26 ;  /* 0x0014181a01007387 */ /* 0x000fe80000100a00 */
[----:B------:R-:W4:Y:S04]  /*bab90*/  LDL.LU R28, [R1+0x1550] ;  /* 0x00155000011c7983 */ /* 0x000f280000300800 */
[----:B------:R-:W4:Y:S04]  /*baba0*/  LDL.LU R29, [R1+0x1554] ;  /* 0x00155400011d7983 */ /* 0x000f280000300800 */
[----:B------:R-:W4:Y:S04]  /*babb0*/  LDL.LU R30, [R1+0x1558] ;  /* 0x00155800011e7983 */ /* 0x000f280000300800 */
[----:B------:R-:W4:Y:S04]  /*babc0*/  LDL.LU R31, [R1+0x155c] ;  /* 0x00155c00011f7983 */ /* 0x000f280000300800 */
[----:B------:R-:W-:Y:S04]  /*babd0*/  STL [R1+0x64d4], R198 ;  /* 0x0064d4c601007387 */ /* 0x000fe80000100800 */
[----:B------:R-:W-:Y:S04]  /*babe0*/  STL [R1+0x64d0], R199 ;  /* 0x0064d0c701007387 */ /* 0x000fe80000100800 */
[----:B--2---:R-:W-:Y:S04]  /*babf0*/  STL.64 [R1+0x1400], R20 ;  /* 0x0014001401007387 */ /* 0x004fe80000100a00 */
[----:B------:R-:W-:Y:S04]  /*bac00*/  STL.64 [R1+0x1408], R22 ;  /* 0x0014081601007387 */ /* 0x000fe80000100a00 */
        /* <DEDUP_REMOVED lines=9> */
[----:B---3--:R-:W-:Y:S04]  /*baca0*/  STL.64 [R1+0x13f0], R16 ;  /* 0x0013f01001007387 */ /* 0x008fe80000100a00 */
[----:B------:R-:W-:Y:S04]  /*bacb0*/  STL.64 [R1+0x13f8], R18 ;  /* 0x0013f81201007387 */ /* 0x000fe80000100a00 */
[----:B------:R-:W3:Y:S04]  /*bacc0*/  LDL.LU R229, [R1+0x68d0] ;  /* 0x0068d00001e57983 */ /* 0x000ee80000300800 */
[----:B------:R-:W3:Y:S04]  /*bacd0*/  LDL.LU R230, [R1+0x68cc] ;  /* 0x0068cc0001e67983 */ /* 0x000ee80000300800 */
[----:B------:R-:W3:Y:S04]  /*bace0*/  LDL.LU R231, [R1+0x68c8] ;  /* 0x0068c80001e77983 */ /* 0x000ee80000300800 */
[----:B------:R-:W3:Y:S04]  /*bacf0*/  LDL.LU R248, [R1+0x1510] ;  /* 0x0015100001f87983 */ /* 0x000ee80000300800 */
[----:B------:R-:W3:Y:S04]  /*bad00*/  LDL.LU R249, [R1+0x1514] ;  /* 0x0015140001f97983 */ /* 0x000ee80000300800 */
[----:B------:R-:W-:Y:S04]  /*bad10*/  LDSM.16.M88.4 R160, [R245+0xce080] ;  /* 0x0ce08000f5a0783b */ /* 0x000fe80000000200 */
[----:B------:R-:W-:Y:S01]  /*bad20*/  LDSM.16.M88.4 R156, [R245+0xd0080] ;  /* 0x0d008000f59c783b */ /* 0x000fe20000000200 */
[----:B------:R-:W-:Y:S03]  /*bad30*/  HMMA.1688.F32.TF32 R200, R12, R8, R232 ;  /* 0x000000080cc8723c */ /* 0x000fe600000810e8 */
[----:B------:R-:W-:Y:S04]  /*bad40*/  STL.64 [R1+0x1440], R8 ;  /* 0x0014400801007387 */ /* 0x000fe80000100a00 */
[----:B------:R-:W-:Y:S04]  /*bad50*/  STL.64 [R1+0x1448], R10 ;  /* 0x0014480a01007387 */ /* 0x000fe80000100a00 */
[----:B------:R-:W-:Y:S04]  /*bad60*/  STL [R1+0x64cc], R206 ;  /* 0x0064ccce01007387 */ /* 0x000fe80000100800 */
[----:B------:R-:W-:Y:S01]  /*bad70*/  STL [R1+0x64c8], R207 ;  /* 0x0064c8cf01007387 */ /* 0x000fe20000100800 */
[----:B------:R-:W-:Y:S01]  /*bad80*/  MOV R250, R193 ;  /* 0x000000c100fa7202 */ /* 0x000fe20000000f00 */
[----:B------:R-:W-:-:S02]  /*bad90*/  IMAD.MOV.U32 R251, RZ, RZ, R192 ;  /* 0x000000fffffb7224 */ /* 0x000fc400078e00c0 */
[----:B------:R-:W-:Y:S04]  /*bada0*/  LDSM.16.M88.4 R68, [R245+0xd4080] ;  /* 0x0d408000f544783b */ /* 0x000fe80000000200 */
[----:B------:R-:W-:Y:S04]  /*badb0*/  LDSM.16.M88.4 R72, [R245+0xd6080] ;  /* 0x0d608000f548783b */ /* 0x000fe80000000200 */
[----:B------:R-:W-:Y:S04]  /*badc0*/  LDSM.16.M88.4 R144, [R245+0xda080] ;  /* 0x0da08000f590783b */ /* 0x000fe80000000200 */
[----:B------:R-:W1:Y:S04]  /*badd0*/  LDSM.16.M88.4 R140, [R245+0xdc080] ;  /* 0x0dc08000f58c783b */ /* 0x000e680000000200 */
[----:B------:R-:W1:Y:S04]  /*bade0*/  LDSM.16.M88.4 R108, [R245+0xe2080] ;  /* 0x0e208000f56c783b */ /* 0x000e680000000200 */
[----:B------:R-:W-:Y:S04]  /*badf0*/  LDSM.16.M88.4 R172, [R245+0xde080] ;  /* 0x0de08000f5ac783b */ /* 0x000fe80000000200 */
[----:B------:R-:W-:Y:S04]  /*bae00*/  LDSM.16.M88.4 R112, [R245+0xe0080] ;  /* 0x0e008000f570783b */ /* 0x000fe80000000200 */
[----:B------:R-:W-:Y:S04]  /*bae10*/  LDSM.16.M88.4 R104, [R245+0xe4080] ;  /* 0x0e408000f568783b */ /* 0x000fe80000000200 */
[----:B------:R-:W-:Y:S04]  /*bae20*/  LDSM.16.M88.4 R8, [R245+0xec080] ;  /* 0x0ec08000f508783b */ /* 0x000fe80000000200 */
[----:B------:R-:W-:Y:S04]  /*bae30*/  LDSM.16.M88.4 R180, [R245+0xf6080] ;  /* 0x0f608000f5b4783b */ /* 0x000fe80000000200 */
[----:B------:R-:W-:Y:S04]  /*bae40*/  LDSM.16.M88.4 R120, [R245+0xf8080] ;  /* 0x0f808000f578783b */ /* 0x000fe80000000200 */
[----:B------:R-:W-:Y:S01]  /*bae50*/  LDSM.16.M88.4 R116, [R245+0xfa080] ;  /* 0x0fa08000f574783b */ /* 0x000fe20000000200 */
[C---:B----4-:R-:W-:Y:S03]  /*bae60*/  HMMA.1688.F32.TF32 R220, R12.reuse, R24, R28 ;  /* 0x000000180cdc723c */ /* 0x050fe6000008101c */
[----:B------:R-:W-:Y:S05]  /*bae70*/  LDSM.16.M88.4 R24, [R245+0xe6080] ;  /* 0x0e608000f518783b */ /* 0x000fea0000000200 */
[C---:B--2---:R-:W-:Y:S08]  /*bae80*/  HMMA.1688.F32.TF32 R212, R12.reuse, R20, R236 ;  /* 0x000000140cd4723c */ /* 0x044ff000000810ec */
[----:B------:R-:W-:Y:S08]  /*bae90*/  HMMA.1688.F32.TF32 R208, R12, R16, R240 ;  /* 0x000000100cd0723c */ /* 0x000ff000000810f0 */
[----:B---3--:R-:W-:Y:S01]  /*baea0*/  HMMA.1688.F32.TF32 R216, R4, R78, R228 ;  /* 0x0000004e04d8723c */ /* 0x008fe200000810e4 */
[----:B------:R-:W-:Y:S07]  /*baeb0*/  LDSM.16.M88.4 R4, [R245+0xe8080] ;  /* 0x0e808000f504783b */ /* 0x000fee0000000200 */
[----:B------:R-:W-:Y:S01]  /*baec0*/  HMMA.1688.F32.TF32 R192, R12, R124, R248 ;  /* 0x0000007c0cc0723c */ /* 0x000fe200000810f8 */
[----:B-1----:R-:W-:Y:S01]  /*baed0*/  IMAD.MOV.U32 R206, RZ, RZ, R142 ;  /* 0x000000ffffce7224 */ /* 0x002fe200078e008e */
[----:B------:R-:W-:Y:S01]  /*baee0*/  MOV R207, R143 ;  /* 0x0000008f00cf7202 */ /* 0x000fe20000000f00 */
[----:B------:R-:W-:Y:S01]  /*baef0*/  IMAD.MOV.U32 R198, RZ, RZ, R110 ;  /* 0x000000ffffc67224 */ /* 0x000fe200078e006e */
[----:B------:R-:W-:Y:S01]  /*baf00*/  MOV R199, R111 ;  /* 0x0000006f00c77202 */ /* 0x000fe20000000f00 */
[----:B------:R-:W-:Y:S10]  /*baf10*/  LDSM.16.M88.4 R16, [R245+0xea080] ;  /* 0x0ea08000f510783b */ /* 0x000ff40000000200 */
[----:B------:R-:W-:Y:S04]  /*baf20*/  STL [R1+0x64c4], R218 ;  /* 0x0064c4da01007387 */ /* 0x000fe80000100800 */
[----:B------:R-:W-:Y:S04]  /*baf30*/  STL [R1+0x64c0], R219 ;  /* 0x0064c0db01007387 */ /* 0x000fe80000100800 */
[----:B------:R-:W-:Y:S04]  /*baf40*/  STL.64 [R1+0x1438], R126 ;  /* 0x0014387e01007387 */ /* 0x000fe80000100a00 */
[----:B------:R-:W-:Y:S04]  /*baf50*/  STL [R1+0x64bc], R220 ;  /* 0x0064bcdc01007387 */ /* 0x000fe80000100800 */
[----:B------:R-:W-:Y:S04]  /*baf60*/  STL [R1+0x64b8], R221 ;  /* 0x0064b8dd01007387 */ /* 0x000fe80000100800 */
[----:B------:R-:W-:Y:S04]  /*baf70*/  STL.64 [R1+0x13e8], R170 ;  /* 0x0013e8aa01007387 */ /* 0x000fe80000100a00 */
[----:B------:R-:W-:Y:S04]  /*baf80*/  STL [R1+0x64b4], R222 ;  /* 0x0064b4de01007387 */ /* 0x000fe80000100800 */
[----:B------:R-:W-:Y:S04]  /*baf90*/  STL [R1+0x64b0], R223 ;  /* 0x0064b0df01007387 */ /* 0x000fe80000100800 */
[----:B------:R-:W-:Y:S04]  /*bafa0*/  STL.64 [R1+0x64a0], R214 ;  /* 0x0064a0d601007387 */ /* 0x000fe80000100a00 */
[----:B------:R-:W-:Y:S04]  /*bafb0*/  STL.64 [R1+0x6498], R212 ;  /* 0x006498d401007387 */ /* 0x000fe80000100a00 */
[----:B------:R-:W-:Y:S04]  /*bafc0*/  STL.64 [R1+0x1428], R166 ;  /* 0x001428a601007387 */ /* 0x000fe80000100a00 */
[----:B------:R1:W-:Y:S04]  /*bafd0*/  STL [R1+0x64ac], R210 ;  /* 0x0064acd201007387 */ /* 0x0003e80000100800 */
[----:B------:R2:W-:Y:S04]  /*bafe0*/  STL [R1+0x64a8], R211 ;  /* 0x0064a8d301007387 */ /* 0x0005e80000100800 */
[----:B------:R-:W-:Y:S01]  /*baff0*/  STL.64 [R1+0x1458], R162 ;  /* 0x001458a201007387 */ /* 0x000fe20000100a00 */
[----:B-1----:R-:W-:-:S03]  /*bb000*/  IMAD.MOV.U32 R210, RZ, RZ, R154 ;  /* 0x000000ffffd27224 */ /* 0x002fc600078e009a */
[----:B------:R-:W-:Y:S01]  /*bb010*/  STL.64 [R1+0x6490], R202 ;  /* 0x006490ca01007387 */ /* 0x000fe20000100a00 */
[----:B--2---:R-:W-:-:S03]  /*bb020*/  MOV R211, R155 ;  /* 0x0000009b00d37202 */ /* 0x004fc60000000f00 */
[----:B------:R-:W-:Y:S04]  /*bb030*/  STL.64 [R1+0x6488], R200 ;  /* 0x006488c801007387 */ /* 0x000fe80000100a00 */
[----:B------:R-:W-:Y:S04]  /*bb040*/  STL.64 [R1+0x1468], R158 ;  /* 0x0014689e01007387 */ /* 0x000fe80000100a00 */
[----:B------:R-:W-:Y:S04]  /*bb050*/  STL.64 [R1+0x6650], R210 ;  /* 0x006650d201007387 */ /* 0x000fe80000100a00 */
        /* <DEDUP_REMOVED lines=8> */
[----:B------:R-:W1:Y:S01]  /*bb0e0*/  LDSM.16.M88.4 R208, [R245+0xd8080] ;  /* 0x0d808000f5d0783b */ /* 0x000e620000000200 */
[----:B------:R-:W-:-:S02]  /*bb0f0*/  IMAD.MOV.U32 R250, RZ, RZ, R185 ;  /* 0x000000fffffa7224 */ /* 0x000fc400078e00b9 */
[----:B------:R-:W-:Y:S01]  /*bb100*/  IMAD.MOV.U32 R251, RZ, RZ, R184 ;  /* 0x000000fffffb7224 */ /* 0x000fe200078e00b8 */
[----:B------:R-:W-:Y:S01]  /*bb110*/  MOV R222, R70 ;  /* 0x0000004600de7202 */ /* 0x000fe20000000f00 */
[----:B------:R-:W-:Y:S01]  /*bb120*/  IMAD.MOV.U32 R223, RZ, RZ, R71 ;  /* 0x000000ffffdf7224 */ /* 0x000fe200078e0047 */
[----:B------:R-:W-:Y:S01]  /*bb130*/  MOV R221, R75 ;  /* 0x0000004b00dd7202 */ /* 0x000fe20000000f00 */
[----:B------:R-:W-:Y:S01]  /*bb140*/  IMAD.MOV.U32 R220, RZ, RZ, R74 ;  /* 0x000000ffffdc7224 */ /* 0x000fe200078e004a */
[----:B------:R-:W-:Y:S01]  /*bb150*/  STL.64 [R1+0x6480], R194 ;  /* 0x006480c201007387 */ /* 0x000fe20000100a00 */
[----:B------:R-:W-:Y:S01]  /*bb160*/  MOV R218, R146 ;  /* 0x0000009200da7202 */ /* 0x000fe20000000f00 */
[----:B------:R-:W-:Y:S02]  /*bb170*/  IMAD.MOV.U32 R219, RZ, RZ, R147 ;  /* 0x000000ffffdb7224 */ /* 0x000fe400078e0093 */
[----:B------:R-:W-:Y:S04]  /*bb180*/  STL.64 [R1+0x6478], R192 ;  /* 0x006478c001007387 */ /* 0x000fe80000100a00 */
[----:B------:R-:W-:Y:S04]  /*bb190*/  STL.64 [R1+0x1488], R70 ;  /* 0x0014884601007387 */ /* 0x000fe80000100a00 */
[----:B------:R-:W-:Y:S04]  /*bb1a0*/  STL.64 [R1+0x6660], R222 ;  /* 0x006660de01007387 */ /* 0x000fe80000100a00 */
[----:B------:R-:W-:Y:S04]  /*bb1b0*/  STL.64 [R1+0x6658], R220 ;  /* 0x006658dc01007387 */ /* 0x000fe80000100a00 */
[----:B------:R4:W-:Y:S04]  /*bb1c0*/  STL.64 [R1+0x1498], R74 ;  /* 0x0014984a01007387 */ /* 0x0009e80000100a00 */
[----:B-1----:R-:W-:Y:S04]  /*bb1d0*/  STL.64 [R1+0x14a8], R210 ;  /* 0x0014a8d201007387 */ /* 0x002fe80000100a00 */
        /* <DEDUP_REMOVED lines=8> */
[----:B----4-:R-:W-:Y:S01]  /*bb260*/  IMAD.MOV.U32 R75, RZ, RZ, R6 ;  /* 0x000000ffff4b7224 */ /* 0x010fe200078e0006 */
[----:B------:R-:W-:-:S02]  /*bb270*/  MOV R74, R7 ;  /* 0x00000007004a7202 */ /* 0x000fc40000000f00 */
[----:B------:R-:W-:Y:S01]  /*bb280*/  LDSM.16.M88.4 R204, [R245+0xf0080] ;  /* 0x0f008000f5cc783b */ /* 0x000fe20000000200 */
[----:B---3--:R-:W-:Y:S11]  /*bb290*/  HMMA.1688.F32.TF32 R184, R12, R168, R248 ;  /* 0x000000a80cb8723c */ /* 0x008ff600000810f8 */
[----:B------:R-:W-:Y:S11]  /*bb2a0*/  @!UPT UIADD3 URZ, URZ, URZ, URZ ;  /* 0x0000003f3f3ff290 */ /* 0x000ff6000fffe03f */
[----:B------:R-:W-:Y:S01]  /*bb2b0*/  @!UPT UIADD3 URZ, URZ, URZ, URZ ;  /* 0x0000003f3f3ff290 */ /* 0x000fe2000fffe03f */
[----:B------:R-:W-:Y:S04]  /*bb2c0*/  STL [R1+0x6464], R187 ;  /* 0x006464bb01007387 */ /* 0x000fe80000100800 */
        /* <DEDUP_REMOVED lines=8> */
[----:B------:R-:W3:Y:S04]  /*bb350*/  LDL.LU R249, [R1+0x2504] ;  /* 0x0025040001f97983 */ /* 0x000ee80000300800 */
[----:B------:R-:W1:Y:S01]  /*bb360*/  LDSM.16.M88.4 R4, [R245+0xee080] ;  /* 0x0ee08000f504783b */ /* 0x000e620000000200 */
[----:B------:R-:W-:-:S02]  /*bb370*/  IMAD.MOV.U32 R250, RZ, RZ, R177 ;  /* 0x000000fffffa7224 */ /* 0x000fc400078e00b1 */
[----:B------:R-:W-:Y:S01]  /*bb380*/  IMAD.MOV.U32 R251, RZ, RZ, R176 ;  /* 0x000000fffffb7224 */ /* 0x000fe200078e00b0 */
[----:B------:R-:W4:Y:S01]  /*bb390*/  LDSM.16.M88.4 R196, [R245+0xf4080] ;  /* 0x0f408000f5c4783b */ /* 0x000f220000000200 */
[----:B--2---:R-:W-:Y:S03]  /*bb3a0*/  HMMA.1688.F32.TF32 R176, R12, R164, R232 ;  /* 0x000000a40cb0723c */ /* 0x004fe600000810e8 */
[----:B------:R-:W-:Y:S04]  /*bb3b0*/  STL.64 [R1+0x1530], R16 ;  /* 0x0015301001007387 */ /* 0x000fe80000100a00 */
[----:B------:R-:W-:Y:S04]  /*bb3c0*/  STL.64 [R1+0x1538], R18 ;  /* 0x0015381201007387 */ /* 0x000fe80000100a00 */
[----:B------:R-:W-:Y:S04]  /*bb3d0*/  STL.64 [R1+0x1540], R8 ;  /* 0x0015400801007387 */ /* 0x000fe80000100a00 */
[----:B------:R-:W-:Y:S08]  /*bb3e0*/  STL.64 [R1+0x1548], R10 ;  /* 0x0015480a01007387 */ /* 0x000ff00000100a00 */
[----:B------:R4:W-:Y:S04]  /*bb3f0*/  STL [R1+0x6460], R179 ;  /* 0x006460b301007387 */ /* 0x0009e80000100800 */
[----:B-1----:R-:W-:Y:S04]  /*bb400*/  STL.64 [R1+0x1550], R4 ;  /* 0x0015500401007387 */ /* 0x002fe80000100a00 */
[----:B------:R-:W-:Y:S04]  /*bb410*/  STL.64 [R1+0x1558], R6 ;  /* 0x0015580601007387 */ /* 0x000fe80000100a00 */
[----:B------:R-:W1:Y:S04]  /*bb420*/  LDSM.16.M88.4 R4, [R245+0xf2080] ;  /* 0x0f208000f504783b */ /* 0x000e680000000200 */
[----:B------:R-:W2:Y:S01]  /*bb430*/  LDL.LU R236, [R1+0x2560] ;  /* 0x0025600001ec7983 */ /* 0x000ea20000300800 */
[----:B----4-:R-:W-:Y:S01]  /*bb440*/  IMAD.MOV.U32 R179, RZ, RZ, R199 ;  /* 0x000000ffffb37224 */ /* 0x010fe200078e00c7 */
[----:B------:R-:W-:-:S02]  /*bb450*/  MOV R187, R198 ;  /* 0x000000c600bb7202 */ /* 0x000fc40000000f00 */
[----:B-1----:R-:W-:Y:S04]  /*bb460*/  STL.64 [R1+0x1570], R4 ;  /* 0x0015700401007387 */ /* 0x002fe80000100a00 */
[----:B------:R-:W-:Y:S04]  /*bb470*/  STL.64 [R1+0x1578], R6 ;  /* 0x0015780601007387 */ /* 0x000fe80000100a00 */
[----:B------:R-:W1:Y:S04]  /*bb480*/  LDSM.16.M88.4 R4, [R245+0xfc080] ;  /* 0x0fc08000f504783b */ /* 0x000e680000000200 */
[----:B------:R-:W2:Y:S04]  /*bb490*/  LDL.LU R237, [R1+0x2564] ;  /* 0x0025640001ed7983 */ /* 0x000ea80000300800 */
[----:B------:R-:W2:Y:S04]  /*bb4a0*/  LDL.LU R238, [R1+0x2568] ;  /* 0x0025680001ee7983 */ /* 0x000ea80000300800 */
[----:B------:R-:W2:Y:S04]  /*bb4b0*/  LDL.LU R239, [R1+0x256c] ;  /* 0x00256c0001ef7983 */ /* 0x000ea80000300800 */
        /* <DEDUP_REMOVED lines=8> */
[----:B-1----:R-:W-:Y:S04]  /*bb540*/  STL.64 [R1+0x15c0], R4 ;  /* 0x0015c00401007387 */ /* 0x002fe80000100a00 */
        /* <DEDUP_REMOVED lines=18> */
[----:B---3--:R-:W-:Y:S02]  /*bb670*/  HMMA.1688.F32.TF32 R28, R12, R160, R248 ;  /* 0x000000a00c1c723c */ /* 0x008fe400000810f8 */
[----:B------:R-:W1:Y:S01]  /*bb680*/  LDSM.16.M88.4 R248, [R245+0xfe080] ;  /* 0x0fe08000f5f8783b */ /* 0x000e620000000200 */
[----:B------:R-:W-:-:S03]  /*bb690*/  IMAD.MOV.U32 R154, RZ, RZ, R107 ;  /* 0x000000ffff9a7224 */ /* 0x000fc600078e006b */
[----:B------:R-:W-:Y:S04]  /*bb6a0*/  LDS R6, [R2+0x12080] ;  /* 0x0120800002067984 */ /* 0x000fe80000000800 */
[----:B------:R-:W-:Y:S11]  /*bb6b0*/  LDS R7, [R0+0x12080] ;  /* 0x0120800000077984 */ /* 0x000ff60000000800 */
[----:B------:R-:W-:Y:S02]  /*bb6c0*/  @!UPT UIADD3 URZ, URZ, URZ, URZ ;  /* 0x0000003f3f3ff290 */ /* 0x000fe4000fffe03f */
[----:B------:R-:W-:Y:S04]  /*bb6d0*/  STL.64 [R1+0x6470], R30 ;  /* 0x0064701e01007387 */ /* 0x000fe80000100a00 */
[----:B------:R-:W-:Y:S04]  /*bb6e0*/  STL.64 [R1+0x15b0], R116 ;  /* 0x0015b07401007387 */ /* 0x000fe80000100a00 */
[----:B------:R-:W-:Y:S04]  /*bb6f0*/  STL.64 [R1+0x15b8], R118 ;  /* 0x0015b87601007387 */ /* 0x000fe80000100a00 */
[----:B------:R-:W-:Y:S04]  /*bb700*/  STL.64 [R1+0x6468], R28 ;  /* 0x0064681c01007387 */ /* 0x000fe80000100a00 */
[----:B------:R-:W-:Y:S04]  /*bb710*/  STL [R1+0x60c0], R245 ;  /* 0x0060c0f501007387 */ /* 0x000fe80000100800 */
[----:B------:R-:W-:Y:S04]  /*bb720*/  STL.64 [R1+0x68a0], R246 ;  /* 0x0068a0f601007387 */ /* 0x000fe80000100a00 */
[----:B------:R-:W-:Y:S04]  /*bb730*/  STL [R1+0x6898], R244 ;  /* 0x006898f401007387 */ /* 0x000fe80000100800 */
[----:B------:R-:W3:Y:S04]  /*bb740*/  LDL.LU R16, [R1+0x31f0] ;  /* 0x0031f00001107983 */ /* 0x000ee80000300800 */
[----:B------:R-:W3:Y:S04]  /*bb750*/  LDL.LU R17, [R1+0x31f4] ;  /* 0x0031f40001117983 */ /* 0x000ee80000300800 */
[----:B------:R-:W3:Y:S04]  /*bb760*/  LDL.LU R18, [R1+0x31f8] ;  /* 0x0031f80001127983 */ /* 0x000ee80000300800 */
[----:B------:R-:W3:Y:S01]  /*bb770*/  LDL.LU R19, [R1+0x31fc] ;  /* 0x0031fc0001137983 */ /* 0x000ee20000300800 */
[C---:B--2---:R-:W-:Y:S07]  /*bb780*/  HMMA.1688.F32.TF32 R20, R12.reuse, R156, R236 ;  /* 0x0000009c0c14723c */ /* 0x044fee00000810ec */
[----:B------:R-:W-:Y:S01]  /*bb790*/  MOV R236, R101 ;  /* 0x0000006500ec7202 */ /* 0x000fe20000000f00 */
[----:B------:R-:W-:Y:S01]  /*bb7a0*/  IMAD.MOV.U32 R237, RZ, RZ, R100 ;  /* 0x000000ffffed7224 */ /* 0x000fe200078e0064 */
[----:B------:R-:W-:Y:S01]  /*bb7b0*/  MOV R239, R96 ;  /* 0x0000006000ef7202 */ /* 0x000fe20000000f00 */
[----:B------:R-:W-:Y:S11]  /*bb7c0*/  IMAD.MOV.U32 R238, RZ, RZ, R97 ;  /* 0x000000ffffee7224 */ /* 0x000ff600078e0061 */
[----:B------:R-:W-:Y:S02]  /*bb7d0*/  @!UPT UIADD3 URZ, URZ, URZ, URZ ;  /* 0x0000003f3f3ff290 */ /* 0x000fe4000fffe03f */
[----:B------:R-:W-:Y:S04]  /*bb7e0*/  STL.64 [R1+0x66c0], R22 ;  /* 0x0066c01601007387 */ /* 0x000fe80000100a00 */
[----:B-1----:R-:W-:Y:S04]  /*bb7f0*/  STL.64 [R1+0x15d8], R250 ;  /* 0x0015d8fa01007387 */ /* 0x002fe80000100a00 */
[----:B------:R-:W-:Y:S01]  /*bb800*/  STL.64 [R1+0x66b8], R20 ;  /* 0x0066b81401007387 */ /* 0x000fe20000100a00 */
[----:B----4-:R-:W-:Y:S07]  /*bb810*/  HMMA.1688.F32.TF32 R100, R12, R152, R240 ;  /* 0x000000980c64723c */ /* 0x010fee00000810f0 */
[----:B------:R-:W-:-:S02]  /*bb820*/  IMAD.MOV.U32 R240, RZ, RZ, R93 ;  /* 0x000000fffff07224 */ /* 0x000fc400078e005d */
[----:B------:R-:W-:Y:S01]  /*bb830*/  IMAD.MOV.U32 R241, RZ, RZ, R92 ;  /* 0x000000fffff17224 */ /* 0x000fe200078e005c */
[----:B------:R-:W-:Y:S01]  /*bb840*/  MOV R242, R89 ;  /* 0x0000005900f27202 */ /* 0x000fe20000000f00 */
[----:B------:R-:W-:Y:S02]  /*bb850*/  IMAD.MOV.U32 R243, RZ, RZ, R88 ;  /* 0x000000fffff37224 */ /* 0x000fe400078e0058 */
[C---:B------:R-:W-:Y:S08]  /*bb860*/  HMMA.1688.F32.TF32 R88, R12.reuse, R208, R232 ;  /* 0x000000d00c58723c */ /* 0x040ff000000810e8 */
[----:B------:R-:W-:Y:S01]  /*bb870*/  HMMA.1688.F32.TF32 R92, R12, R72, R224 ;  /* 0x000000480c5c723c */ /* 0x000fe200000810e0 */
[----:B------:R-:W-:Y:S01]  /*bb880*/  IMAD.MOV.U32 R232, RZ, RZ, R85 ;  /* 0x000000ffffe87224 */ /* 0x000fe200078e0055 */
[----:B------:R-:W-:-:S06]  /*bb890*/  MOV R233, R84 ;  /* 0x0000005400e97202 */ /* 0x000fcc0000000f00 */
[----:B------:R-:W-:Y:S01]  /*bb8a0*/  HMMA.1688.F32.TF32 R96, R12, R68, R32 ;  /* 0x000000440c60723c */ /* 0x000fe20000081020 */
[----:B------:R-:W-:Y:S02]  /*bb8b0*/  IMAD.MOV.U32 R234, RZ, RZ, R81 ;  /* 0x000000ffffea7224 */ /* 0x000fe400078e0051 */
[----:B------:R-:W-:-:S05]  /*bb8c0*/  IMAD.MOV.U32 R235, RZ, RZ, R80 ;  /* 0x000000ffffeb7224 */ /* 0x000fca00078e0050 */
[----:B------:R-:W-:Y:S01]  /*bb8d0*/  HMMA.1688.F32.TF32 R80, R12, R140, R236 ;  /* 0x0000008c0c50723c */ /* 0x000fe200000810ec */
[----:B------:R-:W-:Y:S04]  /*bb8e0*/  STL.64 [R1+0x66d0], R102 ;  /* 0x0066d06601007387 */ /* 0x000fe80000100a00 */
[----:B------:R-:W-:Y:S10]  /*bb8f0*/  STL.64 [R1+0x66c8], R100 ;  /* 0x0066c86401007387 */ /* 0x000ff40000100a00 */
[----:B------:R-:W-:Y:S04]  /*bb900*/  STL.64 [R1+0x66e0], R98 ;  /* 0x0066e06201007387 */ /* 0x000fe80000100a00 */
[----:B------:R-:W-:Y:S04]  /*bb910*/  STL.64 [R1+0x66d8], R96 ;  /* 0x0066d86001007387 */ /* 0x000fe80000100a00 */
[----:B------:R-:W-:Y:S04]  /*bb920*/  STL.64 [R1+0x66f0], R94 ;  /* 0x0066f05e01007387 */ /* 0x000fe80000100a00 */
[----:B------:R-:W-:Y:S04]  /*bb930*/  STL.64 [R1+0x66e8], R92 ;  /* 0x0066e85c01007387 */ /* 0x000fe80000100a00 */
[----:B------:R-:W-:Y:S04]  /*bb940*/  STL.64 [R1+0x6700], R90 ;  /* 0x0067005a01007387 */ /* 0x000fe80000100a00 */
[----:B------:R1:W-:Y:S01]  /*bb950*/  STL.64 [R1+0x66f8], R88 ;  /* 0x0066f85801007387 */ /* 0x0003e20000100a00 */
[----:B------:R-:W-:Y:S01]  /*bb960*/  MOV R238, R77 ;  /* 0x0000004d00ee7202 */ /* 0x000fe20000000f00 */
[----:B------:R-:W-:-:S02]  /*bb970*/  IMAD.MOV.U32 R239, RZ, RZ, R76 ;  /* 0x000000ffffef7224 */ /* 0x000fc400078e004c */
[C---:B------:R-:W-:Y:S08]  /*bb980*/  HMMA.1688.F32.TF32 R76, R12.reuse, R172, R240 ;  /* 0x000000ac0c4c723c */ /* 0x040ff000000810f0 */
[C---:B---3--:R-:W-:Y:S11]  /*bb990*/  HMMA.1688.F32.TF32 R84, R12.reuse, R144, R16 ;  /* 0x000000900c54723c */ /* 0x048ff60000081010 */
[----:B------:R-:W-:Y:S11]  /*bb9a0*/  @!UPT UIADD3 URZ, URZ, URZ, URZ ;  /* 0x0000003f3f3ff290 */ /* 0x000ff6000fffe03f */
[----:B------:R-:W-:Y:S01]  /*bb9b0*/  @!UPT UIADD3 URZ, URZ, URZ, URZ ;  /* 0x0000003f3f3ff290 */ /* 0x000fe2000fffe03f */
[----:B------:R-:W-:Y:S04]  /*bb9c0*/  STL [R1+0x63a0], R84 ;  /* 0x0063a05401007387 */ /* 0x000fe80000100800 */
[----:B------:R-:W-:Y:S04]  /*bb9d0*/  STL [R1+0x639c], R85 ;  /* 0x00639c5501007387 */ /* 0x000fe80000100800 */
[----:B------:R-:W-:Y:S04]  /*bb9e0*/  STL [R1+0x6398], R86 ;  /* 0x0063985601007387 */ /* 0x000fe80000100800 */
[----:B------:R-:W-:Y:S04]  /*bb9f0*/  STL [R1+0x6394], R87 ;  /* 0x0063945701007387 */ /* 0x000fe80000100800 */
[----:B------:R-:W2:Y:S04]  /*bba00*/  LDL.LU R236, [R1+0x31b0] ;  /* 0x0031b00001ec7983 */ /* 0x000ea80000300800 */
[----:B------:R-:W2:Y:S04]  /*bba10*/  LDL.LU R237, [R1+0x31b4] ;  /* 0x0031b40001ed7983 */ /* 0x000ea80000300800 */
[----:B-1----:R-:W3:Y:S04]  /*bba20*/  LDL.LU.64 R88, [R1+0x1520] ;  /* 0x0015200001587983 */ /* 0x002ee80000300a00 */
[----:B------:R-:W-:Y:S04]  /*bba30*/  STL [R1+0x63ac], R80 ;  /* 0x0063ac5001007387 */ /* 0x000fe80000100800 */
[----:B------:R-:W-:Y:S04]  /*bba40*/  STL [R1+0x63a8], R81 ;  /* 0x0063a85101007387 */ /* 0x000fe80000100800 */
[----:B------:R-:W-:Y:S04]  /*bba50*/  STL [R1+0x63a4], R82 ;  /* 0x0063a45201007387 */ /* 0x000fe80000100800 */
[----:B------:R-:W-:Y:S04]  /*bba60*/  STL [R1+0x6390], R83 ;  /* 0x0063905301007387 */ /* 0x000fe80000100800 */
        /* <DEDUP_REMOVED lines=8> */
[----:B------:R-:W3:Y:S04]  /*bbaf0*/  LDL.LU.64 R96, [R1+0x1530] ;  /* 0x0015300001607983 */ /* 0x000ee80000300a00 */
[----:B------:R-:W-:Y:S04]  /*bbb00*/  STL [R1+0x63bc], R76 ;  /* 0x0063bc4c01007387 */ /* 0x000fe80000100800 */
[----:B------:R-:W-:Y:S04]  /*bbb10*/  STL [R1+0x63b8], R77 ;  /* 0x0063b84d01007387 */ /* 0x000fe80000100800 */
[----:B------:R-:W-:Y:S04]  /*bbb20*/  STL [R1+0x63b4], R78 ;  /* 0x0063b44e01007387 */ /* 0x000fe80000100800 */
[----:B------:R-:W-:Y:S04]  /*bbb30*/  STL [R1+0x63b0], R79 ;  /* 0x0063b04f01007387 */ /* 0x000fe80000100800 */
[----:B------:R-:W3:Y:S04]  /*bbb40*/  LDL.LU R240, [R1+0x3180] ;  /* 0x0031800001f07983 */ /* 0x000ee80000300800 */
[----:B------:R-:W3:Y:S04]  /*bbb50*/  LDL.LU R241, [R1+0x3184] ;  /* 0x0031840001f17983 */ /* 0x000ee80000300800 */
[----:B------:R-:W3:Y:S04]  /*bbb60*/  LDL.LU R242, [R1+0x3188] ;  /* 0x0031880001f27983 */ /* 0x000ee80000300800 */
[----:B------:R-:W3:Y:S01]  /*bbb70*/  LDL.LU R243, [R1+0x318c] ;  /* 0x00318c0001f37983 */ /* 0x000ee20000300800 */
[C---:B------:R-:W-:Y:S03]  /*bbb80*/  HMMA.1688.F32.TF32 R16, R12.reuse, R112, R232 ;  /* 0x000000700c10723c */ /* 0x040fe600000810e8 */
[----:B------:R-:W3:Y:S04]  /*bbb90*/  LDL.LU R232, [R1+0x3170] ;  /* 0x0031700001e87983 */ /* 0x000ee80000300800 */
[----:B------:R-:W3:Y:S04]  /*bbba0*/  LDL.LU R233, [R1+0x3174] ;  /* 0x0031740001e97983 */ /* 0x000ee80000300800 */
[----:B------:R-:W3:Y:S04]  /*bbbb0*/  LDL.LU R234, [R1+0x3178] ;  /* 0x0031780001ea7983 */ /* 0x000ee80000300800 */
[----:B------:R-:W3:Y:S04]  /*bbbc0*/  LDL.LU R235, [R1+0x317c] ;  /* 0x00317c0001eb7983 */ /* 0x000ee80000300800 */
[----:B------:R-:W3:Y:S04]  /*bbbd0*/  LDL.LU.64 R20, [R1+0x1540] ;  /* 0x0015400001147983 */ /* 0x000ee80000300a00 */
[----:B------:R-:W3:Y:S04]  /*bbbe0*/  LDL.LU.64 R184, [R1+0x1550] ;  /* 0x0015500001b87983 */ /* 0x000ee80000300a00 */
[----:B------:R-:W-:Y:S04]  /*bbbf0*/  STL [R1+0x63cc], R16 ;  /* 0x0063cc1001007387 */ /* 0x000fe80000100800 */
[----:B------:R-:W-:Y:S04]  /*bbc00*/  STL [R1+0x63c8], R17 ;  /* 0x0063c81101007387 */ /* 0x000fe80000100800 */
[----:B------:R-:W-:Y:S04]  /*bbc10*/  STL [R1+0x63c4], R18 ;  /* 0x0063c41201007387 */ /* 0x000fe80000100800 */
[----:B------:R-:W-:Y:S01]  /*bbc20*/  STL [R1+0x63c0], R19 ;  /* 0x0063c01301007387 */ /* 0x000fe20000100800 */
[C---:B--2---:R-:W-:Y:S03]  /*bbc30*/  HMMA.1688.F32.TF32 R8, R12.reuse, R108, R236 ;  /* 0x0000006c0c08723c */ /* 0x044fe600000810ec */
[----:B------:R-:W2:Y:S04]  /*bbc40*/  LDL.LU R236, [R1+0x3160] ;  /* 0x0031600001ec7983 */ /* 0x000ea80000300800 */
[----:B------:R-:W2:Y:S04]  /*bbc50*/  LDL.LU R237, [R1+0x3164] ;  /* 0x0031640001ed7983 */ /* 0x000ea80000300800 */
[----:B------:R-:W2:Y:S04]  /*bbc60*/  LDL.LU R238, [R1+0x3168] ;  /* 0x0031680001ee7983 */ /* 0x000ea80000300800 */
[----:B------:R-:W2:Y:S01]  /*bbc70*/  LDL.LU R239, [R1+0x316c] ;  /* 0x00316c0001ef7983 */ /* 0x000ea20000300800 */
[C---:B----4-:R-:W-:Y:S07]  /*bbc80*/  HMMA.1688.F32.TF32 R64, R12.reuse, R104, R32 ;  /* 0x000000680c40723c */ /* 0x050fee0000081020 */
[----:B------:R-:W-:Y:S01]  /*bbc90*/  STL [R1+0x63dc], R8 ;  /* 0x0063dc0801007387 */ /* 0x000fe20000100800 */
[C---:B---3--:R-:W-:Y:S03]  /*bbca0*/  HMMA.1688.F32.TF32 R60, R12.reuse, R24, R224 ;  /* 0x000000180c3c723c */ /* 0x048fe600000810e0 */
[----:B------:R-:W-:Y:S04]  /*bbcb0*/  STL [R1+0x63d8], R9 ;  /* 0x0063d80901007387 */ /* 0x000fe80000100800 */
[----:B------:R-:W-:Y:S04]  /*bbcc0*/  STL [R1+0x63d4], R10 ;  /* 0x0063d40a01007387 */ /* 0x000fe80000100800 */
[----:B------:R1:W-:Y:S04]  /*bbcd0*/  STL [R1+0x63d0], R11 ;  /* 0x0063d00b01007387 */ /* 0x0003e80000100800 */
[----:B------:R-:W3:Y:S04]  /*bbce0*/  LDL.LU.64 R176, [R1+0x1570] ;  /* 0x0015700001b07983 */ /* 0x000ee80000300a00 */
[----:B------:R-:W-:Y:S04]  /*bbcf0*/  STL [R1+0x63ec], R64 ;  /* 0x0063ec4001007387 */ /* 0x000fe80000100800 */
[----:B------:R-:W-:Y:S04]  /*bbd00*/  STL [R1+0x63e8], R65 ;  /* 0x0063e84101007387 */ /* 0x000fe80000100800 */
[----:B------:R-:W-:Y:S04]  /*bbd10*/  STL [R1+0x63e4], R66 ;  /* 0x0063e44201007387 */ /* 0x000fe80000100800 */
[----:B------:R-:W-:Y:S04]  /*bbd20*/  STL [R1+0x63e0], R67 ;  /* 0x0063e04301007387 */ /* 0x000fe80000100800 */
[----:B------:R-:W-:Y:S04]  /*bbd30*/  STL [R1+0x63fc], R60 ;  /* 0x0063fc3c01007387 */ /* 0x000fe80000100800 */
[----:B------:R-:W-:Y:S01]  /*bbd40*/  STL [R1+0x63f8], R61 ;  /* 0x0063f83d01007387 */ /* 0x000fe20000100800 */
[C---:B------:R-:W-:Y:S03]  /*bbd50*/  HMMA.1688.F32.TF32 R56, R12.reuse, R88, R240 ;  /* 0x000000580c38723c */ /* 0x040fe600000810f0 */
[----:B------:R-:W-:Y:S04]  /*bbd60*/  STL [R1+0x63f4], R62 ;  /* 0x0063f43e01007387 */ /* 0x000fe80000100800 */
[----:B------:R-:W-:Y:S04]  /*bbd70*/  STL [R1+0x63f0], R63 ;  /* 0x0063f03f01007387 */ /* 0x000fe80000100800 */
[----:B------:R-:W4:Y:S04]  /*bbd80*/  LDL.LU R240, [R1+0x3150] ;  /* 0x0031500001f07983 */ /* 0x000f280000300800 */
[----:B------:R-:W4:Y:S04]  /*bbd90*/  LDL.LU R241, [R1+0x3154] ;  /* 0x0031540001f17983 */ /* 0x000f280000300800 */
[----:B------:R-:W4:Y:S04]  /*bbda0*/  LDL.LU R242, [R1+0x3158] ;  /* 0x0031580001f27983 */ /* 0x000f280000300800 */
[----:B------:R-:W4:Y:S01]  /*bbdb0*/  LDL.LU R243, [R1+0x315c] ;  /* 0x00315c0001f37983 */ /* 0x000f220000300800 */
[C---:B------:R-:W-:Y:S03]  /*bbdc0*/  HMMA.1688.F32.TF32 R52, R12.reuse, R96, R232 ;  /* 0x000000600c34723c */ /* 0x040fe600000810e8 */
        /* <DEDUP_REMOVED lines=20> */
[C---:B--2---:R-:W-:Y:S03]  /*bbf10*/  HMMA.1688.F32.TF32 R48, R12.reuse, R20, R236 ;  /* 0x000000140c30723c */ /* 0x044fe600000810ec */
[----:B------:R-:W1:Y:S04]  /*bbf20*/  LDL.LU R236, [R1+0x3110] ;  /* 0x0031100001ec7983 */ /* 0x000e680000300800 */
[----:B------:R-:W1:Y:S04]  /*bbf30*/  LDL.LU R237, [R1+0x3114] ;  /* 0x0031140001ed7983 */ /* 0x000e680000300800 */
[----:B------:R-:W1:Y:S04]  /*bbf40*/  LDL.LU R238, [R1+0x3118] ;  /* 0x0031180001ee7983 */ /* 0x000e680000300800 */
[----:B------:R-:W1:Y:S08]  /*bbf50*/  LDL.LU R239, [R1+0x311c] ;  /* 0x00311c0001ef7983 */ /* 0x000e700000300800 */
[----:B------:R-:W-:Y:S04]  /*bbf60*/  STL [R1+0x642c], R48 ;  /* 0x00642c3001007387 */ /* 0x000fe80000100800 */
[----:B------:R-:W-:Y:S04]  /*bbf70*/  STL [R1+0x6428], R49 ;  /* 0x0064283101007387 */ /* 0x000fe80000100800 */
[----:B------:R-:W-:Y:S04]  /*bbf80*/  STL [R1+0x6424], R50 ;  /* 0x0064243201007387 */ /* 0x000fe80000100800 */
[----:B------:R-:W-:Y:S01]  /*bbf90*/  STL [R1+0x6420], R51 ;  /* 0x0064203301007387 */ /* 0x000fe20000100800 */
[C---:B----4-:R-:W-:Y:S03]  /*bbfa0*/  HMMA.1688.F32.TF32 R44, R12.reuse, R184, R240 ;  /* 0x000000b80c2c723c */ /* 0x050fe600000810f0 */
[----:B------:R-:W2:Y:S04]  /*bbfb0*/  LDL.LU R240, [R1+0x3100] ;  /* 0x0031000001f07983 */ /* 0x000ea80000300800 */
[----:B------:R-:W2:Y:S04]  /*bbfc0*/  LDL.LU R241, [R1+0x3104] ;  /* 0x0031040001f17983 */ /* 0x000ea80000300800 */
[----:B------:R-:W2:Y:S04]  /*bbfd0*/  LDL.LU R242, [R1+0x3108] ;  /* 0x0031080001f27983 */ /* 0x000ea80000300800 */
[----:B------:R-:W2:Y:S08]  /*bbfe0*/  LDL.LU R243, [R1+0x310c] ;  /* 0x00310c0001f37983 */ /* 0x000eb00000300800 */
[----:B------:R-:W-:Y:S04]  /*bbff0*/  STL [R1+0x643c], R44 ;  /* 0x00643c2c01007387 */ /* 0x000fe80000100800 */
[----:B------:R-:W-:Y:S04]  /*bc000*/  STL [R1+0x6438], R45 ;  /* 0x0064382d01007387 */ /* 0x000fe80000100800 */
[----:B------:R-:W-:Y:S01]  /*bc010*/  STL [R1+0x6434], R46 ;  /* 0x0064342e01007387 */ /* 0x000fe20000100800 */
[C---:B---3--:R-:W-:Y:S03]  /*bc020*/  HMMA.1688.F32.TF32 R40, R12.reuse, R204, R232 ;  /* 0x000000cc0c28723c */ /* 0x048fe600000810e8 */
[----:B------:R-:W-:Y:S04]  /*bc030*/  STL [R1+0x6430], R47 ;  /* 0x0064302f01007387 */ /* 0x000fe80000100800 */
[----:B------:R-:W3:Y:S04]  /*bc040*/  LDL.LU R232, [R1+0x30f0] ;  /* 0x0030f00001e87983 */ /* 0x000ee80000300800 */
[----:B------:R-:W3:Y:S04]  /*bc050*/  LDL.LU R233, [R1+0x30f4] ;  /* 0x0030f40001e97983 */ /* 0x000ee80000300800 */
[----:B------:R-:W3:Y:S04]  /*bc060*/  LDL.LU R234, [R1+0x30f8] ;  /* 0x0030f80001ea7983 */ /* 0x000ee80000300800 */
[----:B------:R-:W3:Y:S01]  /*bc070*/  LDL.LU R235, [R1+0x30fc] ;  /* 0x0030fc0001eb7983 */ /* 0x000ee20000300800 */
[C---:B------:R-:W-:Y:S03]  /*bc080*/  HMMA.1688.F32.TF32 R36, R12.reuse, R176, R32 ;  /* 0x000000b00c24723c */ /* 0x040fe60000081020 */
[----:B------:R-:W-:Y:S05]  /*bc090*/  STL [R1+0x644c], R40 ;  /* 0x00644c2801007387 */ /* 0x000fea0000100800 */
[C---:B------:R-:W-:Y:S01]  /*bc0a0*/  HMMA.1688.F32.TF32 R32, R12.reuse, R196, R224 ;  /* 0x000000c40c20723c */ /* 0x040fe200000810e0 */
[----:B------:R-:W-:Y:S04]  /*bc0b0*/  STL [R1+0x6448], R41 ;  /* 0x0064482901007387 */ /* 0x000fe80000100800 */
[----:B------:R-:W-:Y:S04]  /*bc0c0*/  STL [R1+0x6444], R42 ;  /* 0x0064442a01007387 */ /* 0x000fe80000100800 */
[----:B------:R-:W-:Y:S06]  /*bc0d0*/  STL [R1+0x6440], R43 ;  /* 0x0064402b01007387 */ /* 0x000fec0000100800 */
[----:B------:R-:W-:Y:S04]  /*bc0e0*/  STL [R1+0x645c], R36 ;  /* 0x00645c2401007387 */ /* 0x000fe80000100800 */
[----:B------:R-:W-:Y:S04]  /*bc0f0*/  STL [R1+0x6458], R37 ;  /* 0x0064582501007387 */ /* 0x000fe80000100800 */
[----:B------:R-:W-:Y:S04]  /*bc100*/  STL [R1+0x6454], R38 ;  /* 0x0064542601007387 */ /* 0x000fe80000100800 */
[----:B------:R-:W-:Y:S04]  /*bc110*/  STL [R1+0x6450], R39 ;  /* 0x0064502701007387 */ /* 0x000fe80000100800 */
[----:B------:R-:W-:Y:S04]  /*bc120*/  STL.64 [R1+0x6710], R34 ;  /* 0x0067102201007387 */ /* 0x000fe80000100a00 */
[----:B------:R-:W-:Y:S01]  /*bc130*/  STL.64 [R1+0x6708], R32 ;  /* 0x0067082001007387 */ /* 0x000fe20000100a00 */
[C---:B-1----:R-:W-:Y:S03]  /*bc140*/  HMMA.1688.F32.TF32 R8, R12.reuse, R180, R236 ;  /* 0x000000b40c08723c */ /* 0x042fe600000810ec */
[----:B------:R-:W4:Y:S11]  /*bc150*/  LDL.LU R236, [R1+0x30e0] ;  /* 0x0030e00001ec7983 */ /* 0x000f360000300800 */
[----:B------:R-:W-:Y:S09]  /*bc160*/  @!UPT UIADD3 URZ, URZ, URZ, URZ ;  /* 0x0000003f3f3ff290 */ /* 0x000ff2000fffe03f */
[----:B------:R-:W-:Y:S04]  /*bc170*/  STL.64 [R1+0x120], R8 ;  /* 0x0001200801007387 */ /* 0x000fe80000100a00 */
[----:B------:R2:W-:Y:S04]  /*bc180*/  STL.64 [R1+0x128], R10 ;  /* 0x0001280a01007387 */ /* 0x0005e80000100a00 */
[----:B------:R-:W4:Y:S04]  /*bc190*/  LDL.LU R237, [R1+0x30e4] ;  /* 0x0030e40001ed7983 */ /* 0x000f280000300800 */
[----:B------:R-:W4:Y:S04]  /*bc1a0*/  LDL.LU R238, [R1+0x30e8] ;  /* 0x0030e80001ee7983 */ /* 0x000f280000300800 */
[----:B------:R-:W4:Y:S04]  /*bc1b0*/  LDL.LU R239, [R1+0x30ec] ;  /* 0x0030ec0001ef7983 */ /* 0x000f280000300800 */
[----:B------:R-:W4:Y:S04]  /*bc1c0*/  LDL.LU.64 R212, [R1+0x1410] ;  /* 0x0014100001d47983 */ /* 0x000f280000300a00 */
[----:B------:R-:W4:Y:S04]  /*bc1d0*/  LDL.64 R214, [R1+0x1418] ;  /* 0x0014180001d67983 */ /* 0x000f280000100a00 */
[----:B------:R-:W4:Y:S04]  /*bc1e0*/  LDL.LU.64 R200, [R1+0x1400] ;  /* 0x0014000001c87983 */ /* 0x000f280000300a00 */
[----:B------:R-:W4:Y:S01]  /*bc1f0*/  LDL.64 R202, [R1+0x1408] ;  /* 0x0014080001ca7983 */ /* 0x000f220000100a00 */
[----:B--2---:R-:W-:Y:S03]  /*bc200*/  HMMA.1688.F32.TF32 R8, R12, R120, R240 ;  /* 0x000000780c08723c */ /* 0x004fe600000810f0 */
[----:B------:R-:W2:Y:S04]  /*bc210*/  LDL.LU R240, [R1+0x2550] ;  /* 0x0025500001f07983 */ /* 0x000ea80000300800 */
[----:B------:R-:W2:Y:S04]  /*bc220*/  LDL.LU R241, [R1+0x2554] ;  /* 0x0025540001f17983 */ /* 0x000ea80000300800 */
[----:B------:R-:W2:Y:S04]  /*bc230*/  LDL.LU R242, [R1+0x2558] ;  /* 0x0025580001f27983 */ /* 0x000ea80000300800 */
[----:B------:R-:W2:Y:S04]  /*bc240*/  LDL.LU R243, [R1+0x255c] ;  /* 0x00255c0001f37983 */ /* 0x000ea80000300800 */
[----:B------:R-:W2:Y:S04]  /*bc250*/  LDL.LU.64 R192, [R1+0x13f0] ;  /* 0x0013f00001c07983 */ /* 0x000ea80000300a00 */
[----:B------:R-:W2:Y:S01]  /*bc260*/  LDL.64 R194, [R1+0x13f8] ;  /* 0x0013f80001c27983 */ /* 0x000ea20000100a00 */
[----:B------:R-:W-:Y:S01]  /*bc270*/  IMAD.MOV.U32 R85, RZ, RZ, R8 ;  /* 0x000000ffff557224 */ /* 0x000fe200078e0008 */
[----:B------:R-:W-:Y:S01]  /*bc280*/  MOV R86, R9 ;  /* 0x0000000900567202 */ /* 0x000fe20000000f00 */
[----:B------:R-:W-:Y:S01]  /*bc290*/  IMAD.MOV.U32 R87, RZ, RZ, R10 ;  /* 0x000000ffff577224 */ /* 0x000fe200078e000a */
[----:B------:R-:W2:Y:S01]  /*bc2a0*/  LDL.LU.64 R28, [R1+0x1440] ;  /* 0x00144000011c7983 */ /* 0x000ea20000300a00 */
[----:B------:R-:W-:-:S03]  /*bc2b0*/  IMAD.MOV.U32 R83, RZ, RZ, R11 ;  /* 0x000000ffff537224 */ /* 0x000fc600078e000b */
[----:B------:R-:W2:Y:S01]  /*bc2c0*/  LDL.64 R30, [R1+0x1448] ;  /* 0x00144800011e7983 */ /* 0x000ea20000100a00 */
[----:B---3--:R-:W-:Y:S03]  /*bc2d0*/  HMMA.1688.F32.TF32 R8, R12, R116, R232 ;  /* 0x000000740c08723c */ /* 0x008fe600000810e8 */
[----:B------:R-:W-:Y:S11]  /*bc2e0*/  STL.64 [R1+0x6730], R86 ;  /* 0x0067305601007387 */ /* 0x000ff60000100a00 */
[----:B------:R-:W-:Y:S10]  /*bc2f0*/  @!UPT UIADD3 URZ, URZ, URZ, URZ ;  /* 0x0000003f3f3ff290 */ /* 0x000ff4000fffe03f */
[----:B------:R-:W-:-:S05]  /*bc300*/  MOV R84, R11 ;  /* 0x0000000b00547202 */ /* 0x000fca0000000f00 */
        /* <DEDUP_REMOVED lines=9> */
[----:B------:R-:W-:-:S02]  /*bc3a0*/  IMAD.MOV.U32 R107, RZ, RZ, R4 ;  /* 0x000000ffff6b7224 */ /* 0x000fc400078e0004 */
[----:B------:R-:W-:Y:S01]  /*bc3b0*/  IMAD.MOV.U32 R106, RZ, RZ, R5 ;  /* 0x000000ffff6a7224 */ /* 0x000fe200078e0005 */
[----:B------:R-:W-:Y:S01]  /*bc3c0*/  MOV R80, R8 ;  /* 0x0000000800507202 */ /* 0x000fe20000000f00 */
[----:B-1----:R-:W-:Y:S01]  /*bc3d0*/  IMAD.MOV.U32 R84, RZ, RZ, R107 ;  /* 0x000000ffff547224 */ /* 0x002fe200078e006b */
[----:B------:R-:W-:Y:S01]  /*bc3e0*/  LDS R4, [R2+0x10080] ;  /* 0x0100800002047984 */ /* 0x000fe20000000800 */
[----:B------:R-:W-:Y:S02]  /*bc3f0*/  IMAD.MOV.U32 R85, RZ, RZ, R106 ;  /* 0x000000ffff557224 */ /* 0x000fe400078e006a */
[----:B------:R-:W-:Y:S01]  /*bc400*/  IMAD.MOV.U32 R82, RZ, RZ, R10 ;  /* 0x000000ffff527224 */ /* 0x000fe200078e000a */
[----:B------:R-:W3:Y:S01]  /*bc410*/  LDS R5, [R0+0x10080] ;  /* 0x0100800000057984 */ /* 0x000ee20000000800 */
[----:B------:R-:W-:-:S03]  /*bc420*/  IMAD.MOV.U32 R81, RZ, RZ, R9 ;  /* 0x000000ffff517224 */ /* 0x000fc600078e0009 */
[----:B------:R-:W-:Y:S04]  /*bc430*/  STL.64 [R1+0x6720], R82 ;  /* 0x0067205201007387 */ /* 0x000fe80000100a00 */
[----:B------:R-:W-:Y:S01]  /*bc440*/  STL.64 [R1+0x6718], R80 ;  /* 0x0067185001007387 */ /* 0x000fe20000100a00 */
[----:B----4-:R-:W-:Y:S03]  /*bc450*/  HMMA.1688.F32.TF32 R8, R12, R84, R236 ;  /* 0x000000540c08723c */ /* 0x010fe600000810ec */
[----:B------:R-:W4:Y:S04]  /*bc460*/  LDL.LU R236, [R1+0x30b0] ;  /* 0x0030b00001ec7983 */ /* 0x000f280000300800 */
[----:B------:R-:W4:Y:S04]  /*bc470*/  LDL.LU R237, [R1+0x30b4] ;  /* 0x0030b40001ed7983 */ /* 0x000f280000300800 */
[----:B------:R-:W4:Y:S04]  /*bc480*/  LDL.LU R238, [R1+0x30b8] ;  /* 0x0030b80001ee7983 */ /* 0x000f280000300800 */
[----:B------:R-:W4:Y:S09]  /*bc490*/  LDL.LU R239, [R1+0x30bc] ;  /* 0x0030bc0001ef7983 */ /* 0x000f320000300800 */
[----:B------:R-:W-:Y:S01]  /*bc4a0*/  IMAD.MOV.U32 R78, RZ, RZ, R10 ;  /* 0x000000ffff4e7224 */ /* 0x000fe200078e000a */
[----:B------:R-:W-:Y:S01]  /*bc4b0*/  MOV R79, R11 ;  /* 0x0000000b004f7202 */ /* 0x000fe20000000f00 */
[----:B------:R-:W-:Y:S01]  /*bc4c0*/  IMAD.MOV.U32 R77, RZ, RZ, R9 ;  /* 0x000000ffff4d7224 */ /* 0x000fe200078e0009 */
[----:B------:R-:W-:-:S03]  /*bc4d0*/  MOV R76, R8 ;  /* 0x00000008004c7202 */ /* 0x000fc60000000f00 */
[----:B------:R-:W-:Y:S04]  /*bc4e0*/  STL.64 [R1+0x6740], R78 ;  /* 0x0067404e01007387 */ /* 0x000fe80000100a00 */
[----:B------:R-:W-:Y:S01]  /*bc4f0*/  STL.64 [R1+0x6738], R76 ;  /* 0x0067384c01007387 */ /* 0x000fe20000100a00 */
[----:B--2---:R-:W-:Y:S03]  /*bc500*/  HMMA.1688.F32.TF32 R8, R12, R248, R240 ;  /* 0x000000f80c08723c */ /* 0x004fe600000810f0 */
[----:B------:R-:W2:Y:S04]  /*bc510*/  LDL.LU R240, [R1+0x30a0] ;  /* 0x0030a00001f07983 */ /* 0x000ea80000300800 */
[----:B------:R-:W2:Y:S04]  /*bc520*/  LDL.LU R241, [R1+0x30a4] ;  /* 0x0030a40001f17983 */ /* 0x000ea80000300800 */
[----:B------:R-:W2:Y:S04]  /*bc530*/  LDL.LU R242, [R1+0x30a8] ;  /* 0x0030a80001f27983 */ /* 0x000ea80000300800 */
[----:B------:R-:W2:Y:S04]  /*bc540*/  LDL.LU R243, [R1+0x30ac] ;  /* 0x0030ac0001f37983 */ /* 0x000ea80000300800 */
[----:B------:R-:W-:Y:S04]  /*bc550*/  LDS R12, [R2+0x10100] ;  /* 0x01010000020c7984 */ /* 0x000fe80000000800 */
[----:B------:R-:W-:Y:S01]  /*bc560*/  LDS R14, [R2+0x12100] ;  /* 0x01210000020e7984 */ /* 0x000fe20000000800 */
[----:B------:R-:W-:Y:S01]  /*bc570*/  MOV R18, R10 ;  /* 0x0000000a00127202 */ /* 0x000fe20000000f00 */
[----:B------:R-:W-:-:S02]  /*bc580*/  IMAD.MOV.U32 R19, RZ, RZ, R11 ;  /* 0x000000ffff137224 */ /* 0x000fc400078e000b */
[----:B------:R-:W-:Y:S01]  /*bc590*/  LDS R13, [R0+0x10100] ;  /* 0x01010000000d7984 */ /* 0x000fe20000000800 */
[----:B------:R-:W-:Y:S02]  /*bc5a0*/  IMAD.MOV.U32 R16, RZ, RZ, R8 ;  /* 0x000000ffff107224 */ /* 0x000fe400078e0008 */
[----:B------:R-:W-:Y:S01]  /*bc5b0*/  IMAD.MOV.U32 R17, RZ, RZ, R9 ;  /* 0x000000ffff117224 */ /* 0x000fe200078e0009 */
[----:B------:R-:W-:Y:S04]  /*bc5c0*/  STL.64 [R1+0x6750], R18 ;  /* 0x0067501201007387 */ /* 0x000fe80000100a00 */
[----:B------:R1:W-:Y:S04]  /*bc5d0*/  STL.64 [R1+0x6748], R16 ;  /* 0x0067481001007387 */ /* 0x0003e80000100a00 */
[----:B------:R-:W1:Y:S01]  /*bc5e0*/  LDS R15, [R0+0x12100] ;  /* 0x01210000000f7984 */ /* 0x000e620000000800 */
[C---:B---3--:R-:W-:Y:S08]  /*bc5f0*/  HMMA.1688.F32.TF32 R32, R4.reuse, R212, R224 ;  /* 0x000000d40420723c */ /* 0x048ff000000810e0 */
[----:B-1----:R-:W-:Y:S11]  /*bc600*/  HMMA.1688.F32.TF32 R16, R4, R200, R232 ;  /* 0x000000c80410723c */ /* 0x002ff600000810e8 */
[----:B------:R-:W-:Y:S05]  /*bc610*/  @!UPT UIADD3 URZ, URZ, URZ, URZ ;  /* 0x0000003f3f3ff290 */ /* 0x000fea000fffe03f */
[----:B------:R-:W-:Y:S02]  /*bc620*/  IMAD.MOV.U32 R10, RZ, RZ, R34 ;  /* 0x000000ffff0a7224 */ /* 0x000fe400078e0022 */
[----:B------:R-:W-:Y:S02]  /*bc630*/  IMAD.MOV.U32 R11, RZ, RZ, R35 ;  /* 0x000000ffff0b7224 */ /* 0x000fe400078e0023 */
[----:B------:R-:W-:Y:S01]  /*bc640*/  IMAD.MOV.U32 R8, RZ, RZ, R32 ;  /* 0x000000ffff087224 */ /* 0x000fe200078e0020 */
[----:B------:R-:W-:Y:S02]  /*bc650*/  MOV R9, R33 ;  /* 0x0000002100097202 */ /* 0x000fe40000000f00 */
[----:B------:R-:W-:Y:S03]  /*bc660*/  STL.64 [R1+0x6760], R10 ;  /* 0x0067600a01007387 */ /* 0x000fe60000100a00 */
[----:B------:R4:W-:Y:S02]  /*bc670*/  STL.64 [R1+0x6758], R8 ;  /* 0x0067580801007387 */ /* 0x0009e40000100a00 */
[----:B------:R-:W3:Y:S02]  /*bc680*/  LDL.LU R232, [R1+0x3090] ;  /* 0x0030900001e87983 */ /* 0x000ee40000300800 */
[----:B------:R-:W3:Y:S01]  /*bc690*/  LDL.LU R233, [R1+0x3094] ;  /* 0x0030940001e97983 */ /* 0x000ee20000300800 */
[----:B------:R-:W3:Y:S01]  /*bc6a0*/  LDL.LU R234, [R1+0x3098] ;  /* 0x0030980001ea7983 */ /* 0x000ee20000300800 */
[----:B------:R-:W3:Y:S02]  /*bc6b0*/  LDL.LU R235, [R1+0x309c] ;  /* 0x00309c0001eb7983 */ /* 0x000ee40000300800 */
[----:B------:R-:W-:Y:S01]  /*bc6c0*/  IMAD.MOV.U32 R66, RZ, RZ, R18 ;  /* 0x000000ffff427224 */ /* 0x000fe200078e0012 */
[----:B------:R-:W-:-:S02]  /*bc6d0*/  MOV R67, R19 ;  /* 0x0000001300437202 */ /* 0x000fc40000000f00 */
[----:B------:R-:W-:Y:S01]  /*bc6e0*/  MOV R64, R16 ;  /* 0x0000001000407202 */ /* 0x000fe20000000f00 */
[----:B------:R-:W-:Y:S02]  /*bc6f0*/  IMAD.MOV.U32 R65, RZ, RZ, R17 ;  /* 0x000000ffff417224 */ /* 0x000fe400078e0011 */
[----:B------:R-:W-:Y:S03]  /*bc700*/  STL.64 [R1+0x6770], R66 ;  /* 0x0067704201007387 */ /* 0x000fe60000100a00 */
[----:B------:R-:W-:Y:S02]  /*bc710*/  STL.64 [R1+0x6768], R64 ;  /* 0x0067684001007387 */ /* 0x000fe40000100a00 */
[----:B------:R-:W3:Y:S02]  /*bc720*/  LDL.LU R148, [R1+0x3080] ;  /* 0x0030800001947983 */ /* 0x000ee40000300800 */
[----:B------:R-:W3:Y:S01]  /*bc730*/  LDL.LU R149, [R1+0x3084] ;  /* 0x0030840001957983 */ /* 0x000ee20000300800 */
[----:B------:R-:W3:Y:S01]  /*bc740*/  LDL.LU R150, [R1+0x3088] ;  /* 0x0030880001967983 */ /* 0x000ee20000300800 */
[----:B------:R-:W3:Y:S02]  /*bc750*/  LDL.LU R151, [R1+0x308c] ;  /* 0x00308c0001977983 */ /* 0x000ee40000300800 */
[----:B------:R-:W3:Y:S02]  /*bc760*/  LDL.LU R224, [R1+0x3070] ;  /* 0x0030700001e07983 */ /* 0x000ee40000300800 */
[----:B------:R-:W3:Y:S01]  /*bc770*/  LDL.LU R225, [R1+0x3074] ;  /* 0x0030740001e17983 */ /* 0x000ee20000300800 */
[----:B------:R-:W3:Y:S01]  /*bc780*/  LDL.LU R226, [R1+0x3078] ;  /* 0x0030780001e27983 */ /* 0x000ee20000300800 */
[----:B------:R-:W3:Y:S01]  /*bc790*/  LDL.LU R227, [R1+0x307c] ;  /* 0x00307c0001e37983 */ /* 0x000ee20000300800 */
[C---:B----4-:R-:W-:Y:S11]  /*bc7a0*/  HMMA.1688.F32.TF32 R8, R4.reuse, R192, R236 ;  /* 0x000000c00408723c */ /* 0x050ff600000810ec */
[----:B------:R-:W-:Y:S11]  /*bc7b0*/  @!UPT UIADD3 URZ, URZ, URZ, URZ ;  /* 0x0000003f3f3ff290 */ /* 0x000ff6000fffe03f */
[----:B------:R-:W-:Y:S02]  /*bc7c0*/  @!UPT UIADD3 URZ, URZ, URZ, URZ ;  /* 0x0000003f3f3ff290 */ /* 0x000fe4000fffe03f */
[----:B------:R-:W-:Y:S01]  /*bc7d0*/  MOV R62, R10 ;  /* 0x0000000a003e7202 */ /* 0x000fe20000000f00 */
[----:B------:R-:W-:Y:S02]  /*bc7e0*/  IMAD.MOV.U32 R63, RZ, RZ, R11 ;  /* 0x000000ffff3f7224 */ /* 0x000fe400078e000b */
[----:B------:R-:W-:Y:S02]  /*bc7f0*/  IMAD.MOV.U32 R60, RZ, RZ, R8 ;  /* 0x000000ffff3c7224 */ /* 0x000fe400078e0008 */
[----:B------:R-:W-:Y:S01]  /*bc800*/  IMAD.MOV.U32 R61, RZ, RZ, R9 ;  /* 0x000000ffff3d7224 */ /* 0x000fe200078e0009 */
[----:B------:R-:W-:Y:S04]  /*bc810*/  STL.64 [R1+0x6780], R62 ;  /* 0x0067803e01007387 */ /* 0x000fe80000100a00 */
[----:B------:R-:W-:Y:S02]  /*bc820*/  STL.64 [R1+0x6778], R60 ;  /* 0x0067783c01007387 */ /* 0x000fe40000100a00 */
[----:B------:R-:W4:Y:S02]  /*bc830*/  LDL.LU R236, [R1+0x3060] ;  /* 0x0030600001ec7983 */ /* 0x000f240000300800 */
[----:B------:R-:W4:Y:S01]  /*bc840*/  LDL.LU R237, [R1+0x3064] ;  /* 0x0030640001ed7983 */ /* 0x000f220000300800 */
[----:B------:R-:W4:Y:S01]  /*bc850*/  LDL.LU R238, [R1+0x3068] ;  /* 0x0030680001ee7983 */ /* 0x000f220000300800 */
[----:B------:R-:W4:Y:S01]  /*bc860*/  LDL.LU R239, [R1+0x306c] ;  /* 0x00306c0001ef7983 */ /* 0x000f220000300800 */
[C---:B--2---:R-:W-:Y:S02]  /*bc870*/  HMMA.1688.F32.TF32 R8, R4.reuse, R28, R240 ;  /* 0x0000001c0408723c */ /* 0x044fe400000810f0 */
[----:B------:R-:W2:Y:S01]  /*bc880*/  LDL.LU R240, [R1+0x3050] ;  /* 0x0030500001f07983 */ /* 0x000ea20000300800 */
[----:B------:R-:W2:Y:S02]  /*bc890*/  LDL.LU R241, [R1+0x3054] ;  /* 0x0030540001f17983 */ /* 0x000ea40000300800 */
[----:B------:R-:W2:Y:S02]  /*bc8a0*/  LDL.LU R242, [R1+0x3058] ;  /* 0x0030580001f27983 */ /* 0x000ea40000300800 */
[----:B------:R-:W2:Y:S11]  /*bc8b0*/  LDL.LU R243, [R1+0x305c] ;  /* 0x00305c0001f37983 */ /* 0x000eb60000300800 */
[----:B------:R-:W-:Y:S06]  /*bc8c0*/  @!UPT UIADD3 URZ, URZ, URZ, URZ ;  /* 0x0000003f3f3ff290 */ /* 0x000fec000fffe03f */
[----:B------:R-:W-:Y:S02]  /*bc8d0*/  IMAD.MOV.U32 R58, RZ, RZ, R10 ;  /* 0x000000ffff3a7224 */ /* 0x000fe400078e000a */
[----:B------:R-:W-:Y:S02]  /*bc8e0*/  IMAD.MOV.U32 R59, RZ, RZ, R11 ;  /* 0x000000ffff3b7224 */ /* 0x000fe400078e000b */
[----:B------:R-:W-:Y:S01]  /*bc8f0*/  IMAD.MOV.U32 R56, RZ, RZ, R8 ;  /* 0x000000ffff387224 */ /* 0x000fe200078e0008 */
[----:B------:R-:W-:Y:S02]  /*bc900*/  MOV R57, R9 ;  /* 0x0000000900397202 */ /* 0x000fe40000000f00 */
[----:B------:R-:W-:Y:S03]  /*bc910*/  STL.64 [R1+0x6790], R58 ;  /* 0x0067903a01007387 */ /* 0x000fe60000100a00 */
[----:B------:R-:W-:Y:S01]  /*bc920*/  STL.64 [R1+0x6788], R56 ;  /* 0x0067883801007387 */ /* 0x000fe20000100a00 */
[C---:B---3--:R-:W-:Y:S01]  /*bc930*/  HMMA.1688.F32.TF32 R8, R4.reuse, R124, R232 ;  /* 0x0000007c0408723c */ /* 0x048fe200000810e8 */
[----:B------:R-:W3:Y:S01]  /*bc940*/  LDL.LU R232, [R1+0x3040] ;  /* 0x0030400001e87983 */ /* 0x000ee20000300800 */
[----:B------:R-:W3:Y:S02]  /*bc950*/  LDL.LU R233, [R1+0x3044] ;  /* 0x0030440001e97983 */ /* 0x000ee40000300800 */
[----:B------:R-:W3:Y:S02]  /*bc960*/  LDL.LU R234, [R1+0x3048] ;  /* 0x0030480001ea7983 */ /* 0x000ee40000300800 */
[----:B------:R-:W3:Y:S11]  /*bc970*/  LDL.LU R235, [R1+0x304c] ;  /* 0x00304c0001eb7983 */ /* 0x000ef60000300800 */
[----:B------:R-:W-:Y:S07]  /*bc980*/  @!UPT UIADD3 URZ, URZ, URZ, URZ ;  /* 0x0000003f3f3ff290 */ /* 0x000fee000fffe03f */
[----:B------:R-:W-:Y:S01]  /*bc990*/  MOV R52, R8 ;  /* 0x0000000800347202 */ /* 0x000fe20000000f00 */
[----:B------:R-:W-:Y:S02]  /*bc9a0*/  IMAD.MOV.U32 R53, RZ, RZ, R9 ;  /* 0x000000ffff357224 */ /* 0x000fe400078e0009 */
[----:B------:R-:W-:Y:S01]  /*bc9b0*/  IMAD.MOV.U32 R54, RZ, RZ, R10 ;  /* 0x000000ffff367224 */ /* 0x000fe200078e000a */
[----:B------:R-:W-:Y:S02]  /*bc9c0*/  MOV R55, R11 ;  /* 0x0000000b00377202 */ /* 0x000fe40000000f00 */
[C---:B------:R-:W-:Y:S11]  /*bc9d0*/  HMMA.1688.F32.TF32 R8, R4.reuse, R168, R148 ;  /* 0x000000a80408723c */ /* 0x040ff60000081094 */
[----:B------:R-:W-:Y:S11]  /*bc9e0*/  @!UPT UIADD3 URZ, URZ, URZ, URZ ;  /* 0x0000003f3f3ff290 */ /* 0x000ff6000fffe03f */
[----:B------:R-:W-:Y:S02]  /*bc9f0*/  @!UPT UIADD3 URZ, URZ, URZ, URZ ;  /* 0x0000003f3f3ff290 */ /* 0x000fe4000fffe03f */
[----:B------:R-:W-:Y:S02]  /*bca00*/  IMAD.MOV.U32 R48, RZ, RZ, R8 ;  /* 0x000000ffff307224 */ /* 0x000fe400078e0008 */
[----:B------:R-:W-:Y:S01]  /*bca10*/  IMAD.MOV.U32 R49, RZ, RZ, R9 ;  /* 0x000000ffff317224 */ /* 0x000fe200078e0009 */
[----:B------:R-:W-:Y:S01]  /*bca20*/  MOV R50, R10 ;  /* 0x0000000a00327202 */ /* 0x000fe20000000f00 */
[----:B------:R-:W-:Y:S02]  /*bca30*/  IMAD.MOV.U32 R51, RZ, RZ, R11 ;  /* 0x000000ffff337224 */ /* 0x000fe400078e000b */
[C---:B------:R-:W-:Y:S11]  /*bca40*/  HMMA.1688.F32.TF32 R8, R4.reuse, R164, R224 ;  /* 0x000000a40408723c */ /* 0x040ff600000810e0 */
[----:B------:R-:W-:Y:S11]  /*bca50*/  @!UPT UIADD3 URZ, URZ, URZ, URZ ;  /* 0x0000003f3f3ff290 */ /* 0x000ff6000fffe03f */
[----:B------:R-:W-:Y:S02]  /*bca60*/  @!UPT UIADD3 URZ, URZ, URZ, URZ ;  /* 0x0000003f3f3ff290 */ /* 0x000fe4000fffe03f */
[----:B------:R-:W-:Y:S01]  /*bca70*/  IMAD.MOV.U32 R44, RZ, RZ, R8 ;  /* 0x000000ffff2c7224 */ /* 0x000fe200078e0008 */
[----:B------:R-:W-:Y:S01]  /*bca80*/  MOV R45, R9 ;  /* 0x00000009002d7202 */ /* 0x000fe20000000f00 */
[----:B------:R-:W-:Y:S02]  /*bca90*/  IMAD.MOV.U32 R46, RZ, RZ, R10 ;  /* 0x000000ffff2e7224 */ /* 0x000fe400078e000a */
[----:B------:R-:W-:Y:S01]  /*bcaa0*/  IMAD.MOV.U32 R47, RZ, RZ, R11 ;  /* 0x000000ffff2f7224 */ /* 0x000fe200078e000b */
[----:B------:R-:W-:Y:S01]  /*bcab0*/  STL.64 [R1+0x67a0], R54 ;  /* 0x0067a03601007387 */ /* 0x000fe20000100a00 */
[----:B------:R-:W-:Y:S02]  /*bcac0*/  STL.64 [R1+0x6798], R52 ;  /* 0x0067983401007387 */ /* 0x000fe40000100a00 */
[----:B------:R-:W-:Y:S02]  /*bcad0*/  STL.64 [R1+0x67b0], R50 ;  /* 0x0067b03201007387 */ /* 0x000fe40000100a00 */
[----:B------:R-:W-:Y:S01]  /*bcae0*/  STL.64 [R1+0x67a8], R48 ;  /* 0x0067a83001007387 */ /* 0x000fe20000100a00 */
[----:B------:R-:W-:Y:S01]  /*bcaf0*/  STL.64 [R1+0x67c0], R46 ;  /* 0x0067c02e01007387 */ /* 0x000fe20000100a00 */
[----:B------:R-:W-:Y:S01]  /*bcb00*/  STL.64 [R1+0x67b8], R44 ;  /* 0x0067b82c01007387 */ /* 0x000fe20000100a00 */
[C---:B----4-:R-:W-:Y:S11]  /*bcb10*/  HMMA.1688.F32.TF32 R8, R4.reuse, R160, R236 ;  /* 0x000000a00408723c */ /* 0x050ff600000810ec */
[----:B------:R-:W-:Y:S11]  /*bcb20*/  @!UPT UIADD3 URZ, URZ, URZ, URZ ;  /* 0x0000003f3f3ff290 */ /* 0x000ff6000fffe03f */
[----:B------:R-:W-:Y:S02]  /*bcb30*/  @!UPT UIADD3 URZ, URZ, URZ, URZ ;  /* 0x0000003f3f3ff290 */ /* 0x000fe4000fffe03f */
[----:B------:R-:W-:Y:S01]  /*bcb40*/  MOV R40, R8 ;  /* 0x0000000800287202 */ /* 0x000fe20000000f00 */
[----:B------:R-:W-:Y:S02]  /*bcb50*/  IMAD.MOV.U32 R41, RZ, RZ, R9 ;  /* 0x000000ffff297224 */ /* 0x000fe400078e0009 */
[----:B------:R-:W-:Y:S01]  /*bcb60*/  IMAD.MOV.U32 R42, RZ, RZ, R10 ;  /* 0x000000ffff2a7224 */ /* 0x000fe200078e000a */
[----:B------:R-:W-:Y:S02]  /*bcb70*/  MOV R43, R11 ;  /* 0x0000000b002b7202 */ /* 0x000fe40000000f00 */
[----:B--2---:R-:W-:Y:S03]  /*bcb80*/  HMMA.1688.F32.TF32 R8, R4, R156, R240 ;  /* 0x0000009c0408723c */ /* 0x004fe600000810f0 */
[----:B------:R-:W-:Y:S01]  /*bcb90*/  STL.64 [R1+0x67d0], R42 ;  /* 0x0067d02a01007387 */ /* 0x000fe20000100a00 */
[----:B------:R-:W-:Y:S11]  /*bcba0*/  STL.64 [R1+0x67c8], R40 ;  /* 0x0067c82801007387 */ /* 0x000ff60000100a00 */
[----:B------:R-:W-:Y:S09]  /*bcbb0*/  @!UPT UIADD3 URZ, URZ, URZ, URZ ;  /* 0x0000003f3f3ff290 */ /* 0x000ff2000fffe03f */
[----:B------:R-:W-:Y:S02]  /*bcbc0*/  IMAD.MOV.U32 R36, RZ, RZ, R8 ;  /* 0x000000ffff247224 */ /* 0x000fe400078e0008 */
[----:B------:R-:W-:Y:S01]  /*bcbd0*/  IMAD.MOV.U32 R37, RZ, RZ, R9 ;  /* 0x000000ffff257224 */ /* 0x000fe200078e0009 */
[----:B------:R-:W-:Y:S01]  /*bcbe0*/  MOV R38, R10 ;  /* 0x0000000a00267202 */ /* 0x000fe20000000f00 */
[----:B------:R-:W-:-:S05]  /*bcbf0*/  IMAD.MOV.U32 R39, RZ, RZ, R11 ;  /* 0x000000ffff277224 */ /* 0x000fca00078e000b */
[----:B------:R-:W-:Y:S01]  /*bcc00*/  STL.64 [R1+0x67e0], R38 ;  /* 0x0067e02601007387 */ /* 0x000fe20000100a00 */
[----:B------:R-:W-:Y:S02]  /*bcc10*/  STL.64 [R1+0x67d8], R36 ;  /* 0x0067d82401007387 */ /* 0x000fe40000100a00 */
[----:B------:R-:W2:Y:S01]  /*bcc20*/  LDL.LU R240, [R1+0x410] ;  /* 0x0004100001f07983 */ /* 0x000ea20000300800 */
[C---:B---3--:R-:W-:Y:S11]  /*bcc30*/  HMMA.1688.F32.TF32 R8, R4.reuse, R152, R232 ;  /* 0x000000980408723c */ /* 0x048ff600000810e8 */
[----:B------:R-:W-:Y:S11]  /*bcc40*/  @!UPT UIADD3 URZ, URZ, URZ, URZ ;  /* 0x0000003f3f3ff290 */ /* 0x000ff6000fffe03f */
[----:B------:R-:W-:Y:S01]  /*bcc50*/  @!UPT UIADD3 URZ, URZ, URZ, URZ ;  /* 0x0000003f3f3ff290 */ /* 0x000fe2000fffe03f */
[----:B------:R1:W-:Y:S01]  /*bcc60*/  STL.64 [R1+0xdd0], R8 ;  /* 0x000dd00801007387 */ /* 0x0003e20000100a00 */
[----:B------:R3:W-:Y:S02]  /*bcc70*/  STL.64 [R1+0xdd8], R10 ;  /* 0x000dd80a01007387 */ /* 0x0007e40000100a00 */
[----:B------:R-:W2:Y:S02]  /*bcc80*/  LDL.LU R241, [R1+0x414] ;  /* 0x0004140001f17983 */ /* 0x000ea40000300800 */
[----:B------:R-:W2:Y:S01]  /*bcc90*/  LDL.LU R242, [R1+0x418] ;  /* 0x0004180001f27983 */ /* 0x000ea20000300800 */
[----:B------:R-:W2:Y:S01]  /*bcca0*/  LDL.LU R243, [R1+0x41c] ;  /* 0x00041c0001f37983 */ /* 0x000ea20000300800 */
[----:B------:R-:W4:Y:S02]  /*bccb0*/  LDL.LU R224, [R1+0x430] ;  /* 0x0004300001e07983 */ /* 0x000f240000300800 */
[----:B------:R-:W4:Y:S02]  /*bccc0*/  LDL.LU R225, [R1+0x434] ;  /* 0x0004340001e17983 */ /* 0x000f240000300800 */
[----:B------:R-:W4:Y:S01]  /*bccd0*/  LDL.LU R226, [R1+0x438] ;  /* 0x0004380001e27983 */ /* 0x000f220000300800 */
[----:B------:R-:W4:Y:S01]  /*bcce0*/  LDL.LU R227, [R1+0x43c] ;  /* 0x00043c0001e37983 */ /* 0x000f220000300800 */
[----:B------:R-:W2:Y:S02]  /*bccf0*/  LDL.LU R136, [R1+0x450] ;  /* 0x0004500001887983 */ /* 0x000ea40000300800 */
[----:B------:R-:W2:Y:S02]  /*bcd00*/  LDL.LU R137, [R1+0x454] ;  /* 0x0004540001897983 */ /* 0x000ea40000300800 */
[----:B------:R-:W2:Y:S01]  /*bcd10*/  LDL.LU R138, [R1+0x458] ;  /* 0x00045800018a7983 */ /* 0x000ea20000300800 */
[----:B------:R-:W2:Y:S01]  /*bcd20*/  LDL.LU R139, [R1+0x45c] ;  /* 0x00045c00018b7983 */ /* 0x000ea20000300800 */
        /* <DEDUP_REMOVED lines=40> */
[----:B-1----:R-:W2:Y:S02]  /*bcfb0*/  LDL.LU R8, [R1+0x2fc0] ;  /* 0x002fc00001087983 */ /* 0x002ea40000300800 */
[----:B------:R-:W2:Y:S02]  /*bcfc0*/  LDL.LU R9, [R1+0x2fc4] ;  /* 0x002fc40001097983 */ /* 0x000ea40000300800 */
[----:B---3--:R-:W2:Y:S01]  /*bcfd0*/  LDL.LU R10, [R1+0x2fc8] ;  /* 0x002fc800010a7983 */ /* 0x008ea20000300800 */
[----:B------:R-:W2:Y:S01]  /*bcfe0*/  LDL.LU R11, [R1+0x2fcc] ;  /* 0x002fcc00010b7983 */ /* 0x000ea20000300800 */
[----:B------:R-:W3:Y:S02]  /*bcff0*/  LDL.LU R60, [R1+0x2fe0] ;  /* 0x002fe000013c7983 */ /* 0x000ee40000300800 */
[----:B------:R-:W3:Y:S02]  /*bd000*/  LDL.LU R61, [R1+0x2fe4] ;  /* 0x002fe400013d7983 */ /* 0x000ee40000300800 */
[----:B------:R-:W3:Y:S01]  /*bd010*/  LDL.LU R62, [R1+0x2fe8] ;  /* 0x002fe800013e7983 */ /* 0x000ee20000300800 */
[----:B------:R-:W3:Y:S01]  /*bd020*/  LDL.LU R63, [R1+0x2fec] ;  /* 0x002fec00013f7983 */ /* 0x000ee20000300800 */
        /* <DEDUP_REMOVED lines=16> */
[----:B------:R-:W3:Y:S02]  /*bd130*/  LDL.LU R48, [R1+0x3010] ;  /* 0x0030100001307983 */ /* 0x000ee40000300800 */
[----:B------:R-:W3:Y:S02]  /*bd140*/  LDL.LU R49, [R1+0x3014] ;  /* 0x0030140001317983 */ /* 0x000ee40000300800 */
[----:B------:R-:W3:Y:S01]  /*bd150*/  LDL.LU R50, [R1+0x3018] ;  /* 0x0030180001327983 */ /* 0x000ee20000300800 */
[----:B------:R-:W3:Y:S01]  /*bd160*/  LDL.LU R51, [R1+0x301c] ;  /* 0x00301c0001337983 */ /* 0x000ee20000300800 */
[----:B------:R-:W4:Y:S02]  /*bd170*/  LDL.LU R64, [R1+0x2fd0] ;  /* 0x002fd00001407983 */ /* 0x000f240000300800 */
[----:B------:R-:W4:Y:S02]  /*bd180*/  LDL.LU R65, [R1+0x2fd4] ;  /* 0x002fd40001417983 */ /* 0x000f240000300800 */
[----:B------:R-:W4:Y:S01]  /*bd190*/  LDL.LU R66, [R1+0x2fd8] ;  /* 0x002fd80001427983 */ /* 0x000f220000300800 */
[----:B------:R-:W4:Y:S01]  /*bd1a0*/  LDL.LU R67, [R1+0x2fdc] ;  /* 0x002fdc0001437983 */ /* 0x000f220000300800 */
        /* <DEDUP_REMOVED lines=24> */
[C---:B--2---:R-:W-:Y:S08]  /*bd330*/  HMMA.1688.F32.TF32 R40, R4.reuse, R68, R40 ;  /* 0x000000440428723c */ /* 0x044ff00000081028 */
[C---:B------:R-:W-:Y:S08]  /*bd340*/  HMMA.1688.F32.TF32 R44, R4.reuse, R72, R44 ;  /* 0x00000048042c723c */ /* 0x040ff0000008102c */
[C---:B---3--:R-:W-:Y:S07]  /*bd350*/  HMMA.1688.F32.TF32 R36, R4.reuse, R208, R48 ;  /* 0x000000d00424723c */ /* 0x048fee0000081030 */
[----:B------:R-:W-:Y:S01]  /*bd360*/  STL.64 [R1+0xdc0], R40 ;  /* 0x000dc02801007387 */ /* 0x000fe20000100a00 */
[----:B------:R1:W-:Y:S02]  /*bd370*/  STL.64 [R1+0xdc8], R42 ;  /* 0x000dc82a01007387 */ /* 0x0003e40000100a00 */
[C---:B-1----:R-:W-:Y:S05]  /*bd380*/  HMMA.1688.F32.TF32 R40, R4.reuse, R144, R52 ;  /* 0x000000900428723c */ /* 0x042fea0000081034 */
[----:B------:R-:W-:Y:S01]  /*bd390*/  STL.64 [R1+0xdb0], R44 ;  /* 0x000db02c01007387 */ /* 0x000fe20000100a00 */
[----:B------:R1:W-:Y:S07]  /*bd3a0*/  STL.64 [R1+0xdb8], R46 ;  /* 0x000db82e01007387 */ /* 0x0003ee0000100a00 */
[----:B------:R-:W-:Y:S02]  /*bd3b0*/  STL.64 [R1+0xda0], R36 ;  /* 0x000da02401007387 */ /* 0x000fe40000100a00 */
[----:B------:R2:W-:Y:S01]  /*bd3c0*/  STL.64 [R1+0xda8], R38 ;  /* 0x000da82601007387 */ /* 0x0005e20000100a00 */
[C---:B------:R-:W-:Y:S08]  /*bd3d0*/  HMMA.1688.F32.TF32 R8, R4.reuse, R108, R8 ;  /* 0x0000006c0408723c */ /* 0x040ff00000081008 */
[C---:B-1----:R-:W-:Y:S08]  /*bd3e0*/  HMMA.1688.F32.TF32 R44, R4.reuse, R140, R56 ;  /* 0x0000008c042c723c */ /* 0x042ff00000081038 */
[C---:B--2---:R-:W-:Y:S01]  /*bd3f0*/  HMMA.1688.F32.TF32 R36, R4.reuse, R172, R60 ;  /* 0x000000ac0424723c */ /* 0x044fe2000008103c */
[----:B------:R-:W-:Y:S01]  /*bd400*/  STL.64 [R1+0xd90], R40 ;  /* 0x000d902801007387 */ /* 0x000fe20000100a00 */
[----:B------:R4:W-:Y:S06]  /*bd410*/  STL.64 [R1+0xd98], R42 ;  /* 0x000d982a01007387 */ /* 0x0009ec0000100a00 */
[C---:B----4-:R-:W-:Y:S07]  /*bd420*/  HMMA.1688.F32.TF32 R40, R4.reuse, R112, R64 ;  /* 0x000000700428723c */ /* 0x050fee0000081040 */
[----:B------:R-:W-:Y:S01]  /*bd430*/  STL.64 [R1+0xd80], R44 ;  /* 0x000d802c01007387 */ /* 0x000fe20000100a00 */
[----:B------:R-:W-:Y:S07]  /*bd440*/  STL.64 [R1+0xd88], R46 ;  /* 0x000d882e01007387 */ /* 0x000fee0000100a00 */
[----:B------:R-:W-:Y:S02]  /*bd450*/  STL.64 [R1+0xd70], R36 ;  /* 0x000d702401007387 */ /* 0x000fe40000100a00 */
[----:B------:R1:W-:Y:S02]  /*bd460*/  STL.64 [R1+0xd78], R38 ;  /* 0x000d782601007387 */ /* 0x0003e40000100a00 */
[C---:B-1----:R-:W-:Y:S08]  /*bd470*/  HMMA.1688.F32.TF32 R36, R4.reuse, R104, R16 ;  /* 0x000000680424723c */ /* 0x042ff00000081010 */
[C---:B------:R-:W-:Y:S01]  /*bd480*/  HMMA.1688.F32.TF32 R16, R4.reuse, R24, R76 ;  /* 0x000000180410723c */ /* 0x040fe2000008104c */
[----:B------:R-:W-:Y:S01]  /*bd490*/  STL.64 [R1+0xd60], R40 ;  /* 0x000d602801007387 */ /* 0x000fe20000100a00 */
[----:B------:R-:W-:Y:S02]  /*bd4a0*/  STL.64 [R1+0xd68], R42 ;  /* 0x000d682a01007387 */ /* 0x000fe40000100a00 */
[----:B------:R-:W-:Y:S02]  /*bd4b0*/  STL.64 [R1+0xd50], R8 ;  /* 0x000d500801007387 */ /* 0x000fe40000100a00 */
[----:B------:R1:W-:Y:S02]  /*bd4c0*/  STL.64 [R1+0xd58], R10 ;  /* 0x000d580a01007387 */ /* 0x0003e40000100a00 */
[C---:B-1----:R-:W-:Y:S07]  /*bd4d0*/  HMMA.1688.F32.TF32 R8, R4.reuse, R88, R80 ;  /* 0x000000580408723c */ /* 0x042fee0000081050 */
[----:B------:R-:W-:Y:S01]  /*bd4e0*/  STL.64 [R1+0xd40], R36 ;  /* 0x000d402401007387 */ /* 0x000fe20000100a00 */
[----:B------:R-:W-:Y:S01]  /*bd4f0*/  STL.64 [R1+0xd48], R38 ;  /* 0x000d482601007387 */ /* 0x000fe20000100a00 */
[C---:B------:R-:W-:Y:S06]  /*bd500*/  HMMA.1688.F32.TF32 R32, R4.reuse, R96, R32 ;  /* 0x000000600420723c */ /* 0x040fec0000081020 */
[----:B------:R-:W-:Y:S01]  /*bd510*/  STL.64 [R1+0xd30], R16 ;  /* 0x000d301001007387 */ /* 0x000fe20000100a00 */
[----:B------:R1:W-:Y:S02]  /*bd520*/  STL.64 [R1+0xd38], R18 ;  /* 0x000d381201007387 */ /* 0x0003e40000100a00 */
[C---:B-1----:R-:W-:Y:S05]  /*bd530*/  HMMA.1688.F32.TF32 R16, R4.reuse, R20, R92 ;  /* 0x000000140410723c */ /* 0x042fea000008105c */
[----:B------:R-:W-:Y:S01]  /*bd540*/  STL.64 [R1+0xd20], R8 ;  /* 0x000d200801007387 */ /* 0x000fe20000100a00 */
[----:B------:R1:W-:Y:S02]  /*bd550*/  STL.64 [R1+0xd28], R10 ;  /* 0x000d280a01007387 */ /* 0x0003e40000100a00 */
[C---:B-1----:R-:W-:Y:S06]  /*bd560*/  HMMA.1688.F32.TF32 R8, R4.reuse, R184, R100 ;  /* 0x000000b80408723c */ /* 0x042fec0000081064 */
[----:B------:R-:W-:Y:S01]  /*bd570*/  STL.64 [R1+0xd10], R32 ;  /* 0x000d102001007387 */ /* 0x000fe20000100a00 */
[----:B------:R1:W-:Y:S08]  /*bd580*/  STL.64 [R1+0xd18], R34 ;  /* 0x000d182201007387 */ /* 0x0003f00000100a00 */
[----:B------:R-:W-:Y:S02]  /*bd590*/  STL.64 [R1+0xd00], R16 ;  /* 0x000d001001007387 */ /* 0x000fe40000100a00 */
[----:B------:R2:W-:Y:S01]  /*bd5a0*/  STL.64 [R1+0xd08], R18 ;  /* 0x000d081201007387 */ /* 0x0005e20000100a00 */
[C---:B-1----:R-:W-:Y:S08]  /*bd5b0*/  HMMA.1688.F32.TF32 R32, R4.reuse, R204, R244 ;  /* 0x000000cc0420723c */ /* 0x042ff000000810f4 */
[C---:B--2---:R-:W-:Y:S01]  /*bd5c0*/  HMMA.1688.F32.TF32 R16, R4.reuse, R176, R216 ;  /* 0x000000b00410723c */ /* 0x044fe200000810d8 */
[----:B------:R-:W-:Y:S01]  /*bd5d0*/  STL.64 [R1+0xcf0], R8 ;  /* 0x000cf00801007387 */ /* 0x000fe20000100a00 */
[----:B------:R1:W-:Y:S06]  /*bd5e0*/  STL.64 [R1+0xcf8], R10 ;  /* 0x000cf80a01007387 */ /* 0x0003ec0000100a00 */
[C---:B-1----:R-:W-:Y:S07]  /*bd5f0*/  HMMA.1688.F32.TF32 R8, R4.reuse, R196, R220 ;  /* 0x000000c40408723c */ /* 0x042fee00000810dc */
[----:B------:R-:W-:Y:S01]  /*bd600*/  STL.64 [R1+0xce0], R32 ;  /* 0x000ce02001007387 */ /* 0x000fe20000100a00 */
[----:B------:R1:W-:Y:S07]  /*bd610*/  STL.64 [R1+0xce8], R34 ;  /* 0x000ce82201007387 */ /* 0x0003ee0000100a00 */
        /* <DEDUP_REMOVED lines=12> */
[----:B--2---:R-:W-:Y:S08]  /*bd6e0*/  HMMA.1688.F32.TF32 R16, R4, R248, R136 ;  /* 0x000000f80410723c */ /* 0x004ff00000081088 */
[C---:B------:R-:W-:Y:S01]  /*bd6f0*/  HMMA.1688.F32.TF32 R4, R12.reuse, R200, R224 ;  /* 0x000000c80c04723c */ /* 0x040fe200000810e0 */
[----:B------:R-:W-:Y:S01]  /*bd700*/  STL.64 [R1+0xc90], R8 ;  /* 0x000c900801007387 */ /* 0x000fe20000100a00 */
[----:B------:R1:W-:Y:S06]  /*bd710*/  STL.64 [R1+0xc98], R10 ;  /* 0x000c980a01007387 */ /* 0x0003ec0000100a00 */
[C---:B-1----:R-:W-:Y:S01]  /*bd720*/  HMMA.1688.F32.TF32 R8, R12.reuse, R212, R148 ;  /* 0x000000d40c08723c */ /* 0x042fe20000081094 */
[----:B------:R-:W-:Y:S01]  /*bd730*/  STL.64 [R1+0xc80], R32 ;  /* 0x000c802001007387 */ /* 0x000fe20000100a00 */
[----:B------:R-:W-:Y:S05]  /*bd740*/  STL.64 [R1+0xc88], R34 ;  /* 0x000c882201007387 */ /* 0x000fea0000100a00 */
[----:B------:R-:W-:Y:S02]  /*bd750*/  STL.64 [R1+0x450], R16 ;  /* 0x0004501001007387 */ /* 0x000fe40000100a00 */
[----:B------:R-:W-:Y:S01]  /*bd760*/  STL.64 [R1+0x458], R18 ;  /* 0x0004581201007387 */ /* 0x000fe20000100a00 */
[----:B------:R-:W-:Y:S11]  /*bd770*/  STL.64 [R1+0x68c0], R202 ;  /* 0x0068c0ca01007387 */ /* 0x000ff60000100a00 */
[----:B------:R-:W-:Y:S02]  /*bd780*/  @!UPT UIADD3 URZ, URZ, URZ, URZ ;  /* 0x0000003f3f3ff290 */ /* 0x000fe4000fffe03f */
[----:B------:R-:W-:Y:S01]  /*bd790*/  STL.64 [R1+0x440], R8 ;  /* 0x0004400801007387 */ /* 0x000fe20000100a00 */
[----:B------:R-:W-:Y:S02]  /*bd7a0*/  STL.64 [R1+0x448], R10 ;  /* 0x0004480a01007387 */ /* 0x000fe40000100a00 */
[----:B------:R-:W-:Y:S02]  /*bd7b0*/  STL.64 [R1+0x68b8], R200 ;  /* 0x0068b8c801007387 */ /* 0x000fe40000100a00 */
[----:B------:R-:W-:Y:S01]  /*bd7c0*/  STL.64 [R1+0x430], R4 ;  /* 0x0004300401007387 */ /* 0x000fe20000100a00 */
[----:B------:R1:W-:Y:S02]  /*bd7d0*/  STL.64 [R1+0x438], R6 ;  /* 0x0004380601007387 */ /* 0x0003e40000100a00 */
[C---:B-1----:R-:W-:Y:S02]  /*bd7e0*/  HMMA.1688.F32.TF32 R4, R12.reuse, R192, R236 ;  /* 0x000000c00c04723c */ /* 0x042fe400000810ec */
[----:B------:R-:W-:Y:S01]  /*bd7f0*/  STL.64 [R1+0x68b0], R194 ;  /* 0x0068b0c201007387 */ /* 0x000fe20000100a00 */
[----:B------:R-:W-:Y:S05]  /*bd800*/  STL.64 [R1+0x68a8], R192 ;  /* 0x0068a8c001007387 */ /* 0x000fea0000100a00 */
[C---:B------:R-:W-:Y:S11]  /*bd810*/  HMMA.1688.F32.TF32 R8, R12.reuse, R28, R240 ;  /* 0x0000001c0c08723c */ /* 0x040ff600000810f0 */
[----:B------:R-:W-:Y:S04]  /*bd820*/  @!UPT UIADD3 URZ, URZ, URZ, URZ ;  /* 0x0000003f3f3ff290 */ /* 0x000fe8000fffe03f */
[----:B------:R-:W-:Y:S01]  /*bd830*/  STL.64 [R1+0x420], R4 ;  /* 0x0004200401007387 */ /* 0x000fe20000100a00 */
[----:B------:R1:W-:Y:S02]  /*bd840*/  STL.64 [R1+0x428], R6 ;  /* 0x0004280601007387 */ /* 0x0003e40000100a00 */
[----:B------:R-:W2:Y:S01]  /*bd850*/  LDL.LU R240, [R1+0x2d90] ;  /* 0x002d900001f07983 */ /* 0x000ea20000300800 */
[C---:B-1----:R-:W-:Y:S04]  /*bd860*/  HMMA.1688.F32.TF32 R4, R12.reuse, R124, R232 ;  /* 0x0000007c0c04723c */ /* 0x042fe800000810e8 */
[----:B------:R1:W-:Y:S01]  /*bd870*/  STL.64 [R1+0x410], R8 ;  /* 0x0004100801007387 */ /* 0x0003e20000100a00 */
[----:B------:R3:W-:Y:S11]  /*bd880*/  STL.64 [R1+0x418], R10 ;  /* 0x0004180a01007387 */ /* 0x0007f60000100a00 */
[----:B------:R-:W-:Y:S07]  /*bd890*/  @!UPT UIADD3 URZ, URZ, URZ, URZ ;  /* 0x0000003f3f3ff290 */ /* 0x000fee000fffe03f */
[----:B------:R-:W-:Y:S01]  /*bd8a0*/  STL.64 [R1+0x400], R4 ;  /* 0x0004000401007387 */ /* 0x000fe20000100a00 */
[----:B------:R4:W-:Y:S02]  /*bd8b0*/  STL.64 [R1+0x408], R6 ;  /* 0x0004080601007387 */ /* 0x0009e40000100a00 */
        /* <DEDUP_REMOVED lines=107> */
[C---:B--2---:R-:W-:Y:S08]  /*bdf70*/  HMMA.1688.F32.TF32 R36, R12.reuse, R168, R40 ;  /* 0x000000a80c24723c */ /* 0x044ff00000081028 */
[C---:B----4-:R-:W-:Y:S08]  /*bdf80*/  HMMA.1688.F32.TF32 R4, R12.reuse, R164, R44 ;  /* 0x000000a40c04723c */ /* 0x050ff0000008102c */
[C---:B---3--:R-:W-:Y:S07]  /*bdf90*/  HMMA.1688.F32.TF32 R40, R12.reuse, R160, R48 ;  /* 0x000000a00c28723c */ /* 0x048fee0000081030 */
[----:B------:R-:W-:Y:S01]  /*bdfa0*/  STL.64 [R1+0x3f0], R36 ;  /* 0x0003f02401007387 */ /* 0x000fe20000100a00 */
[----:B------:R1:W-:Y:S02]  /*bdfb0*/  STL.64 [R1+0x3f8], R38 ;  /* 0x0003f82601007387 */ /* 0x0003e40000100a00 */
[C---:B-1----:R-:W-:Y:S05]  /*bdfc0*/  HMMA.1688.F32.TF32 R36, R12.reuse, R156, R52 ;  /* 0x0000009c0c24723c */ /* 0x042fea0000081034 */
[----:B------:R-:W-:Y:S01]  /*bdfd0*/  STL.64 [R1+0x3e0], R4 ;  /* 0x0003e00401007387 */ /* 0x000fe20000100a00 */
[----:B------:R-:W-:Y:S07]  /*bdfe0*/  STL.64 [R1+0x3e8], R6 ;  /* 0x0003e80601007387 */ /* 0x000fee0000100a00 */
[----:B------:R-:W-:Y:S01]  /*bdff0*/  STL.64 [R1+0x3d0], R40 ;  /* 0x0003d02801007387 */ /* 0x000fe20000100a00 */
[----:B------:R-:W-:Y:S01]  /*be000*/  STL.64 [R1+0x3d8], R42 ;  /* 0x0003d82a01007387 */ /* 0x000fe20000100a00 */
[C---:B------:R-:W-:Y:S02]  /*be010*/  HMMA.1688.F32.TF32 R44, R12.reuse, R68, R60 ;  /* 0x000000440c2c723c */ /* 0x040fe4000008103c */
[----:B------:R-:W-:Y:S04]  /*be020*/  LDS R4, [R2+0x10180] ;  /* 0x0101800002047984 */ /* 0x000fe80000000800 */
[----:B------:R-:W-:Y:S04]  /*be030*/  LDS R6, [R2+0x12180] ;  /* 0x0121800002067984 */ /* 0x000fe80000000800 */
[----:B------:R-:W-:Y:S04]  /*be040*/  LDS R5, [R0+0x10180] ;  /* 0x0101800000057984 */ /* 0x000fe80000000800 */
[----:B------:R-:W1:Y:S04]  /*be050*/  LDS R7, [R0+0x12180] ;  /* 0x0121800000077984 */ /* 0x000e680000000800 */
[----:B------:R-:W-:Y:S01]  /*be060*/  STL.64 [R1+0x3c0], R36 ;  /* 0x0003c02401007387 */ /* 0x000fe20000100a00 */
[----:B------:R2:W-:Y:S02]  /*be070*/  STL.64 [R1+0x3c8], R38 ;  /* 0x0003c82601007387 */ /* 0x0005e40000100a00 */
[C---:B--2---:R-:W-:Y:S08]  /*be080*/  HMMA.1688.F32.TF32 R36, R12.reuse, R152, R56 ;  /* 0x000000980c24723c */ /* 0x044ff00000081038 */
[C---:B------:R-:W-:Y:S08]  /*be090*/  HMMA.1688.F32.TF32 R40, R12.reuse, R208, R8 ;  /* 0x000000d00c28723c */ /* 0x040ff00000081008 */
[C---:B------:R-:W-:Y:S07]  /*be0a0*/  HMMA.1688.F32.TF32 R8, R12.reuse, R144, R16 ;  /* 0x000000900c08723c */ /* 0x040fee0000081010 */
[----:B------:R-:W-:Y:S01]  /*be0b0*/  STL.64 [R1+0xc70], R36 ;  /* 0x000c702401007387 */ /* 0x000fe20000100a00 */
[----:B------:R2:W-:Y:S02]  /*be0c0*/  STL.64 [R1+0xc78], R38 ;  /* 0x000c782601007387 */ /* 0x0005e40000100a00 */
[C---:B--2---:R-:W-:Y:S01]  /*be0d0*/  HMMA.1688.F32.TF32 R36, R12.reuse, R72, R64 ;  /* 0x000000480c24723c */ /* 0x044fe20000081040 */
[----:B------:R-:W-:Y:S01]  /*be0e0*/  STL.64 [R1+0xc60], R44 ;  /* 0x000c602c01007387 */ /* 0x000fe20000100a00 */
[----:B------:R-:W-:Y:S06]  /*be0f0*/  STL.64 [R1+0xc68], R46 ;  /* 0x000c682e01007387 */ /* 0x000fec0000100a00 */
[C---:B------:R-:W-:Y:S11]  /*be100*/  HMMA.1688.F32.TF32 R16, R12.reuse, R172, R80 ;  /* 0x000000ac0c10723c */ /* 0x040ff60000081050 */
[----:B------:R-:W-:Y:S04]  /*be110*/  @!UPT UIADD3 URZ, URZ, URZ, URZ ;  /* 0x0000003f3f3ff290 */ /* 0x000fe8000fffe03f */
[----:B------:R-:W-:Y:S01]  /*be120*/  STL.64 [R1+0xc50], R36 ;  /* 0x000c502401007387 */ /* 0x000fe20000100a00 */
[----:B------:R2:W-:Y:S02]  /*be130*/  STL.64 [R1+0xc58], R38 ;  /* 0x000c582601007387 */ /* 0x0005e40000100a00 */
[----:B------:R-:W-:Y:S02]  /*be140*/  STL.64 [R1+0xc40], R40 ;  /* 0x000c402801007387 */ /* 0x000fe40000100a00 */
[----:B------:R-:W-:Y:S01]  /*be150*/  STL.64 [R1+0xc48], R42 ;  /* 0x000c482a01007387 */ /* 0x000fe20000100a00 */
[----:B------:R-:W-:Y:S01]  /*be160*/  STL.64 [R1+0xc30], R8 ;  /* 0x000c300801007387 */ /* 0x000fe20000100a00 */
[----:B------:R3:W-:Y:S01]  /*be170*/  STL.64 [R1+0xc38], R10 ;  /* 0x000c380a01007387 */ /* 0x0007e20000100a00 */
[C---:B--2---:R-:W-:Y:S08]  /*be180*/  HMMA.1688.F32.TF32 R36, R12.reuse, R140, R76 ;  /* 0x0000008c0c24723c */ /* 0x044ff0000008104c */
[C---:B---3--:R-:W-:Y:S08]  /*be190*/  HMMA.1688.F32.TF32 R8, R12.reuse, R112, R32 ;  /* 0x000000700c08723c */ /* 0x048ff00000081020 */
[C---:B------:R-:W-:Y:S07]  /*be1a0*/  HMMA.1688.F32.TF32 R32, R12.reuse, R108, R92 ;  /* 0x0000006c0c20723c */ /* 0x040fee000008105c */
[----:B------:R-:W-:Y:S01]  /*be1b0*/  STL.64 [R1+0xc20], R36 ;  /* 0x000c202401007387 */ /* 0x000fe20000100a00 */
[----:B------:R-:W-:Y:S02]  /*be1c0*/  STL.64 [R1+0xc28], R38 ;  /* 0x000c282601007387 */ /* 0x000fe40000100a00 */
[----:B------:R-:W-:Y:S02]  /*be1d0*/  STL.64 [R1+0xc10], R16 ;  /* 0x000c101001007387 */ /* 0x000fe40000100a00 */
[----:B------:R2:W-:Y:S03]  /*be1e0*/  STL.64 [R1+0xc18], R18 ;  /* 0x000c181201007387 */ /* 0x0005e60000100a00 */
[----:B------:R-:W-:Y:S01]  /*be1f0*/  STL.64 [R1+0xc00], R8 ;  /* 0x000c000801007387 */ /* 0x000fe20000100a00 */
[----:B------:R3:W-:Y:S01]  /*be200*/  STL.64 [R1+0xc08], R10 ;  /* 0x000c080a01007387 */ /* 0x0007e20000100a00 */
[C---:B--2---:R-:W-:Y:S08]  /*be210*/  HMMA.1688.F32.TF32 R16, R12.reuse, R104, R100 ;  /* 0x000000680c10723c */ /* 0x044ff00000081064 */
[C---:B---3--:R-:W-:Y:S01]  /*be220*/  HMMA.1688.F32.TF32 R8, R12.reuse, R24, R244 ;  /* 0x000000180c08723c */ /* 0x048fe200000810f4 */
[----:B------:R-:W-:Y:S01]  /*be230*/  STL.64 [R1+0xbf0], R32 ;  /* 0x000bf02001007387 */ /* 0x000fe20000100a00 */
[----:B------:R2:W-:Y:S06]  /*be240*/  STL.64 [R1+0xbf8], R34 ;  /* 0x000bf82201007387 */ /* 0x0005ec0000100a00 */
[C---:B--2---:R-:W-:Y:S07]  /*be250*/  HMMA.1688.F32.TF32 R32, R12.reuse, R88, R216 ;  /* 0x000000580c20723c */ /* 0x044fee00000810d8 */
[----:B------:R-:W-:Y:S01]  /*be260*/  STL.64 [R1+0xbe0], R16 ;  /* 0x000be01001007387 */ /* 0x000fe20000100a00 */
[----:B------:R2:W-:Y:S07]  /*be270*/  STL.64 [R1+0xbe8], R18 ;  /* 0x000be81201007387 */ /* 0x0005ee0000100a00 */
[----:B------:R-:W-:Y:S02]  /*be280*/  STL.64 [R1+0xbd0], R8 ;  /* 0x000bd00801007387 */ /* 0x000fe40000100a00 */
        /* <DEDUP_REMOVED lines=29> */
[----:B---3--:R-:W-:Y:S01]  /*be460*/  HMMA.1688.F32.TF32 R8, R12, R248, R232 ;  /* 0x000000f80c08723c */ /* 0x008fe200000810e8 */
[----:B------:R2:W-:Y:S01]  /*be470*/  STL.64 [R1+0xb30], R32 ;  /* 0x000b302001007387 */ /* 0x0005e20000100a00 */
[----:B------:R3:W-:Y:S02]  /*be480*/  STL.64 [R1+0xb38], R34 ;  /* 0x000b382201007387 */ /* 0x0007e40000100a00 */
[----:B------:R-:W4:Y:S01]  /*be490*/  LDL.LU R232, [R1+0x350] ;  /* 0x0003500001e87983 */ /* 0x000f220000300800 */
[----:B------:R-:W-:Y:S04]  /*be4a0*/  LDS R12, [R2+0x10200] ;  /* 0x01020000020c7984 */ /* 0x000fe80000000800 */
[----:B------:R-:W-:Y:S04]  /*be4b0*/  LDS R14, [R2+0x12200] ;  /* 0x01220000020e7984 */ /* 0x000fe80000000800 */
[----:B------:R-:W-:Y:S04]  /*be4c0*/  LDS R13, [R0+0x10200] ;  /* 0x01020000000d7984 */ /* 0x000fe80000000800 */
[----:B------:R-:W1:Y:S04]  /*be4d0*/  LDS R15, [R0+0x12200] ;  /* 0x01220000000f7984 */ /* 0x000e680000000800 */
[----:B------:R1:W-:Y:S01]  /*be4e0*/  STL.64 [R1+0xb20], R16 ;  /* 0x000b201001007387 */ /* 0x0003e20000100a00 */
[----:B------:R1:W-:Y:S02]  /*be4f0*/  STL.64 [R1+0xb28], R18 ;  /* 0x000b281201007387 */ /* 0x0003e40000100a00 */
[----:B------:R1:W-:Y:S02]  /*be500*/  STL.64 [R1+0x3b0], R8 ;  /* 0x0003b00801007387 */ /* 0x0003e40000100a00 */
[----:B------:R1:W-:Y:S01]  /*be510*/  STL.64 [R1+0x3b8], R10 ;  /* 0x0003b80a01007387 */ /* 0x0003e20000100a00 */
        /* <DEDUP_REMOVED lines=43> */
[----:B--2---:R-:W2:Y:S01]  /*be7d0*/  LDL.LU R32, [R1+0x2c90] ;  /* 0x002c900001207983 */ /* 0x004ea20000300800 */
[----:B------:R-:W2:Y:S01]  /*be7e0*/  LDL.LU R33, [R1+0x2c94] ;  /* 0x002c940001217983 */ /* 0x000ea20000300800 */
[----:B---3--:R-:W2:Y:S02]  /*be7f0*/  LDL.LU R34, [R1+0x2c98] ;  /* 0x002c980001227983 */ /* 0x008ea40000300800 */
[----:B------:R-:W2:Y:S02]  /*be800*/  LDL.LU R35, [R1+0x2c9c] ;  /* 0x002c9c0001237983 */ /* 0x000ea40000300800 */
[----:B------:R-:W3:Y:S01]  /*be810*/  LDL.LU R76, [R1+0x2cb0] ;  /* 0x002cb000014c7983 */ /* 0x000ee20000300800 */
[----:B------:R-:W3:Y:S01]  /*be820*/  LDL.LU R77, [R1+0x2cb4] ;  /* 0x002cb400014d7983 */ /* 0x000ee20000300800 */
[----:B------:R-:W3:Y:S02]  /*be830*/  LDL.LU R78, [R1+0x2cb8] ;  /* 0x002cb800014e7983 */ /* 0x000ee40000300800 */
[----:B------:R-:W3:Y:S02]  /*be840*/  LDL.LU R79, [R1+0x2cbc] ;  /* 0x002cbc00014f7983 */ /* 0x000ee40000300800 */
[----:B-1----:R-:W2:Y:S01]  /*be850*/  LDL.LU R16, [R1+0x2cc0] ;  /* 0x002cc00001107983 */ /* 0x002ea20000300800 */
        /* <DEDUP_REMOVED lines=66> */
[----:B------:R-:W3:Y:S01]  /*bec80*/  LDL.LU R227, [R1+0x38c] ;  /* 0x00038c0001e37983 */ /* 0x000ee20000300800 */
[C---:B--2---:R-:W-:Y:S11]  /*bec90*/  HMMA.1688.F32.TF32 R200, R4.reuse, R212, R200 ;  /* 0x000000d404c8723c */ /* 0x044ff600000810c8 */
[----:B------:R-:W-:Y:S11]  /*beca0*/  @!UPT UIADD3 URZ, URZ, URZ, URZ ;  /* 0x0000003f3f3ff290 */ /* 0x000ff6000fffe03f */
[----:B------:R-:W-:Y:S01]  /*becb0*/  @!UPT UIADD3 URZ, URZ, URZ, URZ ;  /* 0x0000003f3f3ff290 */ /* 0x000fe2000fffe03f */
[----:B------:R-:W-:Y:S01]  /*becc0*/  STL.64 [R1+0xb10], R200 ;  /* 0x000b10c801007387 */ /* 0x000fe20000100a00 */
[----:B------:R1:W-:Y:S03]  /*becd0*/  STL.64 [R1+0xb18], R202 ;  /* 0x000b18ca01007387 */ /* 0x0003e60000100a00 */
[----:B-1----:R-:W2:Y:S01]  /*bece0*/  LDL.LU.64 R202, [R1+0x68c0] ;  /* 0x0068c00001ca7983 */ /* 0x002ea20000300a00 */
[----:B------:R-:W2:Y:S02]  /*becf0*/  LDL.LU.64 R200, [R1+0x68b8] ;  /* 0x0068b80001c87983 */ /* 0x000ea40000300a00 */
[C---:B--2---:R-:W-:Y:S11]  /*bed00*/  HMMA.1688.F32.TF32 R192, R4.reuse, R200, R192 ;  /* 0x000000c804c0723c */ /* 0x044ff600000810c0 */
[----:B------:R-:W-:Y:S11]  /*bed10*/  @!UPT UIADD3 URZ, URZ, URZ, URZ ;  /* 0x0000003f3f3ff290 */ /* 0x000ff6000fffe03f */
[----:B------:R-:W-:Y:S01]  /*bed20*/  @!UPT UIADD3 URZ, URZ, URZ, URZ ;  /* 0x0000003f3f3ff290 */ /* 0x000fe2000fffe03f */
[----:B------:R-:W-:Y:S01]  /*bed30*/  STL.64 [R1+0xb00], R192 ;  /* 0x000b00c001007387 */ /* 0x000fe20000100a00 */
[----:B------:R1:W-:Y:S03]  /*bed40*/  STL.64 [R1+0xb08], R194 ;  /* 0x000b08c201007387 */ /* 0x0003e60000100a00 */
[----:B-1----:R-:W2:Y:S01]  /*bed50*/  LDL.LU.64 R194, [R1+0x68b0] ;  /* 0x0068b00001c27983 */ /* 0x002ea20000300a00 */
[----:B------:R-:W3:Y:S01]  /*bed60*/  LDL.LU.64 R192, [R1+0x68a8] ;  /* 0x0068a80001c07983 */ /* 0x000ee20000300a00 */
        /* <DEDUP_REMOVED lines=8> */
[----:B------:R-:W-:Y:S01]  /*bedf0*/  STL.64 [R1+0xaf0], R244 ;  /* 0x000af0f401007387 */ /* 0x000fe20000100a00 */
[----:B------:R1:W-:Y:S03]  /*bee00*/  STL.64 [R1+0xaf8], R246 ;  /* 0x000af8f601007387 */ /* 0x0003e60000100a00 */
[----:B-1----:R-:W3:Y:S01]  /*bee10*/  LDL.LU.64 R246, [R1+0x68a0] ;  /* 0x0068a00001f67983 */ /* 0x002ee20000300a00 */
[----:B------:R-:W2:Y:S02]  /*bee20*/  LDL.LU R244, [R1+0x6898] ;  /* 0x0068980001f47983 */ /* 0x000ea40000300800 */
[----:B------:R-:W-:Y:S02]  /*bee30*/  STL.64 [R1+0xae0], R36 ;  /* 0x000ae02401007387 */ /* 0x000fe40000100a00 */
[----:B------:R1:W-:Y:S01]  /*bee40*/  STL.64 [R1+0xae8], R38 ;  /* 0x000ae82601007387 */ /* 0x0003e20000100a00 */
[----:B------:R-:W-:Y:S01]  /*bee50*/  STL.64 [R1+0xad0], R40 ;  /* 0x000ad02801007387 */ /* 0x000fe20000100a00 */
[----:B------:R4:W-:Y:S01]  /*bee60*/  STL.64 [R1+0xad8], R42 ;  /* 0x000ad82a01007387 */ /* 0x0009e20000100a00 */
[C---:B-1----:R-:W-:Y:S08]  /*bee70*/  HMMA.1688.F32.TF32 R36, R4.reuse, R164, R48 ;  /* 0x000000a40424723c */ /* 0x042ff00000081030 */
[C---:B----4-:R-:W-:Y:S01]  /*bee80*/  HMMA.1688.F32.TF32 R40, R4.reuse, R160, R52 ;  /* 0x000000a00428723c */ /* 0x050fe20000081034 */
        /* <DEDUP_REMOVED lines=8> */
[C---:B----4-:R-:W-:Y:S01]  /*bef10*/  HMMA.1688.F32.TF32 R40, R4.reuse, R68, R64 ;  /* 0x000000440428723c */ /* 0x050fe20000081040 */
[----:B------:R-:W-:Y:S01]  /*bef20*/  STL.64 [R1+0xa90], R44 ;  /* 0x000a902c01007387 */ /* 0x000fe20000100a00 */
[----:B------:R-:W-:Y:S11]  /*bef30*/  STL.64 [R1+0xa98], R46 ;  /* 0x000a982e01007387 */ /* 0x000ff60000100a00 */
[----:B------:R-:W-:Y:S02]  /*bef40*/  @!UPT UIADD3 URZ, URZ, URZ, URZ ;  /* 0x0000003f3f3ff290 */ /* 0x000fe4000fffe03f */
[----:B------:R-:W-:Y:S01]  /*bef50*/  STL.64 [R1+0xa80], R36 ;  /* 0x000a802401007387 */ /* 0x000fe20000100a00 */
[----:B------:R1:W-:Y:S07]  /*bef60*/  STL.64 [R1+0xa88], R38 ;  /* 0x000a882601007387 */ /* 0x0003ee0000100a00 */
[----:B------:R-:W-:Y:S02]  /*bef70*/  STL.64 [R1+0xa70], R40 ;  /* 0x000a702801007387 */ /* 0x000fe40000100a00 */
[----:B------:R-:W-:Y:S01]  /*bef80*/  STL.64 [R1+0xa78], R42 ;  /* 0x000a782a01007387 */ /* 0x000fe20000100a00 */
[----:B------:R-:W-:Y:S01]  /*bef90*/  STL.64 [R1+0xa60], R8 ;  /* 0x000a600801007387 */ /* 0x000fe20000100a00 */
[----:B------:R4:W-:Y:S01]  /*befa0*/  STL.64 [R1+0xa68], R10 ;  /* 0x000a680a01007387 */ /* 0x0009e20000100a00 */
[C---:B-1----:R-:W-:Y:S08]  /*befb0*/  HMMA.1688.F32.TF32 R36, R4.reuse, R208, R16 ;  /* 0x000000d00424723c */ /* 0x042ff00000081010 */
[C---:B------:R-:W-:Y:S08]  /*befc0*/  HMMA.1688.F32.TF32 R16, R4.reuse, R144, R76 ;  /* 0x000000900410723c */ /* 0x040ff0000008104c */
[C---:B----4-:R-:W-:Y:S07]  /*befd0*/  HMMA.1688.F32.TF32 R8, R4.reuse, R140, R80 ;  /* 0x0000008c0408723c */ /* 0x050fee0000081050 */
[----:B------:R-:W-:Y:S01]  /*befe0*/  STL.64 [R1+0xa50], R36 ;  /* 0x000a502401007387 */ /* 0x000fe20000100a00 */
[----:B------:R-:W-:Y:S07]  /*beff0*/  STL.64 [R1+0xa58], R38 ;  /* 0x000a582601007387 */ /* 0x000fee0000100a00 */
[----:B------:R-:W-:Y:S02]  /*bf000*/  STL.64 [R1+0xa40], R16 ;  /* 0x000a401001007387 */ /* 0x000fe40000100a00 */
[----:B------:R1:W-:Y:S06]  /*bf010*/  STL.64 [R1+0xa48], R18 ;  /* 0x000a481201007387 */ /* 0x0003ec0000100a00 */
        /* <DEDUP_REMOVED lines=40> */
[----:B------:R1:W-:Y:S01]  /*bf2a0*/  STL.64 [R1+0x960], R32 ;  /* 0x0009602001007387 */ /* 0x0003e20000100a00 */
[----:B------:R4:W-:Y:S02]  /*bf2b0*/  STL.64 [R1+0x968], R34 ;  /* 0x0009682201007387 */ /* 0x0009e40000100a00 */
[----:B------:R-:W2:Y:S11]  /*bf2c0*/  LDL.LU R240, [R1+0x2b20] ;  /* 0x002b200001f07983 */ /* 0x000eb60000300800 */
[----:B------:R1:W-:Y:S01]  /*bf2d0*/  STL.64 [R1+0x950], R16 ;  /* 0x0009501001007387 */ /* 0x0003e20000100a00 */
[----:B------:R1:W-:Y:S07]  /*bf2e0*/  STL.64 [R1+0x958], R18 ;  /* 0x0009581201007387 */ /* 0x0003ee0000100a00 */
[----:B------:R1:W-:Y:S02]  /*bf2f0*/  STL.64 [R1+0x940], R8 ;  /* 0x0009400801007387 */ /* 0x0003e40000100a00 */
[----:B------:R1:W-:Y:S01]  /*bf300*/  STL.64 [R1+0x948], R10 ;  /* 0x0009480a01007387 */ /* 0x0003e20000100a00 */
        /* <DEDUP_REMOVED lines=39> */
[----:B-1----:R-:W2:Y:S01]  /*bf580*/  LDL.LU R32, [R1+0x2bf0] ;  /* 0x002bf00001207983 */ /* 0x002ea20000300800 */
[----:B------:R-:W2:Y:S01]  /*bf590*/  LDL.LU R33, [R1+0x2bf4] ;  /* 0x002bf40001217983 */ /* 0x000ea20000300800 */
[----:B----4-:R-:W2:Y:S02]  /*bf5a0*/  LDL.LU R34, [R1+0x2bf8] ;  /* 0x002bf80001227983 */ /* 0x010ea40000300800 */
[----:B------:R-:W2:Y:S02]  /*bf5b0*/  LDL.LU R35, [R1+0x2bfc] ;  /* 0x002bfc0001237983 */ /* 0x000ea40000300800 */
[----:B------:R-:W4:Y:S01]  /*bf5c0*/  LDL.LU R16, [R1+0x90] ;  /* 0x0000900001107983 */ /* 0x000f220000300800 */
[----:B------:R-:W4:Y:S01]  /*bf5d0*/  LDL.LU R17, [R1+0x94] ;  /* 0x0000940001117983 */ /* 0x000f220000300800 */
[----:B------:R-:W4:Y:S02]  /*bf5e0*/  LDL.LU R18, [R1+0x98] ;  /* 0x0000980001127983 */ /* 0x000f240000300800 */
[----:B------:R-:W4:Y:S02]  /*bf5f0*/  LDL.LU R19, [R1+0x9c] ;  /* 0x00009c0001137983 */ /* 0x000f240000300800 */
        /* <DEDUP_REMOVED lines=64> */
[----:B------:R1:W-:Y:S02]  /*bfa00*/  STL.64 [R1+0x938], R38 ;  /* 0x0009382601007387 */ /* 0x0003e40000100a00 */
[----:B-1----:R-:W-:Y:S08]  /*bfa10*/  HMMA.1688.F32.TF32 R36, R4, R248, R40 ;  /* 0x000000f80424723c */ /* 0x002ff00000081028 */
[C---:B---3--:R-:W-:Y:S08]  /*bfa20*/  HMMA.1688.F32.TF32 R4, R12.reuse, R212, R44 ;  /* 0x000000d40c04723c */ /* 0x048ff0000008102c */
[C---:B------:R-:W-:Y:S07]  /*bfa30*/  HMMA.1688.F32.TF32 R40, R12.reuse, R200, R48 ;  /* 0x000000c80c28723c */ /* 0x040fee0000081030 */
        /* <DEDUP_REMOVED lines=8> */
[C---:B----4-:R-:W-:Y:S08]  /*bfac0*/  HMMA.1688.F32.TF32 R16, R12.reuse, R160, R16 ;  /* 0x000000a00c10723c */ /* 0x050ff00000081010 */
[C---:B-1----:R-:W-:Y:S01]  /*bfad0*/  HMMA.1688.F32.TF32 R40, R12.reuse, R124, R60 ;  /* 0x0000007c0c28723c */ /* 0x042fe2000008103c */
[----:B------:R-:W-:Y:S01]  /*bfae0*/  STL.64 [R1+0x370], R36 ;  /* 0x0003702401007387 */ /* 0x000fe20000100a00 */
[----:B------:R1:W-:Y:S05]  /*bfaf0*/  STL.64 [R1+0x378], R38 ;  /* 0x0003782601007387 */ /* 0x0003ea0000100a00 */
[----:B------:R-:W-:Y:S02]  /*bfb00*/  STL.64 [R1+0x360], R4 ;  /* 0x0003600401007387 */ /* 0x000fe40000100a00 */
[----:B------:R2:W-:Y:S01]  /*bfb10*/  STL.64 [R1+0x368], R6 ;  /* 0x0003680601007387 */ /* 0x0005e20000100a00 */
[C---:B-1----:R-:W-:Y:S08]  /*bfb20*/  HMMA.1688.F32.TF32 R36, R12.reuse, R168, R64 ;  /* 0x000000a80c24723c */ /* 0x042ff00000081040 */
[C---:B--2---:R-:W-:Y:S08]  /*bfb30*/  HMMA.1688.F32.TF32 R4, R12.reuse, R164, R8 ;  /* 0x000000a40c04723c */ /* 0x044ff00000081008 */
[C---:B------:R-:W-:Y:S01]  /*bfb40*/  HMMA.1688.F32.TF32 R8, R12.reuse, R156, R76 ;  /* 0x0000009c0c08723c */ /* 0x040fe2000008104c */
[----:B------:R-:W-:Y:S01]  /*bfb50*/  STL.64 [R1+0x350], R40 ;  /* 0x0003502801007387 */ /* 0x000fe20000100a00 */
[----:B------:R-:W-:Y:S05]  /*bfb60*/  STL.64 [R1+0x358], R42 ;  /* 0x0003582a01007387 */ /* 0x000fea0000100a00 */
[----:B------:R-:W-:Y:S01]  /*bfb70*/  STL.64 [R1+0x340], R36 ;  /* 0x0003402401007387 */ /* 0x000fe20000100a00 */
[----:B------:R-:W-:Y:S07]  /*bfb80*/  STL.64 [R1+0x348], R38 ;  /* 0x0003482601007387 */ /* 0x000fee0000100a00 */
[----:B------:R-:W-:Y:S02]  /*bfb90*/  STL.64 [R1+0x330], R4 ;  /* 0x0003300401007387 */ /* 0x000fe40000100a00 */
[----:B------:R-:W-:Y:S01]  /*bfba0*/  STL.64 [R1+0x338], R6 ;  /* 0x0003380601007387 */ /* 0x000fe20000100a00 */
[----:B------:R-:W-:Y:S01]  /*bfbb0*/  STL.64 [R1+0x320], R16 ;  /* 0x0003201001007387 */ /* 0x000fe20000100a00 */
[----:B------:R-:W-:Y:S04]  /*bfbc0*/  STL.64 [R1+0x328], R18 ;  /* 0x0003281201007387 */ /* 0x000fe80000100a00 */
[----:B------:R-:W-:Y:S02]  /*bfbd0*/  STL.64 [R1+0x310], R8 ;  /* 0x0003100801007387 */ /* 0x000fe40000100a00 */
[----:B------:R1:W-:Y:S01]  /*bfbe0*/  STL.64 [R1+0x318], R10 ;  /* 0x0003180a01007387 */ /* 0x0003e20000100a00 */
[C---:B------:R-:W-:Y:S01]  /*bfbf0*/  HMMA.1688.F32.TF32 R32, R12.reuse, R68, R32 ;  /* 0x000000440c20723c */ /* 0x040fe20000081020 */
[----:B------:R-:W-:Y:S04]  /*bfc00*/  LDS R4, [R2+0x10280] ;  /* 0x0102800002047984 */ /* 0x000fe80000000800 */
[----:B------:R-:W-:Y:S04]  /*bfc10*/  LDS R6, [R2+0x12280] ;  /* 0x0122800002067984 */ /* 0x000fe80000000800 */
[----:B------:R-:W-:Y:S04]  /*bfc20*/  LDS R5, [R0+0x10280] ;  /* 0x0102800000057984 */ /* 0x000fe80000000800 */
[----:B------:R-:W2:Y:S01]  /*bfc30*/  LDS R7, [R0+0x12280] ;  /* 0x0122800000077984 */ /* 0x000ea20000000800 */
[C---:B-1----:R-:W-:Y:S08]  /*bfc40*/  HMMA.1688.F32.TF32 R8, R12.reuse, R152, R80 ;  /* 0x000000980c08723c */ /* 0x042ff00000081050 */
[C---:B------:R-:W-:Y:S11]  /*bfc50*/  HMMA.1688.F32.TF32 R16, R12.reuse, R72, R92 ;  /* 0x000000480c10723c */ /* 0x040ff6000008105c */
[----:B------:R-:W-:Y:S04]  /*bfc60*/  @!UPT UIADD3 URZ, URZ, URZ, URZ ;  /* 0x0000003f3f3ff290 */ /* 0x000fe8000fffe03f */
[----:B------:R-:W-:Y:S01]  /*bfc70*/  STL.64 [R1+0x920], R8 ;  /* 0x0009200801007387 */ /* 0x000fe20000100a00 */
[----:B------:R1:W-:Y:S02]  /*bfc80*/  STL.64 [R1+0x928], R10 ;  /* 0x0009280a01007387 */ /* 0x0003e40000100a00 */
[C---:B-1----:R-:W-:Y:S01]  /*bfc90*/  HMMA.1688.F32.TF32 R8, R12.reuse, R208, R100 ;  /* 0x000000d00c08723c */ /* 0x042fe20000081064 */
[----:B------:R-:W-:Y:S01]  /*bfca0*/  STL.64 [R1+0x910], R32 ;  /* 0x0009102001007387 */ /* 0x000fe20000100a00 */
[----:B------:R1:W-:Y:S03]  /*bfcb0*/  STL.64 [R1+0x918], R34 ;  /* 0x0009182201007387 */ /* 0x0003e60000100a00 */
[----:B------:R-:W-:Y:S02]  /*bfcc0*/  STL.64 [R1+0x900], R16 ;  /* 0x0009001001007387 */ /* 0x000fe40000100a00 */
[----:B------:R3:W-:Y:S01]  /*bfcd0*/  STL.64 [R1+0x908], R18 ;  /* 0x0009081201007387 */ /* 0x0007e20000100a00 */
[C---:B-1----:R-:W-:Y:S08]  /*bfce0*/  HMMA.1688.F32.TF32 R32, R12.reuse, R144, R216 ;  /* 0x000000900c20723c */ /* 0x042ff000000810d8 */
        /* <DEDUP_REMOVED lines=8> */
[C---:B-1----:R-:W-:Y:S08]  /*bfd70*/  HMMA.1688.F32.TF32 R32, R12.reuse, R112, R188 ;  /* 0x000000700c20723c */ /* 0x042ff000000810bc */
[C---:B---3--:R-:W-:Y:S01]  /*bfd80*/  HMMA.1688.F32.TF32 R16, R12.reuse, R108, R128 ;  /* 0x0000006c0c10723c */ /* 0x048fe20000081080 */
        /* <DEDUP_REMOVED lines=21> */
[----:B------:R1:W-:Y:S01]  /*bfee0*/  STL.64 [R1+0x850], R32 ;  /* 0x0008502001007387 */ /* 0x0003e20000100a00 */
[----:B------:R3:W-:Y:S02]  /*bfef0*/  STL.64 [R1+0x858], R34 ;  /* 0x0008582201007387 */ /* 0x0007e40000100a00 */
[----:B------:R-:W4:Y:S05]  /*bff00*/  LDL.LU R148, [R1+0x2980] ;  /* 0x0029800001947983 */ /* 0x000f2a0000300800 */
[----:B------:R1:W-:Y:S01]  /*bff10*/  STL.64 [R1+0x840], R16 ;  /* 0x0008401001007387 */ /* 0x0003e20000100a00 */
[----:B------:R1:W-:Y:S07]  /*bff20*/  STL.64 [R1+0x848], R18 ;  /* 0x0008481201007387 */ /* 0x0003ee0000100a00 */
[----:B------:R1:W-:Y:S01]  /*bff30*/  STL.64 [R1+0x830], R8 ;  /* 0x0008300801007387 */ /* 0x0003e20000100a00 */
[----:B------:R1:W-:Y:S02]  /*bff40*/  STL.64 [R1+0x838], R10 ;  /* 0x0008380a01007387 */ /* 0x0003e40000100a00 */
        /* <DEDUP_REMOVED lines=29> */
[----:B---3--:R-:W3:Y:S01]  /*c0120*/  LDL.LU R34, [R1+0x2a18] ;  /* 0x002a180001227983 */ /* 0x008ee20000300800 */
        /* <DEDUP_REMOVED lines=78> */
[C---:B---3--:R-:W-:Y:S08]  /*c0610*/  HMMA.1688.F32.TF32 R236, R12.reuse, R176, R236 ;  /* 0x000000b00cec723c */ /* 0x048ff000000810ec */
[C---:B------:R-:W-:Y:S08]  /*c0620*/  HMMA.1688.F32.TF32 R232, R12.reuse, R180, R232 ;  /* 0x000000b40ce8723c */ /* 0x040ff000000810e8 */
[C---:B------:R-:W-:Y:S08]  /*c0630*/  HMMA.1688.F32.TF32 R36, R12.reuse, R120, R36 ;  /* 0x000000780c24723c */ /* 0x040ff00000081024 */
[C---:B------:R-:W-:Y:S01]  /*c0640*/  HMMA.1688.F32.TF32 R40, R12.reuse, R116, R40 ;  /* 0x000000740c28723c */ /* 0x040fe20000081028 */
[----:B------:R-:W-:Y:S01]  /*c0650*/  STL.64 [R1+0x820], R236 ;  /* 0x000820ec01007387 */ /* 0x000fe20000100a00 */
[----:B------:R1:W-:Y:S03]  /*c0660*/  STL.64 [R1+0x828], R238 ;  /* 0x000828ee01007387 */ /* 0x0003e60000100a00 */
[----:B-1----:R-:W2:Y:S01]  /*c0670*/  LDL.LU.64 R238, [R1+0x6890] ;  /* 0x0068900001ee7983 */ /* 0x002ea20000300a00 */
[----:B------:R-:W3:Y:S02]  /*c0680*/  LDL.LU.64 R236, [R1+0x6888] ;  /* 0x0068880001ec7983 */ /* 0x000ee40000300a00 */
[----:B------:R-:W-:Y:S02]  /*c0690*/  STL.64 [R1+0x810], R240 ;  /* 0x000810f001007387 */ /* 0x000fe40000100a00 */
[----:B------:R1:W-:Y:S02]  /*c06a0*/  STL.64 [R1+0x818], R242 ;  /* 0x000818f201007387 */ /* 0x0003e40000100a00 */
[----:B-1----:R-:W2:Y:S01]  /*c06b0*/  LDL.LU.64 R242, [R1+0x6880] ;  /* 0x0068800001f27983 */ /* 0x002ea20000300a00 */
[----:B------:R-:W2:Y:S02]  /*c06c0*/  LDL.LU.64 R240, [R1+0x6878] ;  /* 0x0068780001f07983 */ /* 0x000ea40000300a00 */
[----:B------:R-:W-:Y:S02]  /*c06d0*/  STL.64 [R1+0x800], R232 ;  /* 0x000800e801007387 */ /* 0x000fe40000100a00 */
[----:B------:R1:W-:Y:S02]  /*c06e0*/  STL.64 [R1+0x808], R234 ;  /* 0x000808ea01007387 */ /* 0x0003e40000100a00 */
[----:B-1----:R-:W2:Y:S01]  /*c06f0*/  LDL.LU.64 R234, [R1+0x6870] ;  /* 0x0068700001ea7983 */ /* 0x002ea20000300a00 */
[----:B------:R-:W2:Y:S02]  /*c0700*/  LDL.LU.64 R232, [R1+0x6868] ;  /* 0x0068680001e87983 */ /* 0x000ea40000300a00 */
[----:B------:R-:W-:Y:S02]  /*c0710*/  STL.64 [R1+0x7f0], R36 ;  /* 0x0007f02401007387 */ /* 0x000fe40000100a00 */
[----:B------:R1:W-:Y:S02]  /*c0720*/  STL.64 [R1+0x7f8], R38 ;  /* 0x0007f82601007387 */ /* 0x0003e40000100a00 */
[C---:B-1----:R-:W-:Y:S08]  /*c0730*/  HMMA.1688.F32.TF32 R36, R12.reuse, R84, R44 ;  /* 0x000000540c24723c */ /* 0x042ff0000008102c */
[----:B----4-:R-:W-:Y:S01]  /*c0740*/  HMMA.1688.F32.TF32 R12, R12, R248, R228 ;  /* 0x000000f80c0c723c */ /* 0x010fe200000810e4 */
[----:B------:R-:W-:Y:S01]  /*c0750*/  STL.64 [R1+0x7e0], R40 ;  /* 0x0007e02801007387 */ /* 0x000fe20000100a00 */
[----:B------:R-:W-:Y:S03]  /*c0760*/  STL.64 [R1+0x7e8], R42 ;  /* 0x0007e82a01007387 */ /* 0x000fe60000100a00 */
[----:B------:R-:W-:Y:S04]  /*c0770*/  LDS R228, [R2+0x10300] ;  /* 0x0103000002e47984 */ /* 0x000fe80000000800 */
[----:B------:R-:W-:Y:S04]  /*c0780*/  LDS R230, [R2+0x12300] ;  /* 0x0123000002e67984 */ /* 0x000fe80000000800 */
[----:B------:R-:W-:Y:S04]  /*c0790*/  LDS R229, [R0+0x10300] ;  /* 0x0103000000e57984 */ /* 0x000fe80000000800 */
[----:B------:R-:W1:Y:S04]  /*c07a0*/  LDS R231, [R0+0x12300] ;  /* 0x0123000000e77984 */ /* 0x000e680000000800 */
[----:B------:R-:W-:Y:S01]  /*c07b0*/  STL.64 [R1+0x7d0], R36 ;  /* 0x0007d02401007387 */ /* 0x000fe20000100a00 */
[----:B------:R-:W-:Y:S02]  /*c07c0*/  STL.64 [R1+0x7d8], R38 ;  /* 0x0007d82601007387 */ /* 0x000fe40000100a00 */
[----:B------:R-:W-:Y:S02]  /*c07d0*/  STL.64 [R1+0x110], R12 ;  /* 0x0001100c01007387 */ /* 0x000fe40000100a00 */
[----:B------:R4:W-:Y:S02]  /*c07e0*/  STL.64 [R1+0x118], R14 ;  /* 0x0001180e01007387 */ /* 0x0009e40000100a00 */
[C---:B----4-:R-:W-:Y:S08]  /*c07f0*/  HMMA.1688.F32.TF32 R12, R4.reuse, R212, R48 ;  /* 0x000000d4040c723c */ /* 0x050ff00000081030 */
[C---:B------:R-:W-:Y:S08]  /*c0800*/  HMMA.1688.F32.TF32 R40, R4.reuse, R200, R52 ;  /* 0x000000c80428723c */ /* 0x040ff00000081034 */
[C---:B------:R-:W-:Y:S07]  /*c0810*/  HMMA.1688.F32.TF32 R36, R4.reuse, R192, R56 ;  /* 0x000000c00424723c */ /* 0x040fee0000081038 */
[----:B------:R-:W-:Y:S01]  /*c0820*/  STL.64 [R1+0x7c0], R12 ;  /* 0x0007c00c01007387 */ /* 0x000fe20000100a00 */
[----:B------:R4:W-:Y:S02]  /*c0830*/  STL.64 [R1+0x7c8], R14 ;  /* 0x0007c80e01007387 */ /* 0x0009e40000100a00 */
[C---:B----4-:R-:W-:Y:S05]  /*c0840*/  HMMA.1688.F32.TF32 R12, R4.reuse, R28, R60 ;  /* 0x0000001c040c723c */ /* 0x050fea000008103c */
[----:B------:R-:W-:Y:S01]  /*c0850*/  STL.64 [R1+0x7b0], R40 ;  /* 0x0007b02801007387 */ /* 0x000fe20000100a00 */
[----:B------:R4:W-:Y:S07]  /*c0860*/  STL.64 [R1+0x7b8], R42 ;  /* 0x0007b82a01007387 */ /* 0x0009ee0000100a00 */
[----:B------:R-:W-:Y:S02]  /*c0870*/  STL.64 [R1+0x7a0], R36 ;  /* 0x0007a02401007387 */ /* 0x000fe40000100a00 */
[----:B------:R1:W-:Y:S01]  /*c0880*/  STL.64 [R1+0x7a8], R38 ;  /* 0x0007a82601007387 */ /* 0x0003e20000100a00 */
[C---:B----4-:R-:W-:Y:S08]  /*c0890*/  HMMA.1688.F32.TF32 R40, R4.reuse, R124, R64 ;  /* 0x0000007c0428723c */ /* 0x050ff00000081040 */
[C---:B-1----:R-:W-:Y:S08]  /*c08a0*/  HMMA.1688.F32.TF32 R36, R4.reuse, R168, R8 ;  /* 0x000000a80424723c */ /* 0x042ff00000081008 */
        /* <DEDUP_REMOVED lines=8> */
[C---:B------:R-:W-:Y:S11]  /*c0930*/  HMMA.1688.F32.TF32 R16, R4.reuse, R156, R80 ;  /* 0x0000009c0410723c */ /* 0x040ff60000081050 */
[----:B------:R-:W-:Y:S02]  /*c0940*/  @!UPT UIADD3 URZ, URZ, URZ, URZ ;  /* 0x0000003f3f3ff290 */ /* 0x000fe4000fffe03f */
[----:B------:R-:W-:Y:S01]  /*c0950*/  STL.64 [R1+0x760], R12 ;  /* 0x0007600c01007387 */ /* 0x000fe20000100a00 */
[----:B------:R1:W-:Y:S02]  /*c0960*/  STL.64 [R1+0x768], R14 ;  /* 0x0007680e01007387 */ /* 0x0003e40000100a00 */
        /* <DEDUP_REMOVED lines=30> */
[----:B----4-:R-:W-:Y:S01]  /*c0b50*/  HMMA.1688.F32.TF32 R8, R4, R24, R224 ;  /* 0x000000180408723c */ /* 0x010fe200000810e0 */
[----:B------:R1:W-:Y:S01]  /*c0b60*/  STL.64 [R1+0x6b0], R16 ;  /* 0x0006b01001007387 */ /* 0x0003e20000100a00 */
[----:B------:R4:W-:Y:S02]  /*c0b70*/  STL.64 [R1+0x6b8], R18 ;  /* 0x0006b81201007387 */ /* 0x0009e40000100a00 */
[----:B------:R-:W3:Y:S11]  /*c0b80*/  LDL.LU R136, [R1+0x2890] ;  /* 0x0028900001887983 */ /* 0x000ef60000300800 */
[----:B------:R-:W-:Y:S01]  /*c0b90*/  STL.64 [R1+0x6a0], R12 ;  /* 0x0006a00c01007387 */ /* 0x000fe20000100a00 */
[----:B------:R-:W-:Y:S07]  /*c0ba0*/  STL.64 [R1+0x6a8], R14 ;  /* 0x0006a80e01007387 */ /* 0x000fee0000100a00 */
[----:B------:R1:W-:Y:S02]  /*c0bb0*/  STL.64 [R1+0x690], R8 ;  /* 0x0006900801007387 */ /* 0x0003e40000100a00 */
[----:B------:R1:W-:Y:S01]  /*c0bc0*/  STL.64 [R1+0x698], R10 ;  /* 0x0006980a01007387 */ /* 0x0003e20000100a00 */
[----:B------:R-:W3:Y:S01]  /*c0bd0*/  LDL.LU R137, [R1+0x2894] ;  /* 0x0028940001897983 */ /* 0x000ee20000300800 */
[----:B------:R-:W3:Y:S02]  /*c0be0*/  LDL.LU R138, [R1+0x2898] ;  /* 0x00289800018a7983 */ /* 0x000ee40000300800 */
[----:B------:R-:W3:Y:S02]  /*c0bf0*/  LDL.LU R139, [R1+0x289c] ;  /* 0x00289c00018b7983 */ /* 0x000ee40000300800 */
[----:B------:R-:W3:Y:S01]  /*c0c00*/  LDL.LU R224, [R1] ;  /* 0x0000000001e07983 */ /* 0x000ee20000300800 */
        /* <DEDUP_REMOVED lines=23> */
[----:B-1----:R-:W3:Y:S01]  /*c0d80*/  LDL.LU R16, [R1+0x28e0] ;  /* 0x0028e00001107983 */ /* 0x002ee20000300800 */
[----:B------:R-:W3:Y:S01]  /*c0d90*/  LDL.LU R17, [R1+0x28e4] ;  /* 0x0028e40001117983 */ /* 0x000ee20000300800 */
[----:B----4-:R-:W3:Y:S02]  /*c0da0*/  LDL.LU R18, [R1+0x28e8] ;  /* 0x0028e80001127983 */ /* 0x010ee40000300800 */
[----:B------:R-:W3:Y:S02]  /*c0db0*/  LDL.LU R19, [R1+0x28ec] ;  /* 0x0028ec0001137983 */ /* 0x000ee40000300800 */
[----:B------:R-:W4:Y:S01]  /*c0dc0*/  LDL.LU R8, [R1+0x28f0] ;  /* 0x0028f00001087983 */ /* 0x000f220000300800 */
[----:B------:R-:W4:Y:S01]  /*c0dd0*/  LDL.LU R9, [R1+0x28f4] ;  /* 0x0028f40001097983 */ /* 0x000f220000300800 */
[----:B------:R-:W4:Y:S02]  /*c0de0*/  LDL.LU R10, [R1+0x28f8] ;  /* 0x0028f800010a7983 */ /* 0x000f240000300800 */
[----:B------:R-:W4:Y:S02]  /*c0df0*/  LDL.LU R11, [R1+0x28fc] ;  /* 0x0028fc00010b7983 */ /* 0x000f240000300800 */
        /* <DEDUP_REMOVED lines=40> */
[----:B--2---:R-:W-:Y:S01]  /*c1080*/  IMAD.MOV.U32 R132, RZ, RZ, R232 ;  /* 0x000000ffff847224 */ /* 0x004fe200078e00e8 */
[----:B------:R-:W-:Y:S01]  /*c1090*/  MOV R133, R233 ;  /* 0x000000e900857202 */ /* 0x000fe20000000f00 */
[----:B------:R-:W2:Y:S01]  /*c10a0*/  LDL.LU R232, [R1+0x6864] ;  /* 0x0068640001e87983 */ /* 0x000ea20000300800 */
[----:B------:R-:W2:Y:S02]  /*c10b0*/  LDL.LU R233, [R1+0x6860] ;  /* 0x0068600001e97983 */ /* 0x000ea40000300800 */
[----:B------:R-:W-:-:S02]  /*c10c0*/  IMAD.MOV.U32 R134, RZ, RZ, R234 ;  /* 0x000000ffff867224 */ /* 0x000fc400078e00ea */
[----:B------:R-:W-:Y:S01]  /*c10d0*/  IMAD.MOV.U32 R135, RZ, RZ, R235 ;  /* 0x000000ffff877224 */ /* 0x000fe200078e00eb */
[----:B------:R-:W2:Y:S01]  /*c10e0*/  LDL.LU R234, [R1+0x685c] ;  /* 0x00685c0001ea7983 */ /* 0x000ea20000300800 */
[----:B------:R-:W2:Y:S02]  /*c10f0*/  LDL.LU R235, [R1+0x6858] ;  /* 0x0068580001eb7983 */ /* 0x000ea40000300800 */
[----:B------:R-:W2:Y:S02]  /*c1100*/  LDL.LU R128, [R1+0x28b0] ;  /* 0x0028b00001807983 */ /* 0x000ea40000300800 */
[----:B------:R-:W2:Y:S01]  /*c1110*/  LDL.LU R129, [R1+0x28b4] ;  /* 0x0028b40001817983 */ /* 0x000ea20000300800 */
[----:B------:R-:W2:Y:S01]  /*c1120*/  LDL.LU R130, [R1+0x28b8] ;  /* 0x0028b80001827983 */ /* 0x000ea20000300800 */
[----:B------:R-:W2:Y:S01]  /*c1130*/  LDL.LU R131, [R1+0x28bc] ;  /* 0x0028bc0001837983 */ /* 0x000ea20000300800 */
[----:B------:R-:W-:Y:S01]  /*c1140*/  MOV R148, R240 ;  /* 0x000000f000947202 */ /* 0x000fe20000000f00 */
[----:B------:R-:W-:Y:S01]  /*c1150*/  IMAD.MOV.U32 R149, RZ, RZ, R241 ;  /* 0x000000ffff957224 */ /* 0x000fe200078e00f1 */
[----:B------:R-:W2:Y:S01]  /*c1160*/  LDL.LU R240, [R1+0x6854] ;  /* 0x0068540001f07983 */ /* 0x000ea20000300800 */
[----:B------:R-:W2:Y:S02]  /*c1170*/  LDL.LU R241, [R1+0x6850] ;  /* 0x0068500001f17983 */ /* 0x000ea40000300800 */
[----:B------:R-:W-:Y:S01]  /*c1180*/  IMAD.MOV.U32 R150, RZ, RZ, R242 ;  /* 0x000000ffff967224 */ /* 0x000fe200078e00f2 */
[----:B------:R-:W-:Y:S01]  /*c1190*/  MOV R151, R243 ;  /* 0x000000f300977202 */ /* 0x000fe20000000f00 */
[----:B------:R-:W2:Y:S01]  /*c11a0*/  LDL.LU R242, [R1+0x684c] ;  /* 0x00684c0001f27983 */ /* 0x000ea20000300800 */
[----:B------:R-:W2:Y:S01]  /*c11b0*/  LDL.LU R243, [R1+0x6848] ;  /* 0x0068480001f37983 */ /* 0x000ea20000300800 */
[C---:B---3--:R-:W-:Y:S08]  /*c11c0*/  HMMA.1688.F32.TF32 R12, R4.reuse, R96, R44 ;  /* 0x00000060040c723c */ /* 0x048ff0000008102c */
[C---:B----4-:R-:W-:Y:S08]  /*c11d0*/  HMMA.1688.F32.TF32 R36, R4.reuse, R88, R40 ;  /* 0x000000580424723c */ /* 0x050ff00000081028 */
[C---:B------:R-:W-:Y:S11]  /*c11e0*/  HMMA.1688.F32.TF32 R40, R4.reuse, R20, R48 ;  /* 0x000000140428723c */ /* 0x040ff60000081030 */
[----:B------:R-:W-:Y:S04]  /*c11f0*/  @!UPT UIADD3 URZ, URZ, URZ, URZ ;  /* 0x0000003f3f3ff290 */ /* 0x000fe8000fffe03f */
[----:B------:R-:W-:Y:S01]  /*c1200*/  STL.64 [R1+0x680], R36 ;  /* 0x0006802401007387 */ /* 0x000fe20000100a00 */
[----:B------:R1:W-:Y:S02]  /*c1210*/  STL.64 [R1+0x688], R38 ;  /* 0x0006882601007387 */ /* 0x0003e40000100a00 */
        /* <DEDUP_REMOVED lines=14> */
[----:B------:R-:W-:Y:S06]  /*c1300*/  STL.64 [R1+0x638], R42 ;  /* 0x0006382a01007387 */ /* 0x000fec0000100a00 */
[C---:B------:R-:W-:Y:S08]  /*c1310*/  HMMA.1688.F32.TF32 R16, R4.reuse, R120, R16 ;  /* 0x000000780410723c */ /* 0x040ff00000081010 */
[C---:B------:R-:W-:Y:S01]  /*c1320*/  HMMA.1688.F32.TF32 R8, R4.reuse, R116, R76 ;  /* 0x000000740408723c */ /* 0x040fe2000008104c */
[----:B------:R-:W-:Y:S01]  /*c1330*/  STL.64 [R1+0x620], R36 ;  /* 0x0006202401007387 */ /* 0x000fe20000100a00 */
[----:B------:R-:W-:Y:S05]  /*c1340*/  STL.64 [R1+0x628], R38 ;  /* 0x0006282601007387 */ /* 0x000fea0000100a00 */
[----:B------:R-:W-:Y:S02]  /*c1350*/  STL.64 [R1+0x610], R12 ;  /* 0x0006100c01007387 */ /* 0x000fe40000100a00 */
[----:B------:R1:W-:Y:S02]  /*c1360*/  STL.64 [R1+0x618], R14 ;  /* 0x0006180e01007387 */ /* 0x0003e40000100a00 */
[C---:B-1----:R-:W-:Y:S08]  /*c1370*/  HMMA.1688.F32.TF32 R12, R4.reuse, R84, R80 ;  /* 0x00000054040c723c */ /* 0x042ff00000081050 */
[----:B------:R-:W-:Y:S01]  /*c1380*/  HMMA.1688.F32.TF32 R4, R4, R248, R32 ;  /* 0x000000f80404723c */ /* 0x000fe20000081020 */
[----:B------:R-:W-:Y:S01]  /*c1390*/  STL.64 [R1+0x600], R16 ;  /* 0x0006001001007387 */ /* 0x000fe20000100a00 */
[----:B------:R-:W-:Y:S02]  /*c13a0*/  STL.64 [R1+0x608], R18 ;  /* 0x0006081201007387 */ /* 0x000fe40000100a00 */
[----:B------:R1:W-:Y:S02]  /*c13b0*/  STL.64 [R1+0x5f0], R8 ;  /* 0x0005f00801007387 */ /* 0x0003e40000100a00 */
[----:B------:R-:W-:Y:S02]  /*c13c0*/  STL.64 [R1+0x5f8], R10 ;  /* 0x0005f80a01007387 */ /* 0x000fe40000100a00 */
[----:B-1----:R-:W-:-:S02]  /*c13d0*/  IMAD.MOV.U32 R9, RZ, RZ, R248 ;  /* 0x000000ffff097224 */ /* 0x002fc400078e00f8 */
[----:B------:R-:W-:-:S05]  /*c13e0*/  IMAD.MOV.U32 R8, RZ, RZ, R249 ;  /* 0x000000ffff087224 */ /* 0x000fca00078e00f9 */
[----:B------:R-:W-:Y:S01]  /*c13f0*/  STL.64 [R1+0x5e0], R12 ;  /* 0x0005e00c01007387 */ /* 0x000fe20000100a00 */
[----:B------:R1:W-:Y:S07]  /*c1400*/  STL.64 [R1+0x5e8], R14 ;  /* 0x0005e80e01007387 */ /* 0x0003ee0000100a00 */
[----:B------:R-:W-:Y:S02]  /*c1410*/  STL.64 [R1+0xc0], R4 ;  /* 0x0000c00401007387 */ /* 0x000fe40000100a00 */
[----:B------:R3:W-:Y:S01]  /*c1420*/  STL.64 [R1+0xc8], R6 ;  /* 0x0000c80601007387 */ /* 0x0007e20000100a00 */
[----:B------:R-:W4:Y:S01]  /*c1430*/  LDL.LU.64 R250, [R1+0x6840] ;  /* 0x0068400001fa7983 */ /* 0x000f220000300a00 */
[----:B------:R-:W4:Y:S01]  /*c1440*/  LDL.LU.64 R248, [R1+0x6838] ;  /* 0x0068380001f87983 */ /* 0x000f220000300a00 */
[C---:B------:R-:W-:Y:S08]  /*c1450*/  HMMA.1688.F32.TF32 R16, R228.reuse, R212, R92 ;  /* 0x000000d4e410723c */ /* 0x040ff0000008105c */
[C---:B-1----:R-:W-:Y:S08]  /*c1460*/  HMMA.1688.F32.TF32 R12, R228.reuse, R200, R100 ;  /* 0x000000c8e40c723c */ /* 0x042ff00000081064 */
[C---:B---3--:R-:W-:Y:S07]  /*c1470*/  HMMA.1688.F32.TF32 R4, R228.reuse, R192, R216 ;  /* 0x000000c0e404723c */ /* 0x048fee00000810d8 */
[----:B------:R-:W-:Y:S01]  /*c1480*/  STL.64 [R1+0xb0], R16 ;  /* 0x0000b01001007387 */ /* 0x000fe20000100a00 */
[----:B------:R1:W-:Y:S07]  /*c1490*/  STL.64 [R1+0xb8], R18 ;  /* 0x0000b81201007387 */ /* 0x0003ee0000100a00 */
[----:B------:R-:W-:Y:S02]  /*c14a0*/  STL.64 [R1+0xa0], R12 ;  /* 0x0000a00c01007387 */ /* 0x000fe40000100a00 */
[----:B------:R3:W-:Y:S06]  /*c14b0*/  STL.64 [R1+0xa8], R14 ;  /* 0x0000a80e01007387 */ /* 0x0007ec0000100a00 */
[----:B------:R-:W-:Y:S01]  /*c14c0*/  STL.64 [R1+0x90], R4 ;  /* 0x0000900401007387 */ /* 0x000fe20000100a00 */
[----:B------:R2:W-:Y:S01]  /*c14d0*/  STL.64 [R1+0x98], R6 ;  /* 0x0000980601007387 */ /* 0x0005e20000100a00 */
[C---:B-1----:R-:W-:Y:S08]  /*c14e0*/  HMMA.1688.F32.TF32 R16, R228.reuse, R28, R220 ;  /* 0x0000001ce410723c */ /* 0x042ff000000810dc */
[C---:B---3--:R-:W-:Y:S08]  /*c14f0*/  HMMA.1688.F32.TF32 R12, R228.reuse, R124, R188 ;  /* 0x0000007ce40c723c */ /* 0x048ff000000810bc */
[----:B--2---:R-:W-:Y:S01]  /*c1500*/  HMMA.1688.F32.TF32 R4, R228, R168, R224 ;  /* 0x000000a8e404723c */ /* 0x004fe200000810e0 */
[----:B------:R-:W-:-:S06]  /*c1510*/  IMAD.MOV.U32 R162, RZ, RZ, R27 ;  /* 0x000000ffffa27224 */ /* 0x000fcc00078e001b */
[----:B------:R-:W-:Y:S01]  /*c1520*/  STL.64 [R1+0x80], R16 ;  /* 0x0000801001007387 */ /* 0x000fe20000100a00 */
[----:B------:R-:W-:Y:S07]  /*c1530*/  STL.64 [R1+0x88], R18 ;  /* 0x0000881201007387 */ /* 0x000fee0000100a00 */
[----:B------:R-:W-:Y:S02]  /*c1540*/  STL.64 [R1+0x70], R12 ;  /* 0x0000700c01007387 */ /* 0x000fe40000100a00 */
[----:B------:R1:W-:Y:S01]  /*c1550*/  STL.64 [R1+0x78], R14 ;  /* 0x0000780e01007387 */ /* 0x0003e20000100a00 */
[----:B------:R-:W-:-:S02]  /*c1560*/  MOV R163, R26 ;  /* 0x0000001a00a37202 */ /* 0x000fc40000000f00 */
[----:B------:R-:W-:Y:S01]  /*c1570*/  MOV R11, R180 ;  /* 0x000000b4000b7202 */ /* 0x000fe20000000f00 */
[----:B------:R-:W-:Y:S01]  /*c1580*/  IMAD.MOV.U32 R10, RZ, RZ, R181 ;  /* 0x000000ffff0a7224 */ /* 0x000fe200078e00b5 */
[----:B------:R-:W-:Y:S04]  /*c1590*/  LDS R224, [R2+0x10380] ;  /* 0x0103800002e07984 */ /* 0x000fe80000000800 */
[----:B------:R-:W-:Y:S01]  /*c15a0*/  STL.64 [R1+0x60], R4 ;  /* 0x0000600401007387 */ /* 0x000fe20000100a00 */
[----:B------:R2:W-:Y:S03]  /*c15b0*/  STL.64 [R1+0x68], R6 ;  /* 0x0000680601007387 */ /* 0x0005e60000100a00 */
[----:B------:R-:W-:Y:S04]  /*c15c0*/  LDS R226, [R2+0x12380] ;  /* 0x0123800002e27984 */ /* 0x000fe80000000800 */
[----:B------:R-:W-:Y:S04]  /*c15d0*/  LDS R225, [R0+0x10380] ;  /* 0x0103800000e17984 */ /* 0x000fe80000000800 */
[----:B------:R-:W3:Y:S01]  /*c15e0*/  LDS R227, [R0+0x12380] ;  /* 0x0123800000e37984 */ /* 0x000ee20000000800 */
[C---:B-1----:R-:W-:Y:S08]  /*c15f0*/  HMMA.1688.F32.TF32 R12, R228.reuse, R160, R240 ;  /* 0x000000a0e40c723c */ /* 0x042ff000000810f0 */
[C---:B--2---:R-:W-:Y:S08]  /*c1600*/  HMMA.1688.F32.TF32 R4, R228.reuse, R156, R232 ;  /* 0x0000009ce404723c */ /* 0x044ff000000810e8 */
[C---:B----4-:R-:W-:Y:S11]  /*c1610*/  HMMA.1688.F32.TF32 R16, R228.reuse, R164, R248 ;  /* 0x000000a4e410723c */ /* 0x050ff600000810f8 */
[----:B------:R-:W-:Y:S11]  /*c1620*/  @!UPT UIADD3 URZ, URZ, URZ, URZ ;  /* 0x0000003f3f3ff290 */ /* 0x000ff6000fffe03f */
[----:B------:R-:W-:Y:S01]  /*c1630*/  @!UPT UIADD3 URZ, URZ, URZ, URZ ;  /* 0x0000003f3f3ff290 */ /* 0x000fe2000fffe03f */
[----:B------:R-:W-:Y:S01]  /*c1640*/  STL.64 [R1+0x50], R16 ;  /* 0x0000501001007387 */ /* 0x000fe20000100a00 */
[----:B------:R-:W-:Y:S02]  /*c1650*/  STL.64 [R1+0x58], R18 ;  /* 0x0000581201007387 */ /* 0x000fe40000100a00 */
[----:B------:R-:W-:Y:S02]  /*c1660*/  STL.64 [R1+0x40], R12 ;  /* 0x0000400c01007387 */ /* 0x000fe40000100a00 */
[----:B------:R-:W-:Y:S01]  /*c1670*/  STL.64 [R1+0x48], R14 ;  /* 0x0000480e01007387 */ /* 0x000fe20000100a00 */
[----:B------:R-:W-:Y:S01]  /*c1680*/  STL.64 [R1+0x30], R4 ;  /* 0x0000300401007387 */ /* 0x000fe20000100a00 */
[----:B------:R1:W-:Y:S02]  /*c1690*/  STL.64 [R1+0x38], R6 ;  /* 0x0000380601007387 */ /* 0x0003e40000100a00 */
[C---:B-1----:R-:W-:Y:S08]  /*c16a0*/  HMMA.1688.F32.TF32 R4, R228.reuse, R152, R128 ;  /* 0x00000098e404723c */ /* 0x042ff00000081080 */
[C---:B------:R-:W-:Y:S11]  /*c16b0*/  HMMA.1688.F32.TF32 R12, R228.reuse, R68, R132 ;  /* 0x00000044e40c723c */ /* 0x040ff60000081084 */
[----:B------:R-:W-:Y:S04]  /*c16c0*/  @!UPT UIADD3 URZ, URZ, URZ, URZ ;  /* 0x0000003f3f3ff290 */ /* 0x000fe8000fffe03f */
[----:B------:R-:W-:Y:S01]  /*c16d0*/  STL.64 [R1+0x20], R4 ;  /* 0x0000200401007387 */ /* 0x000fe20000100a00 */
[----:B------:R1:W-:Y:S02]  /*c16e0*/  STL.64 [R1+0x28], R6 ;  /* 0x0000280601007387 */ /* 0x0003e40000100a00 */
[C---:B-1----:R-:W-:Y:S05]  /*c16f0*/  HMMA.1688.F32.TF32 R4, R228.reuse, R72, R136 ;  /* 0x00000048e404723c */ /* 0x042fea0000081088 */
[----:B------:R-:W-:Y:S01]  /*c1700*/  STL.64 [R1+0x10], R12 ;  /* 0x0000100c01007387 */ /* 0x000fe20000100a00 */
[----:B------:R-:W-:Y:S02]  /*c1710*/  STL.64 [R1+0x18], R14 ;  /* 0x0000180e01007387 */ /* 0x000fe40000100a00 */
[----:B------:R-:W2:Y:S11]  /*c1720*/  LDL.LU R132, [R1+0x27d0] ;  /* 0x0027d00001847983 */ /* 0x000eb60000300800 */
[----:B------:R-:W-:Y:S04]  /*c1730*/  @!UPT UIADD3 URZ, URZ, URZ, URZ ;  /* 0x0000003f3f3ff290 */ /* 0x000fe8000fffe03f */
[----:B------:R-:W-:Y:S01]  /*c1740*/  STL.64 [R1], R4 ;  /* 0x0000000401007387 */ /* 0x000fe20000100a00 */
        /* <DEDUP_REMOVED lines=24> */
[----:B------:R-:W1:Y:S02]  /*c18d0*/  LDL.LU R32, [R1+0x2850] ;  /* 0x0028500001207983 */ /* 0x000e640000300800 */
[----:B------:R-:W1:Y:S02]  /*c18e0*/  LDL.LU R33, [R1+0x2854] ;  /* 0x0028540001217983 */ /* 0x000e640000300800 */
[----:B------:R-:W1:Y:S01]  /*c18f0*/  LDL.LU R34, [R1+0x2858] ;  /* 0x0028580001227983 */ /* 0x000e620000300800 */
[----:B------:R-:W1:Y:S01]  /*c1900*/  LDL.LU R35, [R1+0x285c] ;  /* 0x00285c0001237983 */ /* 0x000e620000300800 */
[C---:B------:R-:W-:Y:S01]  /*c1910*/  HMMA.1688.F32.TF32 R248, R228.reuse, R208, R148 ;  /* 0x000000d0e4f8723c */ /* 0x040fe20000081094 */
        /* <DEDUP_REMOVED lines=15> */
[----:B------:R-:W4:Y:S03]  /*c1a10*/  LDL.LU R191, [R1+0x27fc] ;  /* 0x0027fc0001bf7983 */ /* 0x000f260000300800 */
[----:B------:R-:W-:Y:S01]  /*c1a20*/  STL.64 [R1+0x6270], R250 ;  /* 0x006270fa01007387 */ /* 0x000fe20000100a00 */
[----:B------:R-:W-:Y:S01]  /*c1a30*/  STL.64 [R1+0x6268], R248 ;  /* 0x006268f801007387 */ /* 0x000fe20000100a00 */
[C---:B--2---:R-:W-:Y:S02]  /*c1a40*/  HMMA.1688.F32.TF32 R240, R228.reuse, R144, R136 ;  /* 0x00000090e4f0723c */ /* 0x044fe40000081088 */
[----:B------:R-:W2:Y:S01]  /*c1a50*/  LDL.LU R136, [R1+0x27c0] ;  /* 0x0027c00001887983 */ /* 0x000ea20000300800 */
[----:B------:R-:W2:Y:S02]  /*c1a60*/  LDL.LU R137, [R1+0x27c4] ;  /* 0x0027c40001897983 */ /* 0x000ea40000300800 */
[----:B------:R-:W2:Y:S02]  /*c1a70*/  LDL.LU R138, [R1+0x27c8] ;  /* 0x0027c800018a7983 */ /* 0x000ea40000300800 */
[----:B------:R-:W2:Y:S01]  /*c1a80*/  LDL.LU R139, [R1+0x27cc] ;  /* 0x0027cc00018b7983 */ /* 0x000ea20000300800 */
[C---:B---3--:R-:W-:Y:S08]  /*c1a90*/  HMMA.1688.F32.TF32 R232, R228.reuse, R140, R84 ;  /* 0x0000008ce4e8723c */ /* 0x048ff00000081054 */
[C---:B-1----:R-:W-:Y:S07]  /*c1aa0*/  HMMA.1688.F32.TF32 R4, R228.reuse, R172, R32 ;  /* 0x000000ace404723c */ /* 0x042fee0000081020 */
[----:B------:R-:W-:Y:S01]  /*c1ab0*/  STL [R1+0x6238], R240 ;  /* 0x006238f001007387 */ /* 0x000fe20000100800 */
[----:B------:R-:W-:Y:S02]  /*c1ac0*/  STL [R1+0x6234], R241 ;  /* 0x006234f101007387 */ /* 0x000fe40000100800 */
[----:B------:R-:W-:Y:S02]  /*c1ad0*/  STL [R1+0x6230], R242 ;  /* 0x006230f201007387 */ /* 0x000fe40000100800 */
[----:B------:R-:W-:Y:S03]  /*c1ae0*/  STL [R1+0x622c], R243 ;  /* 0x00622cf301007387 */ /* 0x000fe60000100800 */
[----:B------:R-:W-:Y:S01]  /*c1af0*/  STL [R1+0x6240], R232 ;  /* 0x006240e801007387 */ /* 0x000fe20000100800 */
[----:B------:R-:W-:Y:S02]  /*c1b00*/  STL [R1+0x623c], R233 ;  /* 0x00623ce901007387 */ /* 0x000fe40000100800 */
[----:B------:R-:W-:Y:S02]  /*c1b10*/  STL [R1+0x6228], R234 ;  /* 0x006228ea01007387 */ /* 0x000fe40000100800 */
[----:B------:R-:W-:Y:S03]  /*c1b20*/  STL [R1+0x6224], R235 ;  /* 0x006224eb01007387 */ /* 0x000fe60000100800 */
[----:B------:R-:W-:Y:S01]  /*c1b30*/  STL [R1+0x6244], R4 ;  /* 0x0062440401007387 */ /* 0x000fe20000100800 */
[----:B------:R-:W-:Y:S02]  /*c1b40*/  STL [R1+0x6220], R5 ;  /* 0x0062200501007387 */ /* 0x000fe40000100800 */
[----:B------:R-:W-:Y:S02]  /*c1b50*/  STL [R1+0x621c], R6 ;  /* 0x00621c0601007387 */ /* 0x000fe40000100800 */
[----:B------:R1:W-:Y:S01]  /*c1b60*/  STL [R1+0x6218], R7 ;  /* 0x0062180701007387 */ /* 0x0003e20000100800 */
[C---:B----4-:R-:W-:Y:S08]  /*c1b70*/  HMMA.1688.F32.TF32 R12, R228.reuse, R108, R92 ;  /* 0x0000006ce40c723c */ /* 0x050ff0000008105c */
[C---:B-1----:R-:W-:Y:S01]  /*c1b80*/  HMMA.1688.F32.TF32 R4, R228.reuse, R112, R148 ;  /* 0x00000070e404723c */ /* 0x042fe20000081094 */
[----:B------:R-:W3:Y:S07]  /*c1b90*/  LDL.LU R148, [R1+0x27b0] ;  /* 0x0027b00001947983 */ /* 0x000eee0000300800 */
[C---:B------:R-:W-:Y:S11]  /*c1ba0*/  HMMA.1688.F32.TF32 R16, R228.reuse, R24, R216 ;  /* 0x00000018e410723c */ /* 0x040ff600000810d8 */
[----:B------:R-:W-:Y:S04]  /*c1bb0*/  @!UPT UIADD3 URZ, URZ, URZ, URZ ;  /* 0x0000003f3f3ff290 */ /* 0x000fe8000fffe03f */
[----:B------:R-:W-:Y:S01]  /*c1bc0*/  STL.64 [R1+0x5d0], R4 ;  /* 0x0005d00401007387 */ /* 0x000fe20000100a00 */
[----:B------:R1:W-:Y:S02]  /*c1bd0*/  STL.64 [R1+0x5d8], R6 ;  /* 0x0005d80601007387 */ /* 0x0003e40000100a00 */
[----:B------:R-:W3:Y:S02]  /*c1be0*/  LDL.LU R149, [R1+0x27b4] ;  /* 0x0027b40001957983 */ /* 0x000ee40000300800 */
[----:B------:R-:W3:Y:S01]  /*c1bf0*/  LDL.LU R150, [R1+0x27b8] ;  /* 0x0027b80001967983 */ /* 0x000ee20000300800 */
[----:B------:R-:W3:Y:S01]  /*c1c00*/  LDL.LU R151, [R1+0x27bc] ;  /* 0x0027bc0001977983 */ /* 0x000ee20000300800 */
[----:B------:R-:W-:Y:S02]  /*c1c10*/  STL.64 [R1+0x5c0], R12 ;  /* 0x0005c00c01007387 */ /* 0x000fe40000100a00 */
[----:B------:R4:W-:Y:S01]  /*c1c20*/  STL.64 [R1+0x5c8], R14 ;  /* 0x0005c80e01007387 */ /* 0x0009e20000100a00 */
[C---:B-1----:R-:W-:Y:S08]  /*c1c30*/  HMMA.1688.F32.TF32 R4, R228.reuse, R104, R100 ;  /* 0x00000068e404723c */ /* 0x042ff00000081064 */
[C---:B----4-:R-:W-:Y:S11]  /*c1c40*/  HMMA.1688.F32.TF32 R12, R228.reuse, R88, R220 ;  /* 0x00000058e40c723c */ /* 0x050ff600000810dc */
[----:B------:R-:W-:Y:S04]  /*c1c50*/  @!UPT UIADD3 URZ, URZ, URZ, URZ ;  /* 0x0000003f3f3ff290 */ /* 0x000fe8000fffe03f */
[----:B------:R-:W-:Y:S01]  /*c1c60*/  STL.64 [R1+0x5b0], R4 ;  /* 0x0005b00401007387 */ /* 0x000fe20000100a00 */
[----:B------:R1:W-:Y:S02]  /*c1c70*/  STL.64 [R1+0x5b8], R6 ;  /* 0x0005b80601007387 */ /* 0x0003e40000100a00 */
[----:B------:R-:W-:Y:S02]  /*c1c80*/  STL.64 [R1+0x5a0], R16 ;  /* 0x0005a01001007387 */ /* 0x000fe40000100a00 */
[----:B------:R-:W-:Y:S03]  /*c1c90*/  STL.64 [R1+0x5a8], R18 ;  /* 0x0005a81201007387 */ /* 0x000fe60000100a00 */
[----:B------:R-:W-:Y:S01]  /*c1ca0*/  STL.64 [R1+0x590], R12 ;  /* 0x0005900c01007387 */ /* 0x000fe20000100a00 */
[----:B------:R4:W-:Y:S01]  /*c1cb0*/  STL.64 [R1+0x598], R14 ;  /* 0x0005980e01007387 */ /* 0x0009e20000100a00 */
[C---:B-1----:R-:W-:Y:S08]  /*c1cc0*/  HMMA.1688.F32.TF32 R4, R228.reuse, R96, R188 ;  /* 0x00000060e404723c */ /* 0x042ff000000810bc */
[C---:B----4-:R-:W-:Y:S08]  /*c1cd0*/  HMMA.1688.F32.TF32 R12, R228.reuse, R184, R132 ;  /* 0x000000b8e40c723c */ /* 0x050ff00000081084 */
[----:B------:R-:W-:Y:S07]  /*c1ce0*/  HMMA.1688.F32.TF32 R16, R228, R20, R128 ;  /* 0x00000014e410723c */ /* 0x000fee0000081080 */
[----:B------:R1:W-:Y:S09]  /*c1cf0*/  STL.64 [R1+0x580], R4 ;  /* 0x0005800401007387 */ /* 0x0003f20000100a00 */
[----:B------:R-:W-:Y:S01]  /*c1d00*/  MOV R240, R15 ;  /* 0x0000000f00f07202 */ /* 0x000fe20000000f00 */
[----:B------:R-:W-:Y:S01]  /*c1d10*/  IMAD.MOV.U32 R233, RZ, RZ, R14 ;  /* 0x000000ffffe97224 */ /* 0x000fe200078e000e */
[----:B------:R-:W-:Y:S01]  /*c1d20*/  STL.64 [R1+0x588], R6 ;  /* 0x0005880601007387 */ /* 0x000fe20000100a00 */
[----:B------:R-:W-:-:S04]  /*c1d30*/  IMAD.MOV.U32 R232, RZ, RZ, R13 ;  /* 0x000000ffffe87224 */ /* 0x000fc800078e000d */
[----:B------:R-:W-:Y:S02]  /*c1d40*/  STL.64 [R1+0x570], R16 ;  /* 0x0005701001007387 */ /* 0x000fe40000100a00 */
[----:B------:R-:W-:Y:S01]  /*c1d50*/  STL.64 [R1+0x578], R18 ;  /* 0x0005781201007387 */ /* 0x000fe20000100a00 */
[----:B------:R-:W-:Y:S01]  /*c1d60*/  STL [R1+0x6254], R240 ;  /* 0x006254f001007387 */ /* 0x000fe20000100800 */
[----:B------:R-:W-:Y:S01]  /*c1d70*/  STL [R1+0x6250], R233 ;  /* 0x006250e901007387 */ /* 0x000fe20000100800 */
[----:B-1----:R-:W-:Y:S02]  /*c1d80*/  MOV R4, R12 ;  /* 0x0000000c00047202 */ /* 0x002fe40000000f00 */
[----:B------:R-:W-:Y:S04]  /*c1d90*/  STL [R1+0x624c], R232 ;  /* 0x00624ce801007387 */ /* 0x000fe80000100800 */
[----:B------:R2:W-:Y:S01]  /*c1da0*/  STL [R1+0x6248], R4 ;  /* 0x0062480401007387 */ /* 0x0005e20000100800 */
[----:B------:R-:W4:Y:S01]  /*c1db0*/  LDL.LU R220, [R1+0x27a0] ;  /* 0x0027a00001dc7983 */ /* 0x000f220000300800 */
[C---:B--2---:R-:W-:Y:S11]  /*c1dc0*/  HMMA.1688.F32.TF32 R4, R228.reuse, R204, R136 ;  /* 0x000000cce404723c */ /* 0x044ff60000081088 */
[----:B------:R-:W-:Y:S11]  /*c1dd0*/  @!UPT UIADD3 URZ, URZ, URZ, URZ ;  /* 0x0000003f3f3ff290 */ /* 0x000ff6000fffe03f */
[----:B------:R-:W-:Y:S01]  /*c1de0*/  @!UPT UIADD3 URZ, URZ, URZ, URZ ;  /* 0x0000003f3f3ff290 */ /* 0x000fe2000fffe03f */
[----:B------:R-:W-:Y:S01]  /*c1df0*/  STL.64 [R1+0x550], R4 ;  /* 0x0005500401007387 */ /* 0x000fe20000100a00 */
        /* <DEDUP_REMOVED lines=16> */
[----:B---3--:R-:W-:Y:S03]  /*c1f00*/  HMMA.1688.F32.TF32 R4, R228, R176, R148 ;  /* 0x000000b0e404723c */ /* 0x008fe60000081094 */
[----:B------:R-:W3:Y:S01]  /*c1f10*/  LDL.LU R148, [R1+0x13c0] ;  /* 0x0013c00001947983 */ /* 0x000ee20000300800 */
[----:B------:R-:W3:Y:S02]  /*c1f20*/  LDL.LU R149, [R1+0x13c4] ;  /* 0x0013c40001957983 */ /* 0x000ee40000300800 */
[----:B------:R-:W3:Y:S02]  /*c1f30*/  LDL.LU R150, [R1+0x13c8] ;  /* 0x0013c80001967983 */ /* 0x000ee40000300800 */
[----:B------:R-:W3:Y:S01]  /*c1f40*/  LDL.LU R151, [R1+0x13cc] ;  /* 0x0013cc0001977983 */ /* 0x000ee20000300800 */
[----:B------:R-:W3:Y:S01]  /*c1f50*/  LDL.LU R136, [R1+0x2760] ;  /* 0x0027600001887983 */ /* 0x000ee20000300800 */
[----:B------:R-:W3:Y:S02]  /*c1f60*/  LDL.LU R137, [R1+0x2764] ;  /* 0x0027640001897983 */ /* 0x000ee40000300800 */
[----:B------:R-:W3:Y:S02]  /*c1f70*/  LDL.LU R138, [R1+0x2768] ;  /* 0x00276800018a7983 */ /* 0x000ee40000300800 */
[----:B------:R-:W3:Y:S10]  /*c1f80*/  LDL.LU R139, [R1+0x276c] ;  /* 0x00276c00018b7983 */ /* 0x000ef40000300800 */
[----:B------:R-:W-:Y:S01]  /*c1f90*/  MOV R240, R4 ;  /* 0x0000000400f07202 */ /* 0x000fe20000000f00 */
[----:B------:R-:W-:-:S02]  /*c1fa0*/  MOV R4, R7 ;  /* 0x0000000700047202 */ /* 0x000fc40000000f00 */
[----:B------:R-:W-:Y:S02]  /*c1fb0*/  IMAD.MOV.U32 R233, RZ, RZ, R5 ;  /* 0x000000ffffe97224 */ /* 0x000fe400078e0005 */
[----:B------:R-:W-:Y:S01]  /*c1fc0*/  IMAD.MOV.U32 R232, RZ, RZ, R6 ;  /* 0x000000ffffe87224 */ /* 0x000fe200078e0006 */
[----:B------:R4:W-:Y:S04]  /*c1fd0*/  STL [R1+0x6264], R4 ;  /* 0x0062640401007387 */ /* 0x0009e80000100800 */
[----:B------:R-:W-:Y:S02]  /*c1fe0*/  STL [R1+0x6260], R232 ;  /* 0x006260e801007387 */ /* 0x000fe40000100800 */
[----:B------:R-:W-:Y:S02]  /*c1ff0*/  STL [R1+0x625c], R240 ;  /* 0x00625cf001007387 */ /* 0x000fe40000100800 */
[----:B------:R-:W-:Y:S01]  /*c2000*/  STL [R1+0x6258], R233 ;  /* 0x006258e901007387 */ /* 0x000fe20000100800 */
[C---:B----4-:R-:W-:Y:S08]  /*c2010*/  HMMA.1688.F32.TF32 R4, R228.reuse, R196, R220 ;  /* 0x000000c4e404723c */ /* 0x050ff000000810dc */
[C---:B--2---:R-:W-:Y:S11]  /*c2020*/  HMMA.1688.F32.TF32 R12, R228.reuse, R120, R128 ;  /* 0x00000078e40c723c */ /* 0x044ff60000081080 */
[----:B------:R-:W-:Y:S04]  /*c2030*/  @!UPT UIADD3 URZ, URZ, URZ, URZ ;  /* 0x0000003f3f3ff290 */ /* 0x000fe8000fffe03f */
[----:B------:R-:W-:Y:S01]  /*c2040*/  STL.64 [R1+0x530], R4 ;  /* 0x0005300401007387 */ /* 0x000fe20000100a00 */
[----:B------:R1:W-:Y:S02]  /*c2050*/  STL.64 [R1+0x538], R6 ;  /* 0x0005380601007387 */ /* 0x0003e40000100a00 */
[----:B-1----:R-:W-:Y:S06]  /*c2060*/  HMMA.1688.F32.TF32 R4, R228, R180, R188 ;  /* 0x000000b4e404723c */ /* 0x002fec00000810bc */
[----:B------:R-:W-:Y:S11]  /*c2070*/  IMAD.MOV.U32 R240, RZ, RZ, R14 ;  /* 0x000000fffff07224 */ /* 0x000ff600078e000e */
[----:B------:R-:W-:Y:S07]  /*c2080*/  @!UPT UIADD3 URZ, URZ, URZ, URZ ;  /* 0x0000003f3f3ff290 */ /* 0x000fee000fffe03f */
[----:B------:R-:W-:Y:S01]  /*c2090*/  MOV R242, R5 ;  /* 0x0000000500f27202 */ /* 0x000fe20000000f00 */
[----:B------:R-:W-:Y:S02]  /*c20a0*/  IMAD.MOV.U32 R243, RZ, RZ, R6 ;  /* 0x000000fffff37224 */ /* 0x000fe400078e0006 */
[----:B------:R-:W-:-:S03]  /*c20b0*/  IMAD.MOV.U32 R241, RZ, RZ, R4 ;  /* 0x000000fffff17224 */ /* 0x000fc600078e0004 */
[----:B------:R-:W-:Y:S02]  /*c20c0*/  STL.64 [R1+0x6280], R242 ;  /* 0x006280f201007387 */ /* 0x000fe40000100a00 */
[----:B------:R1:W-:Y:S02]  /*c20d0*/  STL.64 [R1+0x6278], R240 ;  /* 0x006278f001007387 */ /* 0x0003e40000100a00 */
[----:B-1----:R-:W3:Y:S01]  /*c20e0*/  LDL.LU.64 R240, [R1+0x15c0] ;  /* 0x0015c00001f07983 */ /* 0x002ee20000300a00 */
[----:B------:R-:W-:Y:S01]  /*c20f0*/  IMAD.MOV.U32 R4, RZ, RZ, R12 ;  /* 0x000000ffff047224 */ /* 0x000fe200078e000c */
[----:B------:R-:W-:Y:S01]  /*c2100*/  MOV R232, R13 ;  /* 0x0000000d00e87202 */ /* 0x000fe20000000f00 */
[----:B------:R-:W-:Y:S02]  /*c2110*/  IMAD.MOV.U32 R233, RZ, RZ, R15 ;  /* 0x000000ffffe97224 */ /* 0x000fe400078e000f */
[----:B------:R-:W-:Y:S01]  /*c2120*/  IMAD.MOV.U32 R234, RZ, RZ, R7 ;  /* 0x000000ffffea7224 */ /* 0x000fe200078e0007 */
[----:B------:R-:W-:Y:S01]  /*c2130*/  HMMA.1688.F32.TF32 R12, R228, R116, R132 ;  /* 0x00000074e40c723c */ /* 0x000fe20000081084 */
[----:B------:R-:W2:Y:S01]  /*c2140*/  LDL.64 R242, [R1+0x15c8] ;  /* 0x0015c80001f27983 */ /* 0x000ea20000100a00 */
[----:B------:R-:W-:-:S02]  /*c2150*/  IMAD.MOV.U32 R248, RZ, RZ, R9 ;  /* 0x000000fffff87224 */ /* 0x000fc400078e0009 */
[----:B------:R-:W-:Y:S11]  /*c2160*/  IMAD.MOV.U32 R249, RZ, RZ, R8 ;  /* 0x000000fffff97224 */ /* 0x000ff600078e0008 */
[----:B------:R-:W-:Y:S09]  /*c2170*/  @!UPT UIADD3 URZ, URZ, URZ, URZ ;  /* 0x0000003f3f3ff290 */ /* 0x000ff2000fffe03f */
[----:B------:R-:W-:Y:S01]  /*c2180*/  IMAD.MOV.U32 R6, RZ, RZ, R14 ;  /* 0x000000ffff067224 */ /* 0x000fe200078e000e */
[----:B------:R-:W-:Y:S01]  /*c2190*/  MOV R7, R15 ;  /* 0x0000000f00077202 */ /* 0x000fe20000000f00 */
[----:B------:R-:W-:Y:S01]  /*c21a0*/  IMAD.MOV.U32 R5, RZ, RZ, R13 ;  /* 0x000000ffff057224 */ /* 0x000fe200078e000d */
[----:B------:R-:W-:Y:S02]  /*c21b0*/  MOV R235, R12 ;  /* 0x0000000c00eb7202 */ /* 0x000fe40000000f00 */
[----:B------:R-:W-:Y:S01]  /*c21c0*/  MOV R9, R120 ;  /* 0x0000007800097202 */ /* 0x000fe20000000f00 */
[----:B------:R-:W-:Y:S01]  /*c21d0*/  IMAD.MOV.U32 R8, RZ, RZ, R121 ;  /* 0x000000ffff087224 */ /* 0x000fe200078e0079 */
[----:B------:R-:W-:Y:S01]  /*c21e0*/  STL.64 [R1+0x62a0], R6 ;  /* 0x0062a00601007387 */ /* 0x000fe20000100a00 */
[----:B------:R3:W-:Y:S02]  /*c21f0*/  STL.64 [R1+0x6298], R4 ;  /* 0x0062980401007387 */ /* 0x0007e40000100a00 */
[----:B------:R-:W-:Y:S02]  /*c2200*/  STL.64 [R1+0x6290], R234 ;  /* 0x006290ea01007387 */ /* 0x000fe40000100a00 */
[----:B------:R-:W-:Y:S02]  /*c2210*/  STL.64 [R1+0x6288], R232 ;  /* 0x006288e801007387 */ /* 0x000fe40000100a00 */
[----:B------:R-:W-:Y:S01]  /*c2220*/  IMAD.MOV.U32 R27, RZ, RZ, R122 ;  /* 0x000000ffff1b7224 */ /* 0x000fe200078e007a */
[----:B------:R-:W-:Y:S01]  /*c2230*/  MOV R26, R123 ;  /* 0x0000007b001a7202 */ /* 0x000fe20000000f00 */
[----:B------:R-:W-:-:S02]  /*c2240*/  IMAD.MOV.U32 R17, RZ, RZ, R196 ;  /* 0x000000ffff117224 */ /* 0x000fc400078e00c4 */
[----:B------:R-:W-:Y:S01]  /*c2250*/  IMAD.MOV.U32 R16, RZ, RZ, R197 ;  /* 0x000000ffff107224 */ /* 0x000fe200078e00c5 */
[----:B------:R-:W-:Y:S04]  /*c2260*/  LDS R12, [R2+0x10400] ;  /* 0x01040000020c7984 */ /* 0x000fe80000000800 */
[----:B------:R-:W-:Y:S04]  /*c2270*/  LDS R14, [R2+0x12400] ;  /* 0x01240000020e7984 */ /* 0x000fe80000000800 */
[----:B------:R-:W-:Y:S04]  /*c2280*/  LDS R13, [R0+0x10400] ;  /* 0x01040000000d7984 */ /* 0x000fe80000000800 */
[----:B------:R-:W1:Y:S01]  /*c2290*/  LDS R15, [R0+0x12400] ;  /* 0x01240000000f7984 */ /* 0x000e620000000800 */
[C---:B---3--:R-:W-:Y:S08]  /*c22a0*/  HMMA.1688.F32.TF32 R4, R228.reuse, R240, R136 ;  /* 0x000000f0e404723c */ /* 0x048ff00000081088 */
[----:B------:R-:W-:Y:S01]  /*c22b0*/  HMMA.1688.F32.TF32 R228, R228, R248, R148 ;  /* 0x000000f8e4e4723c */ /* 0x000fe20000081094 */
[----:B------:R-:W3:Y:S01]  /*c22c0*/  LDL.LU R148, [R1+0x2620] ;  /* 0x0026200001947983 */ /* 0x000ee20000300800 */
[----:B------:R-:W-:-:S02]  /*c22d0*/  IMAD.MOV.U32 R138, RZ, RZ, R236 ;  /* 0x000000ffff8a7224 */ /* 0x000fc400078e00ec */
[----:B------:R-:W-:-:S11]  /*c22e0*/  IMAD.MOV.U32 R139, RZ, RZ, R252 ;  /* 0x000000ffff8b7224 */ /* 0x000fd600078e00fc */
[----:B------:R-:W-:Y:S01]  /*c22f0*/  STL.64 [R1+0xe0], R4 ;  /* 0x0000e00401007387 */ /* 0x000fe20000100a00 */
[----:B------:R-:W-:Y:S02]  /*c2300*/  STL.64 [R1+0xe8], R6 ;  /* 0x0000e80601007387 */ /* 0x000fe40000100a00 */
[----:B------:R-:W3:Y:S02]  /*c2310*/  LDL.LU R149, [R1+0x2624] ;  /* 0x0026240001957983 */ /* 0x000ee40000300800 */
[----:B------:R-:W3:Y:S01]  /*c2320*/  LDL.LU R150, [R1+0x2628] ;  /* 0x0026280001967983 */ /* 0x000ee20000300800 */
[----:B------:R-:W3:Y:S01]  /*c2330*/  LDL.LU R151, [R1+0x262c] ;  /* 0x00262c0001977983 */ /* 0x000ee20000300800 */
        /* <DEDUP_REMOVED lines=74> */
[----:B------:R-:W-:Y:S01]  /*c27e0*/  STL.64 [R1+0x60d0], R230 ;  /* 0x0060d0e601007387 */ /* 0x000fe20000100a00 */
[----:B------:R1:W-:Y:S02]  /*c27f0*/  STL.64 [R1+0x60c8], R228 ;  /* 0x0060c8e401007387 */ /* 0x0003e40000100a00 */
[----:B-1----:R-:W-:-:S02]  /*c2800*/  IMAD.MOV.U32 R228, RZ, RZ, R17 ;  /* 0x000000ffffe47224 */ /* 0x002fc400078e0011 */
[----:B------:R-:W-:Y:S01]  /*c2810*/  IMAD.MOV.U32 R229, RZ, RZ, R16 ;  /* 0x000000ffffe57224 */ /* 0x000fe200078e0010 */
[C---:B--2---:R-:W-:Y:S08]  /*c2820*/  HMMA.1688.F32.TF32 R4, R224.reuse, R200, R60 ;  /* 0x000000c8e004723c */ /* 0x044ff0000008103c */
[C---:B---3--:R-:W-:Y:S08]  /*c2830*/  HMMA.1688.F32.TF32 R36, R224.reuse, R212, R56 ;  /* 0x000000d4e024723c */ /* 0x048ff00000081038 */
[----:B------:R-:W-:Y:S07]  /*c2840*/  HMMA.1688.F32.TF32 R40, R224, R192, R64 ;  /* 0x000000c0e028723c */ /* 0x000fee0000081040 */
[----:B------:R-:W-:Y:S08]  /*c2850*/  STL [R1+0x13d4], R5 ;  /* 0x0013d40501007387 */ /* 0x000ff00000100800 */
[----:B------:R-:W-:Y:S01]  /*c2860*/  STL.64 [R1+0x13c0], R36 ;  /* 0x0013c02401007387 */ /* 0x000fe20000100a00 */
[----:B------:R-:W-:Y:S02]  /*c2870*/  STL.64 [R1+0x13c8], R38 ;  /* 0x0013c82601007387 */ /* 0x000fe40000100a00 */
[----:B------:R4:W-:Y:S02]  /*c2880*/  STL.64 [R1+0x13d8], R6 ;  /* 0x0013d80601007387 */ /* 0x0009e40000100a00 */
[----:B------:R-:W-:-:S02]  /*c2890*/  IMAD.MOV.U32 R245, RZ, RZ, R4 ;  /* 0x000000fffff57224 */ /* 0x000fc400078e0004 */
[C---:B----4-:R-:W-:Y:S08]  /*c28a0*/  HMMA.1688.F32.TF32 R4, R224.reuse, R28, R76 ;  /* 0x0000001ce004723c */ /* 0x050ff0000008104c */
[C---:B------:R-:W-:Y:S01]  /*c28b0*/  HMMA.1688.F32.TF32 R36, R224.reuse, R124, R80 ;  /* 0x0000007ce024723c */ /* 0x040fe20000081050 */
[----:B------:R-:W-:Y:S01]  /*c28c0*/  STL.64 [R1+0x15f0], R40 ;  /* 0x0015f02801007387 */ /* 0x000fe20000100a00 */
[----:B------:R1:W-:Y:S06]  /*c28d0*/  STL.64 [R1+0x15f8], R42 ;  /* 0x0015f82a01007387 */ /* 0x0003ec0000100a00 */
[C---:B-1----:R-:W-:Y:S07]  /*c28e0*/  HMMA.1688.F32.TF32 R40, R224.reuse, R168, R84 ;  /* 0x000000a8e028723c */ /* 0x042fee0000081054 */
[----:B------:R-:W-:Y:S01]  /*c28f0*/  STL.64 [R1+0x1610], R4 ;  /* 0x0016100401007387 */ /* 0x000fe20000100a00 */
[----:B------:R1:W-:Y:S02]  /*c2900*/  STL.64 [R1+0x1618], R6 ;  /* 0x0016180601007387 */ /* 0x0003e40000100a00 */
[C---:B-1----:R-:W-:Y:S05]  /*c2910*/  HMMA.1688.F32.TF32 R4, R224.reuse, R164, R32 ;  /* 0x000000a4e004723c */ /* 0x042fea0000081020 */
[----:B------:R-:W-:Y:S01]  /*c2920*/  STL.64 [R1+0x1630], R36 ;  /* 0x0016302401007387 */ /* 0x000fe20000100a00 */
[----:B------:R1:W-:Y:S07]  /*c2930*/  STL.64 [R1+0x1638], R38 ;  /* 0x0016382601007387 */ /* 0x0003ee0000100a00 */
[----:B------:R-:W-:Y:S02]  /*c2940*/  STL.64 [R1+0x1650], R40 ;  /* 0x0016502801007387 */ /* 0x000fe40000100a00 */
[----:B------:R-:W-:Y:S01]  /*c2950*/  STL.64 [R1+0x1658], R42 ;  /* 0x0016582a01007387 */ /* 0x000fe20000100a00 */
[C---:B------:R-:W-:Y:S08]  /*c2960*/  HMMA.1688.F32.TF32 R32, R224.reuse, R156, R100 ;  /* 0x0000009ce020723c */ /* 0x040ff00000081064 */
[C---:B------:R-:W-:Y:S08]  /*c2970*/  HMMA.1688.F32.TF32 R16, R224.reuse, R68, R216 ;  /* 0x00000044e010723c */ /* 0x040ff000000810d8 */
[C---:B-1----:R-:W-:Y:S01]  /*c2980*/  HMMA.1688.F32.TF32 R36, R224.reuse, R160, R92 ;  /* 0x000000a0e024723c */ /* 0x042fe2000008105c */
[----:B------:R-:W-:Y:S01]  /*c2990*/  STL.64 [R1+0x1670], R4 ;  /* 0x0016700401007387 */ /* 0x000fe20000100a00 */
[----:B------:R1:W-:Y:S06]  /*c29a0*/  STL.64 [R1+0x1678], R6 ;  /* 0x0016780601007387 */ /* 0x0003ec0000100a00 */
[C---:B-1----:R-:W-:Y:S11]  /*c29b0*/  HMMA.1688.F32.TF32 R4, R224.reuse, R152, R196 ;  /* 0x00000098e004723c */ /* 0x042ff600000810c4 */
[----:B------:R-:W-:Y:S04]  /*c29c0*/  @!UPT UIADD3 URZ, URZ, URZ, URZ ;  /* 0x0000003f3f3ff290 */ /* 0x000fe8000fffe03f */
[----:B------:R-:W-:Y:S01]  /*c29d0*/  STL.64 [R1+0x1690], R36 ;  /* 0x0016902401007387 */ /* 0x000fe20000100a00 */
[----:B------:R1:W-:Y:S02]  /*c29e0*/  STL.64 [R1+0x1698], R38 ;  /* 0x0016982601007387 */ /* 0x0003e40000100a00 */
[C---:B-1----:R-:W-:Y:S05]  /*c29f0*/  HMMA.1688.F32.TF32 R36, R224.reuse, R72, R220 ;  /* 0x00000048e024723c */ /* 0x042fea00000810dc */
[----:B------:R-:W-:Y:S01]  /*c2a00*/  STL.64 [R1+0x19c0], R4 ;  /* 0x0019c00401007387 */ /* 0x000fe20000100a00 */
[----:B------:R-:W-:Y:S02]  /*c2a10*/  STL.64 [R1+0x1950], R32 ;  /* 0x0019502001007387 */ /* 0x000fe40000100a00 */
[----:B------:R1:W-:Y:S02]  /*c2a20*/  STL.64 [R1+0x1958], R34 ;  /* 0x0019582201007387 */ /* 0x0003e40000100a00 */
[----:B------:R-:W-:Y:S01]  /*c2a30*/  STL [R1+0x19c8], R6 ;  /* 0x0019c80601007387 */ /* 0x000fe20000100800 */
[----:B------:R-:W2:Y:S01]  /*c2a40*/  LDL.LU.64 R232, [R1+0x15b0] ;  /* 0x0015b00001e87983 */ /* 0x000ea20000300a00 */
[----:B------:R-:W3:Y:S02]  /*c2a50*/  LDL.64 R234, [R1+0x15b8] ;  /* 0x0015b80001ea7983 */ /* 0x000ee40000100a00 */
[----:B------:R-:W-:Y:S02]  /*c2a60*/  STL.64 [R1+0x1a10], R16 ;  /* 0x001a101001007387 */ /* 0x000fe40000100a00 */
[----:B------:R4:W-:Y:S01]  /*c2a70*/  STL.64 [R1+0x1a18], R18 ;  /* 0x001a181201007387 */ /* 0x0009e20000100a00 */
[C---:B-1----:R-:W-:Y:S08]  /*c2a80*/  HMMA.1688.F32.TF32 R32, R224.reuse, R208, R188 ;  /* 0x000000d0e020723c */ /* 0x042ff000000810bc */
[C---:B----4-:R-:W-:Y:S01]  /*c2a90*/  HMMA.1688.F32.TF32 R16, R224.reuse, R144, R180 ;  /* 0x00000090e010723c */ /* 0x050fe200000810b4 */
[----:B------:R-:W-:Y:S01]  /*c2aa0*/  MOV R130, R252 ;  /* 0x000000fc00827202 */ /* 0x000fe20000000f00 */
[----:B------:R-:W-:Y:S01]  /*c2ab0*/  IMAD.MOV.U32 R131, RZ, RZ, R236 ;  /* 0x000000ffff837224 */ /* 0x000fe200078e00ec */
[----:B------:R-:W-:Y:S01]  /*c2ac0*/  STL.64 [R1+0x1a30], R36 ;  /* 0x001a302401007387 */ /* 0x000fe20000100a00 */
[----:B------:R1:W-:Y:S04]  /*c2ad0*/  STL.64 [R1+0x1a38], R38 ;  /* 0x001a382601007387 */ /* 0x0003e80000100a00 */
        /* <DEDUP_REMOVED lines=16> */
[----:B------:R-:W-:Y:S01]  /*c2be0*/  STL.64 [R1+0x1b40], R36 ;  /* 0x001b402401007387 */ /* 0x000fe20000100a00 */
[----:B------:R-:W-:Y:S05]  /*c2bf0*/  STL.64 [R1+0x1b48], R38 ;  /* 0x001b482601007387 */ /* 0x000fea0000100a00 */
[----:B------:R-:W-:Y:S01]  /*c2c00*/  MOV R149, R247 ;  /* 0x000000f700957202 */ /* 0x000fe20000000f00 */
[----:B------:R-:W-:-:S02]  /*c2c10*/  IMAD.MOV.U32 R150, RZ, RZ, R246 ;  /* 0x000000ffff967224 */ /* 0x000fc400078e00f6 */
[----:B------:R-:W-:Y:S11]  /*c2c20*/  IMAD.MOV.U32 R151, RZ, RZ, R244 ;  /* 0x000000ffff977224 */ /* 0x000ff600078e00f4 */
[----:B------:R-:W-:Y:S02]  /*c2c30*/  @!UPT UIADD3 URZ, URZ, URZ, URZ ;  /* 0x0000003f3f3ff290 */ /* 0x000fe4000fffe03f */
[----:B------:R-:W-:Y:S01]  /*c2c40*/  STL.64 [R1+0x1b60], R16 ;  /* 0x001b601001007387 */ /* 0x000fe20000100a00 */
[----:B------:R1:W-:Y:S02]  /*c2c50*/  STL.64 [R1+0x1b50], R32 ;  /* 0x001b502001007387 */ /* 0x0003e40000100a00 */
[----:B------:R4:W-:Y:S02]  /*c2c60*/  STL.64 [R1+0x1b58], R34 ;  /* 0x001b582201007387 */ /* 0x0009e40000100a00 */
[----:B------:R1:W-:Y:S01]  /*c2c70*/  STL [R1+0x1b68], R18 ;  /* 0x001b681201007387 */ /* 0x0003e20000100800 */
[----:B------:R-:W2:Y:S01]  /*c2c80*/  LDL.LU R148, [R1+0x24c0] ;  /* 0x0024c00001947983 */ /* 0x000ea20000300800 */
[----:B------:R-:W2:Y:S02]  /*c2c90*/  LDL.LU R247, [R1+0x682c] ;  /* 0x00682c0001f77983 */ /* 0x000ea40000300800 */
[----:B------:R-:W3:Y:S02]  /*c2ca0*/  LDL.LU R246, [R1+0x6828] ;  /* 0x0068280001f67983 */ /* 0x000ee40000300800 */
[----:B------:R-:W4:Y:S01]  /*c2cb0*/  LDL.LU R244, [R1+0x6824] ;  /* 0x0068240001f47983 */ /* 0x000f220000300800 */
[----:B------:R-:W-:Y:S01]  /*c2cc0*/  MOV R136, R3 ;  /* 0x0000000300887202 */ /* 0x000fe20000000f00 */
[----:B------:R-:W-:Y:S01]  /*c2cd0*/  IMAD.MOV.U32 R137, RZ, RZ, R237 ;  /* 0x000000ffff897224 */ /* 0x000fe200078e00ed */
[----:B------:R-:W4:Y:S01]  /*c2ce0*/  LDL.LU R3, [R1+0x6820] ;  /* 0x0068200001037983 */ /* 0x000f220000300800 */
[----:B------:R-:W4:Y:S02]  /*c2cf0*/  LDL.LU R237, [R1+0x681c] ;  /* 0x00681c0001ed7983 */ /* 0x000f240000300800 */
[----:B------:R-:W-:Y:S01]  /*c2d00*/  IMAD.MOV.U32 R138, RZ, RZ, R238 ;  /* 0x000000ffff8a7224 */ /* 0x000fe200078e00ee */
[----:B------:R-:W-:Y:S01]  /*c2d10*/  MOV R139, R239 ;  /* 0x000000ef008b7202 */ /* 0x000fe20000000f00 */
[----:B------:R-:W4:Y:S01]  /*c2d20*/  LDL.LU R238, [R1+0x6818] ;  /* 0x0068180001ee7983 */ /* 0x000f220000300800 */
[----:B------:R-:W4:Y:S02]  /*c2d30*/  LDL.LU R239, [R1+0x6814] ;  /* 0x0068140001ef7983 */ /* 0x000f240000300800 */
[----:B------:R-:W4:Y:S01]  /*c2d40*/  LDL.LU R132, [R1+0x24e0] ;  /* 0x0024e00001847983 */ /* 0x000f220000300800 */
[----:B--2---:R-:W-:Y:S01]  /*c2d50*/  MOV R135, R247 ;  /* 0x000000f700877202 */ /* 0x004fe20000000f00 */
[----:B---3--:R-:W-:-:S02]  /*c2d60*/  IMAD.MOV.U32 R134, RZ, RZ, R246 ;  /* 0x000000ffff867224 */ /* 0x008fc400078e00f6 */
[----:B----4-:R-:W-:Y:S02]  /*c2d70*/  IMAD.MOV.U32 R133, RZ, RZ, R244 ;  /* 0x000000ffff857224 */ /* 0x010fe400078e00f4 */
[----:B------:R-:W2:Y:S01]  /*c2d80*/  LDL.LU R244, [R1+0x6810] ;  /* 0x0068100001f47983 */ /* 0x000ea20000300800 */
[----:B------:R-:W3:Y:S02]  /*c2d90*/  LDL.LU R246, [R1+0x680c] ;  /* 0x00680c0001f67983 */ /* 0x000ee40000300800 */
        /* <DEDUP_REMOVED lines=25> */
[----:B-1----:R-:W4:Y:S01]  /*c2f30*/  LDL.LU R32, [R1+0x25e0] ;  /* 0x0025e00001207983 */ /* 0x002f220000300800 */
        /* <DEDUP_REMOVED lines=23> */
[----:B------:R-:W4:Y:S02]  /*c30b0*/  LDL.LU R120, [R1+0x2510] ;  /* 0x0025100001787983 */ /* 0x000f240000300800 */
[----:B------:R-:W-:-:S02]  /*c30c0*/  IMAD.MOV.U32 R252, RZ, RZ, R19 ;  /* 0x000000fffffc7224 */ /* 0x000fc400078e0013 */
[----:B------:R-:W-:Y:S01]  /*c30d0*/  IMAD.MOV.U32 R131, RZ, RZ, R3 ;  /* 0x000000ffff837224 */ /* 0x000fe200078e0003 */
[----:B------:R-:W-:Y:S01]  /*c30e0*/  MOV R4, R11 ;  /* 0x0000000b00047202 */ /* 0x000fe20000000f00 */
[----:B------:R-:W-:Y:S02]  /*c30f0*/  IMAD.MOV.U32 R5, RZ, RZ, R10 ;  /* 0x000000ffff057224 */ /* 0x000fe400078e000a */
[----:B------:R-:W-:Y:S02]  /*c3100*/  IMAD.MOV.U32 R128, RZ, RZ, R239 ;  /* 0x000000ffff807224 */ /* 0x000fe400078e00ef */
[----:B------:R-:W-:Y:S01]  /*c3110*/  IMAD.MOV.U32 R129, RZ, RZ, R238 ;  /* 0x000000ffff817224 */ /* 0x000fe200078e00ee */
[----:B------:R-:W-:Y:S02]  /*c3120*/  MOV R130, R237 ;  /* 0x000000ed00827202 */ /* 0x000fe40000000f00 */
[----:B------:R-:W-:Y:S01]  /*c3130*/  MOV R236, R7 ;  /* 0x0000000700ec7202 */ /* 0x000fe20000000f00 */
[----:B------:R-:W-:-:S02]  /*c3140*/  IMAD.MOV.U32 R7, RZ, RZ, R176 ;  /* 0x000000ffff077224 */ /* 0x000fc400078e00b0 */
[----:B------:R-:W-:Y:S01]  /*c3150*/  IMAD.MOV.U32 R6, RZ, RZ, R177 ;  /* 0x000000ffff067224 */ /* 0x000fe200078e00b1 */
[----:B--2---:R-:W-:Y:S01]  /*c3160*/  MOV R123, R244 ;  /* 0x000000f4007b7202 */ /* 0x004fe20000000f00 */
[----:B---3--:R-:W-:Y:S02]  /*c3170*/  IMAD.MOV.U32 R122, RZ, RZ, R246 ;  /* 0x000000ffff7a7224 */ /* 0x008fe400078e00f6 */
[----:B----4-:R-:W-:Y:S01]  /*c3180*/  IMAD.MOV.U32 R121, RZ, RZ, R247 ;  /* 0x000000ffff797224 */ /* 0x010fe200078e00f7 */
[C---:B------:R-:W-:Y:S11]  /*c3190*/  HMMA.1688.F32.TF32 R16, R224.reuse, R88, R76 ;  /* 0x00000058e010723c */ /* 0x040ff6000008104c */
[----:B------:R-:W-:Y:S11]  /*c31a0*/  @!UPT UIADD3 URZ, URZ, URZ, URZ ;  /* 0x0000003f3f3ff290 */ /* 0x000ff6000fffe03f */
[----:B------:R-:W-:Y:S02]  /*c31b0*/  @!UPT UIADD3 URZ, URZ, URZ, URZ ;  /* 0x0000003f3f3ff290 */ /* 0x000fe4000fffe03f */
[----:B------:R-:W-:Y:S02]  /*c31c0*/  IMAD.MOV.U32 R247, RZ, RZ, R18 ;  /* 0x000000fffff77224 */ /* 0x000fe400078e0012 */
[----:B------:R-:W-:Y:S02]  /*c31d0*/  IMAD.MOV.U32 R246, RZ, RZ, R19 ;  /* 0x000000fffff67224 */ /* 0x000fe400078e0013 */
[----:B------:R-:W-:Y:S01]  /*c31e0*/  IMAD.MOV.U32 R244, RZ, RZ, R16 ;  /* 0x000000fffff47224 */ /* 0x000fe200078e0010 */
[----:B------:R-:W-:Y:S02]  /*c31f0*/  MOV R3, R17 ;  /* 0x0000001100037202 */ /* 0x000fe40000000f00 */
[----:B------:R-:W-:Y:S01]  /*c3200*/  HMMA.1688.F32.TF32 R16, R224, R96, R80 ;  /* 0x00000060e010723c */ /* 0x000fe20000081050 */
[----:B------:R-:W-:Y:S01]  /*c3210*/  STL.64 [R1+0x60e0], R246 ;  /* 0x0060e0f601007387 */ /* 0x000fe20000100a00 */
[----:B------:R1:W-:Y:S02]  /*c3220*/  STL.64 [R1+0x60d8], R244 ;  /* 0x0060d8f401007387 */ /* 0x0003e40000100a00 */
[----:B-1----:R-:W-:Y:S01]  /*c3230*/  MOV R244, R9 ;  /* 0x0000000900f47202 */ /* 0x002fe20000000f00 */
[----:B------:R-:W-:-:S03]  /*c3240*/  IMAD.MOV.U32 R245, RZ, RZ, R8 ;  /* 0x000000fffff57224 */ /* 0x000fc600078e0008 */
[C---:B------:R-:W-:Y:S08]  /*c3250*/  HMMA.1688.F32.TF32 R8, R224.reuse, R20, R84 ;  /* 0x00000014e008723c */ /* 0x040ff00000081054 */
[C---:B------:R-:W-:Y:S07]  /*c3260*/  HMMA.1688.F32.TF32 R32, R224.reuse, R184, R32 ;  /* 0x000000b8e020723c */ /* 0x040fee0000081020 */
[----:B------:R-:W-:Y:S01]  /*c3270*/  STL.64 [R1+0x1c60], R16 ;  /* 0x001c601001007387 */ /* 0x000fe20000100a00 */
[----:B------:R1:W-:Y:S02]  /*c3280*/  STL.64 [R1+0x1c68], R18 ;  /* 0x001c681201007387 */ /* 0x0003e40000100a00 */
[C---:B-1----:R-:W-:Y:S05]  /*c3290*/  HMMA.1688.F32.TF32 R16, R224.reuse, R204, R92 ;  /* 0x000000cce010723c */ /* 0x042fea000008105c */
[----:B------:R-:W-:Y:S01]  /*c32a0*/  STL.64 [R1+0x1c50], R8 ;  /* 0x001c500801007387 */ /* 0x000fe20000100a00 */
[----:B------:R1:W-:Y:S02]  /*c32b0*/  STL.64 [R1+0x1c58], R10 ;  /* 0x001c580a01007387 */ /* 0x0003e40000100a00 */
[C---:B-1----:R-:W-:Y:S05]  /*c32c0*/  HMMA.1688.F32.TF32 R8, R224.reuse, R176, R100 ;  /* 0x000000b0e008723c */ /* 0x042fea0000081064 */
[----:B------:R-:W-:Y:S01]  /*c32d0*/  STL.64 [R1+0x1c40], R32 ;  /* 0x001c402001007387 */ /* 0x000fe20000100a00 */
[----:B------:R1:W-:Y:S09]  /*c32e0*/  STL.64 [R1+0x1c48], R34 ;  /* 0x001c482201007387 */ /* 0x0003f20000100a00 */
[----:B------:R-:W-:Y:S01]  /*c32f0*/  STL.64 [R1+0x1c30], R16 ;  /* 0x001c301001007387 */ /* 0x000fe20000100a00 */
        /* <DEDUP_REMOVED lines=14> */
[----:B-1----:R-:W-:Y:S07]  /*c33e0*/  HMMA.1688.F32.TF32 R8, R224, R248, R116 ;  /* 0x000000f8e008723c */ /* 0x002fee0000081074 */
[----:B------:R-:W-:Y:S01]  /*c33f0*/  STL.64 [R1+0x1be0], R32 ;  /* 0x001be02001007387 */ /* 0x000fe20000100a00 */
[----:B------:R-:W-:Y:S07]  /*c3400*/  STL.64 [R1+0x1be8], R34 ;  /* 0x001be82201007387 */ /* 0x000fee0000100a00 */
[----:B------:R-:W-:Y:S02]  /*c3410*/  STL.64 [R1+0x1bd0], R16 ;  /* 0x001bd01001007387 */ /* 0x000fe40000100a00 */
[----:B------:R1:W-:Y:S01]  /*c3420*/  STL.64 [R1+0x1bd8], R18 ;  /* 0x001bd81201007387 */ /* 0x0003e20000100a00 */
[----:B------:R-:W-:Y:S04]  /*c3430*/  LDS R224, [R2+0x10480] ;  /* 0x0104800002e07984 */ /* 0x000fe80000000800 */
[----:B------:R-:W-:Y:S04]  /*c3440*/  LDS R226, [R2+0x12480] ;  /* 0x0124800002e27984 */ /* 0x000fe80000000800 */
[----:B------:R-:W-:Y:S04]  /*c3450*/  LDS R225, [R0+0x10480] ;  /* 0x0104800000e17984 */ /* 0x000fe80000000800 */
[----:B------:R-:W2:Y:S01]  /*c3460*/  LDS R227, [R0+0x12480] ;  /* 0x0124800000e37984 */ /* 0x000ea20000000800 */
[----:B-1----:R-:W-:Y:S03]  /*c3470*/  HMMA.1688.F32.TF32 R16, R12, R212, R120 ;  /* 0x000000d40c10723c */ /* 0x002fe60000081078 */
[----:B------:R1:W-:Y:S01]  /*c3480*/  STL.64 [R1+0x1bc0], R8 ;  /* 0x001bc00801007387 */ /* 0x0003e20000100a00 */
[----:B------:R-:W-:Y:S01]  /*c3490*/  MOV R237, R9 ;  /* 0x0000000900ed7202 */ /* 0x000fe20000000f00 */
[----:B------:R-:W-:-:S02]  /*c34a0*/  IMAD.MOV.U32 R238, RZ, RZ, R10 ;  /* 0x000000ffffee7224 */ /* 0x000fc400078e000a */
[----:B------:R-:W-:Y:S02]  /*c34b0*/  IMAD.MOV.U32 R239, RZ, RZ, R11 ;  /* 0x000000ffffef7224 */ /* 0x000fe400078e000b */
[C---:B-1----:R-:W-:Y:S03]  /*c34c0*/  HMMA.1688.F32.TF32 R8, R12.reuse, R200, R128 ;  /* 0x000000c80c08723c */ /* 0x042fe60000081080 */
[----:B------:R-:W-:Y:S01]  /*c34d0*/  STL.64 [R1+0x60f0], R238 ;  /* 0x0060f0ee01007387 */ /* 0x000fe20000100a00 */
[----:B------:R-:W-:Y:S04]  /*c34e0*/  STL.64 [R1+0x60e8], R236 ;  /* 0x0060e8ec01007387 */ /* 0x000fe80000100a00 */
[C---:B------:R-:W-:Y:S06]  /*c34f0*/  HMMA.1688.F32.TF32 R32, R12.reuse, R192, R132 ;  /* 0x000000c00c20723c */ /* 0x040fec0000081084 */
[----:B------:R-:W-:Y:S01]  /*c3500*/  STL.64 [R1+0x1cf0], R16 ;  /* 0x001cf01001007387 */ /* 0x000fe20000100a00 */
[----:B------:R1:W-:Y:S02]  /*c3510*/  STL.64 [R1+0x1cf8], R18 ;  /* 0x001cf81201007387 */ /* 0x0003e40000100a00 */
[C---:B-1----:R-:W-:Y:S06]  /*c3520*/  HMMA.1688.F32.TF32 R16, R12.reuse, R28, R136 ;  /* 0x0000001c0c10723c */ /* 0x042fec0000081088 */
[----:B------:R-:W-:Y:S01]  /*c3530*/  STL.64 [R1+0x1ce0], R8 ;  /* 0x001ce00801007387 */ /* 0x000fe20000100a00 */
[----:B------:R1:W-:Y:S02]  /*c3540*/  STL.64 [R1+0x1ce8], R10 ;  /* 0x001ce80a01007387 */ /* 0x0003e40000100a00 */
[C---:B-1----:R-:W-:Y:S05]  /*c3550*/  HMMA.1688.F32.TF32 R8, R12.reuse, R124, R148 ;  /* 0x0000007c0c08723c */ /* 0x042fea0000081094 */
[----:B------:R1:W-:Y:S01]  /*c3560*/  STL.64 [R1+0x1cd0], R32 ;  /* 0x001cd02001007387 */ /* 0x0003e20000100a00 */
[----:B------:R3:W-:Y:S02]  /*c3570*/  STL.64 [R1+0x1cd8], R34 ;  /* 0x001cd82201007387 */ /* 0x0007e40000100a00 */
[----:B------:R-:W4:Y:S06]  /*c3580*/  LDL.LU R136, [R1+0x2310] ;  /* 0x0023100001887983 */ /* 0x000f2c0000300800 */
[----:B------:R1:W-:Y:S01]  /*c3590*/  STL.64 [R1+0x1cc0], R16 ;  /* 0x001cc01001007387 */ /* 0x0003e20000100a00 */
[----:B------:R1:W-:Y:S08]  /*c35a0*/  STL.64 [R1+0x1cc8], R18 ;  /* 0x001cc81201007387 */ /* 0x0003f00000100a00 */
        /* <DEDUP_REMOVED lines=109> */
[----:B------:R-:W-:Y:S01]  /*c3c80*/  MOV R236, R7 ;  /* 0x0000000700ec7202 */ /* 0x000fe20000000f00 */
[----:B------:R-:W-:Y:S01]  /*c3c90*/  IMAD.MOV.U32 R237, RZ, RZ, R6 ;  /* 0x000000ffffed7224 */ /* 0x000fe200078e0006 */
[C---:B--2---:R-:W-:Y:S08]  /*c3ca0*/  HMMA.1688.F32.TF32 R36, R12.reuse, R168, R40 ;  /* 0x000000a80c24723c */ /* 0x044ff00000081028 */
[C---:B------:R-:W-:Y:S08]  /*c3cb0*/  HMMA.1688.F32.TF32 R44, R12.reuse, R164, R44 ;  /* 0x000000a40c2c723c */ /* 0x040ff0000008102c */
[C---:B---3--:R-:W-:Y:S07]  /*c3cc0*/  HMMA.1688.F32.TF32 R40, R12.reuse, R160, R48 ;  /* 0x000000a00c28723c */ /* 0x048fee0000081030 */
[----:B------:R-:W-:Y:S01]  /*c3cd0*/  STL.64 [R1+0x1ca0], R36 ;  /* 0x001ca02401007387 */ /* 0x000fe20000100a00 */
[----:B------:R1:W-:Y:S02]  /*c3ce0*/  STL.64 [R1+0x1ca8], R38 ;  /* 0x001ca82601007387 */ /* 0x0003e40000100a00 */
[C---:B-1----:R-:W-:Y:S05]  /*c3cf0*/  HMMA.1688.F32.TF32 R36, R12.reuse, R156, R52 ;  /* 0x0000009c0c24723c */ /* 0x042fea0000081034 */
[----:B------:R-:W-:Y:S01]  /*c3d00*/  STL.64 [R1+0x1c90], R44 ;  /* 0x001c902c01007387 */ /* 0x000fe20000100a00 */
[----:B------:R-:W-:Y:S07]  /*c3d10*/  STL.64 [R1+0x1c98], R46 ;  /* 0x001c982e01007387 */ /* 0x000fee0000100a00 */
[----:B------:R-:W-:Y:S02]  /*c3d20*/  STL.64 [R1+0x1c80], R40 ;  /* 0x001c802801007387 */ /* 0x000fe40000100a00 */
[----:B------:R-:W-:Y:S08]  /*c3d30*/  STL.64 [R1+0x1c88], R42 ;  /* 0x001c882a01007387 */ /* 0x000ff00000100a00 */
[----:B------:R-:W-:Y:S01]  /*c3d40*/  STL.64 [R1+0x1c70], R36 ;  /* 0x001c702401007387 */ /* 0x000fe20000100a00 */
[----:B------:R4:W-:Y:S02]  /*c3d50*/  STL.64 [R1+0x1c78], R38 ;  /* 0x001c782601007387 */ /* 0x0009e40000100a00 */
[C---:B----4-:R-:W-:Y:S08]  /*c3d60*/  HMMA.1688.F32.TF32 R36, R12.reuse, R152, R56 ;  /* 0x000000980c24723c */ /* 0x050ff00000081038 */
[C---:B------:R-:W-:Y:S08]  /*c3d70*/  HMMA.1688.F32.TF32 R44, R12.reuse, R68, R60 ;  /* 0x000000440c2c723c */ /* 0x040ff0000008103c */
[C---:B------:R-:W-:Y:S08]  /*c3d80*/  HMMA.1688.F32.TF32 R40, R12.reuse, R208, R8 ;  /* 0x000000d00c28723c */ /* 0x040ff00000081008 */
[C---:B------:R-:W-:Y:S01]  /*c3d90*/  HMMA.1688.F32.TF32 R8, R12.reuse, R144, R16 ;  /* 0x000000900c08723c */ /* 0x040fe20000081010 */
[----:B------:R-:W-:Y:S01]  /*c3da0*/  STL.64 [R1+0x1e50], R36 ;  /* 0x001e502401007387 */ /* 0x000fe20000100a00 */
[----:B------:R1:W-:Y:S06]  /*c3db0*/  STL.64 [R1+0x1e58], R38 ;  /* 0x001e582601007387 */ /* 0x0003ec0000100a00 */
[C---:B-1----:R-:W-:Y:S01]  /*c3dc0*/  HMMA.1688.F32.TF32 R36, R12.reuse, R72, R64 ;  /* 0x000000480c24723c */ /* 0x042fe20000081040 */
        /* <DEDUP_REMOVED lines=10> */
[C---:B-1----:R-:W-:Y:S08]  /*c3e70*/  HMMA.1688.F32.TF32 R36, R12.reuse, R140, R76 ;  /* 0x0000008c0c24723c */ /* 0x042ff0000008104c */
[C---:B--2---:R-:W-:Y:S08]  /*c3e80*/  HMMA.1688.F32.TF32 R8, R12.reuse, R112, R84 ;  /* 0x000000700c08723c */ /* 0x044ff00000081054 */
[C---:B------:R-:W-:Y:S07]  /*c3e90*/  HMMA.1688.F32.TF32 R32, R12.reuse, R108, R32 ;  /* 0x0000006c0c20723c */ /* 0x040fee0000081020 */
[----:B------:R-:W-:Y:S01]  /*c3ea0*/  STL.64 [R1+0x1e00], R36 ;  /* 0x001e002401007387 */ /* 0x000fe20000100a00 */
[----:B------:R-:W-:Y:S02]  /*c3eb0*/  STL.64 [R1+0x1e08], R38 ;  /* 0x001e082601007387 */ /* 0x000fe40000100a00 */
[----:B------:R-:W-:Y:S02]  /*c3ec0*/  STL.64 [R1+0x1df0], R16 ;  /* 0x001df01001007387 */ /* 0x000fe40000100a00 */
[----:B------:R1:W-:Y:S03]  /*c3ed0*/  STL.64 [R1+0x1df8], R18 ;  /* 0x001df81201007387 */ /* 0x0003e60000100a00 */
        /* <DEDUP_REMOVED lines=39> */
[----:B--2---:R-:W-:Y:S01]  /*c4150*/  HMMA.1688.F32.TF32 R8, R12, R248, R148 ;  /* 0x000000f80c08723c */ /* 0x004fe20000081094 */
[----:B------:R1:W-:Y:S01]  /*c4160*/  STL.64 [R1+0x1d10], R32 ;  /* 0x001d102001007387 */ /* 0x0003e20000100a00 */
[----:B------:R2:W-:Y:S02]  /*c4170*/  STL.64 [R1+0x1d18], R34 ;  /* 0x001d182201007387 */ /* 0x0005e40000100a00 */
[----:B------:R-:W3:Y:S01]  /*c4180*/  LDL.LU R148, [R1+0x1920] ;  /* 0x0019200001947983 */ /* 0x000ee20000300800 */
[----:B------:R-:W-:Y:S04]  /*c4190*/  LDS R12, [R2+0x10500] ;  /* 0x01050000020c7984 */ /* 0x000fe80000000800 */
[----:B------:R-:W-:Y:S04]  /*c41a0*/  LDS R14, [R2+0x12500] ;  /* 0x01250000020e7984 */ /* 0x000fe80000000800 */
[----:B------:R-:W-:Y:S04]  /*c41b0*/  LDS R13, [R0+0x10500] ;  /* 0x01050000000d7984 */ /* 0x000fe80000000800 */
[----:B------:R-:W4:Y:S04]  /*c41c0*/  LDS R15, [R0+0x12500] ;  /* 0x01250000000f7984 */ /* 0x000f280000000800 */
[----:B------:R1:W-:Y:S01]  /*c41d0*/  STL.64 [R1+0x1d00], R16 ;  /* 0x001d001001007387 */ /* 0x0003e20000100a00 */
[----:B------:R1:W-:Y:S02]  /*c41e0*/  STL.64 [R1+0x1d08], R18 ;  /* 0x001d081201007387 */ /* 0x0003e40000100a00 */
[----:B------:R1:W-:Y:S02]  /*c41f0*/  STL.64 [R1+0x1ba0], R8 ;  /* 0x001ba00801007387 */ /* 0x0003e40000100a00 */
[----:B------:R1:W-:Y:S01]  /*c4200*/  STL.64 [R1+0x1ba8], R10 ;  /* 0x001ba80a01007387 */ /* 0x0003e20000100a00 */
        /* <DEDUP_REMOVED lines=41> */
[----:B--2---:R-:W3:Y:S02]  /*c44a0*/  LDL.LU R34, [R1+0x1a48] ;  /* 0x001a480001227983 */ /* 0x004ee40000300800 */
[----:B------:R-:W3:Y:S02]  /*c44b0*/  LDL.LU R35, [R1+0x1a4c] ;  /* 0x001a4c0001237983 */ /* 0x000ee40000300800 */
        /* <DEDUP_REMOVED lines=73> */
[C---:B-1----:R-:W-:Y:S08]  /*c4950*/  HMMA.1688.F32.TF32 R36, R224.reuse, R200, R40 ;  /* 0x000000c8e024723c */ /* 0x042ff00000081028 */
        /* <DEDUP_REMOVED lines=16> */
[C---:B--2---:R-:W-:Y:S08]  /*c4a60*/  HMMA.1688.F32.TF32 R40, R224.reuse, R156, R8 ;  /* 0x0000009ce028723c */ /* 0x044ff00000081008 */
[C---:B------:R-:W-:Y:S01]  /*c4a70*/  HMMA.1688.F32.TF32 R8, R224.reuse, R152, R16 ;  /* 0x00000098e008723c */ /* 0x040fe20000081010 */
[----:B------:R-:W-:Y:S01]  /*c4a80*/  STL.64 [R1+0x1ad0], R44 ;  /* 0x001ad02c01007387 */ /* 0x000fe20000100a00 */
[----:B------:R-:W-:Y:S06]  /*c4a90*/  STL.64 [R1+0x1ad8], R46 ;  /* 0x001ad82e01007387 */ /* 0x000fec0000100a00 */
[C---:B------:R-:W-:Y:S01]  /*c4aa0*/  HMMA.1688.F32.TF32 R16, R224.reuse, R72, R80 ;  /* 0x00000048e010723c */ /* 0x040fe20000081050 */
[----:B------:R-:W-:Y:S01]  /*c4ab0*/  STL.64 [R1+0x1ab0], R36 ;  /* 0x001ab02401007387 */ /* 0x000fe20000100a00 */
[----:B------:R1:W-:Y:S05]  /*c4ac0*/  STL.64 [R1+0x1ab8], R38 ;  /* 0x001ab82601007387 */ /* 0x0003ea0000100a00 */
[----:B------:R-:W-:Y:S02]  /*c4ad0*/  STL.64 [R1+0x1a90], R40 ;  /* 0x001a902801007387 */ /* 0x000fe40000100a00 */
[----:B------:R-:W-:Y:S06]  /*c4ae0*/  STL.64 [R1+0x1a98], R42 ;  /* 0x001a982a01007387 */ /* 0x000fec0000100a00 */
        /* <DEDUP_REMOVED lines=49> */
[----:B------:R1:W-:Y:S01]  /*c4e00*/  STL.64 [R1+0x1e80], R32 ;  /* 0x001e802001007387 */ /* 0x0003e20000100a00 */
[----:B------:R2:W-:Y:S02]  /*c4e10*/  STL.64 [R1+0x1e88], R34 ;  /* 0x001e882201007387 */ /* 0x0005e40000100a00 */
[----:B------:R-:W3:Y:S11]  /*c4e20*/  LDL.LU R136, [R1+0x1780] ;  /* 0x0017800001887983 */ /* 0x000ef60000300800 */
[----:B------:R1:W-:Y:S01]  /*c4e30*/  STL.64 [R1+0x1e70], R16 ;  /* 0x001e701001007387 */ /* 0x0003e20000100a00 */
[----:B------:R1:W-:Y:S07]  /*c4e40*/  STL.64 [R1+0x1e78], R18 ;  /* 0x001e781201007387 */ /* 0x0003ee0000100a00 */
        /* <DEDUP_REMOVED lines=108> */
[----:B------:R-:W4:Y:S01]  /*c5510*/  LDL.LU R151, [R1+0x177c] ;  /* 0x00177c0001977983 */ /* 0x000f220000300800 */
[C---:B--2---:R-:W-:Y:S08]  /*c5520*/  HMMA.1688.F32.TF32 R36, R224.reuse, R232, R44 ;  /* 0x000000e8e024723c */ /* 0x044ff0000008102c */
[C---:B---3--:R-:W-:Y:S08]  /*c5530*/  HMMA.1688.F32.TF32 R40, R224.reuse, R244, R40 ;  /* 0x000000f4e028723c */ /* 0x048ff00000081028 */
[C---:B------:R-:W-:Y:S11]  /*c5540*/  HMMA.1688.F32.TF32 R44, R224.reuse, R240, R48 ;  /* 0x000000f0e02c723c */ /* 0x040ff60000081030 */
[----:B------:R-:W-:Y:S04]  /*c5550*/  @!UPT UIADD3 URZ, URZ, URZ, URZ ;  /* 0x0000003f3f3ff290 */ /* 0x000fe8000fffe03f */
[----:B------:R-:W-:Y:S01]  /*c5560*/  STL.64 [R1+0x1a80], R40 ;  /* 0x001a802801007387 */ /* 0x000fe20000100a00 */
[----:B------:R1:W-:Y:S02]  /*c5570*/  STL.64 [R1+0x1a88], R42 ;  /* 0x001a882a01007387 */ /* 0x0003e40000100a00 */
[----:B------:R-:W-:Y:S02]  /*c5580*/  STL.64 [R1+0x1a70], R36 ;  /* 0x001a702401007387 */ /* 0x000fe40000100a00 */
[----:B------:R4:W-:Y:S01]  /*c5590*/  STL.64 [R1+0x1a78], R38 ;  /* 0x001a782601007387 */ /* 0x0009e20000100a00 */
[----:B-1----:R-:W-:Y:S08]  /*c55a0*/  HMMA.1688.F32.TF32 R40, R224, R248, R52 ;  /* 0x000000f8e028723c */ /* 0x002ff00000081034 */
[C---:B----4-:R-:W-:Y:S01]  /*c55b0*/  HMMA.1688.F32.TF32 R36, R12.reuse, R212, R56 ;  /* 0x000000d40c24723c */ /* 0x050fe20000081038 */
[----:B------:R-:W-:Y:S01]  /*c55c0*/  STL.64 [R1+0x1a60], R44 ;  /* 0x001a602c01007387 */ /* 0x000fe20000100a00 */
[----:B------:R1:W-:Y:S06]  /*c55d0*/  STL.64 [R1+0x1a68], R46 ;  /* 0x001a682e01007387 */ /* 0x0003ec0000100a00 */
[C---:B------:R-:W-:Y:S01]  /*c55e0*/  HMMA.1688.F32.TF32 R16, R12.reuse, R124, R16 ;  /* 0x0000007c0c10723c */ /* 0x040fe20000081010 */
[----:B------:R-:W-:Y:S04]  /*c55f0*/  LDS R224, [R2+0x10580] ;  /* 0x0105800002e07984 */ /* 0x000fe80000000800 */
[----:B------:R-:W-:Y:S04]  /*c5600*/  LDS R226, [R2+0x12580] ;  /* 0x0125800002e27984 */ /* 0x000fe80000000800 */
[----:B------:R-:W-:Y:S04]  /*c5610*/  LDS R225, [R0+0x10580] ;  /* 0x0105800000e17984 */ /* 0x000fe80000000800 */
[----:B------:R-:W2:Y:S01]  /*c5620*/  LDS R227, [R0+0x12580] ;  /* 0x0125800000e37984 */ /* 0x000ea20000000800 */
[C---:B-1----:R-:W-:Y:S03]  /*c5630*/  HMMA.1688.F32.TF32 R44, R12.reuse, R200, R60 ;  /* 0x000000c80c2c723c */ /* 0x042fe6000008103c */
[----:B------:R-:W-:Y:S01]  /*c5640*/  STL.64 [R1+0x1a50], R40 ;  /* 0x001a502801007387 */ /* 0x000fe20000100a00 */
[----:B------:R1:W-:Y:S02]  /*c5650*/  STL.64 [R1+0x1a58], R42 ;  /* 0x001a582a01007387 */ /* 0x0003e40000100a00 */
[----:B------:R-:W-:Y:S02]  /*c5660*/  STL.64 [R1+0x2030], R36 ;  /* 0x0020302401007387 */ /* 0x000fe40000100a00 */
[----:B------:R3:W-:Y:S01]  /*c5670*/  STL.64 [R1+0x2038], R38 ;  /* 0x0020382601007387 */ /* 0x0007e20000100a00 */
[C---:B-1----:R-:W-:Y:S08]  /*c5680*/  HMMA.1688.F32.TF32 R40, R12.reuse, R192, R64 ;  /* 0x000000c00c28723c */ /* 0x042ff00000081040 */
[C---:B---3--:R-:W-:Y:S08]  /*c5690*/  HMMA.1688.F32.TF32 R36, R12.reuse, R28, R8 ;  /* 0x0000001c0c24723c */ /* 0x048ff00000081008 */
[C---:B------:R-:W-:Y:S01]  /*c56a0*/  HMMA.1688.F32.TF32 R8, R12.reuse, R168, R76 ;  /* 0x000000a80c08723c */ /* 0x040fe2000008104c */
[----:B------:R-:W-:Y:S01]  /*c56b0*/  STL.64 [R1+0x2020], R44 ;  /* 0x0020202c01007387 */ /* 0x000fe20000100a00 */
[----:B------:R-:W-:Y:S05]  /*c56c0*/  STL.64 [R1+0x2028], R46 ;  /* 0x0020282e01007387 */ /* 0x000fea0000100a00 */
[----:B------:R-:W-:Y:S01]  /*c56d0*/  STL.64 [R1+0x2010], R40 ;  /* 0x0020102801007387 */ /* 0x000fe20000100a00 */
[----:B------:R-:W-:Y:S07]  /*c56e0*/  STL.64 [R1+0x2018], R42 ;  /* 0x0020182a01007387 */ /* 0x000fee0000100a00 */
[----:B------:R-:W-:Y:S02]  /*c56f0*/  STL.64 [R1+0x2000], R36 ;  /* 0x0020002401007387 */ /* 0x000fe40000100a00 */
[----:B------:R1:W-:Y:S01]  /*c5700*/  STL.64 [R1+0x2008], R38 ;  /* 0x0020082601007387 */ /* 0x0003e20000100a00 */
[----:B------:R-:W-:Y:S01]  /*c5710*/  STL.64 [R1+0x1ff0], R16 ;  /* 0x001ff01001007387 */ /* 0x000fe20000100a00 */
[----:B------:R3:W-:Y:S04]  /*c5720*/  STL.64 [R1+0x1ff8], R18 ;  /* 0x001ff81201007387 */ /* 0x0007e80000100a00 */
[----:B------:R-:W-:Y:S02]  /*c5730*/  STL.64 [R1+0x1fe0], R8 ;  /* 0x001fe00801007387 */ /* 0x000fe40000100a00 */
[----:B------:R4:W-:Y:S01]  /*c5740*/  STL.64 [R1+0x1fe8], R10 ;  /* 0x001fe80a01007387 */ /* 0x0009e20000100a00 */
[C---:B-1----:R-:W-:Y:S08]  /*c5750*/  HMMA.1688.F32.TF32 R36, R12.reuse, R164, R80 ;  /* 0x000000a40c24723c */ /* 0x042ff00000081050 */
[C---:B---3--:R-:W-:Y:S08]  /*c5760*/  HMMA.1688.F32.TF32 R16, R12.reuse, R160, R84 ;  /* 0x000000a00c10723c */ /* 0x048ff00000081054 */
        /* <DEDUP_REMOVED lines=43> */
[----:B------:R1:W-:Y:S01]  /*c5a20*/  STL.64 [R1+0x20e0], R32 ;  /* 0x0020e02001007387 */ /* 0x0003e20000100a00 */
[----:B------:R3:W-:Y:S02]  /*c5a30*/  STL.64 [R1+0x20e8], R34 ;  /* 0x0020e82201007387 */ /* 0x0007e40000100a00 */
[----:B------:R-:W4:Y:S11]  /*c5a40*/  LDL.LU R136, [R1+0x1350] ;  /* 0x0013500001887983 */ /* 0x000f360000300800 */
[----:B------:R1:W-:Y:S01]  /*c5a50*/  STL.64 [R1+0x20d0], R16 ;  /* 0x0020d01001007387 */ /* 0x0003e20000100a00 */
[----:B------:R1:W-:Y:S07]  /*c5a60*/  STL.64 [R1+0x20d8], R18 ;  /* 0x0020d81201007387 */ /* 0x0003ee0000100a00 */
[----:B------:R1:W-:Y:S02]  /*c5a70*/  STL.64 [R1+0x20c0], R8 ;  /* 0x0020c00801007387 */ /* 0x0003e40000100a00 */
[----:B------:R1:W-:Y:S01]  /*c5a80*/  STL.64 [R1+0x20c8], R10 ;  /* 0x0020c80a01007387 */ /* 0x0003e20000100a00 */
        /* <DEDUP_REMOVED lines=41> */
[----:B---3--:R-:W3:Y:S02]  /*c5d20*/  LDL.LU R34, [R1+0x16a8] ;  /* 0x0016a80001227983 */ /* 0x008ee40000300800 */
        /* <DEDUP_REMOVED lines=82> */
[C---:B----4-:R-:W-:Y:S08]  /*c6250*/  HMMA.1688.F32.TF32 R40, R12.reuse, R232, R64 ;  /* 0x000000e80c28723c */ /* 0x050ff00000081040 */
[C---:B-1----:R-:W-:Y:S08]  /*c6260*/  HMMA.1688.F32.TF32 R36, R12.reuse, R240, R8 ;  /* 0x000000f00c24723c */ /* 0x042ff00000081008 */
[----:B------:R-:W-:Y:S01]  /*c6270*/  HMMA.1688.F32.TF32 R8, R12, R248, R16 ;  /* 0x000000f80c08723c */ /* 0x000fe20000081010 */
[----:B------:R-:W-:Y:S01]  /*c6280*/  STL.64 [R1+0x2060], R44 ;  /* 0x0020602c01007387 */ /* 0x000fe20000100a00 */
[----:B------:R-:W-:Y:S06]  /*c6290*/  STL.64 [R1+0x2068], R46 ;  /* 0x0020682e01007387 */ /* 0x000fec0000100a00 */
[C---:B------:R-:W-:Y:S08]  /*c62a0*/  HMMA.1688.F32.TF32 R16, R224.reuse, R200, R80 ;  /* 0x000000c8e010723c */ /* 0x040ff00000081050 */
[C---:B------:R-:W-:Y:S01]  /*c62b0*/  HMMA.1688.F32.TF32 R32, R224.reuse, R28, R32 ;  /* 0x0000001ce020723c */ /* 0x040fe20000081020 */
[----:B------:R-:W-:Y:S04]  /*c62c0*/  LDS R12, [R2+0x10600] ;  /* 0x01060000020c7984 */ /* 0x000fe80000000800 */
[----:B------:R-:W-:Y:S04]  /*c62d0*/  LDS R14, [R2+0x12600] ;  /* 0x01260000020e7984 */ /* 0x000fe80000000800 */
[----:B------:R-:W-:Y:S04]  /*c62e0*/  LDS R13, [R0+0x10600] ;  /* 0x01060000000d7984 */ /* 0x000fe80000000800 */
[----:B------:R-:W1:Y:S04]  /*c62f0*/  LDS R15, [R0+0x12600] ;  /* 0x01260000000f7984 */ /* 0x000e680000000800 */
[----:B------:R-:W-:Y:S01]  /*c6300*/  STL.64 [R1+0x2050], R40 ;  /* 0x0020502801007387 */ /* 0x000fe20000100a00 */
[----:B------:R-:W-:Y:S02]  /*c6310*/  STL.64 [R1+0x2058], R42 ;  /* 0x0020582a01007387 */ /* 0x000fe40000100a00 */
[----:B------:R-:W-:Y:S02]  /*c6320*/  STL.64 [R1+0x2040], R36 ;  /* 0x0020402401007387 */ /* 0x000fe40000100a00 */
[----:B------:R2:W-:Y:S01]  /*c6330*/  STL.64 [R1+0x2048], R38 ;  /* 0x0020482601007387 */ /* 0x0005e20000100a00 */
[----:B------:R-:W-:Y:S01]  /*c6340*/  STL.64 [R1+0x1fa0], R8 ;  /* 0x001fa00801007387 */ /* 0x000fe20000100a00 */
[----:B------:R3:W-:Y:S01]  /*c6350*/  STL.64 [R1+0x1fa8], R10 ;  /* 0x001fa80a01007387 */ /* 0x0007e20000100a00 */
[C---:B--2---:R-:W-:Y:S08]  /*c6360*/  HMMA.1688.F32.TF32 R36, R224.reuse, R212, R76 ;  /* 0x000000d4e024723c */ /* 0x044ff0000008104c */
[C---:B---3--:R-:W-:Y:S11]  /*c6370*/  HMMA.1688.F32.TF32 R8, R224.reuse, R192, R84 ;  /* 0x000000c0e008723c */ /* 0x048ff60000081054 */
[----:B------:R-:W-:Y:S04]  /*c6380*/  @!UPT UIADD3 URZ, URZ, URZ, URZ ;  /* 0x0000003f3f3ff290 */ /* 0x000fe8000fffe03f */
        /* <DEDUP_REMOVED lines=90> */
[----:B------:R-:W2:Y:S01]  /*c6930*/  LDL.LU R80, [R1+0x12c0] ;  /* 0x0012c00001507983 */ /* 0x000ea20000300800 */
[----:B------:R-:W2:Y:S01]  /*c6940*/  LDL.LU R81, [R1+0x12c4] ;  /* 0x0012c40001517983 */ /* 0x000ea20000300800 */
[----:B------:R-:W2:Y:S02]  /*c6950*/  LDL.LU R82, [R1+0x12c8] ;  /* 0x0012c80001527983 */ /* 0x000ea40000300800 */
[----:B------:R-:W2:Y:S02]  /*c6960*/  LDL.LU R83, [R1+0x12cc] ;  /* 0x0012cc0001537983 */ /* 0x000ea40000300800 */
        /* <DEDUP_REMOVED lines=53> */
[C---:B------:R-:W-:Y:S08]  /*c6cc0*/  HMMA.1688.F32.TF32 R44, R224.reuse, R24, R56 ;  /* 0x00000018e02c723c */ /* 0x040ff00000081038 */
[C---:B---3--:R-:W-:Y:S08]  /*c6cd0*/  HMMA.1688.F32.TF32 R36, R224.reuse, R88, R60 ;  /* 0x00000058e024723c */ /* 0x048ff0000008103c */
[C---:B------:R-:W-:Y:S01]  /*c6ce0*/  HMMA.1688.F32.TF32 R8, R224.reuse, R20, R8 ;  /* 0x00000014e008723c */ /* 0x040fe20000081008 */
[----:B------:R-:W-:Y:S01]  /*c6cf0*/  STL.64 [R1+0x28e0], R40 ;  /* 0x0028e02801007387 */ /* 0x000fe20000100a00 */
[----:B------:R1:W-:Y:S06]  /*c6d00*/  STL.64 [R1+0x28e8], R42 ;  /* 0x0028e82a01007387 */ /* 0x0003ec0000100a00 */
[C---:B-1----:R-:W-:Y:S01]  /*c6d10*/  HMMA.1688.F32.TF32 R40, R224.reuse, R96, R64 ;  /* 0x00000060e028723c */ /* 0x042fe20000081040 */
[----:B------:R-:W-:Y:S01]  /*c6d20*/  STL.64 [R1+0x28d0], R44 ;  /* 0x0028d02c01007387 */ /* 0x000fe20000100a00 */
[----:B------:R-:W-:Y:S05]  /*c6d30*/  STL.64 [R1+0x28d8], R46 ;  /* 0x0028d82e01007387 */ /* 0x000fea0000100a00 */
[----:B------:R-:W-:Y:S02]  /*c6d40*/  STL.64 [R1+0x28c0], R36 ;  /* 0x0028c02401007387 */ /* 0x000fe40000100a00 */
[----:B------:R1:W-:Y:S02]  /*c6d50*/  STL.64 [R1+0x28c8], R38 ;  /* 0x0028c82601007387 */ /* 0x0003e40000100a00 */
[C---:B-1----:R-:W-:Y:S08]  /*c6d60*/  HMMA.1688.F32.TF32 R36, R224.reuse, R184, R16 ;  /* 0x000000b8e024723c */ /* 0x042ff00000081010 */
[C---:B----4-:R-:W-:Y:S04]  /*c6d70*/  HMMA.1688.F32.TF32 R16, R224.reuse, R204, R76 ;  /* 0x000000cce010723c */ /* 0x050fe8000008104c */
[----:B------:R-:W-:Y:S01]  /*c6d80*/  STL.64 [R1+0x28b0], R40 ;  /* 0x0028b02801007387 */ /* 0x000fe20000100a00 */
[----:B------:R-:W-:Y:S02]  /*c6d90*/  STL.64 [R1+0x28b8], R42 ;  /* 0x0028b82a01007387 */ /* 0x000fe40000100a00 */
[----:B------:R-:W-:Y:S02]  /*c6da0*/  STL.64 [R1+0x28a0], R8 ;  /* 0x0028a00801007387 */ /* 0x000fe40000100a00 */
[----:B------:R1:W-:Y:S02]  /*c6db0*/  STL.64 [R1+0x28a8], R10 ;  /* 0x0028a80a01007387 */ /* 0x0003e40000100a00 */
[C---:B-1----:R-:W-:Y:S04]  /*c6dc0*/  HMMA.1688.F32.TF32 R8, R224.reuse, R236, R80 ;  /* 0x000000ece008723c */ /* 0x042fe80000081050 */
        /* <DEDUP_REMOVED lines=17> */
[----:B-1----:R-:W-:Y:S06]  /*c6ee0*/  HMMA.1688.F32.TF32 R8, R224, R248, R196 ;  /* 0x000000f8e008723c */ /* 0x002fec00000810c4 */
[----:B------:R-:W-:Y:S01]  /*c6ef0*/  STL.64 [R1+0x2830], R32 ;  /* 0x0028302001007387 */ /* 0x000fe20000100a00 */
[----:B------:R1:W-:Y:S08]  /*c6f00*/  STL.64 [R1+0x2838], R34 ;  /* 0x0028382201007387 */ /* 0x0003f00000100a00 */
[----:B------:R-:W-:Y:S02]  /*c6f10*/  STL.64 [R1+0x2820], R16 ;  /* 0x0028201001007387 */ /* 0x000fe40000100a00 */
[----:B------:R2:W-:Y:S01]  /*c6f20*/  STL.64 [R1+0x2828], R18 ;  /* 0x0028281201007387 */ /* 0x0005e20000100a00 */
[----:B------:R-:W-:Y:S04]  /*c6f30*/  LDS R224, [R2+0x10680] ;  /* 0x0106800002e07984 */ /* 0x000fe80000000800 */
[----:B------:R-:W-:Y:S04]  /*c6f40*/  LDS R226, [R2+0x12680] ;  /* 0x0126800002e27984 */ /* 0x000fe80000000800 */
[----:B------:R-:W-:Y:S04]  /*c6f50*/  LDS R225, [R0+0x10680] ;  /* 0x0106800000e17984 */ /* 0x000fe80000000800 */
[----:B------:R-:W3:Y:S01]  /*c6f60*/  LDS R227, [R0+0x12680] ;  /* 0x0126800000e37984 */ /* 0x000ee20000000800 */
        /* <DEDUP_REMOVED lines=15> */
[----:B------:R-:W-:Y:S02]  /*c7060*/  STL.64 [R1+0x2be8], R34 ;  /* 0x002be82201007387 */ /* 0x000fe40000100a00 */
[----:B------:R-:W-:Y:S05]  /*c7070*/  STL.64 [R1+0x6800], R168 ;  /* 0x006800a801007387 */ /* 0x000fea0000100a00 */
[----:B------:R-:W-:Y:S01]  /*c7080*/  STL.64 [R1+0x2bd0], R16 ;  /* 0x002bd01001007387 */ /* 0x000fe20000100a00 */
[----:B------:R1:W-:Y:S02]  /*c7090*/  STL.64 [R1+0x2bd8], R18 ;  /* 0x002bd81201007387 */ /* 0x0003e40000100a00 */
[C---:B-1----:R-:W-:Y:S05]  /*c70a0*/  HMMA.1688.F32.TF32 R16, R12.reuse, R164, R128 ;  /* 0x000000a40c10723c */ /* 0x042fea0000081080 */
[----:B------:R-:W-:Y:S01]  /*c70b0*/  STL.64 [R1+0x2bc0], R8 ;  /* 0x002bc00801007387 */ /* 0x000fe20000100a00 */
[----:B------:R1:W-:Y:S02]  /*c70c0*/  STL.64 [R1+0x2bc8], R10 ;  /* 0x002bc80a01007387 */ /* 0x0003e40000100a00 */
[C---:B-1----:R-:W-:Y:S01]  /*c70d0*/  HMMA.1688.F32.TF32 R8, R12.reuse, R160, R132 ;  /* 0x000000a00c08723c */ /* 0x042fe20000081084 */
[----:B------:R-:W-:Y:S11]  /*c70e0*/  STL.64 [R1+0x67f8], R164 ;  /* 0x0067f8a401007387 */ /* 0x000ff60000100a00 */
[----:B------:R-:W-:Y:S03]  /*c70f0*/  @!UPT UIADD3 URZ, URZ, URZ, URZ ;  /* 0x0000003f3f3ff290 */ /* 0x000fe6000fffe03f */
[----:B------:R-:W-:Y:S02]  /*c7100*/  STL.64 [R1+0x2bb0], R16 ;  /* 0x002bb01001007387 */ /* 0x000fe40000100a00 */
[----:B------:R-:W-:Y:S02]  /*c7110*/  STL.64 [R1+0x2bb8], R18 ;  /* 0x002bb81201007387 */ /* 0x000fe40000100a00 */
[----:B------:R-:W-:Y:S01]  /*c7120*/  STL.64 [R1+0x67f0], R162 ;  /* 0x0067f0a201007387 */ /* 0x000fe20000100a00 */
[----:B------:R-:W-:Y:S04]  /*c7130*/  STL.64 [R1+0x67e8], R160 ;  /* 0x0067e8a001007387 */ /* 0x000fe80000100a00 */
[----:B------:R-:W-:Y:S01]  /*c7140*/  STL.64 [R1+0x2ba0], R8 ;  /* 0x002ba00801007387 */ /* 0x000fe20000100a00 */
[----:B------:R1:W-:Y:S02]  /*c7150*/  STL.64 [R1+0x2ba8], R10 ;  /* 0x002ba80a01007387 */ /* 0x0003e40000100a00 */
[C---:B-1----:R-:W-:Y:S11]  /*c7160*/  HMMA.1688.F32.TF32 R8, R12.reuse, R156, R136 ;  /* 0x0000009c0c08723c */ /* 0x042ff60000081088 */
[----:B------:R-:W-:Y:S11]  /*c7170*/  @!UPT UIADD3 URZ, URZ, URZ, URZ ;  /* 0x0000003f3f3ff290 */ /* 0x000ff6000fffe03f */
[----:B------:R-:W-:Y:S01]  /*c7180*/  @!UPT UIADD3 URZ, URZ, URZ, URZ ;  /* 0x0000003f3f3ff290 */ /* 0x000fe2000fffe03f */
[----:B------:R-:W-:Y:S01]  /*c7190*/  STL.64 [R1+0x2b90], R8 ;  /* 0x002b900801007387 */ /* 0x000fe20000100a00 */
[----:B------:R1:W-:Y:S02]  /*c71a0*/  STL.64 [R1+0x2b98], R10 ;  /* 0x002b980a01007387 */ /* 0x0003e40000100a00 */
[----:B------:R-:W2:Y:S01]  /*c71b0*/  LDL.LU R136, [R1+0x1130] ;  /* 0x0011300001887983 */ /* 0x000ea20000300800 */
[C---:B-1----:R-:W-:Y:S11]  /*c71c0*/  HMMA.1688.F32.TF32 R8, R12.reuse, R152, R148 ;  /* 0x000000980c08723c */ /* 0x042ff60000081094 */
[----:B------:R-:W-:Y:S11]  /*c71d0*/  @!UPT UIADD3 URZ, URZ, URZ, URZ ;  /* 0x0000003f3f3ff290 */ /* 0x000ff6000fffe03f */
[----:B------:R-:W-:Y:S01]  /*c71e0*/  @!UPT UIADD3 URZ, URZ, URZ, URZ ;  /* 0x0000003f3f3ff290 */ /* 0x000fe2000fffe03f */
[----:B------:R1:W-:Y:S01]  /*c71f0*/  STL.64 [R1+0x2d70], R8 ;  /* 0x002d700801007387 */ /* 0x0003e20000100a00 */
        /* <DEDUP_REMOVED lines=54> */
[----:B----4-:R-:W2:Y:S01]  /*c7560*/  LDL.LU R10, [R1+0x11f8] ;  /* 0x0011f800010a7983 */ /* 0x010ea20000300800 */
        /* <DEDUP_REMOVED lines=52> */
[C---:B------:R-:W-:Y:S07]  /*c78b0*/  HMMA.1688.F32.TF32 R8, R12.reuse, R112, R8 ;  /* 0x000000700c08723c */ /* 0x040fee0000081008 */
[----:B------:R-:W-:Y:S01]  /*c78c0*/  STL.64 [R1+0x2d60], R44 ;  /* 0x002d602c01007387 */ /* 0x000fe20000100a00 */
[----:B------:R1:W-:Y:S07]  /*c78d0*/  STL.64 [R1+0x2d68], R46 ;  /* 0x002d682e01007387 */ /* 0x0003ee0000100a00 */
[----:B------:R-:W-:Y:S02]  /*c78e0*/  STL.64 [R1+0x2d50], R36 ;  /* 0x002d502401007387 */ /* 0x000fe40000100a00 */
[----:B------:R4:W-:Y:S01]  /*c78f0*/  STL.64 [R1+0x2d58], R38 ;  /* 0x002d582601007387 */ /* 0x0009e20000100a00 */
[----:B------:R-:W-:Y:S01]  /*c7900*/  STL.64 [R1+0x2d40], R40 ;  /* 0x002d402801007387 */ /* 0x000fe20000100a00 */
[----:B------:R2:W-:Y:S01]  /*c7910*/  STL.64 [R1+0x2d48], R42 ;  /* 0x002d482a01007387 */ /* 0x0005e20000100a00 */
[C---:B-1----:R-:W-:Y:S08]  /*c7920*/  HMMA.1688.F32.TF32 R44, R12.reuse, R144, R56 ;  /* 0x000000900c2c723c */ /* 0x042ff00000081038 */
[C---:B----4-:R-:W-:Y:S08]  /*c7930*/  HMMA.1688.F32.TF32 R36, R12.reuse, R140, R60 ;  /* 0x0000008c0c24723c */ /* 0x050ff0000008103c */
[C---:B--2---:R-:W-:Y:S07]  /*c7940*/  HMMA.1688.F32.TF32 R40, R12.reuse, R172, R64 ;  /* 0x000000ac0c28723c */ /* 0x044fee0000081040 */
[----:B------:R-:W-:Y:S01]  /*c7950*/  STL.64 [R1+0x2d30], R44 ;  /* 0x002d302c01007387 */ /* 0x000fe20000100a00 */
[----:B------:R-:W-:Y:S07]  /*c7960*/  STL.64 [R1+0x2d38], R46 ;  /* 0x002d382e01007387 */ /* 0x000fee0000100a00 */
[----:B------:R-:W-:Y:S02]  /*c7970*/  STL.64 [R1+0x2d20], R36 ;  /* 0x002d202401007387 */ /* 0x000fe40000100a00 */
[----:B------:R1:W-:Y:S06]  /*c7980*/  STL.64 [R1+0x2d28], R38 ;  /* 0x002d282601007387 */ /* 0x0003ec0000100a00 */
[----:B------:R-:W-:Y:S01]  /*c7990*/  STL.64 [R1+0x2d10], R40 ;  /* 0x002d102801007387 */ /* 0x000fe20000100a00 */
[----:B------:R-:W-:Y:S02]  /*c79a0*/  STL.64 [R1+0x2d18], R42 ;  /* 0x002d182a01007387 */ /* 0x000fe40000100a00 */
[----:B------:R-:W-:Y:S02]  /*c79b0*/  STL.64 [R1+0x2d00], R8 ;  /* 0x002d000801007387 */ /* 0x000fe40000100a00 */
[----:B------:R2:W-:Y:S01]  /*c79c0*/  STL.64 [R1+0x2d08], R10 ;  /* 0x002d080a01007387 */ /* 0x0005e20000100a00 */
[C---:B-1----:R-:W-:Y:S08]  /*c79d0*/  HMMA.1688.F32.TF32 R36, R12.reuse, R108, R16 ;  /* 0x0000006c0c24723c */ /* 0x042ff00000081010 */
[C---:B------:R-:W-:Y:S08]  /*c79e0*/  HMMA.1688.F32.TF32 R16, R12.reuse, R104, R76 ;  /* 0x000000680c10723c */ /* 0x040ff0000008104c */
[C---:B--2---:R-:W-:Y:S07]  /*c79f0*/  HMMA.1688.F32.TF32 R8, R12.reuse, R24, R80 ;  /* 0x000000180c08723c */ /* 0x044fee0000081050 */
[----:B------:R-:W-:Y:S01]  /*c7a00*/  STL.64 [R1+0x2cf0], R36 ;  /* 0x002cf02401007387 */ /* 0x000fe20000100a00 */
[----:B------:R1:W-:Y:S07]  /*c7a10*/  STL.64 [R1+0x2cf8], R38 ;  /* 0x002cf82601007387 */ /* 0x0003ee0000100a00 */
[----:B------:R-:W-:Y:S02]  /*c7a20*/  STL.64 [R1+0x2ce0], R16 ;  /* 0x002ce01001007387 */ /* 0x000fe40000100a00 */
[----:B------:R2:W-:Y:S06]  /*c7a30*/  STL.64 [R1+0x2ce8], R18 ;  /* 0x002ce81201007387 */ /* 0x0005ec0000100a00 */
[----:B------:R-:W-:Y:S01]  /*c7a40*/  STL.64 [R1+0x2cd0], R8 ;  /* 0x002cd00801007387 */ /* 0x000fe20000100a00 */
[----:B------:R3:W-:Y:S01]  /*c7a50*/  STL.64 [R1+0x2cd8], R10 ;  /* 0x002cd80a01007387 */ /* 0x0007e20000100a00 */
[C---:B-1----:R-:W-:Y:S08]  /*c7a60*/  HMMA.1688.F32.TF32 R36, R12.reuse, R88, R84 ;  /* 0x000000580c24723c */ /* 0x042ff00000081054 */
[C---:B--2---:R-:W-:Y:S08]  /*c7a70*/  HMMA.1688.F32.TF32 R16, R12.reuse, R96, R32 ;  /* 0x000000600c10723c */ /* 0x044ff00000081020 */
[C---:B---3--:R-:W-:Y:S08]  /*c7a80*/  HMMA.1688.F32.TF32 R8, R12.reuse, R20, R92 ;  /* 0x000000140c08723c */ /* 0x048ff0000008105c */
[C---:B------:R-:W-:Y:S01]  /*c7a90*/  HMMA.1688.F32.TF32 R32, R12.reuse, R184, R100 ;  /* 0x000000b80c20723c */ /* 0x040fe20000081064 */
[----:B------:R-:W-:Y:S01]  /*c7aa0*/  STL.64 [R1+0x2cc0], R36 ;  /* 0x002cc02401007387 */ /* 0x000fe20000100a00 */
[----:B------:R-:W-:Y:S05]  /*c7ab0*/  STL.64 [R1+0x2cc8], R38 ;  /* 0x002cc82601007387 */ /* 0x000fea0000100a00 */
[----:B------:R-:W-:Y:S02]  /*c7ac0*/  STL.64 [R1+0x2cb0], R16 ;  /* 0x002cb01001007387 */ /* 0x000fe40000100a00 */
[----:B------:R1:W-:Y:S06]  /*c7ad0*/  STL.64 [R1+0x2cb8], R18 ;  /* 0x002cb81201007387 */ /* 0x0003ec0000100a00 */
        /* <DEDUP_REMOVED lines=32> */
[C---:B--2---:R-:W-:Y:S08]  /*c7ce0*/  HMMA.1688.F32.TF32 R8, R224.reuse, R212, R128 ;  /* 0x000000d4e008723c */ /* 0x044ff00000081080 */
[C---:B------:R-:W-:Y:S08]  /*c7cf0*/  HMMA.1688.F32.TF32 R32, R224.reuse, R200, R132 ;  /* 0x000000c8e020723c */ /* 0x040ff00000081084 */
[C---:B------:R-:W-:Y:S07]  /*c7d00*/  HMMA.1688.F32.TF32 R16, R224.reuse, R192, R136 ;  /* 0x000000c0e010723c */ /* 0x040fee0000081088 */
[----:B------:R-:W-:Y:S01]  /*c7d10*/  STL.64 [R1+0x2e10], R8 ;  /* 0x002e100801007387 */ /* 0x000fe20000100a00 */
[----:B------:R2:W-:Y:S02]  /*c7d20*/  STL.64 [R1+0x2e18], R10 ;  /* 0x002e180a01007387 */ /* 0x0005e40000100a00 */
[C---:B--2---:R-:W-:Y:S05]  /*c7d30*/  HMMA.1688.F32.TF32 R8, R224.reuse, R28, R148 ;  /* 0x0000001ce008723c */ /* 0x044fea0000081094 */
[----:B------:R2:W-:Y:S01]  /*c7d40*/  STL.64 [R1+0x2e00], R32 ;  /* 0x002e002001007387 */ /* 0x0005e20000100a00 */
[----:B------:R3:W-:Y:S02]  /*c7d50*/  STL.64 [R1+0x2e08], R34 ;  /* 0x002e082201007387 */ /* 0x0007e40000100a00 */
[----:B------:R-:W4:Y:S05]  /*c7d60*/  LDL.LU R136, [R1+0x490] ;  /* 0x0004900001887983 */ /* 0x000f2a0000300800 */
[----:B------:R1:W-:Y:S01]  /*c7d70*/  STL.64 [R1+0x2df0], R16 ;  /* 0x002df01001007387 */ /* 0x0003e20000100a00 */
[----:B------:R1:W-:Y:S09]  /*c7d80*/  STL.64 [R1+0x2df8], R18 ;  /* 0x002df81201007387 */ /* 0x0003f20000100a00 */
[----:B------:R1:W-:Y:S01]  /*c7d90*/  STL.64 [R1+0x2de0], R8 ;  /* 0x002de00801007387 */ /* 0x0003e20000100a00 */
[----:B------:R1:W-:Y:S02]  /*c7da0*/  STL.64 [R1+0x2de8], R10 ;  /* 0x002de80a01007387 */ /* 0x0003e40000100a00 */
        /* <DEDUP_REMOVED lines=39> */
[----:B--2---:R-:W2:Y:S02]  /*c8020*/  LDL.LU R32, [R1+0x1010] ;  /* 0x0010100001207983 */ /* 0x004ea40000300800 */
        /* <DEDUP_REMOVED lines=11> */
[----:B-1----:R-:W2:Y:S02]  /*c80e0*/  LDL.LU R16, [R1+0x1050] ;  /* 0x0010500001107983 */ /* 0x002ea40000300800 */
        /* <DEDUP_REMOVED lines=71> */
[C---:B--2---:R-:W-:Y:S11]  /*c8560*/  HMMA.1688.F32.TF32 R168, R224.reuse, R124, R168 ;  /* 0x0000007ce0a8723c */ /* 0x044ff600000810a8 */
[----:B------:R-:W-:Y:S11]  /*c8570*/  @!UPT UIADD3 URZ, URZ, URZ, URZ ;  /* 0x0000003f3f3ff290 */ /* 0x000ff6000fffe03f */
[----:B------:R-:W-:Y:S01]  /*c8580*/  @!UPT UIADD3 URZ, URZ, URZ, URZ ;  /* 0x0000003f3f3ff290 */ /* 0x000fe2000fffe03f */
[----:B------:R1:W-:Y:S01]  /*c8590*/  STL.64 [R1+0x2dd0], R168 ;  /* 0x002dd0a801007387 */ /* 0x0003e20000100a00 */
[----:B------:R-:W-:Y:S03]  /*c85a0*/  STL.64 [R1+0x2dd8], R170 ;  /* 0x002dd8aa01007387 */ /* 0x000fe60000100a00 */
[----:B-1----:R-:W2:Y:S02]  /*c85b0*/  LDL.LU.64 R168, [R1+0x6800] ;  /* 0x0068000001a87983 */ /* 0x002ea40000300a00 */
[C---:B--2---:R-:W-:Y:S11]  /*c85c0*/  HMMA.1688.F32.TF32 R164, R224.reuse, R168, R164 ;  /* 0x000000a8e0a4723c */ /* 0x044ff600000810a4 */
[----:B------:R-:W-:Y:S11]  /*c85d0*/  @!UPT UIADD3 URZ, URZ, URZ, URZ ;  /* 0x0000003f3f3ff290 */ /* 0x000ff6000fffe03f */
[----:B------:R-:W-:Y:S01]  /*c85e0*/  @!UPT UIADD3 URZ, URZ, URZ, URZ ;  /* 0x0000003f3f3ff290 */ /* 0x000fe2000fffe03f */
[----:B------:R1:W-:Y:S01]  /*c85f0*/  STL.64 [R1+0x2dc0], R164 ;  /* 0x002dc0a401007387 */ /* 0x0003e20000100a00 */
[----:B------:R-:W-:Y:S03]  /*c8600*/  STL.64 [R1+0x2dc8], R166 ;  /* 0x002dc8a601007387 */ /* 0x000fe60000100a00 */
[----:B-1----:R-:W3:Y:S02]  /*c8610*/  LDL.LU.64 R164, [R1+0x67f8] ;  /* 0x0067f80001a47983 */ /* 0x002ee40000300a00 */
[C---:B---3--:R-:W-:Y:S11]  /*c8620*/  HMMA.1688.F32.TF32 R160, R224.reuse, R164, R160 ;  /* 0x000000a4e0a0723c */ /* 0x048ff600000810a0 */
        /* <DEDUP_REMOVED lines=25> */
[----:B------:R-:W2:Y:S02]  /*c87c0*/  LDL.LU.64 R36, [R1+0x67d8] ;  /* 0x0067d80001247983 */ /* 0x000ea40000300a00 */
        /* <DEDUP_REMOVED lines=45> */
[----:B------:R4:W-:Y:S01]  /*c8aa0*/  STL.64 [R1+0x3038], R82 ;  /* 0x0030385201007387 */ /* 0x0009e20000100a00 */
[----:B------:R-:W-:Y:S01]  /*c8ab0*/  STL.64 [R1+0x2ec0], R32 ;  /* 0x002ec02001007387 */ /* 0x000fe20000100a00 */
[----:B------:R1:W-:Y:S01]  /*c8ac0*/  STL.64 [R1+0x2ec8], R34 ;  /* 0x002ec82201007387 */ /* 0x0003e20000100a00 */
[C---:B----4-:R-:W-:Y:S08]  /*c8ad0*/  HMMA.1688.F32.TF32 R80, R224.reuse, R96, R92 ;  /* 0x00000060e050723c */ /* 0x050ff0000008105c */
[C---:B-1----:R-:W-:Y:S08]  /*c8ae0*/  HMMA.1688.F32.TF32 R32, R224.reuse, R20, R100 ;  /* 0x00000014e020723c */ /* 0x042ff00000081064 */
[C---:B------:R-:W-:Y:S07]  /*c8af0*/  HMMA.1688.F32.TF32 R92, R224.reuse, R184, R176 ;  /* 0x000000b8e05c723c */ /* 0x040fee00000810b0 */
        /* <DEDUP_REMOVED lines=107> */
[----:B------:R-:W-:Y:S01]  /*c91b0*/  MOV R251, R112 ;  /* 0x0000007000fb7202 */ /* 0x000fe20000000f00 */
        /* <DEDUP_REMOVED lines=8> */
[C---:B----4-:R-:W-:Y:S08]  /*c9240*/  HMMA.1688.F32.TF32 R224, R12.reuse, R124, R224 ;  /* 0x0000007c0ce0723c */ /* 0x050ff000000810e0 */
[C---:B--2---:R-:W-:Y:S08]  /*c9250*/  HMMA.1688.F32.TF32 R80, R12.reuse, R28, R80 ;  /* 0x0000001c0c50723c */ /* 0x044ff00000081050 */
[C---:B------:R-:W-:Y:S11]  /*c9260*/  HMMA.1688.F32.TF32 R32, R12.reuse, R168, R32 ;  /* 0x000000a80c20723c */ /* 0x040ff60000081020 */
[----:B------:R-:W-:Y:S04]  /*c9270*/  @!UPT UIADD3 URZ, URZ, URZ, URZ ;  /* 0x0000003f3f3ff290 */ /* 0x000fe8000fffe03f */
[----:B------:R-:W-:Y:S01]  /*c9280*/  STL.64 [R1+0x32b0], R80 ;  /* 0x0032b05001007387 */ /* 0x000fe20000100a00 */
[----:B------:R1:W-:Y:S03]  /*c9290*/  STL.64 [R1+0x32b8], R82 ;  /* 0x0032b85201007387 */ /* 0x0003e60000100a00 */
[----:B-1----:R-:W2:Y:S01]  /*c92a0*/  LDL.LU.64 R82, [R1+0x6720] ;  /* 0x0067200001527983 */ /* 0x002ea20000300a00 */
[----:B------:R-:W4:Y:S02]  /*c92b0*/  LDL.LU.64 R80, [R1+0x6718] ;  /* 0x0067180001507983 */ /* 0x000f240000300a00 */
[----:B------:R-:W-:Y:S02]  /*c92c0*/  STL.64 [R1+0x32a0], R224 ;  /* 0x0032a0e001007387 */ /* 0x000fe40000100a00 */
[----:B------:R1:W-:Y:S01]  /*c92d0*/  STL.64 [R1+0x32a8], R226 ;  /* 0x0032a8e201007387 */ /* 0x0003e20000100a00 */
[----:B------:R-:W-:Y:S01]  /*c92e0*/  STL.64 [R1+0x3290], R32 ;  /* 0x0032902001007387 */ /* 0x000fe20000100a00 */
[----:B------:R3:W-:Y:S01]  /*c92f0*/  STL.64 [R1+0x3298], R34 ;  /* 0x0032982201007387 */ /* 0x0007e20000100a00 */
[C---:B-1----:R-:W-:Y:S08]  /*c9300*/  HMMA.1688.F32.TF32 R224, R12.reuse, R164, R92 ;  /* 0x000000a40ce0723c */ /* 0x042ff0000008105c */
[C---:B------:R-:W-:Y:S08]  /*c9310*/  HMMA.1688.F32.TF32 R92, R12.reuse, R160, R100 ;  /* 0x000000a00c5c723c */ /* 0x040ff00000081064 */
[C---:B---3--:R-:W-:Y:S07]  /*c9320*/  HMMA.1688.F32.TF32 R32, R12.reuse, R156, R176 ;  /* 0x0000009c0c20723c */ /* 0x048fee00000810b0 */
[----:B------:R-:W-:Y:S01]  /*c9330*/  STL.64 [R1+0x3280], R224 ;  /* 0x003280e001007387 */ /* 0x000fe20000100a00 */
[----:B------:R-:W-:Y:S07]  /*c9340*/  STL.64 [R1+0x3288], R226 ;  /* 0x003288e201007387 */ /* 0x000fee0000100a00 */
[----:B------:R-:W-:Y:S02]  /*c9350*/  STL.64 [R1+0x3270], R92 ;  /* 0x0032705c01007387 */ /* 0x000fe40000100a00 */
[----:B------:R-:W-:Y:S06]  /*c9360*/  STL.64 [R1+0x3278], R94 ;  /* 0x0032785e01007387 */ /* 0x000fec0000100a00 */
[----:B------:R-:W-:Y:S01]  /*c9370*/  STL.64 [R1+0x3260], R32 ;  /* 0x0032602001007387 */ /* 0x000fe20000100a00 */
[----:B------:R1:W-:Y:S01]  /*c9380*/  STL.64 [R1+0x3268], R34 ;  /* 0x0032682201007387 */ /* 0x0003e20000100a00 */
[----:B------:R-:W-:Y:S01]  /*c9390*/  HMMA.1688.F32.TF32 R100, R12, R68, R216 ;  /* 0x000000440c64723c */ /* 0x000fe200000810d8 */
[----:B------:R-:W-:-:S02]  /*c93a0*/  IMAD.MOV.U32 R70, RZ, RZ, R211 ;  /* 0x000000ffff467224 */ /* 0x000fc400078e00d3 */
[----:B------:R-:W-:Y:S01]  /*c93b0*/  IMAD.MOV.U32 R7, RZ, RZ, R108 ;  /* 0x000000ffff077224 */ /* 0x000fe200078e006c */
[----:B------:R-:W-:Y:S01]  /*c93c0*/  MOV R6, R109 ;  /* 0x0000006d00067202 */ /* 0x000fe20000000f00 */
[----:B------:R-:W-:Y:S04]  /*c93d0*/  LDS R224, [R2+0x10780] ;  /* 0x0107800002e07984 */ /* 0x000fe80000000800 */
[----:B------:R-:W-:Y:S04]  /*c93e0*/  LDS R226, [R2+0x12780] ;  /* 0x0127800002e27984 */ /* 0x000fe80000000800 */
[----:B------:R-:W-:Y:S04]  /*c93f0*/  LDS R225, [R0+0x10780] ;  /* 0x0107800000e17984 */ /* 0x000fe80000000800 */
[----:B------:R-:W3:Y:S01]  /*c9400*/  LDS R227, [R0+0x12780] ;  /* 0x0127800000e37984 */ /* 0x000ee20000000800 */
        /* <DEDUP_REMOVED lines=21> */
[C---:B-1----:R-:W-:Y:S11]  /*c9560*/  HMMA.1688.F32.TF32 R32, R12.reuse, R112, R116 ;  /* 0x000000700c20723c */ /* 0x042ff60000081074 */
[----:B------:R-:W-:Y:S11]  /*c9570*/  @!UPT UIADD3 URZ, URZ, URZ, URZ ;  /* 0x0000003f3f3ff290 */ /* 0x000ff6000fffe03f */
[----:B------:R-:W-:Y:S01]  /*c9580*/  @!UPT UIADD3 URZ, URZ, URZ, URZ ;  /* 0x0000003f3f3ff290 */ /* 0x000fe2000fffe03f */
        /* <DEDUP_REMOVED lines=12> */
[----:B-1----:R-:W-:Y:S01]  /*c9650*/  HMMA.1688.F32.TF32 R32, R12, R24, R128 ;  /* 0x000000180c20723c */ /* 0x002fe20000081080 */
[----:B------:R-:W-:Y:S01]  /*c9660*/  MOV R132, R24 ;  /* 0x0000001800847202 */ /* 0x000fe20000000f00 */
[----:B------:R-:W-:Y:S02]  /*c9670*/  IMAD.MOV.U32 R133, RZ, RZ, R25 ;  /* 0x000000ffff857224 */ /* 0x000fe400078e0019 */
[----:B------:R-:W-:Y:S02]  /*c9680*/  IMAD.MOV.U32 R134, RZ, RZ, R172 ;  /* 0x000000ffff867224 */ /* 0x000fe400078e00ac */
[----:B------:R-:W-:Y:S11]  /*c9690*/  IMAD.MOV.U32 R135, RZ, RZ, R173 ;  /* 0x000000ffff877224 */ /* 0x000ff600078e00ad */
[----:B------:R-:W-:Y:S06]  /*c96a0*/  @!UPT UIADD3 URZ, URZ, URZ, URZ ;  /* 0x0000003f3f3ff290 */ /* 0x000fec000fffe03f */
        /* <DEDUP_REMOVED lines=25> */
[----:B------:R-:W-:-:S02]  /*c9840*/  IMAD.MOV.U32 R148, RZ, RZ, R208 ;  /* 0x000000ffff947224 */ /* 0x000fc400078e00d0 */
[----:B------:R-:W2:Y:S01]  /*c9850*/  LDL.LU R183, [R1+0xe8c] ;  /* 0x000e8c0001b77983 */ /* 0x000ea20000300800 */
[----:B------:R-:W-:Y:S01]  /*c9860*/  MOV R149, R209 ;  /* 0x000000d100957202 */ /* 0x000fe20000000f00 */
        /* <DEDUP_REMOVED lines=12> */
[----:B-1----:R-:W2:Y:S01]  /*c9930*/  LDL.LU R32, [R1+0xf10] ;  /* 0x000f100001207983 */ /* 0x002ea20000300800 */
[----:B------:R-:W2:Y:S02]  /*c9940*/  LDL.LU R33, [R1+0xf14] ;  /* 0x000f140001217983 */ /* 0x000ea40000300800 */
[----:B---3--:R-:W2:Y:S02]  /*c9950*/  LDL.LU R34, [R1+0xf18] ;  /* 0x000f180001227983 */ /* 0x008ea40000300800 */
[----:B------:R-:W2:Y:S01]  /*c9960*/  LDL.LU R35, [R1+0xf1c] ;  /* 0x000f1c0001237983 */ /* 0x000ea20000300800 */
        /* <DEDUP_REMOVED lines=23> */
[----:B------:R-:W-:Y:S01]  /*c9ae0*/  IMAD.MOV.U32 R136, RZ, RZ, R104 ;  /* 0x000000ffff887224 */ /* 0x000fe200078e0068 */
[----:B------:R-:W4:Y:S01]  /*c9af0*/  LDL.LU R111, [R1+0x2ac] ;  /* 0x0002ac00016f7983 */ /* 0x000f220000300800 */
[----:B------:R-:W-:-:S02]  /*c9b00*/  IMAD.MOV.U32 R137, RZ, RZ, R105 ;  /* 0x000000ffff897224 */ /* 0x000fc400078e0069 */
        /* <DEDUP_REMOVED lines=18> */
[C---:B--2---:R-:W-:Y:S08]  /*c9c30*/  HMMA.1688.F32.TF32 R32, R12.reuse, R88, R32 ;  /* 0x000000580c20723c */ /* 0x044ff00000081020 */
[C---:B---3--:R-:W-:Y:S08]  /*c9c40*/  HMMA.1688.F32.TF32 R92, R12.reuse, R96, R92 ;  /* 0x000000600c5c723c */ /* 0x048ff0000008105c */
[C---:B------:R-:W-:Y:S08]  /*c9c50*/  HMMA.1688.F32.TF32 R100, R12.reuse, R20, R100 ;  /* 0x000000140c64723c */ /* 0x040ff00000081064 */
[C---:B------:R-:W-:Y:S08]  /*c9c60*/  HMMA.1688.F32.TF32 R176, R12.reuse, R184, R176 ;  /* 0x000000b80cb0723c */ /* 0x040ff000000810b0 */
[C---:B----4-:R-:W-:Y:S08]  /*c9c70*/  HMMA.1688.F32.TF32 R196, R12.reuse, R204, R196 ;  /* 0x000000cc0cc4723c */ /* 0x050ff000000810c4 */
[C---:B------:R-:W-:Y:S01]  /*c9c80*/  HMMA.1688.F32.TF32 R216, R12.reuse, R236, R216 ;  /* 0x000000ec0cd8723c */ /* 0x040fe200000810d8 */
[----:B------:R-:W-:Y:S01]  /*c9c90*/  STL.64 [R1+0x3390], R32 ;  /* 0x0033902001007387 */ /* 0x000fe20000100a00 */
[----:B------:R1:W-:Y:S06]  /*c9ca0*/  STL.64 [R1+0x3398], R34 ;  /* 0x0033982201007387 */ /* 0x0003ec0000100a00 */
[C---:B------:R-:W-:Y:S01]  /*c9cb0*/  HMMA.1688.F32.TF32 R220, R12.reuse, R228, R220 ;  /* 0x000000e40cdc723c */ /* 0x040fe200000810dc */
[----:B-1----:R-:W2:Y:S01]  /*c9cc0*/  LDL.LU.64 R34, [R1+0x6710] ;  /* 0x0067100001227983 */ /* 0x002ea20000300a00 */
[----:B------:R-:W2:Y:S02]  /*c9cd0*/  LDL.LU.64 R32, [R1+0x6708] ;  /* 0x0067080001207983 */ /* 0x000ea40000300a00 */
[----:B------:R-:W3:Y:S02]  /*c9ce0*/  LDL.LU.64 R90, [R1+0x6700] ;  /* 0x00670000015a7983 */ /* 0x000ee40000300a00 */
[----:B------:R-:W3:Y:S01]  /*c9cf0*/  LDL.LU.64 R88, [R1+0x66f8] ;  /* 0x0066f80001587983 */ /* 0x000ee20000300a00 */
[----:B------:R-:W-:Y:S01]  /*c9d00*/  STL.64 [R1+0x3380], R92 ;  /* 0x0033805c01007387 */ /* 0x000fe20000100a00 */
[----:B------:R1:W-:Y:S01]  /*c9d10*/  STL.64 [R1+0x3388], R94 ;  /* 0x0033885e01007387 */ /* 0x0003e20000100a00 */
[C---:B------:R-:W-:Y:S02]  /*c9d20*/  HMMA.1688.F32.TF32 R208, R12.reuse, R4, R208 ;  /* 0x000000040cd0723c */ /* 0x040fe400000810d0 */
[----:B-1----:R-:W4:Y:S01]  /*c9d30*/  LDL.LU.64 R94, [R1+0x66f0] ;  /* 0x0066f000015e7983 */ /* 0x002f220000300a00 */
[----:B------:R-:W4:Y:S02]  /*c9d40*/  LDL.LU.64 R92, [R1+0x66e8] ;  /* 0x0066e800015c7983 */ /* 0x000f240000300a00 */
[----:B------:R-:W2:Y:S02]  /*c9d50*/  LDL.LU.64 R98, [R1+0x66e0] ;  /* 0x0066e00001627983 */ /* 0x000ea40000300a00 */
[----:B------:R-:W2:Y:S01]  /*c9d60*/  LDL.LU.64 R96, [R1+0x66d8] ;  /* 0x0066d80001607983 */ /* 0x000ea20000300a00 */
[----:B------:R-:W-:Y:S01]  /*c9d70*/  STL.64 [R1+0x3370], R100 ;  /* 0x0033706401007387 */ /* 0x000fe20000100a00 */
[----:B------:R1:W-:Y:S01]  /*c9d80*/  STL.64 [R1+0x3378], R102 ;  /* 0x0033786601007387 */ /* 0x0003e20000100a00 */
[C---:B------:R-:W-:Y:S08]  /*c9d90*/  HMMA.1688.F32.TF32 R188, R12.reuse, R244, R188 ;  /* 0x000000f40cbc723c */ /* 0x040ff000000810bc */
[C---:B------:R-:W-:Y:S01]  /*c9da0*/  HMMA.1688.F32.TF32 R180, R12.reuse, R232, R180 ;  /* 0x000000e80cb4723c */ /* 0x040fe200000810b4 */
[----:B-1----:R-:W2:Y:S01]  /*c9db0*/  LDL.LU.64 R102, [R1+0x66d0] ;  /* 0x0066d00001667983 */ /* 0x002ea20000300a00 */
[----:B------:R-:W2:Y:S02]  /*c9dc0*/  LDL.LU.64 R100, [R1+0x66c8] ;  /* 0x0066c80001647983 */ /* 0x000ea40000300a00 */
[----:B------:R-:W2:Y:S02]  /*c9dd0*/  LDL.LU.64 R22, [R1+0x66c0] ;  /* 0x0066c00001167983 */ /* 0x000ea40000300a00 */
[----:B------:R-:W2:Y:S01]  /*c9de0*/  LDL.LU.64 R20, [R1+0x66b8] ;  /* 0x0066b80001147983 */ /* 0x000ea20000300a00 */
[----:B------:R-:W-:Y:S01]  /*c9df0*/  STL.64 [R1+0x3360], R176 ;  /* 0x003360b001007387 */ /* 0x000fe20000100a00 */
[----:B------:R1:W-:Y:S01]  /*c9e00*/  STL.64 [R1+0x3368], R178 ;  /* 0x003368b201007387 */ /* 0x0003e20000100a00 */
[C---:B------:R-:W-:Y:S02]  /*c9e10*/  HMMA.1688.F32.TF32 R172, R12.reuse, R240, R172 ;  /* 0x000000f00cac723c */ /* 0x040fe400000810ac */
[----:B-1----:R-:W2:Y:S01]  /*c9e20*/  LDL.LU.64 R178, [R1+0x66b0] ;  /* 0x0066b00001b27983 */ /* 0x002ea20000300a00 */
[----:B------:R-:W2:Y:S02]  /*c9e30*/  LDL.LU.64 R176, [R1+0x66a8] ;  /* 0x0066a80001b07983 */ /* 0x000ea40000300a00 */
[----:B------:R-:W2:Y:S02]  /*c9e40*/  LDL.LU.64 R186, [R1+0x66a0] ;  /* 0x0066a00001ba7983 */ /* 0x000ea40000300a00 */
[----:B------:R-:W2:Y:S01]  /*c9e50*/  LDL.LU.64 R184, [R1+0x6698] ;  /* 0x0066980001b87983 */ /* 0x000ea20000300a00 */
[----:B------:R-:W-:Y:S01]  /*c9e60*/  STL.64 [R1+0x3350], R196 ;  /* 0x003350c401007387 */ /* 0x000fe20000100a00 */
[----:B------:R1:W-:Y:S01]  /*c9e70*/  STL.64 [R1+0x3358], R198 ;  /* 0x003358c601007387 */ /* 0x0003e20000100a00 */
[----:B------:R-:W-:Y:S08]  /*c9e80*/  HMMA.1688.F32.TF32 R12, R12, R248, R24 ;  /* 0x000000f80c0c723c */ /* 0x000ff00000081018 */
        /* <DEDUP_REMOVED lines=10> */
[----:B------:R-:W-:Y:S02]  /*c9f30*/  STL.64 [R1+0x3330], R220 ;  /* 0x003330dc01007387 */ /* 0x000fe40000100a00 */
[----:B------:R1:W-:Y:S01]  /*c9f40*/  STL.64 [R1+0x3338], R222 ;  /* 0x003338de01007387 */ /* 0x0003e20000100a00 */
[C---:B------:R-:W-:Y:S01]  /*c9f50*/  HMMA.1688.F32.TF32 R112, R224.reuse, R192, R112 ;  /* 0x000000c0e070723c */ /* 0x040fe20000081070 */
[----:B-1----:R-:W2:Y:S01]  /*c9f60*/  LDL.LU.64 R222, [R1+0x6660] ;  /* 0x0066600001de7983 */ /* 0x002ea20000300a00 */
[----:B------:R-:W2:Y:S02]  /*c9f70*/  LDL.LU.64 R220, [R1+0x6658] ;  /* 0x0066580001dc7983 */ /* 0x000ea40000300a00 */
[----:B------:R-:W-:Y:S02]  /*c9f80*/  STL.64 [R1+0x3320], R208 ;  /* 0x003320d001007387 */ /* 0x000fe40000100a00 */
[----:B------:R1:W-:Y:S02]  /*c9f90*/  STL.64 [R1+0x3328], R210 ;  /* 0x003328d201007387 */ /* 0x0003e40000100a00 */
        /* <DEDUP_REMOVED lines=15> */
[----:B-1----:R-:W2:Y:S01]  /*ca090*/  LDL.LU.64 R174, [R1+0x6620] ;  /* 0x0066200001ae7983 */ /* 0x002ea20000300a00 */
[----:B------:R-:W2:Y:S02]  /*ca0a0*/  LDL.LU.64 R172, [R1+0x6618] ;  /* 0x0066180001ac7983 */ /* 0x000ea40000300a00 */
[----:B------:R-:W2:Y:S02]  /*ca0b0*/  LDL.LU.64 R26, [R1+0x6610] ;  /* 0x00661000011a7983 */ /* 0x000ea40000300a00 */
[----:B------:R-:W2:Y:S01]  /*ca0c0*/  LDL.LU.64 R24, [R1+0x6608] ;  /* 0x0066080001187983 */ /* 0x000ea20000300a00 */
[----:B------:R-:W-:Y:S01]  /*ca0d0*/  STL.64 [R1+0x3250], R12 ;  /* 0x0032500c01007387 */ /* 0x000fe20000100a00 */
[----:B------:R-:W-:Y:S02]  /*ca0e0*/  STL.64 [R1+0x3258], R14 ;  /* 0x0032580e01007387 */ /* 0x000fe40000100a00 */
[----:B------:R-:W-:Y:S02]  /*ca0f0*/  STL.64 [R1+0x3700], R104 ;  /* 0x0037006801007387 */ /* 0x000fe40000100a00 */
[----:B------:R1:W-:Y:S01]  /*ca100*/  STL.64 [R1+0x3708], R106 ;  /* 0x0037086a01007387 */ /* 0x0003e20000100a00 */
[----:B------:R-:W-:Y:S04]  /*ca110*/  LDS R12, [R2+0x14000] ;  /* 0x01400000020c7984 */ /* 0x000fe80000000800 */
[----:B------:R-:W-:Y:S04]  /*ca120*/  LDS R14, [R2+0x16000] ;  /* 0x01600000020e7984 */ /* 0x000fe80000000800 */
[----:B------:R-:W-:Y:S04]  /*ca130*/  LDS R13, [R0+0x14000] ;  /* 0x01400000000d7984 */ /* 0x000fe80000000800 */
[----:B------:R-:W3:Y:S04]  /*ca140*/  LDS R15, [R0+0x16000] ;  /* 0x01600000000f7984 */ /* 0x000ee80000000800 */
        /* <DEDUP_REMOVED lines=17> */
[----:B------:R1:W-:Y:S03]  /*ca260*/  STL.64 [R1+0x36c8], R126 ;  /* 0x0036c87e01007387 */ /* 0x0003e60000100a00 */
        /* <DEDUP_REMOVED lines=8> */
[----:B------:R-:W3:Y:S01]  /*ca2f0*/  LDL.LU.64 R166, [R1+0x6580] ;  /* 0x0065800001a67983 */ /* 0x000ee20000300a00 */
[C---:B--2---:R-:W-:Y:S01]  /*ca300*/  HMMA.1688.F32.TF32 R168, R224.reuse, R164, R168 ;  /* 0x000000a4e0a8723c */ /* 0x044fe200000810a8 */
[----:B------:R-:W3:Y:S11]  /*ca310*/  LDL.LU.64 R164, [R1+0x6578] ;  /* 0x0065780001a47983 */ /* 0x000ef60000300a00 */
[----:B------:R-:W-:Y:S11]  /*ca320*/  @!UPT UIADD3 URZ, URZ, URZ, URZ ;  /* 0x0000003f3f3ff290 */ /* 0x000ff6000fffe03f */
[----:B------:R1:W-:Y:S01]  /*ca330*/  STL.64 [R1+0x36a0], R168 ;  /* 0x0036a0a801007387 */ /* 0x0003e20000100a00 */
[----:B------:R2:W-:Y:S01]  /*ca340*/  STL.64 [R1+0x36a8], R170 ;  /* 0x0036a8aa01007387 */ /* 0x0005e20000100a00 */
[----:B-1----:R-:W-:Y:S01]  /*ca350*/  MOV R168, R132 ;  /* 0x0000008400a87202 */ /* 0x002fe20000000f00 */
[----:B------:R-:W-:Y:S01]  /*ca360*/  IMAD.MOV.U32 R169, RZ, RZ, R133 ;  /* 0x000000ffffa97224 */ /* 0x000fe200078e0085 */
[----:B------:R-:W4:Y:S01]  /*ca370*/  LDL.LU R132, [R1+0x6574] ;  /* 0x0065740001847983 */ /* 0x000f220000300800 */
[----:B------:R-:W4:Y:S02]  /*ca380*/  LDL.LU R133, [R1+0x6570] ;  /* 0x0065700001857983 */ /* 0x000f240000300800 */
[----:B--2---:R-:W-:Y:S01]  /*ca390*/  IMAD.MOV.U32 R170, RZ, RZ, R163 ;  /* 0x000000ffffaa7224 */ /* 0x004fe200078e00a3 */
[----:B------:R-:W-:Y:S02]  /*ca3a0*/  MOV R171, R162 ;  /* 0x000000a200ab7202 */ /* 0x000fe40000000f00 */
[----:B------:R-:W2:Y:S01]  /*ca3b0*/  LDL.LU.64 R162, [R1+0x6568] ;  /* 0x0065680001a27983 */ /* 0x000ea20000300a00 */
[C---:B---3--:R-:W-:Y:S03]  /*ca3c0*/  HMMA.1688.F32.TF32 R164, R224.reuse, R160, R164 ;  /* 0x000000a0e0a4723c */ /* 0x048fe600000810a4 */
[----:B------:R-:W2:Y:S11]  /*ca3d0*/  LDL.LU.64 R160, [R1+0x6560] ;  /* 0x0065600001a07983 */ /* 0x000eb60000300a00 */
[----:B------:R-:W-:Y:S09]  /*ca3e0*/  @!UPT UIADD3 URZ, URZ, URZ, URZ ;  /* 0x0000003f3f3ff290 */ /* 0x000ff2000fffe03f */
[----:B------:R1:W-:Y:S01]  /*ca3f0*/  STL.64 [R1+0x3690], R164 ;  /* 0x003690a401007387 */ /* 0x0003e20000100a00 */
[----:B------:R3:W-:Y:S02]  /*ca400*/  STL.64 [R1+0x3698], R166 ;  /* 0x003698a601007387 */ /* 0x0007e40000100a00 */
[----:B-1----:R-:W-:Y:S02]  /*ca410*/  IMAD.MOV.U32 R164, RZ, RZ, R134 ;  /* 0x000000ffffa47224 */ /* 0x002fe400078e0086 */
[----:B------:R-:W-:Y:S01]  /*ca420*/  IMAD.MOV.U32 R165, RZ, RZ, R135 ;  /* 0x000000ffffa57224 */ /* 0x000fe200078e0087 */
[----:B------:R-:W4:Y:S01]  /*ca430*/  LDL.LU R134, [R1+0x655c] ;  /* 0x00655c0001867983 */ /* 0x000f220000300800 */
[----:B------:R-:W4:Y:S01]  /*ca440*/  LDL.LU R135, [R1+0x6558] ;  /* 0x0065580001877983 */ /* 0x000f220000300800 */
[----:B---3--:R-:W-:Y:S01]  /*ca450*/  MOV R166, R159 ;  /* 0x0000009f00a67202 */ /* 0x008fe20000000f00 */
[----:B------:R-:W-:Y:S02]  /*ca460*/  IMAD.MOV.U32 R167, RZ, RZ, R158 ;  /* 0x000000ffffa77224 */ /* 0x000fe400078e009e */
[----:B------:R-:W3:Y:S01]  /*ca470*/  LDL.LU.64 R158, [R1+0x6550] ;  /* 0x00655000019e7983 */ /* 0x000ee20000300a00 */
[----:B--2---:R-:W-:Y:S03]  /*ca480*/  HMMA.1688.F32.TF32 R160, R224, R156, R160 ;  /* 0x0000009ce0a0723c */ /* 0x004fe600000810a0 */
[----:B------:R-:W3:Y:S11]  /*ca490*/  LDL.LU.64 R156, [R1+0x6548] ;  /* 0x00654800019c7983 */ /* 0x000ef60000300a00 */
[----:B------:R-:W-:Y:S09]  /*ca4a0*/  @!UPT UIADD3 URZ, URZ, URZ, URZ ;  /* 0x0000003f3f3ff290 */ /* 0x000ff2000fffe03f */
[----:B------:R1:W-:Y:S01]  /*ca4b0*/  STL.64 [R1+0x3680], R160 ;  /* 0x003680a001007387 */ /* 0x0003e20000100a00 */
[----:B------:R2:W-:Y:S02]  /*ca4c0*/  STL.64 [R1+0x3688], R162 ;  /* 0x003688a201007387 */ /* 0x0005e40000100a00 */
[----:B-1----:R-:W-:Y:S01]  /*ca4d0*/  IMAD.MOV.U32 R160, RZ, RZ, R136 ;  /* 0x000000ffffa07224 */ /* 0x002fe200078e0088 */
[----:B------:R-:W-:Y:S01]  /*ca4e0*/  MOV R161, R137 ;  /* 0x0000008900a17202 */ /* 0x000fe20000000f00 */
[----:B------:R-:W4:Y:S01]  /*ca4f0*/  LDL.LU R136, [R1+0x6544] ;  /* 0x0065440001887983 */ /* 0x000f220000300800 */
[----:B------:R-:W4:Y:S02]  /*ca500*/  LDL.LU R137, [R1+0x6540] ;  /* 0x0065400001897983 */ /* 0x000f240000300800 */
[----:B--2---:R-:W-:Y:S02]  /*ca510*/  IMAD.MOV.U32 R162, RZ, RZ, R155 ;  /* 0x000000ffffa27224 */ /* 0x004fe400078e009b */
[----:B------:R-:W-:-:S02]  /*ca520*/  IMAD.MOV.U32 R163, RZ, RZ, R154 ;  /* 0x000000ffffa37224 */ /* 0x000fc400078e009a */
[----:B------:R-:W2:Y:S01]  /*ca530*/  LDL.LU.64 R154, [R1+0x6538] ;  /* 0x00653800019a7983 */ /* 0x000ea20000300a00 */
[C---:B---3--:R-:W-:Y:S03]  /*ca540*/  HMMA.1688.F32.TF32 R156, R224.reuse, R152, R156 ;  /* 0x00000098e09c723c */ /* 0x048fe6000008109c */
[----:B------:R-:W2:Y:S11]  /*ca550*/  LDL.LU.64 R152, [R1+0x6530] ;  /* 0x0065300001987983 */ /* 0x000eb60000300a00 */
[----:B------:R-:W-:Y:S09]  /*ca560*/  @!UPT UIADD3 URZ, URZ, URZ, URZ ;  /* 0x0000003f3f3ff290 */ /* 0x000ff2000fffe03f */
[----:B------:R1:W-:Y:S01]  /*ca570*/  STL.64 [R1+0x3670], R156 ;  /* 0x0036709c01007387 */ /* 0x0003e20000100a00 */
[----:B------:R3:W-:Y:S01]  /*ca580*/  STL.64 [R1+0x3678], R158 ;  /* 0x0036789e01007387 */ /* 0x0007e20000100a00 */
[----:B-1----:R-:W-:Y:S01]  /*ca590*/  MOV R156, R148 ;  /* 0x00000094009c7202 */ /* 0x002fe20000000f00 */
[----:B------:R-:W-:Y:S01]  /*ca5a0*/  IMAD.MOV.U32 R157, RZ, RZ, R149 ;  /* 0x000000ffff9d7224 */ /* 0x000fe200078e0095 */
[----:B------:R-:W4:Y:S01]  /*ca5b0*/  LDL.LU R148, [R1+0x652c] ;  /* 0x00652c0001947983 */ /* 0x000f220000300800 */
[----:B------:R-:W4:Y:S02]  /*ca5c0*/  LDL.LU R149, [R1+0x6528] ;  /* 0x0065280001957983 */ /* 0x000f240000300800 */
[----:B---3--:R-:W-:Y:S01]  /*ca5d0*/  IMAD.MOV.U32 R158, RZ, RZ, R71 ;  /* 0x000000ffff9e7224 */ /* 0x008fe200078e0047 */
[----:B------:R-:W-:Y:S02]  /*ca5e0*/  MOV R159, R70 ;  /* 0x00000046009f7202 */ /* 0x000fe40000000f00 */
[----:B------:R-:W3:Y:S01]  /*ca5f0*/  LDL.LU.64 R70, [R1+0x6520] ;  /* 0x0065200001467983 */ /* 0x000ee20000300a00 */
[C---:B--2---:R-:W-:Y:S03]  /*ca600*/  HMMA.1688.F32.TF32 R152, R224.reuse, R68, R152 ;  /* 0x00000044e098723c */ /* 0x044fe60000081098 */
[----:B------:R-:W3:Y:S11]  /*ca610*/  LDL.LU.64 R68, [R1+0x6518] ;  /* 0x0065180001447983 */ /* 0x000ef60000300a00 */
[----:B------:R-:W-:Y:S09]  /*ca620*/  @!UPT UIADD3 URZ, URZ, URZ, URZ ;  /* 0x0000003f3f3ff290 */ /* 0x000ff2000fffe03f */
[----:B------:R1:W-:Y:S01]  /*ca630*/  STL.64 [R1+0x3660], R152 ;  /* 0x0036609801007387 */ /* 0x0003e20000100a00 */
[----:B------:R2:W-:Y:S02]  /*ca640*/  STL.64 [R1+0x3668], R154 ;  /* 0x0036689a01007387 */ /* 0x0005e40000100a00 */
[----:B-1----:R-:W-:Y:S02]  /*ca650*/  IMAD.MOV.U32 R152, RZ, RZ, R150 ;  /* 0x000000ffff987224 */ /* 0x002fe400078e0096 */
[----:B------:R-:W-:Y:S01]  /*ca660*/  IMAD.MOV.U32 R153, RZ, RZ, R151 ;  /* 0x000000ffff997224 */ /* 0x000fe200078e0097 */
[----:B------:R-:W4:Y:S01]  /*ca670*/  LDL.LU R150, [R1+0x6514] ;  /* 0x0065140001967983 */ /* 0x000f220000300800 */
[----:B------:R-:W4:Y:S01]  /*ca680*/  LDL.LU R151, [R1+0x6510] ;  /* 0x0065100001977983 */ /* 0x000f220000300800 */
[----:B--2---:R-:W-:Y:S01]  /*ca690*/  MOV R154, R75 ;  /* 0x0000004b009a7202 */ /* 0x004fe20000000f00 */
[----:B------:R-:W-:Y:S02]  /*ca6a0*/  IMAD.MOV.U32 R155, RZ, RZ, R74 ;  /* 0x000000ffff9b7224 */ /* 0x000fe400078e004a */
[----:B------:R-:W2:Y:S01]  /*ca6b0*/  LDL.LU.64 R74, [R1+0x6508] ;  /* 0x00650800014a7983 */ /* 0x000ea20000300a00 */
[C---:B---3--:R-:W-:Y:S03]  /*ca6c0*/  HMMA.1688.F32.TF32 R68, R224.reuse, R72, R68 ;  /* 0x00000048e044723c */ /* 0x048fe60000081044 */
[----:B------:R-:W2:Y:S11]  /*ca6d0*/  LDL.LU.64 R72, [R1+0x6500] ;  /* 0x0065000001487983 */ /* 0x000eb60000300a00 */
[----:B------:R-:W-:Y:S09]  /*ca6e0*/  @!UPT UIADD3 URZ, URZ, URZ, URZ ;  /* 0x0000003f3f3ff290 */ /* 0x000ff2000fffe03f */
[----:B------:R1:W-:Y:S01]  /*ca6f0*/  STL.64 [R1+0x3860], R68 ;  /* 0x0038604401007387 */ /* 0x0003e20000100a00 */
[----:B------:R-:W-:Y:S02]  /*ca700*/  STL.64 [R1+0x3868], R70 ;  /* 0x0038684601007387 */ /* 0x000fe40000100a00 */
[----:B-1----:R-:W-:Y:S01]  /*ca710*/  IMAD.MOV.U32 R68, RZ, RZ, R138 ;  /* 0x000000ffff447224 */ /* 0x002fe200078e008a */
[----:B------:R-:W-:Y:S01]  /*ca720*/  MOV R69, R139 ;  /* 0x0000008b00457202 */ /* 0x000fe20000000f00 */
[----:B------:R-:W3:Y:S01]  /*ca730*/  LDL.LU R138, [R1+0x64fc] ;  /* 0x0064fc00018a7983 */ /* 0x000ee20000300800 */
[----:B------:R-:W3:Y:S01]  /*ca740*/  LDL.LU R139, [R1+0x64f8] ;  /* 0x0064f800018b7983 */ /* 0x000ee20000300800 */
[C---:B----4-:R-:W-:Y:S08]  /*ca750*/  HMMA.1688.F32.TF32 R148, R224.reuse, R144, R148 ;  /* 0x00000090e094723c */ /* 0x050ff00000081094 */
[----:B--2---:R-:W-:Y:S11]  /*ca760*/  HMMA.1688.F32.TF32 R72, R224, R156, R72 ;  /* 0x0000009ce048723c */ /* 0x004ff60000081048 */
[----:B------:R-:W-:Y:S11]  /*ca770*/  @!UPT UIADD3 URZ, URZ, URZ, URZ ;  /* 0x0000003f3f3ff290 */ /* 0x000ff6000fffe03f */
[----:B------:R-:W-:Y:S01]  /*ca780*/  @!UPT UIADD3 URZ, URZ, URZ, URZ ;  /* 0x0000003f3f3ff290 */ /* 0x000fe2000fffe03f */
[----:B------:R1:W-:Y:S01]  /*ca790*/  STL.64 [R1+0x3850], R72 ;  /* 0x0038504801007387 */ /* 0x0003e20000100a00 */
[----:B------:R-:W-:Y:S02]  /*ca7a0*/  STL.64 [R1+0x3858], R74 ;  /* 0x0038584a01007387 */ /* 0x000fe40000100a00 */
[----:B-1----:R-:W-:Y:S02]  /*ca7b0*/  IMAD.MOV.U32 R72, RZ, RZ, R147 ;  /* 0x000000ffff487224 */ /* 0x002fe400078e0093 */
[----:B------:R-:W-:Y:S02]  /*ca7c0*/  IMAD.MOV.U32 R73, RZ, RZ, R146 ;  /* 0x000000ffff497224 */ /* 0x000fe400078e0092 */
[----:B------:R-:W2:Y:S01]  /*ca7d0*/  LDL.LU.64 R146, [R1+0x64f0] ;  /* 0x0064f00001927983 */ /* 0x000ea20000300a00 */
[----:B------:R-:W2:Y:S02]  /*ca7e0*/  LDL.LU.64 R144, [R1+0x64e8] ;  /* 0x0064e80001907983 */ /* 0x000ea40000300a00 */
[----:B------:R-:W-:Y:S02]  /*ca7f0*/  STL.64 [R1+0x3840], R148 ;  /* 0x0038409401007387 */ /* 0x000fe40000100a00 */
[----:B------:R1:W-:Y:S02]  /*ca800*/  STL.64 [R1+0x3848], R150 ;  /* 0x0038489601007387 */ /* 0x0003e40000100a00 */
[----:B-1----:R-:W-:Y:S01]  /*ca810*/  IMAD.MOV.U32 R150, RZ, RZ, R143 ;  /* 0x000000ffff967224 */ /* 0x002fe200078e008f */
[----:B------:R-:W-:-:S02]  /*ca820*/  MOV R151, R142 ;  /* 0x0000008e00977202 */ /* 0x000fc40000000f00 */
[----:B------:R-:W4:Y:S01]  /*ca830*/  LDL.LU.64 R142, [R1+0x64e0] ;  /* 0x0064e000018e7983 */ /* 0x000f220000300a00 */
[----:B--2---:R-:W-:Y:S03]  /*ca840*/  HMMA.1688.F32.TF32 R144, R224, R140, R144 ;  /* 0x0000008ce090723c */ /* 0x004fe60000081090 */
[----:B------:R-:W4:Y:S01]  /*ca850*/  LDL.LU.64 R140, [R1+0x64d8] ;  /* 0x0064d800018c7983 */ /* 0x000f220000300a00 */
[----:B------:R-:W-:Y:S01]  /*ca860*/  MOV R148, R251 ;  /* 0x000000fb00947202 */ /* 0x000fe20000000f00 */
[----:B------:R-:W-:-:S07]  /*ca870*/  IMAD.MOV.U32 R149, RZ, RZ, R250 ;  /* 0x000000ffff957224 */ /* 0x000fce00078e00fa */
[C---:B---3--:R-:W-:Y:S11]  /*ca880*/  HMMA.1688.F32.TF32 R136, R224.reuse, R148, R136 ;  /* 0x00000094e088723c */ /* 0x048ff60000081088 */
[----:B------:R1:W-:Y:S01]  /*ca890*/  STL.64 [R1+0x3830], R144 ;  /* 0x0038309001007387 */ /* 0x0003e20000100a00 */
[----:B------:R-:W-:Y:S01]  /*ca8a0*/  STL.64 [R1+0x3838], R146 ;  /* 0x0038389201007387 */ /* 0x000fe20000100a00 */
[C---:B------:R-:W-:Y:S08]  /*ca8b0*/  HMMA.1688.F32.TF32 R128, R224.reuse, R160, R128 ;  /* 0x000000a0e080723c */ /* 0x040ff00000081080 */
[C---:B------:R-:W-:Y:S08]  /*ca8c0*/  HMMA.1688.F32.TF32 R124, R224.reuse, R168, R124 ;  /* 0x000000a8e07c723c */ /* 0x040ff0000008107c */
[----:B------:R-:W-:Y:S01]  /*ca8d0*/  HMMA.1688.F32.TF32 R120, R224, R152, R120 ;  /* 0x00000098e078723c */ /* 0x000fe20000081078 */
[----:B-1----:R-:W-:-:S02]  /*ca8e0*/  IMAD.MOV.U32 R144, RZ, RZ, R239 ;  /* 0x000000ffff907224 */ /* 0x002fc400078e00ef */
[----:B------:R-:W-:-:S05]  /*ca8f0*/  IMAD.MOV.U32 R145, RZ, RZ, R238 ;  /* 0x000000ffff917224 */ /* 0x000fca00078e00ee */
[C---:B------:R-:W-:Y:S08]  /*ca900*/  HMMA.1688.F32.TF32 R108, R224.reuse, R72, R108 ;  /* 0x00000048e06c723c */ /* 0x040ff0000008106c */
[C---:B------:R-:W-:Y:S08]  /*ca910*/  HMMA.1688.F32.TF32 R112, R224.reuse, R144, R112 ;  /* 0x00000090e070723c */ /* 0x040ff00000081070 */
[C---:B------:R-:W-:Y:S08]  /*ca920*/  HMMA.1688.F32.TF32 R72, R224.reuse, R68, R104 ;  /* 0x00000044e048723c */ /* 0x040ff00000081068 */
[C---:B------:R-:W-:Y:S08]  /*ca930*/  HMMA.1688.F32.TF32 R68, R224.reuse, R236, R24 ;  /* 0x000000ece044723c */ /* 0x040ff00000081018 */
[----:B------:R-:W-:Y:S07]  /*ca940*/  HMMA.1688.F32.TF32 R24, R224, R228, R172 ;  /* 0x000000e4e018723c */ /* 0x000fee00000810ac */
[----:B------:R-:W-:-:S02]  /*ca950*/  IMAD.MOV.U32 R174, RZ, RZ, R198 ;  /* 0x000000ffffae7224 */ /* 0x000fc400078e00c6 */
[----:B------:R-:W-:Y:S01]  /*ca960*/  IMAD.MOV.U32 R175, RZ, RZ, R199 ;  /* 0x000000ffffaf7224 */ /* 0x000fe200078e00c7 */
[----:B----4-:R-:W-:Y:S11]  /*ca970*/  HMMA.1688.F32.TF32 R140, R224, R164, R140 ;  /* 0x000000a4e08c723c */ /* 0x010ff6000008108c */
[----:B------:R-:W-:Y:S11]  /*ca980*/  @!UPT UIADD3 URZ, URZ, URZ, URZ ;  /* 0x0000003f3f3ff290 */ /* 0x000ff6000fffe03f */
[----:B------:R-:W-:Y:S01]  /*ca990*/  @!UPT UIADD3 URZ, URZ, URZ, URZ ;  /* 0x0000003f3f3ff290 */ /* 0x000fe2000fffe03f */
[----:B------:R1:W-:Y:S01]  /*ca9a0*/  STL.64 [R1+0x3820], R140 ;  /* 0x0038208c01007387 */ /* 0x0003e20000100a00 */
[----:B------:R-:W-:Y:S02]  /*ca9b0*/  STL.64 [R1+0x3828], R142 ;  /* 0x0038288e01007387 */ /* 0x000fe40000100a00 */
[----:B------:R2:W-:Y:S01]  /*ca9c0*/  STL.64 [R1+0x3810], R136 ;  /* 0x0038108801007387 */ /* 0x0005e20000100a00 */
[----:B------:R-:W-:Y:S01]  /*ca9d0*/  HMMA.1688.F32.TF32 R88, R12, R158, R88 ;  /* 0x0000009e0c58723c */ /* 0x000fe20000081058 */
[----:B------:R-:W-:Y:S01]  /*ca9e0*/  MOV R250, R38 ;  /* 0x0000002600fa7202 */ /* 0x000fe20000000f00 */
[----:B------:R-:W-:Y:S01]  /*ca9f0*/  IMAD.MOV.U32 R251, RZ, RZ, R39 ;  /* 0x000000fffffb7224 */ /* 0x000fe200078e0027 */
[----:B------:R-:W-:Y:S01]  /*caa00*/  MOV R228, R44 ;  /* 0x0000002c00e47202 */ /* 0x000fe20000000f00 */
[----:B------:R-:W-:Y:S02]  /*caa10*/  IMAD.MOV.U32 R229, RZ, RZ, R45 ;  /* 0x000000ffffe57224 */ /* 0x000fe400078e002d */
[----:B------:R-:W-:-:S02]  /*caa20*/  IMAD.MOV.U32 R236, RZ, RZ, R48 ;  /* 0x000000ffffec7224 */ /* 0x000fc400078e0030 */
[----:B------:R-:W-:Y:S01]  /*caa30*/  IMAD.MOV.U32 R237, RZ, RZ, R49 ;  /* 0x000000ffffed7224 */ /* 0x000fe200078e0031 */
[----:B------:R-:W-:Y:S01]  /*caa40*/  MOV R238, R50 ;  /* 0x0000003200ee7202 */ /* 0x000fe20000000f00 */
[----:B------:R-:W-:Y:S01]  /*caa50*/  IMAD.MOV.U32 R239, RZ, RZ, R51 ;  /* 0x000000ffffef7224 */ /* 0x000fe200078e0033 */
[----:B-1----:R-:W-:Y:S01]  /*caa60*/  MOV R140, R231 ;  /* 0x000000e7008c7202 */ /* 0x002fe20000000f00 */
[----:B------:R-:W-:Y:S02]  /*caa70*/  IMAD.MOV.U32 R141, RZ, RZ, R230 ;  /* 0x000000ffff8d7224 */ /* 0x000fe400078e00e6 */
[----:B--2---:R-:W-:Y:S01]  /*caa80*/  IMAD.MOV.U32 R136, RZ, RZ, R7 ;  /* 0x000000ffff887224 */ /* 0x004fe200078e0007 */
[----:B------:R-:W-:Y:S01]  /*caa90*/  MOV R137, R6 ;  /* 0x0000000600897202 */ /* 0x000fe20000000f00 */
[----:B------:R-:W-:Y:S01]  /*caaa0*/  IMAD.MOV.U32 R144, RZ, RZ, R52 ;  /* 0x000000ffff907224 */ /* 0x000fe200078e0034 */
[----:B------:R-:W-:Y:S01]  /*caab0*/  MOV R145, R53 ;  /* 0x0000003500917202 */ /* 0x000fe20000000f00 */
[----:B------:R-:W-:-:S02]  /*caac0*/  IMAD.MOV.U32 R146, RZ, RZ, R54 ;  /* 0x000000ffff927224 */ /* 0x000fc400078e0036 */
[----:B------:R-:W-:Y:S01]  /*caad0*/  IMAD.MOV.U32 R147, RZ, RZ, R55 ;  /* 0x000000ffff937224 */ /* 0x000fe200078e0037 */
[----:B------:R-:W-:Y:S04]  /*caae0*/  LDS R142, [R2+0x16080] ;  /* 0x01608000028e7984 */ /* 0x000fe80000000800 */
[----:B------:R-:W-:Y:S01]  /*caaf0*/  LDS R143, [R0+0x16080] ;  /* 0x01608000008f7984 */ /* 0x000fe20000000800 */
[C---:B------:R-:W-:Y:S08]  /*cab00*/  HMMA.1688.F32.TF32 R132, R224.reuse, R136, R132 ;  /* 0x00000088e084723c */ /* 0x040ff00000081084 */
[C---:B------:R-:W-:Y:S01]  /*cab10*/  HMMA.1688.F32.TF32 R116, R224.reuse, R140, R116 ;  /* 0x0000008ce074723c */ /* 0x040fe20000081074 */
[----:B------:R-:W-:Y:S07]  /*cab20*/  STL.64 [R1+0x3818], R138 ;  /* 0x0038188a01007387 */ /* 0x000fee0000100a00 */
[----:B------:R-:W-:Y:S01]  /*cab30*/  HMMA.1688.F32.TF32 R4, R224, R4, R180 ;  /* 0x00000004e004723c */ /* 0x000fe200000810b4 */
[----:B------:R-:W-:Y:S01]  /*cab40*/  IMAD.MOV.U32 R230, RZ, RZ, R46 ;  /* 0x000000ffffe67224 */ /* 0x000fe200078e002e */
[----:B------:R-:W-:Y:S01]  /*cab50*/  MOV R231, R47 ;  /* 0x0000002f00e77202 */ /* 0x000fe20000000f00 */
[----:B------:R-:W-:Y:S04]  /*cab60*/  LDS R140, [R2+0x14080] ;  /* 0x01408000028c7984 */ /* 0x000fe80000000800 */
[----:B------:R-:W1:Y:S04]  /*cab70*/  LDS R141, [R0+0x14080] ;  /* 0x01408000008d7984 */ /* 0x000e680000000800 */
[----:B------:R-:W-:Y:S01]  /*cab80*/  STL.64 [R1+0x3800], R132 ;  /* 0x0038008401007387 */ /* 0x000fe20000100a00 */
[----:B------:R-:W-:Y:S02]  /*cab90*/  STL.64 [R1+0x3808], R134 ;  /* 0x0038088601007387 */ /* 0x000fe40000100a00 */
[----:B------:R-:W-:Y:S02]  /*caba0*/  STL.64 [R1+0x37f0], R128 ;  /* 0x0037f08001007387 */ /* 0x000fe40000100a00 */
[----:B------:R-:W-:Y:S01]  /*cabb0*/  STL.64 [R1+0x37f8], R130 ;  /* 0x0037f88201007387 */ /* 0x000fe20000100a00 */
        /* <DEDUP_REMOVED lines=14> */
[----:B------:R-:W2:Y:S02]  /*caca0*/  LDL.LU R198, [R1+0x64d4] ;  /* 0x0064d40001c67983 */ /* 0x000ea40000300800 */
[----:B------:R-:W-:Y:S01]  /*cacb0*/  STL.64 [R1+0x3770], R24 ;  /* 0x0037701801007387 */ /* 0x000fe20000100a00 */
[----:B------:R-:W-:Y:S01]  /*cacc0*/  STL.64 [R1+0x3778], R26 ;  /* 0x0037781a01007387 */ /* 0x000fe20000100a00 */
[----:B------:R-:W2:Y:S01]  /*cacd0*/  LDL.LU R199, [R1+0x64d0] ;  /* 0x0064d00001c77983 */ /* 0x000ea20000300800 */
[----:B------:R-:W-:-:S02]  /*cace0*/  MOV R182, R206 ;  /* 0x000000ce00b67202 */ /* 0x000fc40000000f00 */
[----:B------:R-:W3:Y:S01]  /*cacf0*/  LDL.LU R206, [R1+0x64cc] ;  /* 0x0064cc0001ce7983 */ /* 0x000ee20000300800 */
[----:B------:R-:W-:Y:S02]  /*cad00*/  STL.64 [R1+0x3760], R4 ;  /* 0x0037600401007387 */ /* 0x000fe40000100a00 */
[----:B------:R4:W-:Y:S02]  /*cad10*/  STL.64 [R1+0x3768], R6 ;  /* 0x0037680601007387 */ /* 0x0009e40000100a00 */
[----:B------:R-:W-:Y:S02]  /*cad20*/  IMAD.MOV.U32 R183, RZ, RZ, R207 ;  /* 0x000000ffffb77224 */ /* 0x000fe400078e00cf */
[----:B------:R-:W3:Y:S01]  /*cad30*/  LDL.LU R207, [R1+0x64c8] ;  /* 0x0064c80001cf7983 */ /* 0x000ee20000300800 */
[----:B----4-:R-:W-:Y:S07]  /*cad40*/  HMMA.1688.F32.TF32 R4, R224, R244, R188 ;  /* 0x000000f4e004723c */ /* 0x010fee00000810bc */
[----:B------:R-:W-:-:S02]  /*cad50*/  IMAD.MOV.U32 R190, RZ, RZ, R218 ;  /* 0x000000ffffbe7224 */ /* 0x000fc400078e00da */
[----:B------:R-:W4:Y:S11]  /*cad60*/  LDL.LU R218, [R1+0x64c4] ;  /* 0x0064c40001da7983 */ /* 0x000f360000300800 */
[----:B------:R-:W-:Y:S03]  /*cad70*/  @!UPT UIADD3 URZ, URZ, URZ, URZ ;  /* 0x0000003f3f3ff290 */ /* 0x000fe6000fffe03f */
[----:B------:R-:W-:Y:S01]  /*cad80*/  STL.64 [R1+0x3750], R4 ;  /* 0x0037500401007387 */ /* 0x000fe20000100a00 */
[----:B------:R2:W-:Y:S01]  /*cad90*/  STL.64 [R1+0x3758], R6 ;  /* 0x0037580601007387 */ /* 0x0005e20000100a00 */
[----:B------:R-:W-:Y:S02]  /*cada0*/  MOV R191, R219 ;  /* 0x000000db00bf7202 */ /* 0x000fe40000000f00 */
[----:B------:R-:W4:Y:S01]  /*cadb0*/  LDL.LU R219, [R1+0x64c0] ;  /* 0x0064c00001db7983 */ /* 0x000f220000300800 */
[----:B--2---:R-:W-:Y:S07]  /*cadc0*/  HMMA.1688.F32.TF32 R4, R224, R232, R196 ;  /* 0x000000e8e004723c */ /* 0x004fee00000810c4 */
[----:B------:R-:W-:-:S02]  /*cadd0*/  IMAD.MOV.U32 R198, RZ, RZ, R220 ;  /* 0x000000ffffc67224 */ /* 0x000fc400078e00dc */
[----:B------:R-:W2:Y:S11]  /*cade0*/  LDL.LU R220, [R1+0x64bc] ;  /* 0x0064bc0001dc7983 */ /* 0x000eb60000300800 */
[----:B------:R-:W-:Y:S03]  /*cadf0*/  @!UPT UIADD3 URZ, URZ, URZ, URZ ;  /* 0x0000003f3f3ff290 */ /* 0x000fe6000fffe03f */
[----:B------:R-:W-:Y:S01]  /*cae00*/  STL.64 [R1+0x3740], R4 ;  /* 0x0037400401007387 */ /* 0x000fe20000100a00 */
[----:B------:R3:W-:Y:S02]  /*cae10*/  STL.64 [R1+0x3748], R6 ;  /* 0x0037480601007387 */ /* 0x0007e40000100a00 */
[----:B---3--:R-:W-:Y:S01]  /*cae20*/  HMMA.1688.F32.TF32 R4, R224, R240, R204 ;  /* 0x000000f0e004723c */ /* 0x008fe200000810cc */
[----:B------:R-:W-:Y:S02]  /*cae30*/  IMAD.MOV.U32 R199, RZ, RZ, R221 ;  /* 0x000000ffffc77224 */ /* 0x000fe400078e00dd */
[----:B------:R-:W2:Y:S04]  /*cae40*/  LDL.LU R221, [R1+0x64b8] ;  /* 0x0064b80001dd7983 */ /* 0x000ea80000300800 */
[----:B------:R-:W-:-:S02]  /*cae50*/  MOV R206, R222 ;  /* 0x000000de00ce7202 */ /* 0x000fc40000000f00 */
[----:B------:R-:W2:Y:S01]  /*cae60*/  LDL.LU R222, [R1+0x64b4] ;  /* 0x0064b40001de7983 */ /* 0x000ea20000300800 */
[----:B------:R-:W-:Y:S11]  /*cae70*/  IMAD.MOV.U32 R207, RZ, RZ, R223 ;  /* 0x000000ffffcf7224 */ /* 0x000ff600078e00df */
[----:B------:R-:W-:Y:S02]  /*cae80*/  @!UPT UIADD3 URZ, URZ, URZ, URZ ;  /* 0x0000003f3f3ff290 */ /* 0x000fe4000fffe03f */
[----:B------:R-:W-:Y:S01]  /*cae90*/  STL.64 [R1+0x3730], R4 ;  /* 0x0037300401007387 */ /* 0x000fe20000100a00 */
[----:B------:R4:W-:Y:S02]  /*caea0*/  STL.64 [R1+0x3738], R6 ;  /* 0x0037380601007387 */ /* 0x0009e40000100a00 */
[----:B------:R-:W2:Y:S01]  /*caeb0*/  LDL.LU R223, [R1+0x64b0] ;  /* 0x0064b00001df7983 */ /* 0x000ea20000300800 */
[----:B----4-:R-:W-:Y:S01]  /*caec0*/  HMMA.1688.F32.TF32 R4, R224, R248, R216 ;  /* 0x000000f8e004723c */ /* 0x010fe200000810d8 */
[----:B------:R-:W3:Y:S06]  /*caed0*/  LDL R226, [R1+0x1468] ;  /* 0x0014680001e27983 */ /* 0x000eec0000100800 */
[----:B------:R-:W-:Y:S01]  /*caee0*/  IMAD.MOV.U32 R218, RZ, RZ, R210 ;  /* 0x000000ffffda7224 */ /* 0x000fe200078e00d2 */
[----:B------:R-:W-:Y:S11]  /*caef0*/  MOV R219, R211 ;  /* 0x000000d300db7202 */ /* 0x000ff60000000f00 */
[----:B------:R-:W-:Y:S04]  /*caf00*/  @!UPT UIADD3 URZ, URZ, URZ, URZ ;  /* 0x0000003f3f3ff290 */ /* 0x000fe8000fffe03f */
[----:B------:R4:W-:Y:S01]  /*caf10*/  STL.64 [R1+0x3650], R4 ;  /* 0x0036500401007387 */ /* 0x0009e20000100a00 */
[----:B------:R1:W-:Y:S02]  /*caf20*/  STL.64 [R1+0x3658], R6 ;  /* 0x0036580601007387 */ /* 0x0003e40000100a00 */
[----:B------:R-:W3:Y:S02]  /*caf30*/  LDL R227, [R1+0x146c] ;  /* 0x00146c0001e37983 */ /* 0x000ee40000100800 */
[----:B------:R-:W3:Y:S01]  /*caf40*/  LDL.LU R210, [R1+0x64ac] ;  /* 0x0064ac0001d27983 */ /* 0x000ee20000300800 */
[----:B------:R-:W3:Y:S01]  /*caf50*/  LDL.LU R211, [R1+0x64a8] ;  /* 0x0064a80001d37983 */ /* 0x000ee20000300800 */
[----:B----4-:R-:W-:Y:S02]  /*caf60*/  IMAD.MOV.U32 R5, RZ, RZ, R214 ;  /* 0x000000ffff057224 */ /* 0x010fe400078e00d6 */
[----:B------:R-:W-:Y:S01]  /*caf70*/  IMAD.MOV.U32 R4, RZ, RZ, R215 ;  /* 0x000000ffff047224 */ /* 0x000fe200078e00d7 */
[C---:B--2---:R-:W-:Y:S01]  /*caf80*/  HMMA.1688.F32.TF32 R136, R12.reuse, R214, R220 ;  /* 0x000000d60c88723c */ /* 0x044fe200000810dc */
[----:B------:R-:W2:Y:S01]  /*caf90*/  LDL.LU.64 R214, [R1+0x64a0] ;  /* 0x0064a00001d67983 */ /* 0x000ea20000300a00 */
[----:B------:R-:W2:Y:S02]  /*cafa0*/  LDL.LU.64 R212, [R1+0x6498] ;  /* 0x0064980001d47983 */ /* 0x000ea40000300a00 */
[----:B------:R-:W4:Y:S02]  /*cafb0*/  LDL R222, [R1+0x1458] ;  /* 0x0014580001de7983 */ /* 0x000f240000100800 */
[----:B------:R-:W4:Y:S01]  /*cafc0*/  LDL R223, [R1+0x145c] ;  /* 0x00145c0001df7983 */ /* 0x000f220000100800 */
[----:B-1----:R-:W-:Y:S01]  /*cafd0*/  MOV R7, R202 ;  /* 0x000000ca00077202 */ /* 0x002fe20000000f00 */
[----:B------:R-:W-:Y:S11]  /*cafe0*/  IMAD.MOV.U32 R6, RZ, RZ, R203 ;  /* 0x000000ffff067224 */ /* 0x000ff600078e00cb */
[----:B------:R-:W-:Y:S04]  /*caff0*/  @!UPT UIADD3 URZ, URZ, URZ, URZ ;  /* 0x0000003f3f3ff290 */ /* 0x000fe8000fffe03f */
[----:B------:R1:W-:Y:S01]  /*cb000*/  STL.64 [R1+0x60a8], R138 ;  /* 0x0060a88a01007387 */ /* 0x0003e20000100a00 */
[----:B------:R-:W-:Y:S03]  /*cb010*/  STL.64 [R1+0x60a0], R136 ;  /* 0x0060a08801007387 */ /* 0x000fe60000100a00 */
[----:B-1----:R-:W4:Y:S04]  /*cb020*/  LDL R138, [R1+0x1428] ;  /* 0x00142800018a7983 */ /* 0x002f280000100800 */
[----:B------:R-:W4:Y:S01]  /*cb030*/  LDL R139, [R1+0x142c] ;  /* 0x00142c00018b7983 */ /* 0x000f220000100800 */
[C---:B--2---:R-:W-:Y:S03]  /*cb040*/  HMMA.1688.F32.TF32 R132, R12.reuse, R202, R212 ;  /* 0x000000ca0c84723c */ /* 0x044fe600000810d4 */
[----:B------:R-:W2:Y:S01]  /*cb050*/  LDL.LU.64 R202, [R1+0x6490] ;  /* 0x0064900001ca7983 */ /* 0x000ea20000300a00 */
[----:B------:R-:W2:Y:S04]  /*cb060*/  LDL.LU.64 R200, [R1+0x6488] ;  /* 0x0064880001c87983 */ /* 0x000ea80000300a00 */
[----:B---3--:R-:W-:Y:S01]  /*cb070*/  HMMA.1688.F32.TF32 R128, R12, R194, R208 ;  /* 0x000000c20c80723c */ /* 0x008fe200000810d0 */
[----:B------:R-:W-:Y:S01]  /*cb080*/  IMAD.MOV.U32 R25, RZ, RZ, R194 ;  /* 0x000000ffff197224 */ /* 0x000fe200078e00c2 */
[----:B------:R-:W-:Y:S01]  /*cb090*/  MOV R24, R195 ;  /* 0x000000c300187202 */ /* 0x000fe20000000f00 */
[----:B------:R-:W-:-:S02]  /*cb0a0*/  IMAD.MOV.U32 R27, RZ, RZ, R30 ;  /* 0x000000ffff1b7224 */ /* 0x000fc400078e001e */
[----:B------:R-:W-:-:S10]  /*cb0b0*/  IMAD.MOV.U32 R26, RZ, RZ, R31 ;  /* 0x000000ffff1a7224 */ /* 0x000fd400078e001f */
[----:B------:R-:W-:Y:S01]  /*cb0c0*/  STL.64 [R1+0x6100], R134 ;  /* 0x0061008601007387 */ /* 0x000fe20000100a00 */
[----:B------:R-:W-:Y:S02]  /*cb0d0*/  STL.64 [R1+0x60f8], R132 ;  /* 0x0060f88401007387 */ /* 0x000fe40000100a00 */
[----:B------:R-:W3:Y:S02]  /*cb0e0*/  LDL R214, [R1+0x13e8] ;  /* 0x0013e80001d67983 */ /* 0x000ee40000100800 */
[----:B------:R-:W3:Y:S01]  /*cb0f0*/  LDL R215, [R1+0x13ec] ;  /* 0x0013ec0001d77983 */ /* 0x000ee20000100800 */
[----:B------:R-:W3:Y:S01]  /*cb100*/  LDL.LU.64 R194, [R1+0x6480] ;  /* 0x0064800001c27983 */ /* 0x000ee20000300a00 */
[----:B------:R-:W3:Y:S02]  /*cb110*/  LDL.LU.64 R192, [R1+0x6478] ;  /* 0x0064780001c07983 */ /* 0x000ee40000300a00 */
[----:B------:R1:W-:Y:S02]  /*cb120*/  STL.64 [R1+0x6110], R130 ;  /* 0x0061108201007387 */ /* 0x0003e40000100a00 */
[----:B------:R-:W-:Y:S01]  /*cb130*/  STL.64 [R1+0x6108], R128 ;  /* 0x0061088001007387 */ /* 0x000fe20000100a00 */
[----:B------:R-:W3:Y:S04]  /*cb140*/  LDL R210, [R1+0x1438] ;  /* 0x0014380001d27983 */ /* 0x000ee80000100800 */
[----:B------:R-:W3:Y:S01]  /*cb150*/  LDL R211, [R1+0x143c] ;  /* 0x00143c0001d37983 */ /* 0x000ee20000100800 */
[----:B-1----:R-:W-:Y:S01]  /*cb160*/  IMAD.MOV.U32 R130, RZ, RZ, R187 ;  /* 0x000000ffff827224 */ /* 0x002fe200078e00bb */
[----:B------:R-:W-:Y:S01]  /*cb170*/  MOV R131, R179 ;  /* 0x000000b300837202 */ /* 0x000fe20000000f00 */
[C---:B--2---:R-:W-:Y:S01]  /*cb180*/  HMMA.1688.F32.TF32 R124, R12.reuse, R30, R200 ;  /* 0x0000001e0c7c723c */ /* 0x044fe200000810c8 */
[----:B------:R-:W4:Y:S01]  /*cb190*/  LDL.LU.64 R30, [R1+0x6470] ;  /* 0x00647000011e7983 */ /* 0x000f220000300a00 */
[----:B------:R-:W4:Y:S11]  /*cb1a0*/  LDL.LU.64 R28, [R1+0x6468] ;  /* 0x00646800011c7983 */ /* 0x000f360000300a00 */
[----:B------:R-:W-:Y:S10]  /*cb1b0*/  @!UPT UIADD3 URZ, URZ, URZ, URZ ;  /* 0x0000003f3f3ff290 */ /* 0x000ff4000fffe03f */
[----:B------:R-:W-:Y:S01]  /*cb1c0*/  STL.64 [R1+0x6120], R126 ;  /* 0x0061207e01007387 */ /* 0x000fe20000100a00 */
[----:B------:R-:W-:Y:S02]  /*cb1d0*/  STL.64 [R1+0x6118], R124 ;  /* 0x0061187c01007387 */ /* 0x000fe40000100a00 */
[----:B------:R-:W2:Y:S02]  /*cb1e0*/  LDL.LU R187, [R1+0x6464] ;  /* 0x0064640001bb7983 */ /* 0x000ea40000300800 */
[----:B------:R-:W2:Y:S01]  /*cb1f0*/  LDL.LU R179, [R1+0x6460] ;  /* 0x0064600001b37983 */ /* 0x000ea20000300800 */
[C---:B---3--:R-:W-:Y:S08]  /*cb200*/  HMMA.1688.F32.TF32 R120, R12.reuse, R210, R192 ;  /* 0x000000d20c78723c */ /* 0x048ff000000810c0 */
[C---:B------:R-:W-:Y:S08]  /*cb210*/  HMMA.1688.F32.TF32 R104, R12.reuse, R226, R20 ;  /* 0x000000e20c68723c */ /* 0x040ff00000081014 */
[C---:B------:R-:W-:Y:S08]  /*cb220*/  HMMA.1688.F32.TF32 R100, R12.reuse, R218, R100 ;  /* 0x000000da0c64723c */ /* 0x040ff00000081064 */
[C---:B------:R-:W-:Y:S08]  /*cb230*/  HMMA.1688.F32.TF32 R96, R12.reuse, R206, R96 ;  /* 0x000000ce0c60723c */ /* 0x040ff00000081060 */
[----:B------:R-:W-:Y:S01]  /*cb240*/  HMMA.1688.F32.TF32 R92, R12, R198, R92 ;  /* 0x000000c60c5c723c */ /* 0x000fe2000008105c */
[----:B------:R1:W-:Y:S01]  /*cb250*/  STL.64 [R1+0x6130], R122 ;  /* 0x0061307a01007387 */ /* 0x0003e20000100a00 */
[----:B------:R-:W-:Y:S03]  /*cb260*/  STL.64 [R1+0x6128], R120 ;  /* 0x0061287801007387 */ /* 0x000fe60000100a00 */
[----:B-1----:R-:W3:Y:S04]  /*cb270*/  LDL R122, [R1+0x1578] ;  /* 0x00157800017a7983 */ /* 0x002ee80000100800 */
[----:B------:R-:W3:Y:S01]  /*cb280*/  LDL R123, [R1+0x157c] ;  /* 0x00157c00017b7983 */ /* 0x000ee20000100800 */
        /* <DEDUP_REMOVED lines=19> */
[----:B------:R-:W-:-:S02]  /*cb3c0*/  MOV R26, R87 ;  /* 0x00000057001a7202 */ /* 0x000fc40000000f00 */
[----:B------:R-:W-:Y:S01]  /*cb3d0*/  MOV R202, R27 ;  /* 0x0000001b00ca7202 */ /* 0x000fe20000000f00 */
[----:B------:R-:W-:Y:S01]  /*cb3e0*/  IMAD.MOV.U32 R27, RZ, RZ, R83 ;  /* 0x000000ffff1b7224 */ /* 0x000fe200078e0053 */
[C---:B----4-:R-:W-:Y:S08]  /*cb3f0*/  HMMA.1688.F32.TF32 R108, R12.reuse, R222, R28 ;  /* 0x000000de0c6c723c */ /* 0x050ff0000008101c */
[C---:B--2---:R-:W-:Y:S08]  /*cb400*/  HMMA.1688.F32.TF32 R116, R12.reuse, R214, R184 ;  /* 0x000000d60c74723c */ /* 0x044ff000000810b8 */
[----:B------:R-:W-:Y:S11]  /*cb410*/  HMMA.1688.F32.TF32 R112, R12, R138, R176 ;  /* 0x0000008a0c70723c */ /* 0x000ff600000810b0 */
[----:B------:R-:W-:Y:S04]  /*cb420*/  @!UPT UIADD3 URZ, URZ, URZ, URZ ;  /* 0x0000003f3f3ff290 */ /* 0x000fe8000fffe03f */
[----:B------:R-:W-:Y:S01]  /*cb430*/  STL.64 [R1+0x6140], R118 ;  /* 0x0061407601007387 */ /* 0x000fe20000100a00 */
[----:B------:R-:W-:Y:S07]  /*cb440*/  STL.64 [R1+0x6138], R116 ;  /* 0x0061387401007387 */ /* 0x000fee0000100a00 */
[----:B------:R1:W-:Y:S02]  /*cb450*/  STL.64 [R1+0x6150], R114 ;  /* 0x0061507201007387 */ /* 0x0003e40000100a00 */
[----:B------:R-:W-:Y:S01]  /*cb460*/  STL.64 [R1+0x6148], R112 ;  /* 0x0061487001007387 */ /* 0x000fe20000100a00 */
[----:B-1----:R-:W2:Y:S04]  /*cb470*/  LDL R114, [R1+0x1568] ;  /* 0x0015680001727983 */ /* 0x002ea80000100800 */
[----:B------:R-:W2:Y:S01]  /*cb480*/  LDL R115, [R1+0x156c] ;  /* 0x00156c0001737983 */ /* 0x000ea20000100800 */
[----:B------:R-:W-:Y:S02]  /*cb490*/  STL.64 [R1+0x6160], R110 ;  /* 0x0061606e01007387 */ /* 0x000fe40000100a00 */
[----:B------:R-:W-:Y:S02]  /*cb4a0*/  STL.64 [R1+0x6158], R108 ;  /* 0x0061586c01007387 */ /* 0x000fe40000100a00 */
[----:B------:R1:W-:Y:S01]  /*cb4b0*/  STL.64 [R1+0x6170], R106 ;  /* 0x0061706a01007387 */ /* 0x0003e20000100a00 */
[----:B------:R-:W-:Y:S04]  /*cb4c0*/  STL.64 [R1+0x6168], R104 ;  /* 0x0061686801007387 */ /* 0x000fe80000100a00 */
[----:B-1----:R-:W4:Y:S04]  /*cb4d0*/  LDL R106, [R1+0x1558] ;  /* 0x00155800016a7983 */ /* 0x002f280000100800 */
[----:B------:R-:W4:Y:S01]  /*cb4e0*/  LDL R107, [R1+0x155c] ;  /* 0x00155c00016b7983 */ /* 0x000f220000100800 */
[----:B------:R-:W-:Y:S02]  /*cb4f0*/  STL.64 [R1+0x6180], R102 ;  /* 0x0061806601007387 */ /* 0x000fe40000100a00 */
[----:B------:R-:W-:Y:S02]  /*cb500*/  STL.64 [R1+0x6178], R100 ;  /* 0x0061786401007387 */ /* 0x000fe40000100a00 */
[----:B------:R1:W-:Y:S01]  /*cb510*/  STL.64 [R1+0x6190], R98 ;  /* 0x0061906201007387 */ /* 0x0003e20000100a00 */
[----:B------:R-:W-:Y:S01]  /*cb520*/  STL.64 [R1+0x6188], R96 ;  /* 0x0061886001007387 */ /* 0x000fe20000100a00 */
[----:B------:R-:W-:Y:S01]  /*cb530*/  MOV R179, R4 ;  /* 0x0000000400b37202 */ /* 0x000fe20000000f00 */
[----:B------:R-:W-:-:S02]  /*cb540*/  IMAD.MOV.U32 R178, RZ, RZ, R5 ;  /* 0x000000ffffb27224 */ /* 0x000fc400078e0005 */
[----:B-1----:R-:W2:Y:S04]  /*cb550*/  LDL R98, [R1+0x1548] ;  /* 0x0015480001627983 */ /* 0x002ea80000100800 */
[----:B------:R-:W2:Y:S01]  /*cb560*/  LDL R99, [R1+0x154c] ;  /* 0x00154c0001637983 */ /* 0x000ea20000100800 */
[----:B------:R-:W-:Y:S02]  /*cb570*/  STL.64 [R1+0x61a0], R94 ;  /* 0x0061a05e01007387 */ /* 0x000fe40000100a00 */
[----:B------:R-:W-:Y:S02]  /*cb580*/  STL.64 [R1+0x6198], R92 ;  /* 0x0061985c01007387 */ /* 0x000fe40000100a00 */
[----:B------:R1:W-:Y:S01]  /*cb590*/  STL.64 [R1+0x61b0], R90 ;  /* 0x0061b05a01007387 */ /* 0x0003e20000100a00 */
[----:B------:R-:W-:Y:S01]  /*cb5a0*/  STL.64 [R1+0x61a8], R88 ;  /* 0x0061a85801007387 */ /* 0x000fe20000100a00 */
[----:B------:R-:W-:-:S02]  /*cb5b0*/  IMAD.MOV.U32 R4, RZ, RZ, R40 ;  /* 0x000000ffff047224 */ /* 0x000fc400078e0028 */
[----:B------:R-:W-:Y:S01]  /*cb5c0*/  IMAD.MOV.U32 R187, RZ, RZ, R6 ;  /* 0x000000ffffbb7224 */ /* 0x000fe200078e0006 */
[----:B------:R-:W-:Y:S02]  /*cb5d0*/  MOV R5, R41 ;  /* 0x0000002900057202 */ /* 0x000fe40000000f00 */
[----:B------:R-:W-:Y:S01]  /*cb5e0*/  MOV R186, R7 ;  /* 0x0000000700ba7202 */ /* 0x000fe20000000f00 */
[----:B------:R-:W-:Y:S01]  /*cb5f0*/  IMAD.MOV.U32 R6, RZ, RZ, R42 ;  /* 0x000000ffff067224 */ /* 0x000fe200078e002a */
[----:B-1----:R-:W2:Y:S04]  /*cb600*/  LDL R90, [R1+0x1538] ;  /* 0x00153800015a7983 */ /* 0x002ea80000100800 */
[----:B------:R-:W2:Y:S01]  /*cb610*/  LDL R91, [R1+0x153c] ;  /* 0x00153c00015b7983 */ /* 0x000ea20000100800 */
[----:B------:R-:W3:Y:S02]  /*cb620*/  LDL.LU R36, [R1+0x645c] ;  /* 0x00645c0001247983 */ /* 0x000ee40000300800 */
[----:B------:R-:W3:Y:S02]  /*cb630*/  LDL.LU R37, [R1+0x6458] ;  /* 0x0064580001257983 */ /* 0x000ee40000300800 */
[----:B------:R-:W3:Y:S01]  /*cb640*/  LDL.LU R38, [R1+0x6454] ;  /* 0x0064540001267983 */ /* 0x000ee20000300800 */
[----:B------:R-:W3:Y:S01]  /*cb650*/  LDL.LU R39, [R1+0x6450] ;  /* 0x0064500001277983 */ /* 0x000ee20000300800 */
[----:B------:R-:W2:Y:S02]  /*cb660*/  LDL.LU R40, [R1+0x644c] ;  /* 0x00644c0001287983 */ /* 0x000ea40000300800 */
[----:B------:R-:W2:Y:S02]  /*cb670*/  LDL.LU R41, [R1+0x6448] ;  /* 0x0064480001297983 */ /* 0x000ea40000300800 */
[----:B------:R-:W2:Y:S02]  /*cb680*/  LDL.LU R42, [R1+0x6444] ;  /* 0x00644400012a7983 */ /* 0x000ea40000300800 */
[----:B------:R-:W-:-:S02]  /*cb690*/  IMAD.MOV.U32 R7, RZ, RZ, R43 ;  /* 0x000000ffff077224 */ /* 0x000fc400078e002b */
        /* <DEDUP_REMOVED lines=21> */
[----:B------:R-:W-:-:S02]  /*cb7f0*/  IMAD.MOV.U32 R116, RZ, RZ, R64 ;  /* 0x000000ffff747224 */ /* 0x000fc400078e0040 */
        /* <DEDUP_REMOVED lines=9> */
[----:B------:R-:W-:-:S02]  /*cb890*/  IMAD.MOV.U32 R109, RZ, RZ, R9 ;  /* 0x000000ffff6d7224 */ /* 0x000fc400078e0009 */
[----:B------:R-:W-:Y:S01]  /*cb8a0*/  IMAD.MOV.U32 R110, RZ, RZ, R10 ;  /* 0x000000ffff6e7224 */ /* 0x000fe200078e000a */
[----:B------:R-:W4:Y:S01]  /*cb8b0*/  LDL.LU R9, [R1+0x63d8] ;  /* 0x0063d80001097983 */ /* 0x000f220000300800 */
        /* <DEDUP_REMOVED lines=17> */
[----:B------:R-:W-:Y:S02]  /*cb9d0*/  IMAD.MOV.U32 R95, RZ, RZ, R79 ;  /* 0x000000ffff5f7224 */ /* 0x000fe400078e004f */
        /* <DEDUP_REMOVED lines=41> */
[----:B------:R2:W-:Y:S01]  /*cbc70*/  STL.64 [R1+0x6200], R70 ;  /* 0x0062004601007387 */ /* 0x0005e20000100a00 */
[----:B------:R-:W-:Y:S03]  /*cbc80*/  STL.64 [R1+0x61f8], R68 ;  /* 0x0061f84401007387 */ /* 0x000fe60000100a00 */
[----:B--2---:R-:W2:Y:S01]  /*cbc90*/  LDL.64 R70, [R1+0x15d8] ;  /* 0x0015d80001467983 */ /* 0x004ea20000100a00 */
[----:B------:R-:W-:Y:S02]  /*cbca0*/  STL.64 [R1+0x6210], R66 ;  /* 0x0062104201007387 */ /* 0x000fe40000100a00 */
[----:B------:R-:W-:Y:S02]  /*cbcb0*/  STL.64 [R1+0x6208], R64 ;  /* 0x0062084001007387 */ /* 0x000fe40000100a00 */
[----:B------:R-:W-:Y:S01]  /*cbcc0*/  STL.64 [R1+0x62b0], R62 ;  /* 0x0062b03e01007387 */ /* 0x000fe20000100a00 */
[----:B------:R-:W-:Y:S01]  /*cbcd0*/  STL.64 [R1+0x62a8], R60 ;  /* 0x0062a83c01007387 */ /* 0x000fe20000100a00 */
[----:B------:R3:W-:Y:S02]  /*cbce0*/  STL.64 [R1+0x62c0], R58 ;  /* 0x0062c03a01007387 */ /* 0x0007e40000100a00 */
[----:B------:R-:W-:Y:S01]  /*cbcf0*/  STL.64 [R1+0x62b8], R56 ;  /* 0x0062b83801007387 */ /* 0x000fe20000100a00 */
[----:B---3--:R-:W3:Y:S01]  /*cbd00*/  LDL.64 R58, [R1+0x1598] ;  /* 0x00159800013a7983 */ /* 0x008ee20000100a00 */
[C---:B------:R-:W-:Y:S01]  /*cbd10*/  HMMA.1688.F32.TF32 R16, R12.reuse, R242, R92 ;  /* 0x000000f20c10723c */ /* 0x040fe2000008105c */
        /* <DEDUP_REMOVED lines=11> */
[----:B------:R-:W-:Y:S01]  /*cbdd0*/  STL.64 [R1+0x6318], R32 ;  /* 0x0063182001007387 */ /* 0x000fe20000100a00 */
[C---:B---3--:R-:W-:Y:S08]  /*cbde0*/  HMMA.1688.F32.TF32 R28, R12.reuse, R58, R28 ;  /* 0x0000003a0c1c723c */ /* 0x048ff0000008101c */
[----:B--2---:R-:W-:Y:S11]  /*cbdf0*/  HMMA.1688.F32.TF32 R12, R12, R70, R100 ;  /* 0x000000460c0c723c */ /* 0x004ff60000081064 */
[----:B------:R-:W-:Y:S04]  /*cbe00*/  @!UPT UIADD3 URZ, URZ, URZ, URZ ;  /* 0x0000003f3f3ff290 */ /* 0x000fe8000fffe03f */
[----:B------:R-:W-:Y:S01]  /*cbe10*/  STL.64 [R1+0x6330], R30 ;  /* 0x0063301e01007387 */ /* 0x000fe20000100a00 */
[----:B------:R-:W-:Y:S02]  /*cbe20*/  STL.64 [R1+0x6328], R28 ;  /* 0x0063281c01007387 */ /* 0x000fe40000100a00 */
[----:B------:R-:W-:Y:S02]  /*cbe30*/  STL.64 [R1+0x6340], R26 ;  /* 0x0063401a01007387 */ /* 0x000fe40000100a00 */
[----:B------:R-:W-:Y:S01]  /*cbe40*/  STL.64 [R1+0x6338], R24 ;  /* 0x0063381801007387 */ /* 0x000fe20000100a00 */
[----:B------:R-:W-:Y:S01]  /*cbe50*/  STL.64 [R1+0x6350], R22 ;  /* 0x0063501601007387 */ /* 0x000fe20000100a00 */
[----:B------:R2:W-:Y:S02]  /*cbe60*/  STL.64 [R1+0x6348], R20 ;  /* 0x0063481401007387 */ /* 0x0005e40000100a00 */
[----:B------:R-:W-:Y:S02]  /*cbe70*/  STL.64 [R1+0x6360], R18 ;  /* 0x0063601201007387 */ /* 0x000fe40000100a00 */
[----:B------:R3:W-:Y:S01]  /*cbe80*/  STL.64 [R1+0x6358], R16 ;  /* 0x0063581001007387 */ /* 0x0007e20000100a00 */
[----:B------:R-:W-:Y:S01]  /*cbe90*/  STL.64 [R1+0x6370], R14 ;  /* 0x0063700e01007387 */ /* 0x000fe20000100a00 */
[----:B------:R4:W-:Y:S01]  /*cbea0*/  STL.64 [R1+0x6368], R12 ;  /* 0x0063680c01007387 */ /* 0x0009e20000100a00 */
[C---:B--2---:R-:W-:Y:S08]  /*cbeb0*/  HMMA.1688.F32.TF32 R20, R140.reuse, R178, R108 ;  /* 0x000000b28c14723c */ /* 0x044ff0000008106c */
[C---:B---3--:R-:W-:Y:S08]  /*cbec0*/  HMMA.1688.F32.TF32 R16, R140.reuse, R186, R116 ;  /* 0x000000ba8c10723c */ /* 0x048ff00000081074 */
[C---:B----4-:R-:W-:Y:S07]  /*cbed0*/  HMMA.1688.F32.TF32 R12, R140.reuse, R194, R124 ;  /* 0x000000c28c0c723c */ /* 0x050fee000008107c */
[----:B------:R-:W-:Y:S01]  /*cbee0*/  STL.64 [R1+0xe60], R20 ;  /* 0x000e601401007387 */ /* 0x000fe20000100a00 */
[----:B------:R2:W-:Y:S07]  /*cbef0*/  STL.64 [R1+0xe68], R22 ;  /* 0x000e681601007387 */ /* 0x0005ee0000100a00 */
[----:B------:R-:W-:Y:S02]  /*cbf00*/  STL.64 [R1+0xe50], R16 ;  /* 0x000e501001007387 */ /* 0x000fe40000100a00 */
[----:B------:R3:W-:Y:S06]  /*cbf10*/  STL.64 [R1+0xe58], R18 ;  /* 0x000e581201007387 */ /* 0x0007ec0000100a00 */
        /* <DEDUP_REMOVED lines=15> */
[----:B------:R-:W-:Y:S02]  /*cc010*/  STL.64 [R1+0xe08], R22 ;  /* 0x000e081601007387 */ /* 0x000fe40000100a00 */
[----:B------:R-:W1:Y:S05]  /*cc020*/  LDL.LU R4, [R1+0x410] ;  /* 0x0004100001047983 */ /* 0x000e6a0000300800 */
[----:B------:R2:W-:Y:S01]  /*cc030*/  STL.64 [R1+0xdf0], R16 ;  /* 0x000df01001007387 */ /* 0x0005e20000100a00 */
[----:B------:R3:W-:Y:S07]  /*cc040*/  STL.64 [R1+0xdf8], R18 ;  /* 0x000df81201007387 */ /* 0x0007ee0000100a00 */
[----:B------:R2:W-:Y:S02]  /*cc050*/  STL.64 [R1+0xde0], R12 ;  /* 0x000de00c01007387 */ /* 0x0005e40000100a00 */
[----:B------:R2:W-:Y:S02]  /*cc060*/  STL.64 [R1+0xde8], R14 ;  /* 0x000de80e01007387 */ /* 0x0005e40000100a00 */
[----:B------:R-:W1:Y:S01]  /*cc070*/  LDL.LU R5, [R1+0x414] ;  /* 0x0004140001057983 */ /* 0x000e620000300800 */
[----:B------:R-:W1:Y:S01]  /*cc080*/  LDL.LU R6, [R1+0x418] ;  /* 0x0004180001067983 */ /* 0x000e620000300800 */
[----:B------:R-:W1:Y:S02]  /*cc090*/  LDL.LU R7, [R1+0x41c] ;  /* 0x00041c0001077983 */ /* 0x000e640000300800 */
        /* <DEDUP_REMOVED lines=68> */
[----:B--2---:R-:W2:Y:S02]  /*cc4e0*/  LDL.LU R16, [R1+0xdc0] ;  /* 0x000dc00001107983 */ /* 0x004ea40000300800 */
[----:B------:R-:W2:Y:S01]  /*cc4f0*/  LDL.LU R17, [R1+0xdc4] ;  /* 0x000dc40001117983 */ /* 0x000ea20000300800 */
[----:B---3--:R-:W2:Y:S01]  /*cc500*/  LDL.LU R18, [R1+0xdc8] ;  /* 0x000dc80001127983 */ /* 0x008ea20000300800 */
[----:B------:R-:W2:Y:S02]  /*cc510*/  LDL.LU R19, [R1+0xdcc] ;  /* 0x000dcc0001137983 */ /* 0x000ea40000300800 */
[----:B------:R-:W3:Y:S02]  /*cc520*/  LDL.LU R12, [R1+0xdd0] ;  /* 0x000dd000010c7983 */ /* 0x000ee40000300800 */
[----:B------:R-:W3:Y:S01]  /*cc530*/  LDL.LU R13, [R1+0xdd4] ;  /* 0x000dd400010d7983 */ /* 0x000ee20000300800 */
[----:B------:R-:W3:Y:S01]  /*cc540*/  LDL.LU R14, [R1+0xdd8] ;  /* 0x000dd800010e7983 */ /* 0x000ee20000300800 */
[----:B------:R-:W3:Y:S02]  /*cc550*/  LDL.LU R15, [R1+0xddc] ;  /* 0x000ddc00010f7983 */ /* 0x000ee40000300800 */
[----:B------:R-:W2:Y:S02]  /*cc560*/  LDL.LU R20, [R1+0xdb0] ;  /* 0x000db00001147983 */ /* 0x000ea40000300800 */
        /* <DEDUP_REMOVED lines=30> */
[----:B------:R-:W4:Y:S01]  /*cc750*/  LDL.LU R251, [R1+0x40c] ;  /* 0x00040c0001fb7983 */ /* 0x000f220000300800 */
[C---:B---3--:R-:W-:Y:S08]  /*cc760*/  HMMA.1688.F32.TF32 R12, R140.reuse, R218, R12 ;  /* 0x000000da8c0c723c */ /* 0x048ff0000008100c */
[C---:B--2---:R-:W-:Y:S11]  /*cc770*/  HMMA.1688.F32.TF32 R16, R140.reuse, R206, R16 ;  /* 0x000000ce8c10723c */ /* 0x044ff60000081010 */
[----:B------:R-:W-:Y:S04]  /*cc780*/  @!UPT UIADD3 URZ, URZ, URZ, URZ ;  /* 0x0000003f3f3ff290 */ /* 0x000fe8000fffe03f */
[----:B------:R-:W-:Y:S01]  /*cc790*/  STL.64 [R1+0xdd0], R12 ;  /* 0x000dd00c01007387 */ /* 0x000fe20000100a00 */
[----:B------:R4:W-:Y:S02]  /*cc7a0*/  STL.64 [R1+0xdd8], R14 ;  /* 0x000dd80e01007387 */ /* 0x0009e40000100a00 */
[C---:B----4-:R-:W-:Y:S05]  /*cc7b0*/  HMMA.1688.F32.TF32 R12, R140.reuse, R198, R20 ;  /* 0x000000c68c0c723c */ /* 0x050fea0000081014 */
[----:B------:R-:W-:Y:S01]  /*cc7c0*/  STL.64 [R1+0xdc0], R16 ;  /* 0x000dc01001007387 */ /* 0x000fe20000100a00 */
[----:B------:R2:W-:Y:S02]  /*cc7d0*/  STL.64 [R1+0xdc8], R18 ;  /* 0x000dc81201007387 */ /* 0x0005e40000100a00 */
[C---:B------:R-:W-:Y:S08]  /*cc7e0*/  HMMA.1688.F32.TF32 R20, R140.reuse, R190, R28 ;  /* 0x000000be8c14723c */ /* 0x040ff0000008101c */
[C---:B--2---:R-:W-:Y:S07]  /*cc7f0*/  HMMA.1688.F32.TF32 R16, R140.reuse, R158, R24 ;  /* 0x0000009e8c10723c */ /* 0x044fee0000081018 */
[----:B------:R-:W-:Y:S01]  /*cc800*/  STL.64 [R1+0xdb0], R12 ;  /* 0x000db00c01007387 */ /* 0x000fe20000100a00 */
[----:B------:R2:W-:Y:S02]  /*cc810*/  STL.64 [R1+0xdb8], R14 ;  /* 0x000db80e01007387 */ /* 0x0005e40000100a00 */
[C---:B--2---:R-:W-:Y:S11]  /*cc820*/  HMMA.1688.F32.TF32 R12, R140.reuse, R182, R32 ;  /* 0x000000b68c0c723c */ /* 0x044ff60000081020 */
[----:B------:R-:W-:Y:S02]  /*cc830*/  @!UPT UIADD3 URZ, URZ, URZ, URZ ;  /* 0x0000003f3f3ff290 */ /* 0x000fe4000fffe03f */
[----:B------:R-:W-:Y:S01]  /*cc840*/  STL.64 [R1+0xda0], R16 ;  /* 0x000da01001007387 */ /* 0x000fe20000100a00 */
[----:B------:R2:W-:Y:S02]  /*cc850*/  STL.64 [R1+0xda8], R18 ;  /* 0x000da81201007387 */ /* 0x0005e40000100a00 */
        /* <DEDUP_REMOVED lines=48> */
[----:B---3--:R-:W-:Y:S08]  /*ccb60*/  HMMA.1688.F32.TF32 R20, R140, R70, R132 ;  /* 0x000000468c14723c */ /* 0x008ff00000081084 */
[C---:B-1----:R-:W-:Y:S01]  /*ccb70*/  HMMA.1688.F32.TF32 R4, R8.reuse, R202, R4 ;  /* 0x000000ca0804723c */ /* 0x042fe20000081004 */
[----:B------:R-:W-:Y:S04]  /*ccb80*/  LDS R140, [R2+0x14180] ;  /* 0x01418000028c7984 */ /* 0x000fe80000000800 */
[----:B------:R-:W-:Y:S04]  /*ccb90*/  LDS R142, [R2+0x16180] ;  /* 0x01618000028e7984 */ /* 0x000fe80000000800 */
[----:B------:R-:W-:Y:S04]  /*ccba0*/  LDS R141, [R0+0x14180] ;  /* 0x01418000008d7984 */ /* 0x000fe80000000800 */
[----:B------:R-:W1:Y:S04]  /*ccbb0*/  LDS R143, [R0+0x16180] ;  /* 0x01618000008f7984 */ /* 0x000e680000000800 */
[----:B------:R-:W-:Y:S01]  /*ccbc0*/  STL.64 [R1+0x480], R12 ;  /* 0x0004800c01007387 */ /* 0x000fe20000100a00 */
[----:B------:R2:W-:Y:S02]  /*ccbd0*/  STL.64 [R1+0x488], R14 ;  /* 0x0004880e01007387 */ /* 0x0005e40000100a00 */
[C---:B--2---:R-:W-:Y:S01]  /*ccbe0*/  HMMA.1688.F32.TF32 R12, R8.reuse, R178, R144 ;  /* 0x000000b2080c723c */ /* 0x044fe20000081090 */
[----:B------:R-:W-:Y:S01]  /*ccbf0*/  STL.64 [R1+0x470], R16 ;  /* 0x0004701001007387 */ /* 0x000fe20000100a00 */
[----:B------:R2:W-:Y:S02]  /*ccc00*/  STL.64 [R1+0x478], R18 ;  /* 0x0004781201007387 */ /* 0x0005e40000100a00 */
[----:B------:R-:W-:Y:S02]  /*ccc10*/  STL.64 [R1+0x460], R20 ;  /* 0x0004601401007387 */ /* 0x000fe40000100a00 */
[----:B------:R-:W-:Y:S01]  /*ccc20*/  STL.64 [R1+0x468], R22 ;  /* 0x0004681601007387 */ /* 0x000fe20000100a00 */
[----:B------:R-:W-:Y:S01]  /*ccc30*/  STL.64 [R1+0x6388], R186 ;  /* 0x006388ba01007387 */ /* 0x000fe20000100a00 */
[C---:B--2---:R-:W-:Y:S11]  /*ccc40*/  HMMA.1688.F32.TF32 R16, R8.reuse, R186, R236 ;  /* 0x000000ba0810723c */ /* 0x044ff600000810ec */
[----:B------:R-:W-:Y:S04]  /*ccc50*/  @!UPT UIADD3 URZ, URZ, URZ, URZ ;  /* 0x0000003f3f3ff290 */ /* 0x000fe8000fffe03f */
[----:B------:R-:W-:Y:S01]  /*ccc60*/  STL.64 [R1+0xd10], R12 ;  /* 0x000d100c01007387 */ /* 0x000fe20000100a00 */
[----:B------:R2:W-:Y:S02]  /*ccc70*/  STL.64 [R1+0xd18], R14 ;  /* 0x000d180e01007387 */ /* 0x0005e40000100a00 */
[C---:B--2---:R-:W-:Y:S05]  /*ccc80*/  HMMA.1688.F32.TF32 R12, R8.reuse, R194, R228 ;  /* 0x000000c2080c723c */ /* 0x044fea00000810e4 */
[----:B------:R-:W-:Y:S01]  /*ccc90*/  STL.64 [R1+0xd00], R16 ;  /* 0x000d001001007387 */ /* 0x000fe20000100a00 */
[----:B------:R-:W-:Y:S02]  /*ccca0*/  STL.64 [R1+0xd08], R18 ;  /* 0x000d081201007387 */ /* 0x000fe40000100a00 */
[----:B------:R-:W-:Y:S11]  /*cccb0*/  STL.64 [R1+0x6380], R194 ;  /* 0x006380c201007387 */ /* 0x000ff60000100a00 */
[----:B------:R-:W-:Y:S04]  /*cccc0*/  @!UPT UIADD3 URZ, URZ, URZ, URZ ;  /* 0x0000003f3f3ff290 */ /* 0x000fe8000fffe03f */
[----:B------:R-:W-:Y:S01]  /*cccd0*/  STL.64 [R1+0xcf0], R12 ;  /* 0x000cf00c01007387 */ /* 0x000fe20000100a00 */
[----:B------:R2:W-:Y:S02]  /*ccce0*/  STL.64 [R1+0xcf8], R14 ;  /* 0x000cf80e01007387 */ /* 0x0005e40000100a00 */
[C---:B--2---:R-:W-:Y:S01]  /*cccf0*/  HMMA.1688.F32.TF32 R12, R8.reuse, R210, R248 ;  /* 0x000000d2080c723c */ /* 0x044fe200000810f8 */
[----:B------:R-:W-:Y:S01]  /*ccd00*/  STL.64 [R1+0x6378], R202 ;  /* 0x006378ca01007387 */ /* 0x000fe20000100a00 */
[----:B------:R2:W-:Y:S02]  /*ccd10*/  STL.64 [R1+0xce0], R4 ;  /* 0x000ce00401007387 */ /* 0x0005e40000100a00 */
[----:B------:R3:W-:Y:S01]  /*ccd20*/  STL.64 [R1+0xce8], R6 ;  /* 0x000ce80601007387 */ /* 0x0007e20000100a00 */
[----:B--2---:R-:W2:Y:S11]  /*ccd30*/  LDL.LU R4, [R1+0xb20] ;  /* 0x000b200001047983 */ /* 0x004eb60000300800 */
[----:B------:R-:W-:Y:S07]  /*ccd40*/  @!UPT UIADD3 URZ, URZ, URZ, URZ ;  /* 0x0000003f3f3ff290 */ /* 0x000fee000fffe03f */
[----:B------:R-:W-:Y:S01]  /*ccd50*/  STL.64 [R1+0xcd0], R12 ;  /* 0x000cd00c01007387 */ /* 0x000fe20000100a00 */
[----:B------:R4:W-:Y:S02]  /*ccd60*/  STL.64 [R1+0xcd8], R14 ;  /* 0x000cd80e01007387 */ /* 0x0009e40000100a00 */
        /* <DEDUP_REMOVED lines=107> */
[C---:B----4-:R-:W-:Y:S08]  /*cd420*/  HMMA.1688.F32.TF32 R12, R8.reuse, R214, R16 ;  /* 0x000000d6080c723c */ /* 0x050ff00000081010 */
[C---:B--2---:R-:W-:Y:S08]  /*cd430*/  HMMA.1688.F32.TF32 R20, R8.reuse, R138, R20 ;  /* 0x0000008a0814723c */ /* 0x044ff00000081014 */
[C---:B---3--:R-:W-:Y:S07]  /*cd440*/  HMMA.1688.F32.TF32 R16, R8.reuse, R222, R24 ;  /* 0x000000de0810723c */ /* 0x048fee0000081018 */
[----:B------:R-:W-:Y:S01]  /*cd450*/  STL.64 [R1+0xcc0], R12 ;  /* 0x000cc00c01007387 */ /* 0x000fe20000100a00 */
[----:B------:R2:W-:Y:S02]  /*cd460*/  STL.64 [R1+0xcc8], R14 ;  /* 0x000cc80e01007387 */ /* 0x0005e40000100a00 */
[C---:B--2---:R-:W-:Y:S05]  /*cd470*/  HMMA.1688.F32.TF32 R12, R8.reuse, R226, R28 ;  /* 0x000000e2080c723c */ /* 0x044fea000008101c */
[----:B------:R-:W-:Y:S01]  /*cd480*/  STL.64 [R1+0xcb0], R20 ;  /* 0x000cb01401007387 */ /* 0x000fe20000100a00 */
[----:B------:R-:W-:Y:S07]  /*cd490*/  STL.64 [R1+0xcb8], R22 ;  /* 0x000cb81601007387 */ /* 0x000fee0000100a00 */
[----:B------:R-:W-:Y:S01]  /*cd4a0*/  STL.64 [R1+0xca0], R16 ;  /* 0x000ca01001007387 */ /* 0x000fe20000100a00 */
[----:B------:R-:W-:Y:S09]  /*cd4b0*/  STL.64 [R1+0xca8], R18 ;  /* 0x000ca81201007387 */ /* 0x000ff20000100a00 */
[----:B------:R-:W-:Y:S01]  /*cd4c0*/  STL.64 [R1+0xc90], R12 ;  /* 0x000c900c01007387 */ /* 0x000fe20000100a00 */
[----:B------:R2:W-:Y:S02]  /*cd4d0*/  STL.64 [R1+0xc98], R14 ;  /* 0x000c980e01007387 */ /* 0x0005e40000100a00 */
[C---:B--2---:R-:W-:Y:S08]  /*cd4e0*/  HMMA.1688.F32.TF32 R12, R8.reuse, R218, R32 ;  /* 0x000000da080c723c */ /* 0x044ff00000081020 */
[C---:B------:R-:W-:Y:S08]  /*cd4f0*/  HMMA.1688.F32.TF32 R20, R8.reuse, R206, R36 ;  /* 0x000000ce0814723c */ /* 0x040ff00000081024 */
[C---:B------:R-:W-:Y:S07]  /*cd500*/  HMMA.1688.F32.TF32 R16, R8.reuse, R198, R40 ;  /* 0x000000c60810723c */ /* 0x040fee0000081028 */
[----:B------:R-:W-:Y:S01]  /*cd510*/  STL.64 [R1+0xc80], R12 ;  /* 0x000c800c01007387 */ /* 0x000fe20000100a00 */
[----:B------:R2:W-:Y:S02]  /*cd520*/  STL.64 [R1+0xc88], R14 ;  /* 0x000c880e01007387 */ /* 0x0005e40000100a00 */
[C---:B--2---:R-:W-:Y:S05]  /*cd530*/  HMMA.1688.F32.TF32 R12, R8.reuse, R158, R44 ;  /* 0x0000009e080c723c */ /* 0x044fea000008102c */
        /* <DEDUP_REMOVED lines=53> */
[C---:B--2---:R-:W-:Y:S08]  /*cd890*/  HMMA.1688.F32.TF32 R12, R8.reuse, R242, R4 ;  /* 0x000000f2080c723c */ /* 0x044ff00000081004 */
[----:B------:R-:W-:Y:S01]  /*cd8a0*/  HMMA.1688.F32.TF32 R4, R8, R70, R248 ;  /* 0x000000460804723c */ /* 0x000fe200000810f8 */
[----:B------:R-:W-:Y:S01]  /*cd8b0*/  STL.64 [R1+0xb50], R20 ;  /* 0x000b501401007387 */ /* 0x000fe20000100a00 */
[----:B------:R-:W-:Y:S05]  /*cd8c0*/  STL.64 [R1+0xb58], R22 ;  /* 0x000b581601007387 */ /* 0x000fea0000100a00 */
[----:B------:R-:W-:Y:S02]  /*cd8d0*/  STL.64 [R1+0xb40], R16 ;  /* 0x000b401001007387 */ /* 0x000fe40000100a00 */
[----:B------:R-:W-:Y:S01]  /*cd8e0*/  STL.64 [R1+0xb48], R18 ;  /* 0x000b481201007387 */ /* 0x000fe20000100a00 */
[----:B------:R-:W2:Y:S04]  /*cd8f0*/  LDL.LU R248, [R1+0x930] ;  /* 0x0009300001f87983 */ /* 0x000ea80000300800 */
[----:B------:R-:W-:Y:S04]  /*cd900*/  LDS R8, [R2+0x14200] ;  /* 0x0142000002087984 */ /* 0x000fe80000000800 */
[----:B------:R-:W-:Y:S04]  /*cd910*/  LDS R10, [R2+0x16200] ;  /* 0x01620000020a7984 */ /* 0x000fe80000000800 */
[----:B------:R-:W-:Y:S04]  /*cd920*/  LDS R9, [R0+0x14200] ;  /* 0x0142000000097984 */ /* 0x000fe80000000800 */
[----:B------:R-:W3:Y:S04]  /*cd930*/  LDS R11, [R0+0x16200] ;  /* 0x01620000000b7984 */ /* 0x000ee80000000800 */
[----:B------:R-:W-:Y:S01]  /*cd940*/  STL.64 [R1+0xb30], R12 ;  /* 0x000b300c01007387 */ /* 0x000fe20000100a00 */
[----:B------:R-:W-:Y:S02]  /*cd950*/  STL.64 [R1+0xb38], R14 ;  /* 0x000b380e01007387 */ /* 0x000fe40000100a00 */
[----:B------:R4:W-:Y:S02]  /*cd960*/  STL.64 [R1+0xb20], R4 ;  /* 0x000b200401007387 */ /* 0x0009e40000100a00 */
[----:B------:R1:W-:Y:S01]  /*cd970*/  STL.64 [R1+0xb28], R6 ;  /* 0x000b280601007387 */ /* 0x0003e20000100a00 */
[----:B------:R-:W2:Y:S01]  /*cd980*/  LDL.LU R249, [R1+0x934] ;  /* 0x0009340001f97983 */ /* 0x000ea20000300800 */
[----:B------:R-:W2:Y:S02]  /*cd990*/  LDL.LU R250, [R1+0x938] ;  /* 0x0009380001fa7983 */ /* 0x000ea40000300800 */
[----:B------:R-:W2:Y:S01]  /*cd9a0*/  LDL.LU R251, [R1+0x93c] ;  /* 0x00093c0001fb7983 */ /* 0x000ea20000300800 */
[----:B----4-:R-:W4:Y:S01]  /*cd9b0*/  LDL.LU R4, [R1+0x940] ;  /* 0x0009400001047983 */ /* 0x010f220000300800 */
[----:B------:R-:W4:Y:S02]  /*cd9c0*/  LDL.LU R5, [R1+0x944] ;  /* 0x0009440001057983 */ /* 0x000f240000300800 */
[----:B-1----:R-:W4:Y:S02]  /*cd9d0*/  LDL.LU R6, [R1+0x948] ;  /* 0x0009480001067983 */ /* 0x002f240000300800 */
[----:B------:R-:W4:Y:S01]  /*cd9e0*/  LDL.LU R7, [R1+0x94c] ;  /* 0x00094c0001077983 */ /* 0x000f220000300800 */
        /* <DEDUP_REMOVED lines=116> */
[C---:B--2---:R-:W-:Y:S11]  /*ce130*/  HMMA.1688.F32.TF32 R184, R140.reuse, R178, R184 ;  /* 0x000000b28cb8723c */ /* 0x044ff600000810b8 */
[----:B------:R-:W-:Y:S11]  /*ce140*/  @!UPT UIADD3 URZ, URZ, URZ, URZ ;  /* 0x0000003f3f3ff290 */ /* 0x000ff6000fffe03f */
[----:B------:R-:W-:Y:S01]  /*ce150*/  @!UPT UIADD3 URZ, URZ, URZ, URZ ;  /* 0x0000003f3f3ff290 */ /* 0x000fe2000fffe03f */
[----:B------:R-:W-:Y:S01]  /*ce160*/  STL.64 [R1+0xd20], R184 ;  /* 0x000d20b801007387 */ /* 0x000fe20000100a00 */
[----:B------:R1:W-:Y:S03]  /*ce170*/  STL.64 [R1+0xd28], R186 ;  /* 0x000d28ba01007387 */ /* 0x0003e60000100a00 */
[----:B-1----:R-:W2:Y:S02]  /*ce180*/  LDL.LU.64 R186, [R1+0x6388] ;  /* 0x0063880001ba7983 */ /* 0x002ea40000300a00 */
[C---:B--2---:R-:W-:Y:S11]  /*ce190*/  HMMA.1688.F32.TF32 R192, R140.reuse, R186, R192 ;  /* 0x000000ba8cc0723c */ /* 0x044ff600000810c0 */
[----:B------:R-:W-:Y:S11]  /*ce1a0*/  @!UPT UIADD3 URZ, URZ, URZ, URZ ;  /* 0x0000003f3f3ff290 */ /* 0x000ff6000fffe03f */
[----:B------:R-:W-:Y:S01]  /*ce1b0*/  @!UPT UIADD3 URZ, URZ, URZ, URZ ;  /* 0x0000003f3f3ff290 */ /* 0x000fe2000fffe03f */
[----:B------:R-:W-:Y:S01]  /*ce1c0*/  STL.64 [R1+0xb10], R192 ;  /* 0x000b10c001007387 */ /* 0x000fe20000100a00 */
[----:B------:R1:W-:Y:S03]  /*ce1d0*/  STL.64 [R1+0xb18], R194 ;  /* 0x000b18c201007387 */ /* 0x0003e60000100a00 */
[----:B-1----:R-:W3:Y:S02]  /*ce1e0*/  LDL.LU.64 R194, [R1+0x6380] ;  /* 0x0063800001c27983 */ /* 0x002ee40000300a00 */
[C---:B---3--:R-:W-:Y:S11]  /*ce1f0*/  HMMA.1688.F32.TF32 R200, R140.reuse, R194, R200 ;  /* 0x000000c28cc8723c */ /* 0x048ff600000810c8 */
[----:B------:R-:W-:Y:S11]  /*ce200*/  @!UPT UIADD3 URZ, URZ, URZ, URZ ;  /* 0x0000003f3f3ff290 */ /* 0x000ff6000fffe03f */
[----:B------:R-:W-:Y:S01]  /*ce210*/  @!UPT UIADD3 URZ, URZ, URZ, URZ ;  /* 0x0000003f3f3ff290 */ /* 0x000fe2000fffe03f */
[----:B------:R-:W-:Y:S01]  /*ce220*/  STL.64 [R1+0xb00], R200 ;  /* 0x000b00c801007387 */ /* 0x000fe20000100a00 */
[----:B------:R1:W-:Y:S03]  /*ce230*/  STL.64 [R1+0xb08], R202 ;  /* 0x000b08ca01007387 */ /* 0x0003e60000100a00 */
[----:B-1----:R-:W2:Y:S01]  /*ce240*/  LDL.LU.64 R202, [R1+0x6378] ;  /* 0x0063780001ca7983 */ /* 0x002ea20000300a00 */
[C---:B------:R-:W-:Y:S08]  /*ce250*/  HMMA.1688.F32.TF32 R16, R140.reuse, R210, R16 ;  /* 0x000000d28c10723c */ /* 0x040ff00000081010 */
[C---:B------:R-:W-:Y:S08]  /*ce260*/  HMMA.1688.F32.TF32 R20, R140.reuse, R214, R20 ;  /* 0x000000d68c14723c */ /* 0x040ff00000081014 */
[C---:B--2---:R-:W-:Y:S11]  /*ce270*/  HMMA.1688.F32.TF32 R12, R140.reuse, R202, R12 ;  /* 0x000000ca8c0c723c */ /* 0x044ff6000008100c */
[----:B------:R-:W-:Y:S11]  /*ce280*/  @!UPT UIADD3 URZ, URZ, URZ, URZ ;  /* 0x0000003f3f3ff290 */ /* 0x000ff6000fffe03f */
[----:B------:R-:W-:Y:S01]  /*ce290*/  @!UPT UIADD3 URZ, URZ, URZ, URZ ;  /* 0x0000003f3f3ff290 */ /* 0x000fe2000fffe03f */
[----:B------:R-:W-:Y:S01]  /*ce2a0*/  STL.64 [R1+0xaf0], R12 ;  /* 0x000af00c01007387 */ /* 0x000fe20000100a00 */
[----:B------:R1:W-:Y:S03]  /*ce2b0*/  STL.64 [R1+0xaf8], R14 ;  /* 0x000af80e01007387 */ /* 0x0003e60000100a00 */
[----:B-1----:R-:W2:Y:S01]  /*ce2c0*/  LDL.LU.64 R14, [R1+0x6370] ;  /* 0x00637000010e7983 */ /* 0x002ea20000300a00 */
[----:B------:R-:W3:Y:S02]  /*ce2d0*/  LDL.LU.64 R12, [R1+0x6368] ;  /* 0x00636800010c7983 */ /* 0x000ee40000300a00 */
[----:B------:R-:W-:Y:S02]  /*ce2e0*/  STL.64 [R1+0xae0], R16 ;  /* 0x000ae01001007387 */ /* 0x000fe40000100a00 */
[----:B------:R1:W-:Y:S02]  /*ce2f0*/  STL.64 [R1+0xae8], R18 ;  /* 0x000ae81201007387 */ /* 0x0003e40000100a00 */
[C---:B-1----:R-:W-:Y:S08]  /*ce300*/  HMMA.1688.F32.TF32 R16, R140.reuse, R138, R24 ;  /* 0x0000008a8c10723c */ /* 0x042ff00000081018 */
        /* <DEDUP_REMOVED lines=71> */
[----:B------:R-:W-:Y:S02]  /*ce780*/  STL.64 [R1+0x968], R26 ;  /* 0x0009681a01007387 */ /* 0x000fe40000100a00 */
        /* <DEDUP_REMOVED lines=112> */
[----:B--2---:R-:W-:Y:S08]  /*cee90*/  HMMA.1688.F32.TF32 R16, R140, R70, R16 ;  /* 0x000000468c10723c */ /* 0x004ff00000081010 */
[C---:B------:R-:W-:Y:S08]  /*ceea0*/  HMMA.1688.F32.TF32 R140, R8.reuse, R178, R20 ;  /* 0x000000b2088c723c */ /* 0x040ff00000081014 */
[C---:B---3--:R-:W-:Y:S07]  /*ceeb0*/  HMMA.1688.F32.TF32 R20, R8.reuse, R186, R24 ;  /* 0x000000ba0814723c */ /* 0x048fee0000081018 */
[----:B------:R-:W-:Y:S01]  /*ceec0*/  STL.64 [R1+0x930], R16 ;  /* 0x0009301001007387 */ /* 0x000fe20000100a00 */
[----:B------:R1:W-:Y:S02]  /*ceed0*/  STL.64 [R1+0x938], R18 ;  /* 0x0009381201007387 */ /* 0x0003e40000100a00 */
[C---:B-1----:R-:W-:Y:S05]  /*ceee0*/  HMMA.1688.F32.TF32 R16, R8.reuse, R194, R28 ;  /* 0x000000c20810723c */ /* 0x042fea000008101c */
[----:B------:R-:W-:Y:S01]  /*ceef0*/  STL.64 [R1+0xf00], R140 ;  /* 0x000f008c01007387 */ /* 0x000fe20000100a00 */
[----:B------:R-:W-:Y:S02]  /*cef00*/  STL.64 [R1+0xf08], R142 ;  /* 0x000f088e01007387 */ /* 0x000fe40000100a00 */
[C---:B------:R-:W-:Y:S05]  /*cef10*/  HMMA.1688.F32.TF32 R24, R8.reuse, R202, R32 ;  /* 0x000000ca0818723c */ /* 0x040fea0000081020 */
[----:B------:R-:W-:Y:S01]  /*cef20*/  STL.64 [R1+0xef0], R20 ;  /* 0x000ef01401007387 */ /* 0x000fe20000100a00 */
[----:B------:R1:W-:Y:S04]  /*cef30*/  STL.64 [R1+0xef8], R22 ;  /* 0x000ef81601007387 */ /* 0x0003e80000100a00 */
[----:B------:R-:W-:Y:S04]  /*cef40*/  LDS R140, [R2+0x14280] ;  /* 0x01428000028c7984 */ /* 0x000fe80000000800 */
[----:B------:R-:W-:Y:S04]  /*cef50*/  LDS R142, [R2+0x16280] ;  /* 0x01628000028e7984 */ /* 0x000fe80000000800 */
[----:B------:R-:W-:Y:S04]  /*cef60*/  LDS R141, [R0+0x14280] ;  /* 0x01428000008d7984 */ /* 0x000fe80000000800 */
[----:B------:R-:W2:Y:S01]  /*cef70*/  LDS R143, [R0+0x16280] ;  /* 0x01628000008f7984 */ /* 0x000ea20000000800 */
[C---:B-1----:R-:W-:Y:S03]  /*cef80*/  HMMA.1688.F32.TF32 R20, R8.reuse, R210, R36 ;  /* 0x000000d20814723c */ /* 0x042fe60000081024 */
[----:B------:R-:W-:Y:S01]  /*cef90*/  STL.64 [R1+0xee0], R16 ;  /* 0x000ee01001007387 */ /* 0x000fe20000100a00 */
[----:B------:R4:W-:Y:S04]  /*cefa0*/  STL.64 [R1+0xee8], R18 ;  /* 0x000ee81201007387 */ /* 0x0009e80000100a00 */
[C---:B----4-:R-:W-:Y:S01]  /*cefb0*/  HMMA.1688.F32.TF32 R16, R8.reuse, R214, R40 ;  /* 0x000000d60810723c */ /* 0x050fe20000081028 */
[----:B------:R-:W-:Y:S01]  /*cefc0*/  STL.64 [R1+0xed0], R24 ;  /* 0x000ed01801007387 */ /* 0x000fe20000100a00 */
[----:B------:R1:W-:Y:S11]  /*cefd0*/  STL.64 [R1+0xed8], R26 ;  /* 0x000ed81a01007387 */ /* 0x0003f60000100a00 */
[----:B------:R-:W-:Y:S02]  /*cefe0*/  @!UPT UIADD3 URZ, URZ, URZ, URZ ;  /* 0x0000003f3f3ff290 */ /* 0x000fe4000fffe03f */
        /* <DEDUP_REMOVED lines=8> */
[----:B------:R-:W-:Y:S07]  /*cf070*/  STL.64 [R1+0xea8], R26 ;  /* 0x000ea81a01007387 */ /* 0x000fee0000100a00 */
[----:B------:R-:W-:Y:S02]  /*cf080*/  STL.64 [R1+0xe90], R20 ;  /* 0x000e901401007387 */ /* 0x000fe40000100a00 */
[----:B------:R1:W-:Y:S02]  /*cf090*/  STL.64 [R1+0xe98], R22 ;  /* 0x000e981601007387 */ /* 0x0003e40000100a00 */
[C---:B-1----:R-:W-:Y:S04]  /*cf0a0*/  HMMA.1688.F32.TF32 R20, R8.reuse, R218, R60 ;  /* 0x000000da0814723c */ /* 0x042fe8000008103c */
[----:B------:R-:W-:Y:S01]  /*cf0b0*/  STL.64 [R1+0xe80], R16 ;  /* 0x000e801001007387 */ /* 0x000fe20000100a00 */
[----:B------:R1:W-:Y:S03]  /*cf0c0*/  STL.64 [R1+0xe88], R18 ;  /* 0x000e881201007387 */ /* 0x0003e60000100a00 */
[C---:B-1----:R-:W-:Y:S08]  /*cf0d0*/  HMMA.1688.F32.TF32 R16, R8.reuse, R206, R64 ;  /* 0x000000ce0810723c */ /* 0x042ff00000081040 */
        /* <DEDUP_REMOVED lines=44> */
[----:B------:R-:W-:Y:S02]  /*cf3a0*/  STL.64 [R1+0x858], R26 ;  /* 0x0008581a01007387 */ /* 0x000fe40000100a00 */
[----:B------:R-:W3:Y:S05]  /*cf3b0*/  LDL.LU R4, [R1+0x690] ;  /* 0x0006900001047983 */ /* 0x000eea0000300800 */
[----:B------:R1:W-:Y:S01]  /*cf3c0*/  STL.64 [R1+0x840], R20 ;  /* 0x0008401401007387 */ /* 0x0003e20000100a00 */
[----:B------:R4:W-:Y:S07]  /*cf3d0*/  STL.64 [R1+0x848], R22 ;  /* 0x0008481601007387 */ /* 0x0009ee0000100a00 */
[----:B------:R1:W-:Y:S01]  /*cf3e0*/  STL.64 [R1+0x830], R16 ;  /* 0x0008301001007387 */ /* 0x0003e20000100a00 */
[----:B------:R1:W-:Y:S02]  /*cf3f0*/  STL.64 [R1+0x838], R18 ;  /* 0x0008381201007387 */ /* 0x0003e40000100a00 */
        /* <DEDUP_REMOVED lines=109> */
[C---:B------:R-:W-:Y:S08]  /*cfad0*/  HMMA.1688.F32.TF32 R24, R8.reuse, R246, R24 ;  /* 0x000000f60818723c */ /* 0x040ff00000081018 */
[C---:B------:R-:W-:Y:S08]  /*cfae0*/  HMMA.1688.F32.TF32 R28, R8.reuse, R234, R28 ;  /* 0x000000ea081c723c */ /* 0x040ff0000008101c */
[C---:B------:R-:W-:Y:S08]  /*cfaf0*/  HMMA.1688.F32.TF32 R32, R8.reuse, R242, R32 ;  /* 0x000000f20820723c */ /* 0x040ff00000081020 */
[----:B------:R-:W-:Y:S01]  /*cfb00*/  HMMA.1688.F32.TF32 R8, R8, R70, R144 ;  /* 0x000000460808723c */ /* 0x000fe20000081090 */
[----:B------:R-:W-:Y:S04]  /*cfb10*/  LDS R144, [R2+0x14300] ;  /* 0x0143000002907984 */ /* 0x000fe80000000800 */
[----:B------:R-:W-:Y:S04]  /*cfb20*/  LDS R146, [R2+0x16300] ;  /* 0x0163000002927984 */ /* 0x000fe80000000800 */
[----:B------:R-:W-:Y:S04]  /*cfb30*/  LDS R145, [R0+0x14300] ;  /* 0x0143000000917984 */ /* 0x000fe80000000800 */
[----:B------:R-:W1:Y:S04]  /*cfb40*/  LDS R147, [R0+0x16300] ;  /* 0x0163000000937984 */ /* 0x000e680000000800 */
[----:B------:R-:W-:Y:S01]  /*cfb50*/  STL.64 [R1+0x820], R16 ;  /* 0x0008201001007387 */ /* 0x000fe20000100a00 */
[----:B------:R2:W-:Y:S03]  /*cfb60*/  STL.64 [R1+0x828], R18 ;  /* 0x0008281201007387 */ /* 0x0005e60000100a00 */
[----:B--2---:R-:W2:Y:S01]  /*cfb70*/  LDL.LU.64 R18, [R1+0x6360] ;  /* 0x0063600001127983 */ /* 0x004ea20000300a00 */
[----:B------:R-:W4:Y:S02]  /*cfb80*/  LDL.LU.64 R16, [R1+0x6358] ;  /* 0x0063580001107983 */ /* 0x000f240000300a00 */
        /* <DEDUP_REMOVED lines=16> */
[C---:B---3--:R-:W-:Y:S08]  /*cfc90*/  HMMA.1688.F32.TF32 R32, R140.reuse, R178, R36 ;  /* 0x000000b28c20723c */ /* 0x048ff00000081024 */
[C---:B-1----:R-:W-:Y:S08]  /*cfca0*/  HMMA.1688.F32.TF32 R8, R140.reuse, R186, R40 ;  /* 0x000000ba8c08723c */ /* 0x042ff00000081028 */
        /* <DEDUP_REMOVED lines=51> */
[C---:B---3--:R-:W-:Y:S08]  /*cffe0*/  HMMA.1688.F32.TF32 R8, R140.reuse, R170, R4 ;  /* 0x000000aa8c08723c */ /* 0x048ff00000081004 */
[C---:B------:R-:W-:Y:S01]  /*cfff0*/  HMMA.1688.F32.TF32 R4, R140.reuse, R154, R248 ;  /* 0x0000009a8c04723c */ /* 0x040fe200000810f8 */
[----:B------:R1:W-:Y:S01]  /*d0000*/  STL.64 [R1+0x6c0], R36 ;  /* 0x0006c02401007387 */ /* 0x0003e20000100a00 */
[----:B------:R3:W-:Y:S05]  /*d0010*/  STL.64 [R1+0x6c8], R38 ;  /* 0x0006c82601007387 */ /* 0x0007ea0000100a00 */
[----:B------:R1:W-:Y:S01]  /*d0020*/  STL.64 [R1+0x6b0], R32 ;  /* 0x0006b02001007387 */ /* 0x0003e20000100a00 */
[----:B------:R1:W-:Y:S02]  /*d0030*/  STL.64 [R1+0x6b8], R34 ;  /* 0x0006b82201007387 */ /* 0x0003e40000100a00 */
[----:B------:R-:W2:Y:S05]  /*d0040*/  LDL.LU R236, [R1+0x10] ;  /* 0x0000100001ec7983 */ /* 0x000eaa0000300800 */
[----:B------:R1:W-:Y:S01]  /*d0050*/  STL.64 [R1+0x6a0], R8 ;  /* 0x0006a00801007387 */ /* 0x0003e20000100a00 */
[----:B------:R1:W-:Y:S07]  /*d0060*/  STL.64 [R1+0x6a8], R10 ;  /* 0x0006a80a01007387 */ /* 0x0003ee0000100a00 */
[----:B------:R1:W-:Y:S02]  /*d0070*/  STL.64 [R1+0x690], R4 ;  /* 0x0006900401007387 */ /* 0x0003e40000100a00 */
[----:B------:R1:W-:Y:S02]  /*d0080*/  STL.64 [R1+0x698], R6 ;  /* 0x0006980601007387 */ /* 0x0003e40000100a00 */
        /* <DEDUP_REMOVED lines=51> */
[----:B-1----:R-:W2:Y:S02]  /*d03c0*/  LDL.LU R36, [R1+0x660] ;  /* 0x0006600001247983 */ /* 0x002ea40000300800 */
[----:B------:R-:W2:Y:S01]  /*d03d0*/  LDL.LU R37, [R1+0x664] ;  /* 0x0006640001257983 */ /* 0x000ea20000300800 */
[----:B---3--:R-:W2:Y:S01]  /*d03e0*/  LDL.LU R38, [R1+0x668] ;  /* 0x0006680001267983 */ /* 0x008ea20000300800 */
        /* <DEDUP_REMOVED lines=33> */
[----:B------:R-:W4:Y:S02]  /*d0600*/  LDL.LU R228, [R1] ;  /* 0x0000000001e47983 */ /* 0x000f240000300800 */
[----:B------:R-:W4:Y:S01]  /*d0610*/  LDL.LU R229, [R1+0x4] ;  /* 0x0000040001e57983 */ /* 0x000f220000300800 */
[----:B------:R-:W4:Y:S01]  /*d0620*/  LDL.LU R230, [R1+0x8] ;  /* 0x0000080001e67983 */ /* 0x000f220000300800 */
[----:B------:R-:W4:Y:S01]  /*d0630*/  LDL.LU R231, [R1+0xc] ;  /* 0x00000c0001e77983 */ /* 0x000f220000300800 */
[C---:B--2---:R-:W-:Y:S08]  /*d0640*/  HMMA.1688.F32.TF32 R36, R140.reuse, R98, R36 ;  /* 0x000000628c24723c */ /* 0x044ff00000081024 */
        /* <DEDUP_REMOVED lines=8> */
[----:B------:R-:W-:Y:S01]  /*d06d0*/  STL.64 [R1+0x680], R32 ;  /* 0x0006802001007387 */ /* 0x000fe20000100a00 */
[----:B------:R1:W-:Y:S06]  /*d06e0*/  STL.64 [R1+0x688], R34 ;  /* 0x0006882201007387 */ /* 0x0003ec0000100a00 */
[----:B----4-:R-:W-:Y:S01]  /*d06f0*/  HMMA.1688.F32.TF32 R4, R140, R234, R4 ;  /* 0x000000ea8c04723c */ /* 0x010fe20000081004 */
[----:B-1----:R-:W2:Y:S01]  /*d0700*/  LDL.LU.64 R34, [R1+0x6320] ;  /* 0x0063200001227983 */ /* 0x002ea20000300a00 */
[----:B------:R-:W2:Y:S02]  /*d0710*/  LDL.LU.64 R32, [R1+0x6318] ;  /* 0x0063180001207983 */ /* 0x000ea40000300a00 */
[----:B------:R-:W-:Y:S02]  /*d0720*/  STL.64 [R1+0x670], R36 ;  /* 0x0006702401007387 */ /* 0x000fe40000100a00 */
[----:B------:R1:W-:Y:S02]  /*d0730*/  STL.64 [R1+0x678], R38 ;  /* 0x0006782601007387 */ /* 0x0003e40000100a00 */
[----:B-1----:R-:W3:Y:S01]  /*d0740*/  LDL.LU.64 R38, [R1+0x6310] ;  /* 0x0063100001267983 */ /* 0x002ee20000300a00 */
[----:B------:R-:W3:Y:S02]  /*d0750*/  LDL.LU.64 R36, [R1+0x6308] ;  /* 0x0063080001247983 */ /* 0x000ee40000300a00 */
[----:B------:R-:W-:Y:S02]  /*d0760*/  STL.64 [R1+0x660], R40 ;  /* 0x0006602801007387 */ /* 0x000fe40000100a00 */
[----:B------:R1:W-:Y:S02]  /*d0770*/  STL.64 [R1+0x668], R42 ;  /* 0x0006682a01007387 */ /* 0x0003e40000100a00 */
[----:B-1----:R-:W4:Y:S01]  /*d0780*/  LDL.LU.64 R42, [R1+0x6300] ;  /* 0x00630000012a7983 */ /* 0x002f220000300a00 */
        /* <DEDUP_REMOVED lines=15> */
[----:B-1----:R-:W-:Y:S01]  /*d0880*/  IMAD.MOV.U32 R11, RZ, RZ, R58 ;  /* 0x000000ffff0b7224 */ /* 0x002fe200078e003a */
[----:B------:R-:W-:-:S02]  /*d0890*/  MOV R10, R59 ;  /* 0x0000003b000a7202 */ /* 0x000fc40000000f00 */
[----:B------:R-:W2:Y:S01]  /*d08a0*/  LDL.LU.64 R58, [R1+0x62c0] ;  /* 0x0062c000013a7983 */ /* 0x000ea20000300a00 */
[----:B------:R-:W2:Y:S02]  /*d08b0*/  LDL.LU.64 R56, [R1+0x62b8] ;  /* 0x0062b80001387983 */ /* 0x000ea40000300a00 */
[----:B------:R-:W-:Y:S02]  /*d08c0*/  STL.64 [R1+0x610], R60 ;  /* 0x0006103c01007387 */ /* 0x000fe40000100a00 */
[----:B------:R1:W-:Y:S02]  /*d08d0*/  STL.64 [R1+0x618], R62 ;  /* 0x0006183e01007387 */ /* 0x0003e40000100a00 */
[----:B------:R-:W-:Y:S02]  /*d08e0*/  IMAD.MOV.U32 R9, RZ, RZ, R234 ;  /* 0x000000ffff097224 */ /* 0x000fe400078e00ea */
[----:B------:R-:W-:Y:S01]  /*d08f0*/  IMAD.MOV.U32 R8, RZ, RZ, R235 ;  /* 0x000000ffff087224 */ /* 0x000fe200078e00eb */
[----:B-1----:R-:W2:Y:S01]  /*d0900*/  LDL.LU.64 R62, [R1+0x62b0] ;  /* 0x0062b000013e7983 */ /* 0x002ea20000300a00 */
[----:B------:R-:W2:Y:S02]  /*d0910*/  LDL.LU.64 R60, [R1+0x62a8] ;  /* 0x0062a800013c7983 */ /* 0x000ea40000300a00 */
[----:B------:R-:W-:Y:S02]  /*d0920*/  STL.64 [R1+0x600], R4 ;  /* 0x0006000401007387 */ /* 0x000fe40000100a00 */
[----:B------:R1:W-:Y:S01]  /*d0930*/  STL.64 [R1+0x608], R6 ;  /* 0x0006080601007387 */ /* 0x0003e20000100a00 */
[----:B------:R-:W-:Y:S01]  /*d0940*/  HMMA.1688.F32.TF32 R140, R140, R70, R248 ;  /* 0x000000468c8c723c */ /* 0x000fe200000810f8 */
[----:B-1----:R-:W2:Y:S01]  /*d0950*/  LDL.LU.64 R6, [R1+0x62a0] ;  /* 0x0062a00001067983 */ /* 0x002ea20000300a00 */
[----:B------:R-:W2:Y:S02]  /*d0960*/  LDL.LU.64 R4, [R1+0x6298] ;  /* 0x0062980001047983 */ /* 0x000ea40000300a00 */
[----:B------:R-:W2:Y:S02]  /*d0970*/  LDL.LU.64 R234, [R1+0x6290] ;  /* 0x0062900001ea7983 */ /* 0x000ea40000300a00 */
[----:B------:R-:W2:Y:S01]  /*d0980*/  LDL.LU.64 R232, [R1+0x6288] ;  /* 0x0062880001e87983 */ /* 0x000ea20000300a00 */
[----:B------:R1:W-:Y:S01]  /*d0990*/  STL.64 [R1+0x5f0], R64 ;  /* 0x0005f04001007387 */ /* 0x0003e20000100a00 */
[----:B------:R1:W-:Y:S02]  /*d09a0*/  STL.64 [R1+0x5f8], R66 ;  /* 0x0005f84201007387 */ /* 0x0003e40000100a00 */
[----:B-1----:R-:W-:Y:S01]  /*d09b0*/  MOV R65, R242 ;  /* 0x000000f200417202 */ /* 0x002fe20000000f00 */
[----:B------:R-:W-:-:S02]  /*d09c0*/  IMAD.MOV.U32 R64, RZ, RZ, R243 ;  /* 0x000000ffff407224 */ /* 0x000fc400078e00f3 */
[----:B------:R-:W2:Y:S01]  /*d09d0*/  LDL.LU.64 R242, [R1+0x6280] ;  /* 0x0062800001f27983 */ /* 0x000ea20000300a00 */
[----:B------:R-:W2:Y:S02]  /*d09e0*/  LDL.LU.64 R240, [R1+0x6278] ;  /* 0x0062780001f07983 */ /* 0x000ea40000300a00 */
[----:B------:R-:W2:Y:S02]  /*d09f0*/  LDL.LU.64 R250, [R1+0x6270] ;  /* 0x0062700001fa7983 */ /* 0x000ea40000300a00 */
[----:B------:R-:W2:Y:S05]  /*d0a00*/  LDL.LU.64 R248, [R1+0x6268] ;  /* 0x0062680001f87983 */ /* 0x000eaa0000300a00 */
[----:B------:R-:W-:Y:S01]  /*d0a10*/  STL.64 [R1+0x5e0], R140 ;  /* 0x0005e08c01007387 */ /* 0x000fe20000100a00 */
[----:B------:R1:W-:Y:S02]  /*d0a20*/  STL.64 [R1+0x5e8], R142 ;  /* 0x0005e88e01007387 */ /* 0x0003e40000100a00 */
[----:B------:R-:W-:Y:S01]  /*d0a30*/  IMAD.MOV.U32 R67, RZ, RZ, R70 ;  /* 0x000000ffff437224 */ /* 0x000fe200078e0046 */
[----:B------:R-:W-:-:S02]  /*d0a40*/  MOV R66, R71 ;  /* 0x0000004700427202 */ /* 0x000fc40000000f00 */
[C---:B------:R-:W-:Y:S08]  /*d0a50*/  HMMA.1688.F32.TF32 R68, R144.reuse, R194, R80 ;  /* 0x000000c29044723c */ /* 0x040ff00000081050 */
[C---:B-1----:R-:W-:Y:S08]  /*d0a60*/  HMMA.1688.F32.TF32 R140, R144.reuse, R178, R72 ;  /* 0x000000b2908c723c */ /* 0x042ff00000081048 */
[C---:B------:R-:W-:Y:S08]  /*d0a70*/  HMMA.1688.F32.TF32 R72, R144.reuse, R186, R76 ;  /* 0x000000ba9048723c */ /* 0x040ff0000008104c */
[C---:B------:R-:W-:Y:S07]  /*d0a80*/  HMMA.1688.F32.TF32 R76, R144.reuse, R202, R84 ;  /* 0x000000ca904c723c */ /* 0x040fee0000081054 */
[----:B------:R-:W-:Y:S01]  /*d0a90*/  STL.64 [R1+0x1050], R140 ;  /* 0x0010508c01007387 */ /* 0x000fe20000100a00 */
[----:B------:R-:W-:Y:S07]  /*d0aa0*/  STL.64 [R1+0x1058], R142 ;  /* 0x0010588e01007387 */ /* 0x000fee0000100a00 */
[----:B------:R-:W-:Y:S02]  /*d0ab0*/  STL.64 [R1+0x1040], R72 ;  /* 0x0010404801007387 */ /* 0x000fe40000100a00 */
[----:B------:R1:W-:Y:S01]  /*d0ac0*/  STL.64 [R1+0x1048], R74 ;  /* 0x0010484a01007387 */ /* 0x0003e20000100a00 */
[----:B------:R-:W-:Y:S01]  /*d0ad0*/  STL.64 [R1+0x1030], R68 ;  /* 0x0010304401007387 */ /* 0x000fe20000100a00 */
[----:B------:R1:W-:Y:S02]  /*d0ae0*/  STL.64 [R1+0x1038], R70 ;  /* 0x0010384601007387 */ /* 0x0003e40000100a00 */
[C---:B-1----:R-:W-:Y:S08]  /*d0af0*/  HMMA.1688.F32.TF32 R72, R144.reuse, R210, R92 ;  /* 0x000000d29048723c */ /* 0x042ff0000008105c */
[C---:B------:R-:W-:Y:S01]  /*d0b00*/  HMMA.1688.F32.TF32 R68, R144.reuse, R214, R100 ;  /* 0x000000d69044723c */ /* 0x040fe20000081064 */
[----:B------:R-:W-:Y:S01]  /*d0b10*/  STL.64 [R1+0x1020], R76 ;  /* 0x0010204c01007387 */ /* 0x000fe20000100a00 */
[----:B------:R1:W-:Y:S06]  /*d0b20*/  STL.64 [R1+0x1028], R78 ;  /* 0x0010284e01007387 */ /* 0x0003ec0000100a00 */
[C---:B-1----:R-:W-:Y:S07]  /*d0b30*/  HMMA.1688.F32.TF32 R76, R144.reuse, R138, R108 ;  /* 0x0000008a904c723c */ /* 0x042fee000008106c */
[----:B------:R-:W-:Y:S01]  /*d0b40*/  STL.64 [R1+0x1010], R72 ;  /* 0x0010104801007387 */ /* 0x000fe20000100a00 */
[----:B------:R1:W-:Y:S07]  /*d0b50*/  STL.64 [R1+0x1018], R74 ;  /* 0x0010184a01007387 */ /* 0x0003ee0000100a00 */
[----:B------:R-:W-:Y:S02]  /*d0b60*/  STL.64 [R1+0x1000], R68 ;  /* 0x0010004401007387 */ /* 0x000fe40000100a00 */
[----:B------:R1:W-:Y:S02]  /*d0b70*/  STL.64 [R1+0x1008], R70 ;  /* 0x0010084601007387 */ /* 0x0003e40000100a00 */
[C---:B-1----:R-:W-:Y:S08]  /*d0b80*/  HMMA.1688.F32.TF32 R72, R144.reuse, R222, R116 ;  /* 0x000000de9048723c */ /* 0x042ff00000081074 */
[C---:B------:R-:W-:Y:S01]  /*d0b90*/  HMMA.1688.F32.TF32 R68, R144.reuse, R226, R124 ;  /* 0x000000e29044723c */ /* 0x040fe2000008107c */
[----:B------:R-:W-:Y:S01]  /*d0ba0*/  STL.64 [R1+0xff0], R76 ;  /* 0x000ff04c01007387 */ /* 0x000fe20000100a00 */
[----:B------:R-:W-:Y:S11]  /*d0bb0*/  STL.64 [R1+0xff8], R78 ;  /* 0x000ff84e01007387 */ /* 0x000ff60000100a00 */
[----:B------:R-:W-:Y:S02]  /*d0bc0*/  @!UPT UIADD3 URZ, URZ, URZ, URZ ;  /* 0x0000003f3f3ff290 */ /* 0x000fe4000fffe03f */
[----:B------:R-:W-:Y:S01]  /*d0bd0*/  STL.64 [R1+0xfe0], R72 ;  /* 0x000fe04801007387 */ /* 0x000fe20000100a00 */
[----:B------:R-:W-:Y:S07]  /*d0be0*/  STL.64 [R1+0xfe8], R74 ;  /* 0x000fe84a01007387 */ /* 0x000fee0000100a00 */
[----:B------:R-:W-:Y:S02]  /*d0bf0*/  STL.64 [R1+0xfd0], R68 ;  /* 0x000fd04401007387 */ /* 0x000fe40000100a00 */
[----:B------:R1:W-:Y:S02]  /*d0c00*/  STL.64 [R1+0xfd8], R70 ;  /* 0x000fd84601007387 */ /* 0x0003e40000100a00 */
[C---:B-1----:R-:W-:Y:S08]  /*d0c10*/  HMMA.1688.F32.TF32 R68, R144.reuse, R218, R132 ;  /* 0x000000da9044723c */ /* 0x042ff00000081084 */
[C---:B------:R-:W-:Y:S08]  /*d0c20*/  HMMA.1688.F32.TF32 R76, R144.reuse, R206, R236 ;  /* 0x000000ce904c723c */ /* 0x040ff000000810ec */
[C---:B------:R-:W-:Y:S07]  /*d0c30*/  HMMA.1688.F32.TF32 R72, R144.reuse, R198, R228 ;  /* 0x000000c69048723c */ /* 0x040fee00000810e4 */
[----:B------:R-:W-:Y:S01]  /*d0c40*/  STL.64 [R1+0xfc0], R68 ;  /* 0x000fc04401007387 */ /* 0x000fe20000100a00 */
[----:B------:R2:W-:Y:S07]  /*d0c50*/  STL.64 [R1+0xfc8], R70 ;  /* 0x000fc84601007387 */ /* 0x0005ee0000100a00 */
[----:B------:R-:W-:Y:S02]  /*d0c60*/  STL.64 [R1+0xfb0], R76 ;  /* 0x000fb04c01007387 */ /* 0x000fe40000100a00 */
[----:B------:R-:W-:Y:S06]  /*d0c70*/  STL.64 [R1+0xfb8], R78 ;  /* 0x000fb84e01007387 */ /* 0x000fec0000100a00 */
[----:B------:R1:W-:Y:S01]  /*d0c80*/  STL.64 [R1+0xfa0], R72 ;  /* 0x000fa04801007387 */ /* 0x0003e20000100a00 */
[----:B------:R1:W-:Y:S01]  /*d0c90*/  STL.64 [R1+0xfa8], R74 ;  /* 0x000fa84a01007387 */ /* 0x0003e20000100a00 */
[----:B--2---:R-:W-:Y:S01]  /*d0ca0*/  HMMA.1688.F32.TF32 R68, R144, R158, R248 ;  /* 0x0000009e9044723c */ /* 0x004fe200000810f8 */
[----:B------:R-:W-:Y:S01]  /*d0cb0*/  IMAD.MOV.U32 R236, RZ, RZ, R4 ;  /* 0x000000ffffec7224 */ /* 0x000fe200078e0004 */
[----:B------:R-:W-:Y:S01]  /*d0cc0*/  MOV R237, R232 ;  /* 0x000000e800ed7202 */ /* 0x000fe20000000f00 */
[----:B------:R-:W-:-:S02]  /*d0cd0*/  IMAD.MOV.U32 R238, RZ, RZ, R240 ;  /* 0x000000ffffee7224 */ /* 0x000fc400078e00f0 */
[----:B------:R-:W-:Y:S11]  /*d0ce0*/  IMAD.MOV.U32 R239, RZ, RZ, R233 ;  /* 0x000000ffffef7224 */ /* 0x000ff600078e00e9 */
[----:B------:R-:W-:Y:S07]  /*d0cf0*/  @!UPT UIADD3 URZ, URZ, URZ, URZ ;  /* 0x0000003f3f3ff290 */ /* 0x000fee000fffe03f */
[----:B------:R2:W-:Y:S01]  /*d0d00*/  STL.64 [R1+0xf90], R68 ;  /* 0x000f904401007387 */ /* 0x0005e20000100a00 */
[----:B------:R1:W-:Y:S02]  /*d0d10*/  STL.64 [R1+0xf98], R70 ;  /* 0x000f984601007387 */ /* 0x0003e40000100a00 */
[----:B------:R-:W2:Y:S02]  /*d0d20*/  LDL.LU R4, [R1+0x6264] ;  /* 0x0062640001047983 */ /* 0x000ea40000300800 */
[----:B------:R-:W2:Y:S01]  /*d0d30*/  LDL.LU R232, [R1+0x6260] ;  /* 0x0062600001e87983 */ /* 0x000ea20000300800 */
[----:B------:R-:W2:Y:S01]  /*d0d40*/  LDL.LU R240, [R1+0x625c] ;  /* 0x00625c0001f07983 */ /* 0x000ea20000300800 */
[----:B------:R-:W3:Y:S02]  /*d0d50*/  LDL.LU R233, [R1+0x6258] ;  /* 0x0062580001e97983 */ /* 0x000ee40000300800 */
[----:B------:R-:W4:Y:S02]  /*d0d60*/  LDL.LU R124, [R1+0x530] ;  /* 0x00053000017c7983 */ /* 0x000f240000300800 */
[----:B------:R-:W4:Y:S01]  /*d0d70*/  LDL.LU R125, [R1+0x534] ;  /* 0x00053400017d7983 */ /* 0x000f220000300800 */
[----:B------:R-:W4:Y:S01]  /*d0d80*/  LDL.LU R126, [R1+0x538] ;  /* 0x00053800017e7983 */ /* 0x000f220000300800 */
[----:B------:R-:W4:Y:S01]  /*d0d90*/  LDL.LU R127, [R1+0x53c] ;  /* 0x00053c00017f7983 */ /* 0x000f220000300800 */
[----:B--2---:R-:W-:Y:S01]  /*d0da0*/  MOV R116, R240 ;  /* 0x000000f000747202 */ /* 0x004fe20000000f00 */
[----:B---3--:R-:W-:Y:S01]  /*d0db0*/  IMAD.MOV.U32 R117, RZ, RZ, R233 ;  /* 0x000000ffff757224 */ /* 0x008fe200078e00e9 */
[----:B------:R-:W2:Y:S01]  /*d0dc0*/  LDL.LU R240, [R1+0x6254] ;  /* 0x0062540001f07983 */ /* 0x000ea20000300800 */
[----:B------:R-:W3:Y:S02]  /*d0dd0*/  LDL.LU R233, [R1+0x6250] ;  /* 0x0062500001e97983 */ /* 0x000ee40000300800 */
[----:B------:R-:W-:Y:S01]  /*d0de0*/  IMAD.MOV.U32 R118, RZ, RZ, R232 ;  /* 0x000000ffff767224 */ /* 0x000fe200078e00e8 */
[----:B------:R-:W-:Y:S01]  /*d0df0*/  MOV R119, R4 ;  /* 0x0000000400777202 */ /* 0x000fe20000000f00 */
        /* <DEDUP_REMOVED lines=18> */
[----:B-1----:R-:W4:Y:S02]  /*d0f20*/  LDL.LU R72, [R1+0x5b0] ;  /* 0x0005b00001487983 */ /* 0x002f240000300800 */
[----:B------:R-:W4:Y:S01]  /*d0f30*/  LDL.LU R73, [R1+0x5b4] ;  /* 0x0005b40001497983 */ /* 0x000f220000300800 */
[----:B------:R-:W4:Y:S01]  /*d0f40*/  LDL.LU R74, [R1+0x5b8] ;  /* 0x0005b800014a7983 */ /* 0x000f220000300800 */
[----:B------:R-:W4:Y:S02]  /*d0f50*/  LDL.LU R75, [R1+0x5bc] ;  /* 0x0005bc00014b7983 */ /* 0x000f240000300800 */
[----:B------:R-:W4:Y:S02]  /*d0f60*/  LDL.LU R68, [R1+0x5c0] ;  /* 0x0005c00001447983 */ /* 0x000f240000300800 */
[----:B------:R-:W4:Y:S01]  /*d0f70*/  LDL.LU R69, [R1+0x5c4] ;  /* 0x0005c40001457983 */ /* 0x000f220000300800 */
[----:B------:R-:W4:Y:S01]  /*d0f80*/  LDL.LU R70, [R1+0x5c8] ;  /* 0x0005c80001467983 */ /* 0x000f220000300800 */
[----:B------:R-:W-:-:S02]  /*d0f90*/  IMAD.MOV.U32 R251, RZ, RZ, R64 ;  /* 0x000000fffffb7224 */ /* 0x000fc400078e0040 */
[----:B------:R-:W4:Y:S01]  /*d0fa0*/  LDL.LU R71, [R1+0x5cc] ;  /* 0x0005cc0001477983 */ /* 0x000f220000300800 */
[----:B------:R-:W-:Y:S01]  /*d0fb0*/  MOV R250, R65 ;  /* 0x0000004100fa7202 */ /* 0x000fe20000000f00 */
[----:B------:R-:W4:Y:S01]  /*d0fc0*/  LDL.LU R64, [R1+0x5d0] ;  /* 0x0005d00001407983 */ /* 0x000f220000300800 */
[----:B------:R-:W-:Y:S02]  /*d0fd0*/  IMAD.MOV.U32 R143, RZ, RZ, R66 ;  /* 0x000000ffff8f7224 */ /* 0x000fe400078e0042 */
[----:B------:R-:W4:Y:S02]  /*d0fe0*/  LDL.LU R65, [R1+0x5d4] ;  /* 0x0005d40001417983 */ /* 0x000f240000300800 */
[----:B------:R-:W-:Y:S01]  /*d0ff0*/  IMAD.MOV.U32 R142, RZ, RZ, R67 ;  /* 0x000000ffff8e7224 */ /* 0x000fe200078e0043 */
        /* <DEDUP_REMOVED lines=14> */
[----:B--2---:R-:W-:Y:S01]  /*d10e0*/  IMAD.MOV.U32 R103, RZ, RZ, R240 ;  /* 0x000000ffff677224 */ /* 0x004fe200078e00f0 */
[----:B---3--:R-:W-:Y:S01]  /*d10f0*/  MOV R102, R233 ;  /* 0x000000e900667202 */ /* 0x008fe20000000f00 */
[----:B----4-:R-:W-:Y:S02]  /*d1100*/  IMAD.MOV.U32 R101, RZ, RZ, R232 ;  /* 0x000000ffff657224 */ /* 0x010fe400078e00e8 */
[----:B------:R-:W-:-:S02]  /*d1110*/  IMAD.MOV.U32 R100, RZ, RZ, R4 ;  /* 0x000000ffff647224 */ /* 0x000fc400078e0004 */
[----:B------:R-:W2:Y:S01]  /*d1120*/  LDL.LU R4, [R1+0x6244] ;  /* 0x0062440001047983 */ /* 0x000ea20000300800 */
[----:B------:R-:W3:Y:S02]  /*d1130*/  LDL.LU R232, [R1+0x6240] ;  /* 0x0062400001e87983 */ /* 0x000ee40000300800 */
[----:B------:R-:W3:Y:S02]  /*d1140*/  LDL.LU R233, [R1+0x623c] ;  /* 0x00623c0001e97983 */ /* 0x000ee40000300800 */
[----:B------:R-:W4:Y:S01]  /*d1150*/  LDL.LU R240, [R1+0x6238] ;  /* 0x0062380001f07983 */ /* 0x000f220000300800 */
[----:B------:R-:W4:Y:S01]  /*d1160*/  LDL.LU R241, [R1+0x6234] ;  /* 0x0062340001f17983 */ /* 0x000f220000300800 */
[----:B------:R-:W4:Y:S02]  /*d1170*/  LDL.LU R242, [R1+0x6230] ;  /* 0x0062300001f27983 */ /* 0x000f240000300800 */
[----:B------:R-:W4:Y:S02]  /*d1180*/  LDL.LU R243, [R1+0x622c] ;  /* 0x00622c0001f37983 */ /* 0x000f240000300800 */
[----:B------:R-:W3:Y:S01]  /*d1190*/  LDL.LU R234, [R1+0x6228] ;  /* 0x0062280001ea7983 */ /* 0x000ee20000300800 */
[----:B------:R-:W3:Y:S01]  /*d11a0*/  LDL.LU R235, [R1+0x6224] ;  /* 0x0062240001eb7983 */ /* 0x000ee20000300800 */
[----:B------:R-:W2:Y:S02]  /*d11b0*/  LDL.LU R5, [R1+0x6220] ;  /* 0x0062200001057983 */ /* 0x000ea40000300800 */
[----:B------:R-:W2:Y:S02]  /*d11c0*/  LDL.LU R6, [R1+0x621c] ;  /* 0x00621c0001067983 */ /* 0x000ea40000300800 */
[----:B------:R-:W2:Y:S01]  /*d11d0*/  LDL.LU R7, [R1+0x6218] ;  /* 0x0062180001077983 */ /* 0x000ea20000300800 */
        /* <DEDUP_REMOVED lines=12> */
[C---:B----4-:R-:W-:Y:S08]  /*d12a0*/  HMMA.1688.F32.TF32 R240, R144.reuse, R190, R240 ;  /* 0x000000be90f0723c */ /* 0x050ff000000810f0 */
[C---:B---3--:R-:W-:Y:S08]  /*d12b0*/  HMMA.1688.F32.TF32 R232, R144.reuse, R182, R232 ;  /* 0x000000b690e8723c */ /* 0x048ff000000810e8 */
[----:B--2---:R-:W-:Y:S07]  /*d12c0*/  HMMA.1688.F32.TF32 R4, R144, R166, R4 ;  /* 0x000000a69004723c */ /* 0x004fee0000081004 */
[----:B------:R-:W-:Y:S01]  /*d12d0*/  STL.64 [R1+0xf80], R240 ;  /* 0x000f80f001007387 */ /* 0x000fe20000100a00 */
[----:B------:R-:W-:Y:S07]  /*d12e0*/  STL.64 [R1+0xf88], R242 ;  /* 0x000f88f201007387 */ /* 0x000fee0000100a00 */
[----:B------:R1:W-:Y:S02]  /*d12f0*/  STL.64 [R1+0xf70], R232 ;  /* 0x000f70e801007387 */ /* 0x0003e40000100a00 */
[----:B------:R2:W-:Y:S01]  /*d1300*/  STL.64 [R1+0xf78], R234 ;  /* 0x000f78ea01007387 */ /* 0x0005e20000100a00 */
[----:B-1----:R-:W3:Y:S01]  /*d1310*/  LDL.LU R232, [R1+0xe0] ;  /* 0x0000e00001e87983 */ /* 0x002ee20000300800 */
[----:B------:R-:W3:Y:S02]  /*d1320*/  LDL.LU R233, [R1+0xe4] ;  /* 0x0000e40001e97983 */ /* 0x000ee40000300800 */
[----:B--2---:R-:W3:Y:S02]  /*d1330*/  LDL.LU R234, [R1+0xe8] ;  /* 0x0000e80001ea7983 */ /* 0x004ee40000300800 */
[----:B------:R-:W3:Y:S01]  /*d1340*/  LDL.LU R235, [R1+0xec] ;  /* 0x0000ec0001eb7983 */ /* 0x000ee20000300800 */
[----:B------:R-:W-:Y:S01]  /*d1350*/  STL.64 [R1+0xf60], R4 ;  /* 0x000f600401007387 */ /* 0x000fe20000100a00 */
[----:B------:R-:W-:Y:S02]  /*d1360*/  STL.64 [R1+0xf68], R6 ;  /* 0x000f680601007387 */ /* 0x000fe40000100a00 */
[----:B------:R-:W-:Y:S02]  /*d1370*/  STL.64 [R1+0xf50], R64 ;  /* 0x000f504001007387 */ /* 0x000fe40000100a00 */
[----:B------:R1:W-:Y:S02]  /*d1380*/  STL.64 [R1+0xf58], R66 ;  /* 0x000f584201007387 */ /* 0x0003e40000100a00 */
[----:B-1----:R-:W2:Y:S01]  /*d1390*/  LDL.LU.64 R66, [R1+0x6210] ;  /* 0x0062100001427983 */ /* 0x002ea20000300a00 */
[----:B------:R-:W2:Y:S02]  /*d13a0*/  LDL.LU.64 R64, [R1+0x6208] ;  /* 0x0062080001407983 */ /* 0x000ea40000300a00 */
        /* <DEDUP_REMOVED lines=14> */
[----:B------:R-:W-:-:S02]  /*d1490*/  IMAD.MOV.U32 R242, RZ, RZ, R11 ;  /* 0x000000fffff27224 */ /* 0x000fc400078e000b */
[----:B------:R-:W-:Y:S01]  /*d14a0*/  IMAD.MOV.U32 R243, RZ, RZ, R10 ;  /* 0x000000fffff37224 */ /* 0x000fe200078e000a */
[----:B------:R-:W-:Y:S01]  /*d14b0*/  MOV R6, R9 ;  /* 0x0000000900067202 */ /* 0x000fe20000000f00 */
[----:B------:R-:W-:Y:S01]  /*d14c0*/  IMAD.MOV.U32 R7, RZ, RZ, R8 ;  /* 0x000000ffff077224 */ /* 0x000fe200078e0008 */
[----:B------:R-:W-:Y:S04]  /*d14d0*/  LDS R10, [R2+0x16380] ;  /* 0x01638000020a7984 */ /* 0x000fe80000000800 */
[----:B------:R-:W-:Y:S04]  /*d14e0*/  LDS R8, [R2+0x14380] ;  /* 0x0143800002087984 */ /* 0x000fe80000000800 */
[----:B------:R-:W-:Y:S04]  /*d14f0*/  LDS R9, [R0+0x14380] ;  /* 0x0143800000097984 */ /* 0x000fe80000000800 */
[----:B------:R-:W-:Y:S04]  /*d1500*/  LDS R11, [R0+0x16380] ;  /* 0x01638000000b7984 */ /* 0x000fe80000000800 */
        /* <DEDUP_REMOVED lines=41> */
[----:B------:R1:W-:Y:S01]  /*d17a0*/  STL.64 [R1+0x560], R240 ;  /* 0x000560f001007387 */ /* 0x0003e20000100a00 */
[----:B------:R1:W-:Y:S03]  /*d17b0*/  STL.64 [R1+0x568], R242 ;  /* 0x000568f201007387 */ /* 0x0003e60000100a00 */
[----:B-1----:R-:W2:Y:S01]  /*d17c0*/  LDL.LU R240, [R1+0x13c0] ;  /* 0x0013c00001f07983 */ /* 0x002ea20000300800 */
[----:B------:R-:W2:Y:S02]  /*d17d0*/  LDL.LU R241, [R1+0x13c4] ;  /* 0x0013c40001f17983 */ /* 0x000ea40000300800 */
[----:B------:R-:W2:Y:S02]  /*d17e0*/  LDL.LU R242, [R1+0x13c8] ;  /* 0x0013c80001f27983 */ /* 0x000ea40000300800 */
[----:B------:R-:W2:Y:S01]  /*d17f0*/  LDL.LU R243, [R1+0x13cc] ;  /* 0x0013cc0001f37983 */ /* 0x000ea20000300800 */
[----:B------:R-:W2:Y:S01]  /*d1800*/  LDL.LU.64 R238, [R1+0x60f0] ;  /* 0x0060f00001ee7983 */ /* 0x000ea20000300a00 */
[----:B------:R-:W2:Y:S02]  /*d1810*/  LDL.LU.64 R236, [R1+0x60e8] ;  /* 0x0060e80001ec7983 */ /* 0x000ea40000300a00 */
[----:B------:R-:W-:Y:S02]  /*d1820*/  STL.64 [R1+0x550], R244 ;  /* 0x000550f401007387 */ /* 0x000fe40000100a00 */
[----:B------:R1:W-:Y:S02]  /*d1830*/  STL.64 [R1+0x558], R246 ;  /* 0x000558f601007387 */ /* 0x0003e40000100a00 */
[----:B-1----:R-:W2:Y:S01]  /*d1840*/  LDL.LU.64 R246, [R1+0x60e0] ;  /* 0x0060e00001f67983 */ /* 0x002ea20000300a00 */
[----:B------:R-:W2:Y:S01]  /*d1850*/  LDL.LU.64 R244, [R1+0x60d8] ;  /* 0x0060d80001f47983 */ /* 0x000ea20000300a00 */
[C---:B------:R-:W-:Y:S01]  /*d1860*/  HMMA.1688.F32.TF32 R4, R144.reuse, R6, R228 ;  /* 0x000000069004723c */ /* 0x040fe200000810e4 */
[----:B------:R-:W4:Y:S01]  /*d1870*/  LDL.LU.64 R230, [R1+0x60d0] ;  /* 0x0060d00001e67983 */ /* 0x000f220000300a00 */
[----:B------:R-:W4:Y:S11]  /*d1880*/  LDL.LU.64 R228, [R1+0x60c8] ;  /* 0x0060c80001e47983 */ /* 0x000f360000300a00 */
[----:B------:R-:W-:Y:S10]  /*d1890*/  @!UPT UIADD3 URZ, URZ, URZ, URZ ;  /* 0x0000003f3f3ff290 */ /* 0x000ff4000fffe03f */
[----:B------:R-:W-:Y:S01]  /*d18a0*/  STL.64 [R1+0x540], R4 ;  /* 0x0005400401007387 */ /* 0x000fe20000100a00 */
[----:B------:R4:W-:Y:S01]  /*d18b0*/  STL.64 [R1+0x548], R6 ;  /* 0x0005480601007387 */ /* 0x0009e20000100a00 */
[C---:B---3--:R-:W-:Y:S11]  /*d18c0*/  HMMA.1688.F32.TF32 R232, R144.reuse, R250, R232 ;  /* 0x000000fa90e8723c */ /* 0x048ff600000810e8 */
[----:B------:R-:W-:Y:S11]  /*d18d0*/  @!UPT UIADD3 URZ, URZ, URZ, URZ ;  /* 0x0000003f3f3ff290 */ /* 0x000ff6000fffe03f */
[----:B------:R-:W-:Y:S01]  /*d18e0*/  @!UPT UIADD3 URZ, URZ, URZ, URZ ;  /* 0x0000003f3f3ff290 */ /* 0x000fe2000fffe03f */
[----:B------:R-:W-:Y:S01]  /*d18f0*/  STL.64 [R1+0x530], R232 ;  /* 0x000530e801007387 */ /* 0x000fe20000100a00 */
[----:B------:R-:W-:Y:S02]  /*d1900*/  STL.64 [R1+0x538], R234 ;  /* 0x000538ea01007387 */ /* 0x000fe40000100a00 */
[----:B--2---:R-:W-:Y:S02]  /*d1910*/  IMAD.MOV.U32 R248, RZ, RZ, R245 ;  /* 0x000000fffff87224 */ /* 0x004fe400078e00f5 */
[----:B------:R-:W2:Y:S01]  /*d1920*/  LDL.LU R245, [R1+0x60c0] ;  /* 0x0060c00001f57983 */ /* 0x000ea20000300800 */
[----:B----4-:R-:W-:Y:S11]  /*d1930*/  HMMA.1688.F32.TF32 R4, R144, R142, R228 ;  /* 0x0000008e9004723c */ /* 0x010ff600000810e4 */
[----:B------:R-:W-:Y:S11]  /*d1940*/  @!UPT UIADD3 URZ, URZ, URZ, URZ ;  /* 0x0000003f3f3ff290 */ /* 0x000ff6000fffe03f */
[----:B------:R-:W-:Y:S01]  /*d1950*/  @!UPT UIADD3 URZ, URZ, URZ, URZ ;  /* 0x0000003f3f3ff290 */ /* 0x000fe2000fffe03f */
[----:B------:R-:W-:Y:S01]  /*d1960*/  STL.64 [R1+0x520], R4 ;  /* 0x0005200401007387 */ /* 0x000fe20000100a00 */
[----:B------:R-:W-:Y:S02]  /*d1970*/  STL.64 [R1+0x528], R6 ;  /* 0x0005280601007387 */ /* 0x000fe40000100a00 */
[----:B------:R-:W3:Y:S02]  /*d1980*/  LDL.LU R249, [R1+0x13d4] ;  /* 0x0013d40001f97983 */ /* 0x000ee40000300800 */
[----:B------:R-:W3:Y:S01]  /*d1990*/  LDL.LU R250, [R1+0x13d8] ;  /* 0x0013d80001fa7983 */ /* 0x000ee20000300800 */
[----:B------:R-:W3:Y:S01]  /*d19a0*/  LDL.LU R251, [R1+0x13dc] ;  /* 0x0013dc0001fb7983 */ /* 0x000ee20000300800 */
[----:B------:R-:W-:Y:S01]  /*d19b0*/  IMAD.MOV.U32 R148, RZ, RZ, R244 ;  /* 0x000000ffff947224 */ /* 0x000fe200078e00f4 */
[----:B------:R-:W-:Y:S02]  /*d19c0*/  MOV R149, R3 ;  /* 0x0000000300957202 */ /* 0x000fe40000000f00 */
[----:B------:R-:W-:Y:S04]  /*d19d0*/  LDS R4, [R2+0x18000] ;  /* 0x0180000002047984 */ /* 0x000fe80000000800 */
[----:B------:R-:W-:Y:S04]  /*d19e0*/  LDS R6, [R2+0x1a000] ;  /* 0x01a0000002067984 */ /* 0x000fe80000000800 */
[----:B------:R-:W-:Y:S04]  /*d19f0*/  LDS R5, [R0+0x18000] ;  /* 0x0180000000057984 */ /* 0x000fe80000000800 */
[----:B------:R-:W-:Y:S04]  /*d1a00*/  LDS R7, [R0+0x1a000] ;  /* 0x01a0000000077984 */ /* 0x000fe80000000800 */
[----:B--2---:R-:W1:Y:S04]  /*d1a10*/  LDSM.16.M88.4 R228, [R245+0xc0100] ;  /* 0x0c010000f5e4783b */ /* 0x004e680000000200 */
[----:B------:R-:W2:Y:S04]  /*d1a20*/  LDSM.16.M88.4 R144, [R245+0xc0180] ;  /* 0x0c018000f590783b */ /* 0x000ea80000000200 */
[----:B------:R-:W4:Y:S04]  /*d1a30*/  LDSM.16.M88.4 R140, [R245+0xc2100] ;  /* 0x0c210000f58c783b */ /* 0x000f280000000200 */
[----:B------:R-:W-:Y:S04]  /*d1a40*/  LDSM.16.M88.4 R232, [R245+0xca100] ;  /* 0x0ca10000f5e8783b */ /* 0x000fe80000000200 */
[----:B-1----:R-:W-:Y:S01]  /*d1a50*/  STL.64 [R1+0x1f0], R228 ;  /* 0x0001f0e401007387 */ /* 0x002fe20000100a00 */
[----:B------:R-:W-:Y:S02]  /*d1a60*/  STL.64 [R1+0x1f8], R230 ;  /* 0x0001f8e601007387 */ /* 0x000fe40000100a00 */
[----:B------:R-:W1:Y:S04]  /*d1a70*/  LDSM.16.M88.4 R228, [R245+0xc2180] ;  /* 0x0c218000f5e4783b */ /* 0x000e680000000200 */
[----:B--2---:R-:W-:Y:S01]  /*d1a80*/  STL.64 [R1+0x1120], R144 ;  /* 0x0011209001007387 */ /* 0x004fe20000100a00 */
[----:B------:R-:W-:Y:S02]  /*d1a90*/  STL.64 [R1+0x1128], R146 ;  /* 0x0011289201007387 */ /* 0x000fe40000100a00 */
[----:B------:R-:W2:Y:S04]  /*d1aa0*/  LDSM.16.M88.4 R144, [R245+0xc4100] ;  /* 0x0c410000f590783b */ /* 0x000ea80000000200 */
[----:B----4-:R-:W-:Y:S02]  /*d1ab0*/  STL.64 [R1+0x200], R140 ;  /* 0x0002008c01007387 */ /* 0x010fe40000100a00 */
[----:B------:R-:W-:Y:S02]  /*d1ac0*/  STL.64 [R1+0x208], R142 ;  /* 0x0002088e01007387 */ /* 0x000fe40000100a00 */
[----:B------:R-:W4:Y:S04]  /*d1ad0*/  LDSM.16.M88.4 R140, [R245+0xc4180] ;  /* 0x0c418000f58c783b */ /* 0x000f280000000200 */
[----:B-1----:R-:W-:Y:S01]  /*d1ae0*/  STL.64 [R1+0x1130], R228 ;  /* 0x001130e401007387 */ /* 0x002fe20000100a00 */
[----:B------:R-:W-:Y:S02]  /*d1af0*/  STL.64 [R1+0x1138], R230 ;  /* 0x001138e601007387 */ /* 0x000fe40000100a00 */
[----:B------:R-:W1:Y:S04]  /*d1b00*/  LDSM.16.M88.4 R228, [R245+0xc6100] ;  /* 0x0c610000f5e4783b */ /* 0x000e680000000200 */
[----:B--2---:R-:W-:Y:S01]  /*d1b10*/  STL.64 [R1+0x210], R144 ;  /* 0x0002109001007387 */ /* 0x004fe20000100a00 */
[----:B------:R-:W-:Y:S02]  /*d1b20*/  STL.64 [R1+0x218], R146 ;  /* 0x0002189201007387 */ /* 0x000fe40000100a00 */
[----:B------:R-:W2:Y:S04]  /*d1b30*/  LDSM.16.M88.4 R144, [R245+0xc6180] ;  /* 0x0c618000f590783b */ /* 0x000ea80000000200 */
[----:B----4-:R4:W-:Y:S01]  /*d1b40*/  STL.64 [R1+0x1140], R140 ;  /* 0x0011408c01007387 */ /* 0x0109e20000100a00 */
[----:B------:R1:W-:Y:S04]  /*d1b50*/  STL.64 [R1+0x1148], R142 ;  /* 0x0011488e01007387 */ /* 0x0003e80000100a00 */
[----:B----4-:R-:W4:Y:S04]  /*d1b60*/  LDL.LU R140, [R1+0x15f0] ;  /* 0x0015f000018c7983 */ /* 0x010f280000300800 */
[----:B-1----:R-:W-:Y:S01]  /*d1b70*/  STL.64 [R1+0x220], R228 ;  /* 0x000220e401007387 */ /* 0x002fe20000100a00 */
[----:B------:R-:W-:Y:S02]  /*d1b80*/  STL.64 [R1+0x228], R230 ;  /* 0x000228e601007387 */ /* 0x000fe40000100a00 */
[----:B--2---:R-:W-:Y:S02]  /*d1b90*/  STL.64 [R1+0x1150], R144 ;  /* 0x0011509001007387 */ /* 0x004fe40000100a00 */
[----:B------:R-:W1:Y:S01]  /*d1ba0*/  LDSM.16.M88.4 R228, [R245+0xc8100] ;  /* 0x0c810000f5e4783b */ /* 0x000e620000000200 */
[----:B------:R-:W-:Y:S03]  /*d1bb0*/  STL.64 [R1+0x1158], R146 ;  /* 0x0011589201007387 */ /* 0x000fe60000100a00 */
[----:B------:R-:W2:Y:S04]  /*d1bc0*/  LDSM.16.M88.4 R144, [R245+0xc8180] ;  /* 0x0c818000f590783b */ /* 0x000ea80000000200 */
[----:B------:R-:W4:Y:S02]  /*d1bd0*/  LDL.LU R141, [R1+0x15f4] ;  /* 0x0015f400018d7983 */ /* 0x000f240000300800 */
[----:B------:R-:W4:Y:S01]  /*d1be0*/  LDL.LU R142, [R1+0x15f8] ;  /* 0x0015f800018e7983 */ /* 0x000f220000300800 */
[----:B------:R-:W4:Y:S04]  /*d1bf0*/  LDL.LU R143, [R1+0x15fc] ;  /* 0x0015fc00018f7983 */ /* 0x000f280000300800 */
[----:B-1----:R-:W-:Y:S01]  /*d1c00*/  STL.64 [R1+0x230], R228 ;  /* 0x000230e401007387 */ /* 0x002fe20000100a00 */
[----:B------:R-:W-:Y:S02]  /*d1c10*/  STL.64 [R1+0x238], R230 ;  /* 0x000238e601007387 */ /* 0x000fe40000100a00 */
[----:B------:R-:W1:Y:S04]  /*d1c20*/  LDSM.16.M88.4 R228, [R245+0xca180] ;  /* 0x0ca18000f5e4783b */ /* 0x000e680000000200 */
[----:B--2---:R-:W-:Y:S01]  /*d1c30*/  STL.64 [R1+0x1160], R144 ;  /* 0x0011609001007387 */ /* 0x004fe20000100a00 */
[----:B------:R-:W-:Y:S02]  /*d1c40*/  STL.64 [R1+0x1168], R146 ;  /* 0x0011689201007387 */ /* 0x000fe40000100a00 */
[----:B------:R-:W2:Y:S04]  /*d1c50*/  LDSM.16.M88.4 R144, [R245+0xcc100] ;  /* 0x0cc10000f590783b */ /* 0x000ea80000000200 */
[----:B------:R-:W-:Y:S02]  /*d1c60*/  STL.64 [R1+0x240], R232 ;  /* 0x000240e801007387 */ /* 0x000fe40000100a00 */
[----:B------:R-:W-:Y:S02]  /*d1c70*/  STL.64 [R1+0x248], R234 ;  /* 0x000248ea01007387 */ /* 0x000fe40000100a00 */
[----:B------:R-:W3:Y:S04]  /*d1c80*/  LDSM.16.M88.4 R232, [R245+0xcc180] ;  /* 0x0cc18000f5e8783b */ /* 0x000ee80000000200 */
[----:B-1----:R-:W-:Y:S01]  /*d1c90*/  STL.64 [R1+0x1170], R228 ;  /* 0x001170e401007387 */ /* 0x002fe20000100a00 */
[----:B------:R1:W-:Y:S02]  /*d1ca0*/  STL.64 [R1+0x1178], R230 ;  /* 0x001178e601007387 */ /* 0x0003e40000100a00 */
[----:B--2---:R-:W-:Y:S02]  /*d1cb0*/  STL.64 [R1+0x250], R144 ;  /* 0x0002509001007387 */ /* 0x004fe40000100a00 */
[----:B------:R-:W-:Y:S02]  /*d1cc0*/  STL.64 [R1+0x258], R146 ;  /* 0x0002589201007387 */ /* 0x000fe40000100a00 */
[----:B------:R-:W2:Y:S01]  /*d1cd0*/  LDSM.16.M88.4 R144, [R245+0xce100] ;  /* 0x0ce10000f590783b */ /* 0x000ea20000000200 */
[C---:B-1----:R-:W-:Y:S03]  /*d1ce0*/  HMMA.1688.F32.TF32 R228, R8.reuse, R178, R240 ;  /* 0x000000b208e4723c */ /* 0x042fe600000810f0 */
[----:B---3--:R-:W-:Y:S01]  /*d1cf0*/  STL.64 [R1+0x1190], R232 ;  /* 0x001190e801007387 */ /* 0x008fe20000100a00 */
[----:B------:R-:W-:Y:S02]  /*d1d00*/  STL.64 [R1+0x1198], R234 ;  /* 0x001198ea01007387 */ /* 0x000fe40000100a00 */
[----:B------:R-:W3:Y:S02]  /*d1d10*/  LDL.LU R176, [R1+0x1610] ;  /* 0x0016100001b07983 */ /* 0x000ee40000300800 */
[----:B------:R-:W-:Y:S11]  /*d1d20*/  LDSM.16.M88.4 R232, [R245+0xd0180] ;  /* 0x0d018000f5e8783b */ /* 0x000ff60000000200 */
[----:B------:R-:W-:Y:S04]  /*d1d30*/  @!UPT UIADD3 URZ, URZ, URZ, URZ ;  /* 0x0000003f3f3ff290 */ /* 0x000fe8000fffe03f */
[----:B------:R-:W-:Y:S01]  /*d1d40*/  STL.64 [R1+0x1840], R228 ;  /* 0x001840e401007387 */ /* 0x000fe20000100a00 */
[----:B------:R-:W-:Y:S02]  /*d1d50*/  STL.64 [R1+0x1848], R230 ;  /* 0x001848e601007387 */ /* 0x000fe40000100a00 */
[----:B------:R-:W1:Y:S01]  /*d1d60*/  LDSM.16.M88.4 R228, [R245+0xce180] ;  /* 0x0ce18000f5e4783b */ /* 0x000e620000000200 */
[----:B--2---:R-:W-:Y:S03]  /*d1d70*/  STL.64 [R1+0x260], R144 ;  /* 0x0002609001007387 */ /* 0x004fe60000100a00 */
[----:B------:R-:W-:Y:S02]  /*d1d80*/  STL.64 [R1+0x268], R146 ;  /* 0x0002689201007387 */ /* 0x000fe40000100a00 */
[----:B------:R-:W2:Y:S04]  /*d1d90*/  LDSM.16.M88.4 R144, [R245+0xd0100] ;  /* 0x0d010000f590783b */ /* 0x000ea80000000200 */
[----:B------:R-:W3:Y:S01]  /*d1da0*/  LDL.LU R177, [R1+0x1614] ;  /* 0x0016140001b17983 */ /* 0x000ee20000300800 */
[----:B------:R-:W3:Y:S01]  /*d1db0*/  LDL.LU R178, [R1+0x1618] ;  /* 0x0016180001b27983 */ /* 0x000ee20000300800 */
[----:B------:R-:W3:Y:S03]  /*d1dc0*/  LDL.LU R179, [R1+0x161c] ;  /* 0x00161c0001b37983 */ /* 0x000ee60000300800 */
[----:B-1----:R-:W-:Y:S01]  /*d1dd0*/  STL.64 [R1+0x1180], R228 ;  /* 0x001180e401007387 */ /* 0x002fe20000100a00 */
[----:B------:R-:W-:Y:S02]  /*d1de0*/  STL.64 [R1+0x1188], R230 ;  /* 0x001188e601007387 */ /* 0x000fe40000100a00 */
[----:B------:R-:W1:Y:S01]  /*d1df0*/  LDSM.16.M88.4 R228, [R245+0xd2100] ;  /* 0x0d210000f5e4783b */ /* 0x000e620000000200 */
[----:B--2---:R-:W-:Y:S03]  /*d1e00*/  STL.64 [R1+0x270], R144 ;  /* 0x0002709001007387 */ /* 0x004fe60000100a00 */
[----:B------:R-:W-:Y:S02]  /*d1e10*/  STL.64 [R1+0x278], R146 ;  /* 0x0002789201007387 */ /* 0x000fe40000100a00 */
[----:B------:R-:W2:Y:S04]  /*d1e20*/  LDSM.16.M88.4 R144, [R245+0xd2180] ;  /* 0x0d218000f590783b */ /* 0x000ea80000000200 */
[----:B------:R-:W-:Y:S01]  /*d1e30*/  STL.64 [R1+0x11a0], R232 ;  /* 0x0011a0e801007387 */ /* 0x000fe20000100a00 */
[----:B------:R-:W-:Y:S02]  /*d1e40*/  STL.64 [R1+0x11a8], R234 ;  /* 0x0011a8ea01007387 */ /* 0x000fe40000100a00 */
[----:B------:R-:W2:Y:S02]  /*d1e50*/  LDSM.16.M88.4 R232, [R245+0xd4100] ;  /* 0x0d410000f5e8783b */ /* 0x000ea40000000200 */
[----:B-1----:R-:W-:Y:S02]  /*d1e60*/  STL.64 [R1+0x280], R228 ;  /* 0x000280e401007387 */ /* 0x002fe40000100a00 */
[----:B------:R1:W-:Y:S02]  /*d1e70*/  STL.64 [R1+0x288], R230 ;  /* 0x000288e601007387 */ /* 0x0003e40000100a00 */
[----:B--2---:R-:W-:Y:S01]  /*d1e80*/  STL.64 [R1+0x11c0], R144 ;  /* 0x0011c09001007387 */ /* 0x004fe20000100a00 */
[----:B------:R-:W-:Y:S02]  /*d1e90*/  STL.64 [R1+0x11c8], R146 ;  /* 0x0011c89201007387 */ /* 0x000fe40000100a00 */
[----:B------:R-:W2:Y:S01]  /*d1ea0*/  LDSM.16.M88.4 R144, [R245+0xd4180] ;  /* 0x0d418000f590783b */ /* 0x000ea20000000200 */
[C---:B-1----:R-:W-:Y:S01]  /*d1eb0*/  HMMA.1688.F32.TF32 R228, R8.reuse, R186, R248 ;  /* 0x000000ba08e4723c */ /* 0x042fe200000810f8 */
[----:B------:R-:W-:Y:S02]  /*d1ec0*/  STL.64 [R1+0x1e0], R232 ;  /* 0x0001e0e801007387 */ /* 0x000fe40000100a00 */
[----:B------:R-:W-:Y:S02]  /*d1ed0*/  STL.64 [R1+0x1e8], R234 ;  /* 0x0001e8ea01007387 */ /* 0x000fe40000100a00 */
[----:B------:R-:W3:Y:S02]  /*d1ee0*/  LDL.LU R184, [R1+0x1630] ;  /* 0x0016300001b87983 */ /* 0x000ee40000300800 */
[----:B------:R-:W-:Y:S11]  /*d1ef0*/  LDSM.16.M88.4 R232, [R245+0xd6180] ;  /* 0x0d618000f5e8783b */ /* 0x000ff60000000200 */
[----:B------:R-:W-:Y:S05]  /*d1f00*/  @!UPT UIADD3 URZ, URZ, URZ, URZ ;  /* 0x0000003f3f3ff290 */ /* 0x000fea000fffe03f */
[----:B------:R-:W-:Y:S01]  /*d1f10*/  STL.64 [R1+0x1830], R228 ;  /* 0x001830e401007387 */ /* 0x000fe20000100a00 */
[----:B------:R-:W-:Y:S02]  /*d1f20*/  STL.64 [R1+0x1838], R230 ;  /* 0x001838e601007387 */ /* 0x000fe40000100a00 */
[----:B------:R-:W-:Y:S01]  /*d1f30*/  LDSM.16.M88.4 R228, [R245+0xd8100] ;  /* 0x0d810000f5e4783b */ /* 0x000fe20000000200 */
[----:B--2---:R-:W-:Y:S03]  /*d1f40*/  STL.64 [R1+0x11b0], R144 ;  /* 0x0011b09001007387 */ /* 0x004fe60000100a00 */
[----:B------:R-:W-:Y:S02]  /*d1f50*/  STL.64 [R1+0x11b8], R146 ;  /* 0x0011b89201007387 */ /* 0x000fe40000100a00 */
[----:B------:R-:W1:Y:S04]  /*d1f60*/  LDSM.16.M88.4 R144, [R245+0xd6100] ;  /* 0x0d610000f590783b */ /* 0x000e680000000200 */
[----:B------:R-:W2:Y:S01]  /*d1f70*/  LDL.LU R185, [R1+0x1634] ;  /* 0x0016340001b97983 */ /* 0x000ea20000300800 */
[----:B------:R-:W2:Y:S01]  /*d1f80*/  LDL.LU R186, [R1+0x1638] ;  /* 0x0016380001ba7983 */ /* 0x000ea20000300800 */
[----:B------:R-:W2:Y:S03]  /*d1f90*/  LDL.LU R187, [R1+0x163c] ;  /* 0x00163c0001bb7983 */ /* 0x000ea60000300800 */
[----:B-1----:R-:W-:Y:S01]  /*d1fa0*/  STL.64 [R1+0x290], R144 ;  /* 0x0002909001007387 */ /* 0x002fe20000100a00 */
[----:B------:R-:W-:Y:S02]  /*d1fb0*/  STL.64 [R1+0x298], R146 ;  /* 0x0002989201007387 */ /* 0x000fe40000100a00 */
[----:B------:R-:W1:Y:S04]  /*d1fc0*/  LDSM.16.M88.4 R144, [R245+0xd8180] ;  /* 0x0d818000f590783b */ /* 0x000e680000000200 */
[----:B------:R-:W-:Y:S01]  /*d1fd0*/  STL.64 [R1+0x11d0], R232 ;  /* 0x0011d0e801007387 */ /* 0x000fe20000100a00 */
[----:B------:R-:W-:Y:S02]  /*d1fe0*/  STL.64 [R1+0x11d8], R234 ;  /* 0x0011d8ea01007387 */ /* 0x000fe40000100a00 */
[----:B------:R-:W4:Y:S04]  /*d1ff0*/  LDSM.16.M88.4 R232, [R245+0xda100] ;  /* 0x0da10000f5e8783b */ /* 0x000f280000000200 */
[----:B------:R-:W-:Y:S02]  /*d2000*/  STL.64 [R1+0x2a0], R228 ;  /* 0x0002a0e401007387 */ /* 0x000fe40000100a00 */
[----:B------:R-:W-:Y:S02]  /*d2010*/  STL.64 [R1+0x2a8], R230 ;  /* 0x0002a8e601007387 */ /* 0x000fe40000100a00 */
[----:B------:R-:W4:Y:S04]  /*d2020*/  LDSM.16.M88.4 R228, [R245+0xda180] ;  /* 0x0da18000f5e4783b */ /* 0x000f280000000200 */
[----:B-1----:R-:W-:Y:S01]  /*d2030*/  STL.64 [R1+0x11e0], R144 ;  /* 0x0011e09001007387 */ /* 0x002fe20000100a00 */
[----:B------:R4:W-:Y:S02]  /*d2040*/  STL.64 [R1+0x11e8], R146 ;  /* 0x0011e89201007387 */ /* 0x0009e40000100a00 */
[C---:B----4-:R-:W-:Y:S01]  /*d2050*/  HMMA.1688.F32.TF32 R144, R8.reuse, R194, R140 ;  /* 0x000000c20890723c */ /* 0x050fe2000008108c */
[----:B------:R-:W1:Y:S04]  /*d2060*/  LDSM.16.M88.4 R140, [R245+0xdc100] ;  /* 0x0dc10000f58c783b */ /* 0x000e680000000200 */
[----:B------:R-:W-:Y:S01]  /*d2070*/  STL.64 [R1+0x2b0], R232 ;  /* 0x0002b0e801007387 */ /* 0x000fe20000100a00 */
[----:B------:R-:W-:Y:S02]  /*d2080*/  STL.64 [R1+0x2b8], R234 ;  /* 0x0002b8ea01007387 */ /* 0x000fe40000100a00 */
[----:B------:R-:W-:Y:S02]  /*d2090*/  STL.64 [R1+0x1200], R228 ;  /* 0x001200e401007387 */ /* 0x000fe40000100a00 */
[----:B------:R-:W-:Y:S01]  /*d20a0*/  STL.64 [R1+0x1208], R230 ;  /* 0x001208e601007387 */ /* 0x000fe20000100a00 */
[----:B------:R-:W4:Y:S04]  /*d20b0*/  LDL.LU R192, [R1+0x1650] ;  /* 0x0016500001c07983 */ /* 0x000f280000300800 */
[----:B------:R-:W-:Y:S08]  /*d20c0*/  LDSM.16.M88.4 R228, [R245+0xde180] ;  /* 0x0de18000f5e4783b */ /* 0x000ff00000000200 */
[----:B------:R-:W-:Y:S01]  /*d20d0*/  STL.64 [R1+0x1820], R144 ;  /* 0x0018209001007387 */ /* 0x000fe20000100a00 */
[----:B------:R-:W-:Y:S02]  /*d20e0*/  STL.64 [R1+0x1828], R146 ;  /* 0x0018289201007387 */ /* 0x000fe40000100a00 */
[----:B------:R-:W1:Y:S02]  /*d20f0*/  LDSM.16.M88.4 R144, [R245+0xdc180] ;  /* 0x0dc18000f590783b */ /* 0x000e640000000200 */
[----:B-1----:R-:W-:Y:S02]  /*d2100*/  STL.64 [R1+0x2c0], R140 ;  /* 0x0002c08c01007387 */ /* 0x002fe40000100a00 */
[----:B------:R-:W-:Y:S02]  /*d2110*/  STL.64 [R1+0x2c8], R142 ;  /* 0x0002c88e01007387 */ /* 0x000fe40000100a00 */
[----:B------:R-:W1:Y:S04]  /*d2120*/  LDSM.16.M88.4 R140, [R245+0xde100] ;  /* 0x0de10000f58c783b */ /* 0x000e680000000200 */
[----:B------:R-:W4:Y:S01]  /*d2130*/  LDL.LU R193, [R1+0x1654] ;  /* 0x0016540001c17983 */ /* 0x000f220000300800 */
[----:B------:R-:W4:Y:S01]  /*d2140*/  LDL.LU R194, [R1+0x1658] ;  /* 0x0016580001c27983 */ /* 0x000f220000300800 */
[----:B------:R-:W4:Y:S03]  /*d2150*/  LDL.LU R195, [R1+0x165c] ;  /* 0x00165c0001c37983 */ /* 0x000f260000300800 */
[----:B------:R-:W-:Y:S01]  /*d2160*/  STL.64 [R1+0x11f0], R144 ;  /* 0x0011f09001007387 */ /* 0x000fe20000100a00 */
[----:B------:R-:W-:Y:S02]  /*d2170*/  STL.64 [R1+0x11f8], R146 ;  /* 0x0011f89201007387 */ /* 0x000fe40000100a00 */
[----:B------:R-:W3:Y:S01]  /*d2180*/  LDSM.16.M88.4 R144, [R245+0xe0100] ;  /* 0x0e010000f590783b */ /* 0x000ee20000000200 */
[----:B-1----:R-:W-:Y:S03]  /*d2190*/  STL.64 [R1+0x2d0], R140 ;  /* 0x0002d08c01007387 */ /* 0x002fe60000100a00 */
[----:B------:R-:W-:Y:S02]  /*d21a0*/  STL.64 [R1+0x2d8], R142 ;  /* 0x0002d88e01007387 */ /* 0x000fe40000100a00 */
[----:B------:R-:W1:Y:S04]  /*d21b0*/  LDSM.16.M88.4 R140, [R245+0xe0180] ;  /* 0x0e018000f58c783b */ /* 0x000e680000000200 */
[----:B------:R-:W-:Y:S01]  /*d21c0*/  STL.64 [R1+0x1210], R228 ;  /* 0x001210e401007387 */ /* 0x000fe20000100a00 */
[----:B------:R-:W-:Y:S02]  /*d21d0*/  STL.64 [R1+0x1218], R230 ;  /* 0x001218e601007387 */ /* 0x000fe40000100a00 */
[----:B------:R-:W3:Y:S02]  /*d21e0*/  LDSM.16.M88.4 R228, [R245+0xe2100] ;  /* 0x0e210000f5e4783b */ /* 0x000ee40000000200 */
[----:B---3--:R-:W-:Y:S02]  /*d21f0*/  STL.64 [R1+0x2e0], R144 ;  /* 0x0002e09001007387 */ /* 0x008fe40000100a00 */
[----:B------:R3:W-:Y:S02]  /*d2200*/  STL.64 [R1+0x2e8], R146 ;  /* 0x0002e89201007387 */ /* 0x0007e40000100a00 */
[----:B-1----:R-:W-:Y:S01]  /*d2210*/  STL.64 [R1+0x1220], R140 ;  /* 0x0012208c01007387 */ /* 0x002fe20000100a00 */
[----:B------:R-:W-:Y:S02]  /*d2220*/  STL.64 [R1+0x1228], R142 ;  /* 0x0012288e01007387 */ /* 0x000fe40000100a00 */
[----:B------:R-:W1:Y:S01]  /*d2230*/  LDSM.16.M88.4 R140, [R245+0xe2180] ;  /* 0x0e218000f58c783b */ /* 0x000e620000000200 */
[C---:B---3--:R-:W-:Y:S01]  /*d2240*/  HMMA.1688.F32.TF32 R144, R8.reuse, R202, R176 ;  /* 0x000000ca0890723c */ /* 0x048fe200000810b0 */
[----:B------:R-:W-:Y:S02]  /*d2250*/  STL.64 [R1+0x2f0], R228 ;  /* 0x0002f0e401007387 */ /* 0x000fe40000100a00 */
[----:B------:R-:W-:Y:S02]  /*d2260*/  STL.64 [R1+0x2f8], R230 ;  /* 0x0002f8e601007387 */ /* 0x000fe40000100a00 */
[----:B------:R-:W3:Y:S01]  /*d2270*/  LDL.LU R200, [R1+0x1670] ;  /* 0x0016700001c87983 */ /* 0x000ee20000300800 */
[----:B------:R-:W-:Y:S11]  /*d2280*/  LDSM.16.M88.4 R176, [R245+0xe6100] ;  /* 0x0e610000f5b0783b */ /* 0x000ff60000000200 */
[----:B------:R-:W-:Y:S06]  /*d2290*/  @!UPT UIADD3 URZ, URZ, URZ, URZ ;  /* 0x0000003f3f3ff290 */ /* 0x000fec000fffe03f */
[----:B------:R-:W-:Y:S01]  /*d22a0*/  STL.64 [R1+0x1810], R144 ;  /* 0x0018109001007387 */ /* 0x000fe20000100a00 */
[----:B------:R-:W-:Y:S02]  /*d22b0*/  STL.64 [R1+0x1818], R146 ;  /* 0x0018189201007387 */ /* 0x000fe40000100a00 */
[----:B------:R-:W2:Y:S01]  /*d22c0*/  LDSM.16.M88.4 R144, [R245+0xe4100] ;  /* 0x0e410000f590783b */ /* 0x000ea20000000200 */
[----:B-1----:R-:W-:Y:S03]  /*d22d0*/  STL.64 [R1+0x1230], R140 ;  /* 0x0012308c01007387 */ /* 0x002fe60000100a00 */
[----:B------:R-:W-:Y:S02]  /*d22e0*/  STL.64 [R1+0x1238], R142 ;  /* 0x0012388e01007387 */ /* 0x000fe40000100a00 */
[----:B------:R-:W1:Y:S04]  /*d22f0*/  LDSM.16.M88.4 R140, [R245+0xe4180] ;  /* 0x0e418000f58c783b */ /* 0x000e680000000200 */
[----:B------:R-:W3:Y:S01]  /*d2300*/  LDL.LU R201, [R1+0x1674] ;  /* 0x0016740001c97983 */ /* 0x000ee20000300800 */
[----:B------:R-:W3:Y:S01]  /*d2310*/  LDL.LU R202, [R1+0x1678] ;  /* 0x0016780001ca7983 */ /* 0x000ee20000300800 */
[----:B------:R-:W3:Y:S03]  /*d2320*/  LDL.LU R203, [R1+0x167c] ;  /* 0x00167c0001cb7983 */ /* 0x000ee60000300800 */
[----:B--2---:R-:W-:Y:S01]  /*d2330*/  STL.64 [R1+0x300], R144 ;  /* 0x0003009001007387 */ /* 0x004fe20000100a00 */
[----:B------:R-:W-:Y:S02]  /*d2340*/  STL.64 [R1+0x308], R146 ;  /* 0x0003089201007387 */ /* 0x000fe40000100a00 */
[----:B------:R-:W2:Y:S01]  /*d2350*/  LDSM.16.M88.4 R144, [R245+0xe6180] ;  /* 0x0e618000f590783b */ /* 0x000ea20000000200 */
[----:B-1----:R-:W-:Y:S03]  /*d2360*/  STL.64 [R1+0x1240], R140 ;  /* 0x0012408c01007387 */ /* 0x002fe60000100a00 */
[----:B------:R-:W-:Y:S02]  /*d2370*/  STL.64 [R1+0x1248], R142 ;  /* 0x0012488e01007387 */ /* 0x000fe40000100a00 */
[----:B------:R-:W1:Y:S04]  /*d2380*/  LDSM.16.M88.4 R140, [R245+0xe8100] ;  /* 0x0e810000f58c783b */ /* 0x000e680000000200 */
[----:B------:R-:W-:Y:S01]  /*d2390*/  STL.64 [R1+0x310], R176 ;  /* 0x000310b001007387 */ /* 0x000fe20000100a00 */
[----:B------:R-:W-:Y:S02]  /*d23a0*/  STL.64 [R1+0x318], R178 ;  /* 0x000318b201007387 */ /* 0x000fe40000100a00 */
[----:B------:R-:W1:Y:S02]  /*d23b0*/  LDSM.16.M88.4 R176, [R245+0xe8180] ;  /* 0x0e818000f5b0783b */ /* 0x000e640000000200 */
[----:B--2---:R-:W-:Y:S02]  /*d23c0*/  STL.64 [R1+0x1250], R144 ;  /* 0x0012509001007387 */ /* 0x004fe40000100a00 */
[----:B------:R2:W-:Y:S02]  /*d23d0*/  STL.64 [R1+0x1258], R146 ;  /* 0x0012589201007387 */ /* 0x0005e40000100a00 */
[----:B-1----:R-:W-:Y:S01]  /*d23e0*/  STL.64 [R1+0x320], R140 ;  /* 0x0003208c01007387 */ /* 0x002fe20000100a00 */
[----:B------:R-:W-:Y:S02]  /*d23f0*/  STL.64 [R1+0x328], R142 ;  /* 0x0003288e01007387 */ /* 0x000fe40000100a00 */
[----:B------:R-:W1:Y:S01]  /*d2400*/  LDSM.16.M88.4 R140, [R245+0xea100] ;  /* 0x0ea10000f58c783b */ /* 0x000e620000000200 */
[C---:B--2---:R-:W-:Y:S01]  /*d2410*/  HMMA.1688.F32.TF32 R144, R8.reuse, R210, R184 ;  /* 0x000000d20890723c */ /* 0x044fe200000810b8 */
[----:B------:R-:W-:Y:S02]  /*d2420*/  STL.64 [R1+0x1260], R176 ;  /* 0x001260b001007387 */ /* 0x000fe40000100a00 */
[----:B------:R-:W-:Y:S02]  /*d2430*/  STL.64 [R1+0x1268], R178 ;  /* 0x001268b201007387 */ /* 0x000fe40000100a00 */
[----:B------:R-:W2:Y:S02]  /*d2440*/  LDL.LU R208, [R1+0x1690] ;  /* 0x0016900001d07983 */ /* 0x000ea40000300800 */
[----:B------:R-:W-:Y:S11]  /*d2450*/  LDSM.16.M88.4 R176, [R245+0xec180] ;  /* 0x0ec18000f5b0783b */ /* 0x000ff60000000200 */
[----:B------:R-:W-:Y:S05]  /*d2460*/  @!UPT UIADD3 URZ, URZ, URZ, URZ ;  /* 0x0000003f3f3ff290 */ /* 0x000fea000fffe03f */
[----:B------:R-:W-:Y:S01]  /*d2470*/  STL.64 [R1+0x1800], R144 ;  /* 0x0018009001007387 */ /* 0x000fe20000100a00 */
[----:B------:R-:W-:Y:S02]  /*d2480*/  STL.64 [R1+0x1808], R146 ;  /* 0x0018089201007387 */ /* 0x000fe40000100a00 */
[----:B------:R-:W1:Y:S02]  /*d2490*/  LDSM.16.M88.4 R144, [R245+0xea180] ;  /* 0x0ea18000f590783b */ /* 0x000e640000000200 */
[----:B-1----:R-:W-:Y:S02]  /*d24a0*/  STL.64 [R1+0x330], R140 ;  /* 0x0003308c01007387 */ /* 0x002fe40000100a00 */
[----:B------:R-:W-:Y:S02]  /*d24b0*/  STL.64 [R1+0x338], R142 ;  /* 0x0003388e01007387 */ /* 0x000fe40000100a00 */
[----:B------:R-:W1:Y:S04]  /*d24c0*/  LDSM.16.M88.4 R140, [R245+0xec100] ;  /* 0x0ec10000f58c783b */ /* 0x000e680000000200 */
[----:B------:R-:W2:Y:S01]  /*d24d0*/  LDL.LU R209, [R1+0x1694] ;  /* 0x0016940001d17983 */ /* 0x000ea20000300800 */
[----:B------:R-:W2:Y:S01]  /*d24e0*/  LDL.LU R210, [R1+0x1698] ;  /* 0x0016980001d27983 */ /* 0x000ea20000300800 */
[----:B------:R-:W2:Y:S03]  /*d24f0*/  LDL.LU R211, [R1+0x169c] ;  /* 0x00169c0001d37983 */ /* 0x000ea60000300800 */
[----:B------:R-:W-:Y:S01]  /*d2500*/  STL.64 [R1+0x1270], R144 ;  /* 0x0012709001007387 */ /* 0x000fe20000100a00 */
[----:B------:R-:W-:Y:S02]  /*d2510*/  STL.64 [R1+0x1278], R146 ;  /* 0x0012789201007387 */ /* 0x000fe40000100a00 */
[----:B------:R-:W4:Y:S01]  /*d2520*/  LDSM.16.M88.4 R144, [R245+0xee100] ;  /* 0x0ee10000f590783b */ /* 0x000f220000000200 */
[----:B-1----:R-:W-:Y:S03]  /*d2530*/  STL.64 [R1+0x340], R140 ;  /* 0x0003408c01007387 */ /* 0x002fe60000100a00 */
[----:B------:R-:W-:Y:S02]  /*d2540*/  STL.64 [R1+0x348], R142 ;  /* 0x0003488e01007387 */ /* 0x000fe40000100a00 */
[----:B------:R-:W1:Y:S04]  /*d2550*/  LDSM.16.M88.4 R140, [R245+0xee180] ;  /* 0x0ee18000f58c783b */ /* 0x000e680000000200 */
[----:B------:R-:W-:Y:S01]  /*d2560*/  STL.64 [R1+0x1280], R176 ;  /* 0x001280b001007387 */ /* 0x000fe20000100a00 */
[----:B------:R-:W-:Y:S02]  /*d2570*/  STL.64 [R1+0x1288], R178 ;  /* 0x001288b201007387 */ /* 0x000fe40000100a00 */
[----:B------:R-:W1:Y:S02]  /*d2580*/  LDSM.16.M88.4 R176, [R245+0xf0100] ;  /* 0x0f010000f5b0783b */ /* 0x000e640000000200 */
[----:B----4-:R-:W-:Y:S02]  /*d2590*/  STL.64 [R1+0x350], R144 ;  /* 0x0003509001007387 */ /* 0x010fe40000100a00 */
[----:B------:R4:W-:Y:S02]  /*d25a0*/  STL.64 [R1+0x358], R146 ;  /* 0x0003589201007387 */ /* 0x0009e40000100a00 */
[----:B-1----:R-:W-:Y:S01]  /*d25b0*/  STL.64 [R1+0x1290], R140 ;  /* 0x0012908c01007387 */ /* 0x002fe20000100a00 */
[----:B------:R-:W-:Y:S02]  /*d25c0*/  STL.64 [R1+0x1298], R142 ;  /* 0x0012988e01007387 */ /* 0x000fe40000100a00 */
[----:B------:R-:W1:Y:S01]  /*d25d0*/  LDSM.16.M88.4 R140, [R245+0xf0180] ;  /* 0x0f018000f58c783b */ /* 0x000e620000000200 */
[C---:B----4-:R-:W-:Y:S01]  /*d25e0*/  HMMA.1688.F32.TF32 R144, R8.reuse, R214, R192 ;  /* 0x000000d60890723c */ /* 0x050fe200000810c0 */
[----:B------:R-:W-:Y:S02]  /*d25f0*/  STL.64 [R1+0x360], R176 ;  /* 0x000360b001007387 */ /* 0x000fe40000100a00 */
[----:B------:R-:W-:Y:S02]  /*d2600*/  STL.64 [R1+0x368], R178 ;  /* 0x000368b201007387 */ /* 0x000fe40000100a00 */
[----:B------:R-:W4:Y:S02]  /*d2610*/  LDL.LU R212, [R1+0x1950] ;  /* 0x0019500001d47983 */ /* 0x000f240000300800 */
        /* <DEDUP_REMOVED lines=19> */
[----:B------:R-:W1:Y:S02]  /*d2750*/  LDSM.16.M88.4 R176, [R245+0xf6180] ;  /* 0x0f618000f5b0783b */ /* 0x000e640000000200 */
        /* <DEDUP_REMOVED lines=8> */
[----:B------:R-:W3:Y:S02]  /*d27e0*/  LDL.LU R136, [R1+0x19c0] ;  /* 0x0019c00001887983 */ /* 0x000ee40000300800 */
[----:B------:R-:W-:Y:S01]  /*d27f0*/  LDSM.16.M88.4 R176, [R245+0xfa180] ;  /* 0x0fa18000f5b0783b */ /* 0x000fe20000000200 */
[----:B------:R-:W-:Y:S11]  /*d2800*/  MOV R139, R236 ;  /* 0x000000ec008b7202 */ /* 0x000ff60000000f00 */
[----:B------:R-:W-:Y:S04]  /*d2810*/  @!UPT UIADD3 URZ, URZ, URZ, URZ ;  /* 0x0000003f3f3ff290 */ /* 0x000fe8000fffe03f */
[----:B------:R-:W-:Y:S01]  /*d2820*/  STL.64 [R1+0x17e0], R144 ;  /* 0x0017e09001007387 */ /* 0x000fe20000100a00 */
[----:B------:R-:W-:Y:S02]  /*d2830*/  STL.64 [R1+0x17e8], R146 ;  /* 0x0017e89201007387 */ /* 0x000fe40000100a00 */
[----:B------:R-:W1:Y:S02]  /*d2840*/  LDSM.16.M88.4 R144, [R245+0xf8180] ;  /* 0x0f818000f590783b */ /* 0x000e640000000200 */
[----:B-1----:R-:W-:Y:S02]  /*d2850*/  STL.64 [R1+0x3a0], R140 ;  /* 0x0003a08c01007387 */ /* 0x002fe40000100a00 */
[----:B------:R-:W-:Y:S02]  /*d2860*/  STL.64 [R1+0x3a8], R142 ;  /* 0x0003a88e01007387 */ /* 0x000fe40000100a00 */
[----:B------:R-:W3:Y:S02]  /*d2870*/  LDL.LU R137, [R1+0x19c4] ;  /* 0x0019c40001897983 */ /* 0x000ee40000300800 */
[----:B------:R-:W3:Y:S01]  /*d2880*/  LDL.LU R138, [R1+0x19c8] ;  /* 0x0019c800018a7983 */ /* 0x000ee20000300800 */
[----:B------:R-:W3:Y:S04]  /*d2890*/  LDL.LU R236, [R1+0x60bc] ;  /* 0x0060bc0001ec7983 */ /* 0x000ee80000300800 */
[----:B------:R-:W1:Y:S04]  /*d28a0*/  LDSM.16.M88.4 R140, [R245+0xfa100] ;  /* 0x0fa10000f58c783b */ /* 0x000e680000000200 */
[----:B------:R-:W-:Y:S01]  /*d28b0*/  STL.64 [R1+0x12e0], R144 ;  /* 0x0012e09001007387 */ /* 0x000fe20000100a00 */
        /* <DEDUP_REMOVED lines=16> */
[----:B------:R-:W2:Y:S11]  /*d29c0*/  LDL.LU R220, [R1+0x1a10] ;  /* 0x001a100001dc7983 */ /* 0x000eb60000300800 */
[----:B------:R-:W-:Y:S07]  /*d29d0*/  @!UPT UIADD3 URZ, URZ, URZ, URZ ;  /* 0x0000003f3f3ff290 */ /* 0x000fee000fffe03f */
[----:B------:R-:W-:Y:S01]  /*d29e0*/  STL.64 [R1+0x17d0], R144 ;  /* 0x0017d09001007387 */ /* 0x000fe20000100a00 */
[----:B------:R-:W-:Y:S03]  /*d29f0*/  STL.64 [R1+0x17d8], R146 ;  /* 0x0017d89201007387 */ /* 0x000fe60000100a00 */
[----:B-1----:R-:W-:Y:S01]  /*d2a00*/  STL.64 [R1+0x1300], R140 ;  /* 0x0013008c01007387 */ /* 0x002fe20000100a00 */
[----:B------:R-:W-:Y:S02]  /*d2a10*/  STL.64 [R1+0x1308], R142 ;  /* 0x0013088e01007387 */ /* 0x000fe40000100a00 */
[----:B------:R-:W2:Y:S02]  /*d2a20*/  LDL.LU R221, [R1+0x1a14] ;  /* 0x001a140001dd7983 */ /* 0x000ea40000300800 */
[----:B------:R-:W2:Y:S01]  /*d2a30*/  LDL.LU R222, [R1+0x1a18] ;  /* 0x001a180001de7983 */ /* 0x000ea20000300800 */
[----:B------:R-:W2:Y:S04]  /*d2a40*/  LDL.LU R223, [R1+0x1a1c] ;  /* 0x001a1c0001df7983 */ /* 0x000ea80000300800 */
[----:B---3--:R-:W1:Y:S04]  /*d2a50*/  LDSM.16.M88.4 R140, [R236+0xc0100] ;  /* 0x0c010000ec8c783b */ /* 0x008e680000000200 */
[----:B------:R-:W3:Y:S04]  /*d2a60*/  LDSM.16.M88.4 R176, [R236+0xc0180] ;  /* 0x0c018000ecb0783b */ /* 0x000ee80000000200 */
[----:B------:R-:W3:Y:S04]  /*d2a70*/  LDSM.16.M88.4 R144, [R236+0xc2080] ;  /* 0x0c208000ec90783b */ /* 0x000ee80000000200 */
[----:B------:R-:W-:Y:S04]  /*d2a80*/  LDSM.16.M88.4 R228, [R236+0xe8100] ;  /* 0x0e810000ece4783b */ /* 0x000fe80000000200 */
[----:B------:R-:W-:Y:S04]  /*d2a90*/  LDSM.16.M88.4 R248, [R236+0xc0080] ;  /* 0x0c008000ecf8783b */ /* 0x000fe80000000200 */
[----:B------:R-:W-:Y:S04]  /*d2aa0*/  LDSM.16.M88.4 R240, [R236+0xd4080] ;  /* 0x0d408000ecf0783b */ /* 0x000fe80000000200 */
[----:B------:R-:W-:Y:S04]  /*d2ab0*/  LDSM.16.M88.4 R232, [R236+0xe8080] ;  /* 0x0e808000ece8783b */ /* 0x000fe80000000200 */
[----:B------:R-:W-:Y:S04]  /*d2ac0*/  LDSM.16.M88.4 R208, [R236+0xee080] ;  /* 0x0ee08000ecd0783b */ /* 0x000fe80000000200 */
[----:B------:R-:W-:Y:S04]  /*d2ad0*/  LDSM.16.M88.4 R200, [R236+0xf0080] ;  /* 0x0f008000ecc8783b */ /* 0x000fe80000000200 */
[----:B------:R-:W-:Y:S04]  /*d2ae0*/  LDSM.16.M88.4 R192, [R236+0xf2080] ;  /* 0x0f208000ecc0783b */ /* 0x000fe80000000200 */
[----:B------:R-:W-:Y:S04]  /*d2af0*/  LDSM.16.M88.4 R184, [R236+0xf4080] ;  /* 0x0f408000ecb8783b */ /* 0x000fe80000000200 */
[----:B-1----:R-:W-:Y:S01]  /*d2b00*/  STL.64 [R1+0x3f0], R140 ;  /* 0x0003f08c01007387 */ /* 0x002fe20000100a00 */
[----:B------:R-:W-:Y:S02]  /*d2b10*/  STL.64 [R1+0x3f8], R142 ;  /* 0x0003f88e01007387 */ /* 0x000fe40000100a00 */
[----:B------:R-:W1:Y:S04]  /*d2b20*/  LDSM.16.M88.4 R140, [R236+0xc2100] ;  /* 0x0c210000ec8c783b */ /* 0x000e680000000200 */
[----:B---3--:R-:W-:Y:S01]  /*d2b30*/  STL.64 [R1+0x13a0], R176 ;  /* 0x0013a0b001007387 */ /* 0x008fe20000100a00 */
[----:B------:R-:W-:Y:S02]  /*d2b40*/  STL.64 [R1+0x13a8], R178 ;  /* 0x0013a8b201007387 */ /* 0x000fe40000100a00 */
[----:B------:R-:W3:Y:S04]  /*d2b50*/  LDSM.16.M88.4 R176, [R236+0xc2180] ;  /* 0x0c218000ecb0783b */ /* 0x000ee80000000200 */
[----:B------:R-:W-:Y:S02]  /*d2b60*/  STL.64 [R1], R144 ;  /* 0x0000009001007387 */ /* 0x000fe40000100a00 */
[----:B------:R4:W-:Y:S02]  /*d2b70*/  STL.64 [R1+0x8], R146 ;  /* 0x0000089201007387 */ /* 0x0009e40000100a00 */
[C---:B----4-:R-:W-:Y:S01]  /*d2b80*/  HMMA.1688.F32.TF32 R144, R8.reuse, R226, R212 ;  /* 0x000000e20890723c */ /* 0x050fe200000810d4 */
[----:B------:R-:W-:Y:S04]  /*d2b90*/  LDSM.16.M88.4 R212, [R236+0xec100] ;  /* 0x0ec10000ecd4783b */ /* 0x000fe80000000200 */
[----:B-1----:R-:W-:Y:S01]  /*d2ba0*/  STL.64 [R1+0x400], R140 ;  /* 0x0004008c01007387 */ /* 0x002fe20000100a00 */
[----:B------:R-:W-:Y:S02]  /*d2bb0*/  STL.64 [R1+0x408], R142 ;  /* 0x0004088e01007387 */ /* 0x000fe40000100a00 */
[----:B------:R-:W1:Y:S04]  /*d2bc0*/  LDSM.16.M88.4 R140, [R236+0xc4080] ;  /* 0x0c408000ec8c783b */ /* 0x000e680000000200 */
[----:B---3--:R-:W-:Y:S01]  /*d2bd0*/  STL.64 [R1+0x1390], R176 ;  /* 0x001390b001007387 */ /* 0x008fe20000100a00 */
[----:B------:R-:W-:Y:S01]  /*d2be0*/  STL.64 [R1+0x1398], R178 ;  /* 0x001398b201007387 */ /* 0x000fe20000100a00 */
[----:B------:R-:W3:Y:S09]  /*d2bf0*/  LDL.LU R224, [R1+0x1a30] ;  /* 0x001a300001e07983 */ /* 0x000ef20000300800 */
[----:B------:R-:W-:Y:S02]  /*d2c00*/  STL.64 [R1+0x17c0], R144 ;  /* 0x0017c09001007387 */ /* 0x000fe40000100a00 */
[----:B------:R-:W-:Y:S01]  /*d2c10*/  STL.64 [R1+0x17c8], R146 ;  /* 0x0017c89201007387 */ /* 0x000fe20000100a00 */
[----:B------:R-:W-:Y:S04]  /*d2c20*/  LDSM.16.M88.4 R176, [R236+0xc4180] ;  /* 0x0c418000ecb0783b */ /* 0x000fe80000000200 */
[----:B------:R-:W-:Y:S04]  /*d2c30*/  LDSM.16.M88.4 R144, [R236+0xc6080] ;  /* 0x0c608000ec90783b */ /* 0x000fe80000000200 */
[----:B-1----:R-:W-:Y:S01]  /*d2c40*/  STL.64 [R1+0x10], R140 ;  /* 0x0000108c01007387 */ /* 0x002fe20000100a00 */
[----:B------:R-:W-:Y:S02]  /*d2c50*/  STL.64 [R1+0x18], R142 ;  /* 0x0000188e01007387 */ /* 0x000fe40000100a00 */
[----:B------:R-:W1:Y:S04]  /*d2c60*/  LDSM.16.M88.4 R140, [R236+0xc4100] ;  /* 0x0c410000ec8c783b */ /* 0x000e680000000200 */
[----:B------:R-:W3:Y:S01]  /*d2c70*/  LDL.LU R225, [R1+0x1a34] ;  /* 0x001a340001e17983 */ /* 0x000ee20000300800 */
[----:B------:R-:W3:Y:S01]  /*d2c80*/  LDL.LU R226, [R1+0x1a38] ;  /* 0x001a380001e27983 */ /* 0x000ee20000300800 */
[----:B------:R-:W3:Y:S03]  /*d2c90*/  LDL.LU R227, [R1+0x1a3c] ;  /* 0x001a3c0001e37983 */ /* 0x000ee60000300800 */
        /* <DEDUP_REMOVED lines=8> */
[----:B------:R-:W2:Y:S04]  /*d2d20*/  LDSM.16.M88.4 R144, [R236+0xc8080] ;  /* 0x0c808000ec90783b */ /* 0x000ea80000000200 */
[----:B-1----:R-:W-:Y:S01]  /*d2d30*/  STL.64 [R1+0x420], R140 ;  /* 0x0004208c01007387 */ /* 0x002fe20000100a00 */
[----:B------:R1:W-:Y:S02]  /*d2d40*/  STL.64 [R1+0x428], R142 ;  /* 0x0004288e01007387 */ /* 0x0003e40000100a00 */
[C---:B-1----:R-:W-:Y:S01]  /*d2d50*/  HMMA.1688.F32.TF32 R140, R8.reuse, R218, R136 ;  /* 0x000000da088c723c */ /* 0x042fe20000081088 */
[----:B------:R-:W1:Y:S04]  /*d2d60*/  LDSM.16.M88.4 R136, [R236+0xc8100] ;  /* 0x0c810000ec88783b */ /* 0x000e680000000200 */
[----:B----4-:R-:W-:Y:S01]  /*d2d70*/  STL.64 [R1+0x1370], R176 ;  /* 0x001370b001007387 */ /* 0x010fe20000100a00 */
[----:B------:R-:W-:Y:S02]  /*d2d80*/  STL.64 [R1+0x1378], R178 ;  /* 0x001378b201007387 */ /* 0x000fe40000100a00 */
[----:B--2---:R-:W-:Y:S02]  /*d2d90*/  STL.64 [R1+0x30], R144 ;  /* 0x0000309001007387 */ /* 0x004fe40000100a00 */
[----:B------:R-:W-:Y:S01]  /*d2da0*/  STL.64 [R1+0x38], R146 ;  /* 0x0000389201007387 */ /* 0x000fe20000100a00 */
[----:B------:R-:W2:Y:S04]  /*d2db0*/  LDL.LU R216, [R1+0x1aa0] ;  /* 0x001aa00001d87983 */ /* 0x000ea80000300800 */
[----:B------:R-:W-:Y:S04]  /*d2dc0*/  LDSM.16.M88.4 R144, [R236+0xca100] ;  /* 0x0ca10000ec90783b */ /* 0x000fe80000000200 */
[----:B------:R-:W-:Y:S04]  /*d2dd0*/  LDSM.16.M88.4 R176, [R236+0xf6080] ;  /* 0x0f608000ecb0783b */ /* 0x000fe80000000200 */
[----:B------:R-:W-:Y:S01]  /*d2de0*/  STL.64 [R1+0x17b0], R140 ;  /* 0x0017b08c01007387 */ /* 0x000fe20000100a00 */
[----:B------:R-:W-:Y:S02]  /*d2df0*/  STL.64 [R1+0x17b8], R142 ;  /* 0x0017b88e01007387 */ /* 0x000fe40000100a00 */
[----:B------:R-:W4:Y:S01]  /*d2e00*/  LDSM.16.M88.4 R140, [R236+0xc8180] ;  /* 0x0c818000ec8c783b */ /* 0x000f220000000200 */
[----:B-1----:R-:W-:Y:S03]  /*d2e10*/  STL.64 [R1+0x430], R136 ;  /* 0x0004308801007387 */ /* 0x002fe60000100a00 */
[----:B------:R-:W-:Y:S02]  /*d2e20*/  STL.64 [R1+0x438], R138 ;  /* 0x0004388a01007387 */ /* 0x000fe40000100a00 */
[----:B------:R-:W1:Y:S04]  /*d2e30*/  LDSM.16.M88.4 R136, [R236+0xca080] ;  /* 0x0ca08000ec88783b */ /* 0x000e680000000200 */
[----:B------:R-:W2:Y:S01]  /*d2e40*/  LDL.LU R217, [R1+0x1aa4] ;  /* 0x001aa40001d97983 */ /* 0x000ea20000300800 */
[----:B------:R-:W2:Y:S01]  /*d2e50*/  LDL.LU R218, [R1+0x1aa8] ;  /* 0x001aa80001da7983 */ /* 0x000ea20000300800 */
[----:B------:R-:W2:Y:S03]  /*d2e60*/  LDL.LU R219, [R1+0x1aac] ;  /* 0x001aac0001db7983 */ /* 0x000ea60000300800 */
[----:B----4-:R-:W-:Y:S01]  /*d2e70*/  STL.64 [R1+0x1360], R140 ;  /* 0x0013608c01007387 */ /* 0x010fe20000100a00 */
        /* <DEDUP_REMOVED lines=17> */
[----:B------:R-:W-:Y:S01]  /*d2f90*/  LDSM.16.M88.4 R144, [R236+0xce180] ;  /* 0x0ce18000ec90783b */ /* 0x000fe20000000200 */
[----:B------:R-:W-:Y:S11]  /*d2fa0*/  LDSM.16.M88.4 R220, [R236+0xea100] ;  /* 0x0ea10000ecdc783b */ /* 0x000ff60000000200 */
[----:B------:R-:W-:Y:S04]  /*d2fb0*/  @!UPT UIADD3 URZ, URZ, URZ, URZ ;  /* 0x0000003f3f3ff290 */ /* 0x000fe8000fffe03f */
[----:B------:R-:W-:Y:S01]  /*d2fc0*/  STL.64 [R1+0x17a0], R140 ;  /* 0x0017a08c01007387 */ /* 0x000fe20000100a00 */
[----:B------:R-:W-:Y:S02]  /*d2fd0*/  STL.64 [R1+0x17a8], R142 ;  /* 0x0017a88e01007387 */ /* 0x000fe40000100a00 */
[----:B------:R-:W3:Y:S01]  /*d2fe0*/  LDSM.16.M88.4 R140, [R236+0xce080] ;  /* 0x0ce08000ec8c783b */ /* 0x000ee20000000200 */
[----:B-1----:R-:W-:Y:S03]  /*d2ff0*/  STL.64 [R1+0x1340], R136 ;  /* 0x0013408801007387 */ /* 0x002fe60000100a00 */
[----:B------:R-:W-:Y:S02]  /*d3000*/  STL.64 [R1+0x1348], R138 ;  /* 0x0013488a01007387 */ /* 0x000fe40000100a00 */
[----:B------:R-:W1:Y:S04]  /*d3010*/  LDSM.16.M88.4 R136, [R236+0xce100] ;  /* 0x0ce10000ec88783b */ /* 0x000e680000000200 */
[----:B------:R-:W4:Y:S01]  /*d3020*/  LDL.LU R205, [R1+0x1ac4] ;  /* 0x001ac40001cd7983 */ /* 0x000f220000300800 */
[----:B------:R-:W4:Y:S01]  /*d3030*/  LDL.LU R206, [R1+0x1ac8] ;  /* 0x001ac80001ce7983 */ /* 0x000f220000300800 */
[----:B------:R-:W4:Y:S03]  /*d3040*/  LDL.LU R207, [R1+0x1acc] ;  /* 0x001acc0001cf7983 */ /* 0x000f260000300800 */
[----:B---3--:R-:W-:Y:S01]  /*d3050*/  STL.64 [R1+0x60], R140 ;  /* 0x0000608c01007387 */ /* 0x008fe20000100a00 */
        /* <DEDUP_REMOVED lines=18> */
[----:B------:R-:W-:Y:S11]  /*d3180*/  LDSM.16.M88.4 R224, [R236+0xea080] ;  /* 0x0ea08000ece0783b */ /* 0x000ff60000000200 */
[----:B------:R-:W-:Y:S04]  /*d3190*/  @!UPT UIADD3 URZ, URZ, URZ, URZ ;  /* 0x0000003f3f3ff290 */ /* 0x000fe8000fffe03f */
[----:B------:R-:W-:Y:S01]  /*d31a0*/  STL.64 [R1+0x1790], R140 ;  /* 0x0017908c01007387 */ /* 0x000fe20000100a00 */
[----:B------:R-:W-:Y:S02]  /*d31b0*/  STL.64 [R1+0x1798], R142 ;  /* 0x0017988e01007387 */ /* 0x000fe40000100a00 */
[----:B------:R-:W1:Y:S02]  /*d31c0*/  LDSM.16.M88.4 R140, [R236+0xd2100] ;  /* 0x0d210000ec8c783b */ /* 0x000e640000000200 */
[----:B-1----:R-:W-:Y:S02]  /*d31d0*/  STL.64 [R1+0x80], R136 ;  /* 0x0000808801007387 */ /* 0x002fe40000100a00 */
[----:B------:R-:W-:Y:S02]  /*d31e0*/  STL.64 [R1+0x88], R138 ;  /* 0x0000888a01007387 */ /* 0x000fe40000100a00 */
[----:B------:R-:W1:Y:S04]  /*d31f0*/  LDSM.16.M88.4 R136, [R236+0xd2180] ;  /* 0x0d218000ec88783b */ /* 0x000e680000000200 */
[----:B------:R-:W3:Y:S01]  /*d3200*/  LDL.LU R197, [R1+0x1ae4] ;  /* 0x001ae40001c57983 */ /* 0x000ee20000300800 */
[----:B------:R-:W3:Y:S01]  /*d3210*/  LDL.LU R198, [R1+0x1ae8] ;  /* 0x001ae80001c67983 */ /* 0x000ee20000300800 */
[----:B------:R-:W3:Y:S03]  /*d3220*/  LDL.LU R199, [R1+0x1aec] ;  /* 0x001aec0001c77983 */ /* 0x000ee60000300800 */
[----:B------:R-:W-:Y:S01]  /*d3230*/  STL.64 [R1+0x1c0], R140 ;  /* 0x0001c08c01007387 */ /* 0x000fe20000100a00 */
[----:B------:R-:W-:Y:S02]  /*d3240*/  STL.64 [R1+0x1c8], R142 ;  /* 0x0001c88e01007387 */ /* 0x000fe40000100a00 */
[----:B------:R-:W2:Y:S01]  /*d3250*/  LDSM.16.M88.4 R140, [R236+0xd4100] ;  /* 0x0d410000ec8c783b */ /* 0x000ea20000000200 */
[----:B-1----:R-:W-:Y:S03]  /*d3260*/  STL.64 [R1+0x13b0], R136 ;  /* 0x0013b08801007387 */ /* 0x002fe60000100a00 */
[----:B------:R-:W-:Y:S02]  /*d3270*/  STL.64 [R1+0x13b8], R138 ;  /* 0x0013b88a01007387 */ /* 0x000fe40000100a00 */
[----:B------:R-:W1:Y:S01]  /*d3280*/  LDSM.16.M88.4 R136, [R236+0xd4180] ;  /* 0x0d418000ec88783b */ /* 0x000e620000000200 */
[----:B--2---:R-:W-:Y:S03]  /*d3290*/  STL.64 [R1+0x1b0], R140 ;  /* 0x0001b08c01007387 */ /* 0x004fe60000100a00 */
[----:B------:R2:W-:Y:S01]  /*d32a0*/  STL.64 [R1+0x1b8], R142 ;  /* 0x0001b88e01007387 */ /* 0x0005e20000100a00 */
[----:B-1----:R-:W-:Y:S01]  /*d32b0*/  STL.64 [R1+0x13c0], R136 ;  /* 0x0013c08801007387 */ /* 0x002fe20000100a00 */
[----:B------:R-:W-:Y:S02]  /*d32c0*/  STL.64 [R1+0x13c8], R138 ;  /* 0x0013c88a01007387 */ /* 0x000fe40000100a00 */
[----:B------:R-:W1:Y:S01]  /*d32d0*/  LDSM.16.M88.4 R136, [R236+0xd6100] ;  /* 0x0d610000ec88783b */ /* 0x000e620000000200 */
[C---:B--2---:R-:W-:Y:S01]  /*d32e0*/  HMMA.1688.F32.TF32 R140, R8.reuse, R158, R216 ;  /* 0x0000009e088c723c */ /* 0x044fe200000810d8 */
[----:B------:R-:W-:Y:S02]  /*d32f0*/  STL.64 [R1+0x90], R144 ;  /* 0x0000909001007387 */ /* 0x000fe40000100a00 */
[----:B------:R-:W-:Y:S02]  /*d3300*/  STL.64 [R1+0x98], R146 ;  /* 0x0000989201007387 */ /* 0x000fe40000100a00 */
[----:B------:R-:W2:Y:S02]  /*d3310*/  LDL.LU R156, [R1+0x1b00] ;  /* 0x001b0000019c7983 */ /* 0x000ea40000300800 */
[----:B------:R-:W1:Y:S01]  /*d3320*/  LDSM.16.M88.4 R144, [R236+0xd6180] ;  /* 0x0d618000ec90783b */ /* 0x000e620000000200 */
        /* <DEDUP_REMOVED lines=10> */
[----:B------:R-:W2:Y:S02]  /*d33d0*/  LDL.LU R159, [R1+0x1b0c] ;  /* 0x001b0c00019f7983 */ /* 0x000ea40000300800 */
[----:B------:R-:W-:Y:S02]  /*d33e0*/  STL.64 [R1+0x13d0], R144 ;  /* 0x0013d09001007387 */ /* 0x000fe40000100a00 */
[----:B------:R-:W-:Y:S02]  /*d33f0*/  STL.64 [R1+0x13d8], R146 ;  /* 0x0013d89201007387 */ /* 0x000fe40000100a00 */
[----:B------:R-:W4:Y:S04]  /*d3400*/  LDSM.16.M88.4 R144, [R236+0xd8180] ;  /* 0x0d818000ec90783b */ /* 0x000f280000000200 */
[----:B------:R-:W-:Y:S01]  /*d3410*/  STL.64 [R1+0xa0], R140 ;  /* 0x0000a08c01007387 */ /* 0x000fe20000100a00 */
[----:B------:R-:W-:Y:S02]  /*d3420*/  STL.64 [R1+0xa8], R142 ;  /* 0x0000a88e01007387 */ /* 0x000fe40000100a00 */
[----:B------:R-:W4:Y:S01]  /*d3430*/  LDSM.16.M88.4 R140, [R236+0xda080] ;  /* 0x0da08000ec8c783b */ /* 0x000f220000000200 */
[----:B-1----:R-:W-:Y:S03]  /*d3440*/  STL.64 [R1+0x190], R136 ;  /* 0x0001908801007387 */ /* 0x002fe60000100a00 */
[----:B------:R-:W-:Y:S02]  /*d3450*/  STL.64 [R1+0x198], R138 ;  /* 0x0001988a01007387 */ /* 0x000fe40000100a00 */
[----:B------:R-:W1:Y:S01]  /*d3460*/  LDSM.16.M88.4 R136, [R236+0xda100] ;  /* 0x0da10000ec88783b */ /* 0x000e620000000200 */
[----:B----4-:R-:W-:Y:S03]  /*d3470*/  STL.64 [R1+0x15e0], R144 ;  /* 0x0015e09001007387 */ /* 0x010fe60000100a00 */
[----:B------:R4:W-:Y:S01]  /*d3480*/  STL.64 [R1+0x15e8], R146 ;  /* 0x0015e89201007387 */ /* 0x0009e20000100a00 */
[----:B------:R-:W-:Y:S01]  /*d3490*/  STL.64 [R1+0xb0], R140 ;  /* 0x0000b08c01007387 */ /* 0x000fe20000100a00 */
[----:B------:R-:W-:Y:S02]  /*d34a0*/  STL.64 [R1+0xb8], R142 ;  /* 0x0000b88e01007387 */ /* 0x000fe40000100a00 */
[----:B------:R-:W4:Y:S01]  /*d34b0*/  LDSM.16.M88.4 R140, [R236+0xda180] ;  /* 0x0da18000ec8c783b */ /* 0x000f220000000200 */
[----:B-1----:R-:W-:Y:S03]  /*d34c0*/  STL.64 [R1+0x180], R136 ;  /* 0x0001808801007387 */ /* 0x002fe60000100a00 */
[----:B------:R-:W-:Y:S02]  /*d34d0*/  STL.64 [R1+0x188], R138 ;  /* 0x0001888a01007387 */ /* 0x000fe40000100a00 */
[----:B------:R-:W1:Y:S01]  /*d34e0*/  LDSM.16.M88.4 R136, [R236+0xdc080] ;  /* 0x0dc08000ec88783b */ /* 0x000e620000000200 */
[C---:B----4-:R-:W-:Y:S01]  /*d34f0*/  HMMA.1688.F32.TF32 R144, R8.reuse, R190, R204 ;  /* 0x000000be0890723c */ /* 0x050fe200000810cc */
[----:B------:R-:W-:Y:S11]  /*d3500*/  LDSM.16.M88.4 R204, [R236+0xee100] ;  /* 0x0ee10000eccc783b */ /* 0x000ff60000000200 */
[----:B------:R-:W-:Y:S11]  /*d3510*/  @!UPT UIADD3 URZ, URZ, URZ, URZ ;  /* 0x0000003f3f3ff290 */ /* 0x000ff6000fffe03f */
[----:B------:R-:W-:Y:S01]  /*d3520*/  STL.64 [R1+0x1770], R144 ;  /* 0x0017709001007387 */ /* 0x000fe20000100a00 */
[----:B------:R-:W-:Y:S02]  /*d3530*/  STL.64 [R1+0x1778], R146 ;  /* 0x0017789201007387 */ /* 0x000fe40000100a00 */
[----:B------:R-:W4:Y:S04]  /*d3540*/  LDSM.16.M88.4 R144, [R236+0xdc100] ;  /* 0x0dc10000ec90783b */ /* 0x000f280000000200 */
[----:B------:R-:W-:Y:S01]  /*d3550*/  STL.64 [R1+0x15f0], R140 ;  /* 0x0015f08c01007387 */ /* 0x000fe20000100a00 */
[----:B------:R-:W-:Y:S02]  /*d3560*/  STL.64 [R1+0x15f8], R142 ;  /* 0x0015f88e01007387 */ /* 0x000fe40000100a00 */
[----:B------:R-:W4:Y:S02]  /*d3570*/  LDSM.16.M88.4 R140, [R236+0xdc180] ;  /* 0x0dc18000ec8c783b */ /* 0x000f240000000200 */
[----:B-1----:R-:W-:Y:S02]  /*d3580*/  STL.64 [R1+0xc0], R136 ;  /* 0x0000c08801007387 */ /* 0x002fe40000100a00 */
[----:B------:R-:W-:Y:S02]  /*d3590*/  STL.64 [R1+0xc8], R138 ;  /* 0x0000c88a01007387 */ /* 0x000fe40000100a00 */
[----:B------:R-:W1:Y:S01]  /*d35a0*/  LDSM.16.M88.4 R136, [R236+0xde080] ;  /* 0x0de08000ec88783b */ /* 0x000e620000000200 */
[----:B----4-:R-:W-:Y:S03]  /*d35b0*/  STL.64 [R1+0x170], R144 ;  /* 0x0001709001007387 */ /* 0x010fe60000100a00 */
[----:B------:R3:W-:Y:S02]  /*d35c0*/  STL.64 [R1+0x178], R146 ;  /* 0x0001789201007387 */ /* 0x0007e40000100a00 */
[----:B------:R-:W4:Y:S02]  /*d35d0*/  LDL.LU R188, [R1+0x1b20] ;  /* 0x001b200001bc7983 */ /* 0x000f240000300800 */
[----:B------:R-:W-:Y:S01]  /*d35e0*/  STL.64 [R1+0x1600], R140 ;  /* 0x0016008c01007387 */ /* 0x000fe20000100a00 */
[----:B------:R-:W-:Y:S02]  /*d35f0*/  STL.64 [R1+0x1608], R142 ;  /* 0x0016088e01007387 */ /* 0x000fe40000100a00 */
[----:B------:R-:W3:Y:S02]  /*d3600*/  LDSM.16.M88.4 R140, [R236+0xde100] ;  /* 0x0de10000ec8c783b */ /* 0x000ee40000000200 */
[----:B-1----:R-:W-:Y:S02]  /*d3610*/  STL.64 [R1+0xd0], R136 ;  /* 0x0000d08801007387 */ /* 0x002fe40000100a00 */
[----:B------:R-:W-:Y:S02]  /*d3620*/  STL.64 [R1+0xd8], R138 ;  /* 0x0000d88a01007387 */ /* 0x000fe40000100a00 */
[----:B------:R-:W1:Y:S04]  /*d3630*/  LDSM.16.M88.4 R136, [R236+0xde180] ;  /* 0x0de18000ec88783b */ /* 0x000e680000000200 */
[----:B------:R-:W4:Y:S01]  /*d3640*/  LDL.LU R189, [R1+0x1b24] ;  /* 0x001b240001bd7983 */ /* 0x000f220000300800 */
[----:B------:R-:W4:Y:S01]  /*d3650*/  LDL.LU R190, [R1+0x1b28] ;  /* 0x001b280001be7983 */ /* 0x000f220000300800 */
[----:B------:R-:W4:Y:S01]  /*d3660*/  LDL.LU R191, [R1+0x1b2c] ;  /* 0x001b2c0001bf7983 */ /* 0x000f220000300800 */
[C---:B---3--:R-:W-:Y:S02]  /*d3670*/  HMMA.1688.F32.TF32 R144, R8.reuse, R182, R196 ;  /* 0x000000b60890723c */ /* 0x048fe400000810c4 */
[----:B------:R-:W-:Y:S04]  /*d3680*/  LDSM.16.M88.4 R196, [R236+0xf0100] ;  /* 0x0f010000ecc4783b */ /* 0x000fe80000000200 */
[----:B------:R-:W-:Y:S01]  /*d3690*/  STL.64 [R1+0x160], R140 ;  /* 0x0001608c01007387 */ /* 0x000fe20000100a00 */
[----:B------:R-:W-:Y:S02]  /*d36a0*/  STL.64 [R1+0x168], R142 ;  /* 0x0001688e01007387 */ /* 0x000fe40000100a00 */
[----:B------:R-:W3:Y:S01]  /*d36b0*/  LDSM.16.M88.4 R140, [R236+0xe0080] ;  /* 0x0e008000ec8c783b */ /* 0x000ee20000000200 */
[----:B-1----:R-:W-:Y:S03]  /*d36c0*/  STL.64 [R1+0x1610], R136 ;  /* 0x0016108801007387 */ /* 0x002fe60000100a00 */
[----:B------:R-:W-:Y:S02]  /*d36d0*/  STL.64 [R1+0x1618], R138 ;  /* 0x0016188a01007387 */ /* 0x000fe40000100a00 */
[----:B------:R-:W1:Y:S08]  /*d36e0*/  LDSM.16.M88.4 R136, [R236+0xe0100] ;  /* 0x0e010000ec88783b */ /* 0x000e700000000200 */
[----:B------:R-:W-:Y:S01]  /*d36f0*/  STL.64 [R1+0x1760], R144 ;  /* 0x0017609001007387 */ /* 0x000fe20000100a00 */
[----:B------:R-:W-:Y:S02]  /*d3700*/  STL.64 [R1+0x1768], R146 ;  /* 0x0017689201007387 */ /* 0x000fe40000100a00 */
[----:B------:R-:W1:Y:S02]  /*d3710*/  LDSM.16.M88.4 R144, [R236+0xe0180] ;  /* 0x0e018000ec90783b */ /* 0x000e640000000200 */
[----:B---3--:R-:W-:Y:S02]  /*d3720*/  STL.64 [R1+0xe0], R140 ;  /* 0x0000e08c01007387 */ /* 0x008fe40000100a00 */
[----:B------:R-:W-:Y:S02]  /*d3730*/  STL.64 [R1+0xe8], R142 ;  /* 0x0000e88e01007387 */ /* 0x000fe40000100a00 */
[----:B------:R-:W3:Y:S01]  /*d3740*/  LDSM.16.M88.4 R140, [R236+0xe2080] ;  /* 0x0e208000ec8c783b */ /* 0x000ee20000000200 */
[----:B-1----:R-:W-:Y:S03]  /*d3750*/  STL.64 [R1+0x150], R136 ;  /* 0x0001508801007387 */ /* 0x002fe60000100a00 */
[----:B------:R-:W-:Y:S02]  /*d3760*/  STL.64 [R1+0x158], R138 ;  /* 0x0001588a01007387 */ /* 0x000fe40000100a00 */
[----:B------:R-:W1:Y:S04]  /*d3770*/  LDSM.16.M88.4 R136, [R236+0xe2100] ;  /* 0x0e210000ec88783b */ /* 0x000e680000000200 */
[----:B------:R-:W-:Y:S01]  /*d3780*/  STL.64 [R1+0x1620], R144 ;  /* 0x0016209001007387 */ /* 0x000fe20000100a00 */
[----:B------:R-:W-:Y:S01]  /*d3790*/  STL.64 [R1+0x1628], R146 ;  /* 0x0016289201007387 */ /* 0x000fe20000100a00 */
[----:B------:R-:W4:Y:S02]  /*d37a0*/  LDL.LU R180, [R1+0x1b40] ;  /* 0x001b400001b47983 */ /* 0x000f240000300800 */
[----:B------:R-:W-:Y:S01]  /*d37b0*/  LDSM.16.M88.4 R144, [R236+0xe4080] ;  /* 0x0e408000ec90783b */ /* 0x000fe20000000200 */
[----:B---3--:R-:W-:Y:S03]  /*d37c0*/  STL.64 [R1+0xf0], R140 ;  /* 0x0000f08c01007387 */ /* 0x008fe60000100a00 */
[----:B------:R2:W-:Y:S01]  /*d37d0*/  STL.64 [R1+0xf8], R142 ;  /* 0x0000f88e01007387 */ /* 0x0005e20000100a00 */
[----:B-1----:R-:W-:Y:S01]  /*d37e0*/  STL.64 [R1+0x140], R136 ;  /* 0x0001408801007387 */ /* 0x002fe20000100a00 */
[----:B------:R-:W-:Y:S02]  /*d37f0*/  STL.64 [R1+0x148], R138 ;  /* 0x0001488a01007387 */ /* 0x000fe40000100a00 */
[----:B------:R-:W3:Y:S02]  /*d3800*/  LDL.LU R181, [R1+0x1b44] ;  /* 0x001b440001b57983 */ /* 0x000ee40000300800 */
[----:B------:R-:W3:Y:S01]  /*d3810*/  LDL.LU R182, [R1+0x1b48] ;  /* 0x001b480001b67983 */ /* 0x000ee20000300800 */
[----:B------:R-:W3:Y:S04]  /*d3820*/  LDL.LU R183, [R1+0x1b4c] ;  /* 0x001b4c0001b77983 */ /* 0x000ee80000300800 */
[----:B------:R-:W1:Y:S01]  /*d3830*/  LDSM.16.M88.4 R136, [R236+0xe2180] ;  /* 0x0e218000ec88783b */ /* 0x000e620000000200 */
[C---:B--2---:R-:W-:Y:S03]  /*d3840*/  HMMA.1688.F32.TF32 R140, R8.reuse, R166, R156 ;  /* 0x000000a6088c723c */ /* 0x044fe6000008109c */
[----:B-1----:R-:W-:Y:S01]  /*d3850*/  STL.64 [R1+0x1630], R136 ;  /* 0x0016308801007387 */ /* 0x002fe20000100a00 */
[----:B------:R-:W-:Y:S02]  /*d3860*/  STL.64 [R1+0x1638], R138 ;  /* 0x0016388a01007387 */ /* 0x000fe40000100a00 */
[----:B------:R-:W1:Y:S04]  /*d3870*/  LDSM.16.M88.4 R136, [R236+0xe4100] ;  /* 0x0e410000ec88783b */ /* 0x000e680000000200 */
[----:B------:R-:W-:Y:S01]  /*d3880*/  STL.64 [R1+0x100], R144 ;  /* 0x0001009001007387 */ /* 0x000fe20000100a00 */
[----:B------:R-:W-:Y:S01]  /*d3890*/  STL.64 [R1+0x108], R146 ;  /* 0x0001089201007387 */ /* 0x000fe20000100a00 */
[----:B------:R-:W2:Y:S11]  /*d38a0*/  LDL.LU R156, [R1+0x1b50] ;  /* 0x001b5000019c7983 */ /* 0x000eb60000300800 */
[----:B------:R-:W-:Y:S02]  /*d38b0*/  STL.64 [R1+0x1750], R140 ;  /* 0x0017508c01007387 */ /* 0x000fe40000100a00 */
[----:B------:R-:W-:Y:S01]  /*d38c0*/  STL.64 [R1+0x1758], R142 ;  /* 0x0017588e01007387 */ /* 0x000fe20000100a00 */
[----:B------:R-:W-:Y:S04]  /*d38d0*/  LDSM.16.M88.4 R144, [R236+0xe6080] ;  /* 0x0e608000ec90783b */ /* 0x000fe80000000200 */
[----:B------:R-:W-:Y:S04]  /*d38e0*/  LDSM.16.M88.4 R140, [R236+0xe6100] ;  /* 0x0e610000ec8c783b */ /* 0x000fe80000000200 */
[----:B-1----:R-:W-:Y:S01]  /*d38f0*/  STL.64 [R1+0x130], R136 ;  /* 0x0001308801007387 */ /* 0x002fe20000100a00 */
[----:B------:R-:W-:Y:S02]  /*d3900*/  STL.64 [R1+0x138], R138 ;  /* 0x0001388a01007387 */ /* 0x000fe40000100a00 */
[----:B------:R-:W2:Y:S02]  /*d3910*/  LDL.LU R157, [R1+0x1b54] ;  /* 0x001b5400019d7983 */ /* 0x000ea40000300800 */
[----:B------:R-:W2:Y:S01]  /*d3920*/  LDL.LU R158, [R1+0x1b58] ;  /* 0x001b5800019e7983 */ /* 0x000ea20000300800 */
[----:B------:R-:W1:Y:S04]  /*d3930*/  LDSM.16.M88.4 R136, [R236+0xe4180] ;  /* 0x0e418000ec88783b */ /* 0x000e680000000200 */
[----:B------:R-:W2:Y:S04]  /*d3940*/  LDL.LU R159, [R1+0x1b5c] ;  /* 0x001b5c00019f7983 */ /* 0x000ea80000300800 */
[----:B-1----:R-:W-:Y:S01]  /*d3950*/  STL.64 [R1+0x1640], R136 ;  /* 0x0016408801007387 */ /* 0x002fe20000100a00 */
[----:B------:R-:W-:Y:S02]  /*d3960*/  STL.64 [R1+0x1648], R138 ;  /* 0x0016488a01007387 */ /* 0x000fe40000100a00 */
[----:B------:R-:W1:Y:S04]  /*d3970*/  LDSM.16.M88.4 R136, [R236+0xe6180] ;  /* 0x0e618000ec88783b */ /* 0x000e680000000200 */
[----:B------:R-:W-:Y:S01]  /*d3980*/  STL.64 [R1+0x110], R144 ;  /* 0x0001109001007387 */ /* 0x000fe20000100a00 */
[----:B------:R-:W-:Y:S01]  /*d3990*/  STL.64 [R1+0x118], R146 ;  /* 0x0001189201007387 */ /* 0x000fe20000100a00 */
[----:B------:R-:W2:Y:S02]  /*d39a0*/  LDL.LU R164, [R1+0x1b60] ;  /* 0x001b600001a47983 */ /* 0x000ea40000300800 */
[----:B------:R-:W-:Y:S02]  /*d39b0*/  STL.64 [R1+0x120], R140 ;  /* 0x0001208c01007387 */ /* 0x000fe40000100a00 */
[----:B------:R4:W-:Y:S02]  /*d39c0*/  STL.64 [R1+0x128], R142 ;  /* 0x0001288e01007387 */ /* 0x0009e40000100a00 */
[----:B------:R-:W-:Y:S01]  /*d39d0*/  IMAD.MOV.U32 R167, RZ, RZ, R252 ;  /* 0x000000ffffa77224 */ /* 0x000fe200078e00fc */
[----:B------:R-:W-:Y:S04]  /*d39e0*/  LDSM.16.M88.4 R144, [R236+0xfe080] ;  /* 0x0fe08000ec90783b */ /* 0x000fe80000000200 */
[----:B-1----:R-:W-:Y:S01]  /*d39f0*/  STL.64 [R1+0x1650], R136 ;  /* 0x0016508801007387 */ /* 0x002fe20000100a00 */
[----:B------:R-:W-:Y:S02]  /*d3a00*/  STL.64 [R1+0x1658], R138 ;  /* 0x0016588a01007387 */ /* 0x000fe40000100a00 */
[----:B------:R-:W2:Y:S02]  /*d3a10*/  LDL.LU R165, [R1+0x1b64] ;  /* 0x001b640001a57983 */ /* 0x000ea40000300800 */
[----:B------:R-:W2:Y:S01]  /*d3a20*/  LDL.LU R166, [R1+0x1b68] ;  /* 0x001b680001a67983 */ /* 0x000ea20000300800 */
[----:B------:R-:W1:Y:S04]  /*d3a30*/  LDSM.16.M88.4 R136, [R236+0xe8180] ;  /* 0x0e818000ec88783b */ /* 0x000e680000000200 */
[----:B------:R-:W2:Y:S01]  /*d3a40*/  LDL.LU R252, [R1+0x60b8] ;  /* 0x0060b80001fc7983 */ /* 0x000ea20000300800 */
[C---:B----4-:R-:W-:Y:S01]  /*d3a50*/  HMMA.1688.F32.TF32 R140, R8.reuse, R150, R188 ;  /* 0x00000096088c723c */ /* 0x050fe200000810bc */
[----:B------:R-:W-:Y:S11]  /*d3a60*/  LDSM.16.M88.4 R188, [R236+0xf2100] ;  /* 0x0f210000ecbc783b */ /* 0x000ff60000000200 */
[----:B------:R-:W-:Y:S11]  /*d3a70*/  @!UPT UIADD3 URZ, URZ, URZ, URZ ;  /* 0x0000003f3f3ff290 */ /* 0x000ff6000fffe03f */
[----:B------:R-:W-:Y:S01]  /*d3a80*/  STL.64 [R1+0x1740], R140 ;  /* 0x0017408c01007387 */ /* 0x000fe20000100a00 */
[----:B------:R-:W-:Y:S02]  /*d3a90*/  STL.64 [R1+0x1748], R142 ;  /* 0x0017488e01007387 */ /* 0x000fe40000100a00 */
[----:B------:R-:W4:Y:S02]  /*d3aa0*/  LDL.LU R244, [R1+0x60b4] ;  /* 0x0060b40001f47983 */ /* 0x000f240000300800 */
[----:B------:R-:W-:Y:S01]  /*d3ab0*/  LDSM.16.M88.4 R140, [R236+0xec180] ;  /* 0x0ec18000ec8c783b */ /* 0x000fe20000000200 */
[----:B-1----:R-:W-:Y:S03]  /*d3ac0*/  STL.64 [R1+0x1660], R136 ;  /* 0x0016608801007387 */ /* 0x002fe60000100a00 */
[----:B------:R-:W-:Y:S02]  /*d3ad0*/  STL.64 [R1+0x1668], R138 ;  /* 0x0016688a01007387 */ /* 0x000fe40000100a00 */
[----:B------:R-:W1:Y:S04]  /*d3ae0*/  LDSM.16.M88.4 R136, [R236+0xea180] ;  /* 0x0ea18000ec88783b */ /* 0x000e680000000200 */
[----:B------:R-:W4:Y:S01]  /*d3af0*/  LDL.LU R3, [R1+0x60b0] ;  /* 0x0060b00001037983 */ /* 0x000f220000300800 */
[----:B-1----:R-:W-:Y:S01]  /*d3b00*/  STL.64 [R1+0x1670], R136 ;  /* 0x0016708801007387 */ /* 0x002fe20000100a00 */
[----:B------:R3:W-:Y:S02]  /*d3b10*/  STL.64 [R1+0x1678], R138 ;  /* 0x0016788a01007387 */ /* 0x0007e40000100a00 */
[----:B------:R-:W-:Y:S02]  /*d3b20*/  STL.64 [R1+0x1680], R140 ;  /* 0x0016808c01007387 */ /* 0x000fe40000100a00 */
[----:B------:R-:W-:Y:S01]  /*d3b30*/  STL.64 [R1+0x1688], R142 ;  /* 0x0016888e01007387 */ /* 0x000fe20000100a00 */
[----:B---3--:R-:W-:Y:S01]  /*d3b40*/  HMMA.1688.F32.TF32 R136, R8, R174, R180 ;  /* 0x000000ae0888723c */ /* 0x008fe200000810b4 */
[----:B------:R-:W-:-:S02]  /*d3b50*/  IMAD.MOV.U32 R150, RZ, RZ, R247 ;  /* 0x000000ffff967224 */ /* 0x000fc400078e00f7 */
[----:B------:R-:W-:Y:S01]  /*d3b60*/  IMAD.MOV.U32 R151, RZ, RZ, R246 ;  /* 0x000000ffff977224 */ /* 0x000fe200078e00f6 */
[----:B------:R-:W-:Y:S04]  /*d3b70*/  LDSM.16.M88.4 R180, [R236+0xf4100] ;  /* 0x0f410000ecb4783b */ /* 0x000fe80000000200 */
[----:B------:R-:W-:Y:S11]  /*d3b80*/  LDSM.16.M88.4 R172, [R236+0xf6100] ;  /* 0x0f610000ecac783b */ /* 0x000ff60000000200 */
[----:B------:R-:W-:Y:S04]  /*d3b90*/  @!UPT UIADD3 URZ, URZ, URZ, URZ ;  /* 0x0000003f3f3ff290 */ /* 0x000fe8000fffe03f */
[----:B------:R-:W-:Y:S01]  /*d3ba0*/  STL.64 [R1+0x1730], R136 ;  /* 0x0017308801007387 */ /* 0x000fe20000100a00 */
[----:B------:R-:W-:Y:S02]  /*d3bb0*/  STL.64 [R1+0x1738], R138 ;  /* 0x0017388a01007387 */ /* 0x000fe40000100a00 */
[----:B------:R-:W1:Y:S02]  /*d3bc0*/  LDSM.16.M88.4 R136, [R236+0xee180] ;  /* 0x0ee18000ec88783b */ /* 0x000e640000000200 */
[----:B-1----:R-:W-:Y:S02]  /*d3bd0*/  STL.64 [R1+0x1690], R136 ;  /* 0x0016908801007387 */ /* 0x002fe40000100a00 */
[----:B------:R-:W-:Y:S02]  /*d3be0*/  STL.64 [R1+0x1698], R138 ;  /* 0x0016988a01007387 */ /* 0x000fe40000100a00 */
[----:B------:R-:W1:Y:S01]  /*d3bf0*/  LDSM.16.M88.4 R136, [R236+0xf0180] ;  /* 0x0f018000ec88783b */ /* 0x000e620000000200 */
[C---:B--2---:R-:W-:Y:S01]  /*d3c00*/  HMMA.1688.F32.TF32 R140, R8.reuse, R162, R156 ;  /* 0x000000a2088c723c */ /* 0x044fe2000008109c */
[----:B------:R-:W-:Y:S04]  /*d3c10*/  LDSM.16.M88.4 R160, [R236+0xfa080] ;  /* 0x0fa08000eca0783b */ /* 0x000fe80000000200 */
[----:B------:R-:W-:Y:S04]  /*d3c20*/  LDSM.16.M88.4 R156, [R236+0xfa100] ;  /* 0x0fa10000ec9c783b */ /* 0x000fe80000000200 */
[----:B-1----:R-:W-:Y:S01]  /*d3c30*/  STL.64 [R1+0x16a0], R136 ;  /* 0x0016a08801007387 */ /* 0x002fe20000100a00 */
[----:B------:R-:W-:Y:S02]  /*d3c40*/  STL.64 [R1+0x16a8], R138 ;  /* 0x0016a88a01007387 */ /* 0x000fe40000100a00 */
[----:B------:R-:W1:Y:S11]  /*d3c50*/  LDSM.16.M88.4 R136, [R236+0xf2180] ;  /* 0x0f218000ec88783b */ /* 0x000e760000000200 */
[----:B------:R-:W-:Y:S01]  /*d3c60*/  STL.64 [R1+0x1720], R140 ;  /* 0x0017208c01007387 */ /* 0x000fe20000100a00 */
[----:B------:R2:W-:Y:S03]  /*d3c70*/  STL.64 [R1+0x1728], R142 ;  /* 0x0017288e01007387 */ /* 0x0005e60000100a00 */
[----:B-1----:R-:W-:Y:S01]  /*d3c80*/  STL.64 [R1+0x16b0], R136 ;  /* 0x0016b08801007387 */ /* 0x002fe20000100a00 */
        /* <DEDUP_REMOVED lines=9> */
[----:B------:R-:W-:Y:S02]  /*d3d20*/  STL.64 [R1+0x1118], R142 ;  /* 0x0011188e01007387 */ /* 0x000fe40000100a00 */
[----:B------:R-:W-:Y:S01]  /*d3d30*/  LDSM.16.M88.4 R140, [R236+0xfa180] ;  /* 0x0fa18000ec8c783b */ /* 0x000fe20000000200 */
[----:B-1----:R-:W-:Y:S03]  /*d3d40*/  STL.64 [R1+0x16d0], R136 ;  /* 0x0016d08801007387 */ /* 0x002fe60000100a00 */
[----:B------:R-:W-:Y:S02]  /*d3d50*/  STL.64 [R1+0x16d8], R138 ;  /* 0x0016d88a01007387 */ /* 0x000fe40000100a00 */
[----:B------:R-:W1:Y:S02]  /*d3d60*/  LDSM.16.M88.4 R136, [R236+0xf8180] ;  /* 0x0f818000ec88783b */ /* 0x000e640000000200 */
[----:B-1----:R-:W-:Y:S02]  /*d3d70*/  STL.64 [R1+0x16e0], R136 ;  /* 0x0016e08801007387 */ /* 0x002fe40000100a00 */
[----:B------:R1:W-:Y:S02]  /*d3d80*/  STL.64 [R1+0x16e8], R138 ;  /* 0x0016e88a01007387 */ /* 0x0003e40000100a00 */
[----:B-1----:R-:W-:Y:S01]  /*d3d90*/  HMMA.1688.F32.TF32 R136, R8, R154, R148 ;  /* 0x0000009a0888723c */ /* 0x002fe20000081094 */
[----:B------:R-:W-:Y:S01]  /*d3da0*/  STL.64 [R1+0x16f0], R140 ;  /* 0x0016f08c01007387 */ /* 0x000fe20000100a00 */
[----:B------:R-:W-:Y:S03]  /*d3db0*/  STL.64 [R1+0x16f8], R142 ;  /* 0x0016f88e01007387 */ /* 0x000fe60000100a00 */
[----:B------:R-:W-:Y:S04]  /*d3dc0*/  LDSM.16.M88.4 R152, [R236+0xfc080] ;  /* 0x0fc08000ec98783b */ /* 0x000fe80000000200 */
[----:B------:R-:W-:Y:S01]  /*d3dd0*/  LDSM.16.M88.4 R148, [R236+0xfc100] ;  /* 0x0fc10000ec94783b */ /* 0x000fe20000000200 */
[----:B------:R-:W-:Y:S11]  /*d3de0*/  LDSM.16.M88.4 R140, [R236+0xfe100] ;  /* 0x0fe10000ec8c783b */ /* 0x000ff60000000200 */
[----:B------:R-:W-:Y:S02]  /*d3df0*/  @!UPT UIADD3 URZ, URZ, URZ, URZ ;  /* 0x0000003f3f3ff290 */ /* 0x000fe4000fffe03f */
[----:B------:R-:W-:Y:S01]  /*d3e00*/  STL.64 [R1+0x1100], R136 ;  /* 0x0011008801007387 */ /* 0x000fe20000100a00 */
[----:B------:R-:W-:Y:S02]  /*d3e10*/  STL.64 [R1+0x1108], R138 ;  /* 0x0011088a01007387 */ /* 0x000fe40000100a00 */
[----:B------:R-:W1:Y:S02]  /*d3e20*/  LDSM.16.M88.4 R136, [R236+0xfc180] ;  /* 0x0fc18000ec88783b */ /* 0x000e640000000200 */
[----:B-1----:R-:W-:Y:S02]  /*d3e30*/  STL.64 [R1+0x1710], R136 ;  /* 0x0017108801007387 */ /* 0x002fe40000100a00 */
[----:B------:R-:W-:Y:S02]  /*d3e40*/  STL.64 [R1+0x1718], R138 ;  /* 0x0017188a01007387 */ /* 0x000fe40000100a00 */
[----:B------:R-:W1:Y:S02]  /*d3e50*/  LDSM.16.M88.4 R136, [R236+0xfe180] ;  /* 0x0fe18000ec88783b */ /* 0x000e640000000200 */
[----:B-1----:R-:W-:Y:S02]  /*d3e60*/  STL.64 [R1+0x1700], R136 ;  /* 0x0017008801007387 */ /* 0x002fe40000100a00 */
[----:B------:R1:W-:Y:S02]  /*d3e70*/  STL.64 [R1+0x1708], R138 ;  /* 0x0017088a01007387 */ /* 0x0003e40000100a00 */
[----:B-1----:R-:W2:Y:S01]  /*d3e80*/  LDL.LU.64 R138, [R1+0x60a8] ;  /* 0x0060a800018a7983 */ /* 0x002ea20000300a00 */
[----:B------:R-:W2:Y:S02]  /*d3e90*/  LDL.LU.64 R136, [R1+0x60a0] ;  /* 0x0060a00001887983 */ /* 0x000ea40000300a00 */
        /* <DEDUP_REMOVED lines=10> */
[----:B------:R-:W3:Y:S01]  /*d3f40*/  LDL.LU R236, [R1+0x1bc0] ;  /* 0x001bc00001ec7983 */ /* 0x000ee20000300800 */
[----:B------:R1:W-:Y:S02]  /*d3f50*/  STL.64 [R1+0x90d0], R154 ;  /* 0x0090d09a01007387 */ /* 0x0003e40000100a00 */
[----:B------:R-:W-:Y:S01]  /*d3f60*/  STL.64 [R1+0x90c8], R152 ;  /* 0x0090c89801007387 */ /* 0x000fe20000100a00 */
[----:B-1----:R-:W3:Y:S01]  /*d3f70*/  LDL.64 R154, [R1+0x15d8] ;  /* 0x0015d800019a7983 */ /* 0x002ee20000100a00 */
[----:B------:R1:W-:Y:S02]  /*d3f80*/  STL.64 [R1+0x90c0], R14 ;  /* 0x0090c00e01007387 */ /* 0x0003e40000100a00 */
[----:B------:R-:W-:Y:S01]  /*d3f90*/  STL.64 [R1+0x90b8], R12 ;  /* 0x0090b80c01007387 */ /* 0x000fe20000100a00 */
[----:B-1----:R-:W2:Y:S04]  /*d3fa0*/  LDL R14, [R1+0x15c8] ;  /* 0x0015c800010e7983 */ /* 0x002ea80000100800 */
[----:B------:R-:W2:Y:S01]  /*d3fb0*/  LDL R15, [R1+0x15cc] ;  /* 0x0015cc00010f7983 */ /* 0x000ea20000100800 */
[----:B------:R-:W-:Y:S02]  /*d3fc0*/  STL.64 [R1+0x90b0], R146 ;  /* 0x0090b09201007387 */ /* 0x000fe40000100a00 */
[----:B------:R1:W-:Y:S02]  /*d3fd0*/  STL.64 [R1+0x90a8], R144 ;  /* 0x0090a89001007387 */ /* 0x0003e40000100a00 */
[----:B-1----:R-:W2:Y:S01]  /*d3fe0*/  LDL.LU R144, [R1+0x1bd0] ;  /* 0x001bd00001907983 */ /* 0x002ea20000300800 */
[----:B------:R-:W2:Y:S02]  /*d3ff0*/  LDL.LU R145, [R1+0x1bd4] ;  /* 0x001bd40001917983 */ /* 0x000ea40000300800 */
[----:B------:R-:W2:Y:S02]  /*d4000*/  LDL.LU R146, [R1+0x1bd8] ;  /* 0x001bd80001927983 */ /* 0x000ea40000300800 */
[----:B------:R-:W2:Y:S01]  /*d4010*/  LDL.LU R147, [R1+0x1bdc] ;  /* 0x001bdc0001937983 */ /* 0x000ea20000300800 */
[----:B------:R1:W-:Y:S01]  /*d4020*/  STL.64 [R1+0x8fa8], R230 ;  /* 0x008fa8e601007387 */ /* 0x0003e20000100a00 */
[----:B------:R-:W-:Y:S03]  /*d4030*/  STL.64 [R1+0x8fa0], R228 ;  /* 0x008fa0e401007387 */ /* 0x000fe60000100a00 */
[----:B-1----:R-:W3:Y:S01]  /*d4040*/  LDL.64 R230, [R1+0x15b8] ;  /* 0x0015b80001e67983 */ /* 0x002ee20000100a00 */
[----:B------:R-:W-:Y:S02]  /*d4050*/  STL.64 [R1+0x8f98], R222 ;  /* 0x008f98de01007387 */ /* 0x000fe40000100a00 */
[----:B------:R1:W-:Y:S02]  /*d4060*/  STL.64 [R1+0x8f90], R220 ;  /* 0x008f90dc01007387 */ /* 0x0003e40000100a00 */
[----:B-1----:R-:W3:Y:S01]  /*d4070*/  LDL.LU R220, [R1+0x1be0] ;  /* 0x001be00001dc7983 */ /* 0x002ee20000300800 */
[----:B------:R-:W3:Y:S02]  /*d4080*/  LDL.LU R221, [R1+0x1be4] ;  /* 0x001be40001dd7983 */ /* 0x000ee40000300800 */
[----:B------:R-:W3:Y:S02]  /*d4090*/  LDL.LU R222, [R1+0x1be8] ;  /* 0x001be80001de7983 */ /* 0x000ee40000300800 */
[----:B------:R-:W3:Y:S01]  /*d40a0*/  LDL.LU R223, [R1+0x1bec] ;  /* 0x001bec0001df7983 */ /* 0x000ee20000300800 */
[----:B------:R1:W-:Y:S01]  /*d40b0*/  STL.64 [R1+0x8f88], R214 ;  /* 0x008f88d601007387 */ /* 0x0003e20000100a00 */
[----:B------:R-:W-:Y:S03]  /*d40c0*/  STL.64 [R1+0x8f80], R212 ;  /* 0x008f80d401007387 */ /* 0x000fe60000100a00 */
[----:B-1----:R-:W3:Y:S04]  /*d40d0*/  LDL R214, [R1+0x15a8] ;  /* 0x0015a80001d67983 */ /* 0x002ee80000100800 */
[----:B------:R-:W3:Y:S01]  /*d40e0*/  LDL R215, [R1+0x15ac] ;  /* 0x0015ac0001d77983 */ /* 0x000ee20000100800 */
        /* <DEDUP_REMOVED lines=19> */
[----:B------:R-:W3:Y:S02]  /*d4220*/  LDL.LU R16, [R1+0x1c40] ;  /* 0x001c400001107983 */ /* 0x000ee40000300800 */
[----:B------:R-:W3:Y:S02]  /*d4230*/  LDL.LU R17, [R1+0x1c44] ;  /* 0x001c440001117983 */ /* 0x000ee40000300800 */
[----:B------:R-:W3:Y:S01]  /*d4240*/  LDL.LU R18, [R1+0x1c48] ;  /* 0x001c480001127983 */ /* 0x000ee20000300800 */
[----:B------:R-:W3:Y:S01]  /*d4250*/  LDL.LU R19, [R1+0x1c4c] ;  /* 0x001c4c0001137983 */ /* 0x000ee20000300800 */
[----:B------:R-:W3:Y:S02]  /*d4260*/  LDL R162, [R1+0x1548] ;  /* 0x0015480001a27983 */ /* 0x000ee40000100800 */
[----:B------:R-:W3:Y:S02]  /*d4270*/  LDL R163, [R1+0x154c] ;  /* 0x00154c0001a37983 */ /* 0x000ee40000100800 */
[----:B------:R-:W3:Y:S01]  /*d4280*/  LDL.LU R20, [R1+0x1c50] ;  /* 0x001c500001147983 */ /* 0x000ee20000300800 */
[----:B------:R-:W3:Y:S01]  /*d4290*/  LDL.LU R21, [R1+0x1c54] ;  /* 0x001c540001157983 */ /* 0x000ee20000300800 */
[----:B------:R-:W3:Y:S02]  /*d42a0*/  LDL.LU R22, [R1+0x1c58] ;  /* 0x001c580001167983 */ /* 0x000ee40000300800 */
[----:B------:R-:W3:Y:S02]  /*d42b0*/  LDL.LU R23, [R1+0x1c5c] ;  /* 0x001c5c0001177983 */ /* 0x000ee40000300800 */
[----:B------:R-:W3:Y:S01]  /*d42c0*/  LDL R170, [R1+0x1538] ;  /* 0x0015380001aa7983 */ /* 0x000ee20000100800 */
[----:B------:R-:W3:Y:S01]  /*d42d0*/  LDL R171, [R1+0x153c] ;  /* 0x00153c0001ab7983 */ /* 0x000ee20000100800 */
[----:B------:R-:W3:Y:S02]  /*d42e0*/  LDL.LU R24, [R1+0x1c60] ;  /* 0x001c600001187983 */ /* 0x000ee40000300800 */
[----:B------:R-:W3:Y:S02]  /*d42f0*/  LDL.LU R25, [R1+0x1c64] ;  /* 0x001c640001197983 */ /* 0x000ee40000300800 */
[----:B------:R-:W3:Y:S01]  /*d4300*/  LDL.LU R26, [R1+0x1c68] ;  /* 0x001c6800011a7983 */ /* 0x000ee20000300800 */
[----:B------:R-:W3:Y:S01]  /*d4310*/  LDL.LU R27, [R1+0x1c6c] ;  /* 0x001c6c00011b7983 */ /* 0x000ee20000300800 */
[----:B------:R-:W-:Y:S02]  /*d4320*/  STL.64 [R1+0x8f38], R174 ;  /* 0x008f38ae01007387 */ /* 0x000fe40000100a00 */
[----:B------:R1:W-:Y:S02]  /*d4330*/  STL.64 [R1+0x8f30], R172 ;  /* 0x008f30ac01007387 */ /* 0x0003e40000100a00 */
[----:B------:R-:W-:Y:S01]  /*d4340*/  IMAD.MOV.U32 R247, RZ, RZ, c[0x0][0x188] ;  /* 0x00006200fff77624 */ /* 0x000fe200078e00ff */
[----:B------:R-:W-:Y:S01]  /*d4350*/  MOV R246, c[0x0][0x18c] ;  /* 0x0000630000f67a02 */ /* 0x000fe20000000f00 */
[----:B-1----:R-:W3:Y:S01]  /*d4360*/  LDL.LU R172, [R1+0x1c10] ;  /* 0x001c100001ac7983 */ /* 0x002ee20000300800 */
[----:B------:R-:W3:Y:S02]  /*d4370*/  LDL.LU R173, [R1+0x1c14] ;  /* 0x001c140001ad7983 */ /* 0x000ee40000300800 */
[----:B------:R-:W3:Y:S02]  /*d4380*/  LDL.LU R174, [R1+0x1c18] ;  /* 0x001c180001ae7983 */ /* 0x000ee40000300800 */
[----:B------:R-:W3:Y:S01]  /*d4390*/  LDL.LU R175, [R1+0x1c1c] ;  /* 0x001c1c0001af7983 */ /* 0x000ee20000300800 */
[----:B------:R1:W-:Y:S01]  /*d43a0*/  STL.64 [R1+0x8f28], R166 ;  /* 0x008f28a601007387 */ /* 0x0003e20000100a00 */
[----:B------:R-:W-:Y:S01]  /*d43b0*/  STL.64 [R1+0x8f20], R164 ;  /* 0x008f20a401007387 */ /* 0x000fe20000100a00 */
[----:B------:R-:W-:Y:S01]  /*d43c0*/  SHF.L.U32 R247, R247, 0x7, RZ ;  /* 0x00000007f7f77819 */ /* 0x000fe200000006ff */
[----:B------:R-:W-:Y:S01]  /*d43d0*/  IMAD.SHL.U32 R246, R246, 0x80, RZ ;  /* 0x00000080f6f67824 */ /* 0x000fe200078e00ff */
[----:B-1----:R-:W3:Y:S04]  /*d43e0*/  LDL R166, [R1+0x1578] ;  /* 0x0015780001a67983 */ /* 0x002ee80000100800 */
[----:B------:R-:W3:Y:S01]  /*d43f0*/  LDL R167, [R1+0x157c] ;  /* 0x00157c0001a77983 */ /* 0x000ee20000100800 */
[----:B------:R-:W-:Y:S02]  /*d4400*/  STL.64 [R1+0x8f18], R158 ;  /* 0x008f189e01007387 */ /* 0x000fe40000100a00 */
[----:B------:R1:W-:Y:S02]  /*d4410*/  STL.64 [R1+0x8f10], R156 ;  /* 0x008f109c01007387 */ /* 0x0003e40000100a00 */
[----:B------:R-:W-:-:S02]  /*d4420*/  IMAD.SHL.U32 R247, R247, 0x4, RZ ;  /* 0x00000004f7f77824 */ /* 0x000fc400078e00ff */
[----:B------:R-:W-:Y:S01]  /*d4430*/  IMAD.SHL.U32 R246, R246, 0x4, RZ ;  /* 0x00000004f6f67824 */ /* 0x000fe200078e00ff */
        /* <DEDUP_REMOVED lines=14> */
[----:B------:R-:W-:Y:S01]  /*d4520*/  STL [R1+0x60b8], R252 ;  /* 0x0060b8fc01007387 */ /* 0x000fe20000100800 */
[----:B----4-:R-:W-:Y:S02]  /*d4530*/  STL [R1+0x60b4], R244 ;  /* 0x0060b4f401007387 */ /* 0x010fe40000100800 */
[----:B------:R-:W4:Y:S02]  /*d4540*/  LDL R246, [R1+0x1558] ;  /* 0x0015580001f67983 */ /* 0x000f240000100800 */
[----:B------:R-:W4:Y:S01]  /*d4550*/  LDL R247, [R1+0x155c] ;  /* 0x00155c0001f77983 */ /* 0x000f220000100800 */
[----:B------:R-:W-:Y:S01]  /*d4560*/  STL [R1+0x60b0], R3 ;  /* 0x0060b00301007387 */ /* 0x000fe20000100800 */
[C---:B--2---:R-:W-:Y:S08]  /*d4570*/  HMMA.1688.F32.TF32 R12, R8.reuse, R14, R144 ;  /* 0x0000000e080c723c */ /* 0x044ff00000081090 */
[C---:B---3--:R-:W-:Y:S08]  /*d4580*/  HMMA.1688.F32.TF32 R160, R8.reuse, R162, R20 ;  /* 0x000000a208a0723c */ /* 0x048ff00000081014 */
[C---:B------:R-:W-:Y:S01]  /*d4590*/  HMMA.1688.F32.TF32 R168, R8.reuse, R170, R24 ;  /* 0x000000aa08a8723c */ /* 0x040fe20000081018 */
[----:B------:R-:W2:Y:S01]  /*d45a0*/  LDL.LU.64 R26, [R1+0x9120] ;  /* 0x00912000011a7983 */ /* 0x000ea20000300a00 */
[----:B------:R-:W2:Y:S11]  /*d45b0*/  LDL.LU.64 R24, [R1+0x9118] ;  /* 0x0091180001187983 */ /* 0x000eb60000300a00 */
[----:B------:R-:W-:Y:S10]  /*d45c0*/  @!UPT UIADD3 URZ, URZ, URZ, URZ ;  /* 0x0000003f3f3ff290 */ /* 0x000ff4000fffe03f */
[----:B------:R-:W-:Y:S01]  /*d45d0*/  STL.64 [R1+0x10f0], R168 ;  /* 0x0010f0a801007387 */ /* 0x000fe20000100a00 */
[----:B------:R1:W-:Y:S03]  /*d45e0*/  STL.64 [R1+0x10f8], R170 ;  /* 0x0010f8aa01007387 */ /* 0x0003e60000100a00 */
[----:B-1----:R-:W3:Y:S01]  /*d45f0*/  LDL.LU.64 R170, [R1+0x9110] ;  /* 0x0091100001aa7983 */ /* 0x002ee20000300a00 */
[----:B------:R-:W2:Y:S02]  /*d4600*/  LDL.LU.64 R168, [R1+0x9108] ;  /* 0x0091080001a87983 */ /* 0x000ea40000300a00 */
[----:B------:R-:W2:Y:S02]  /*d4610*/  LDL.LU.64 R22, [R1+0x9100] ;  /* 0x0091000001167983 */ /* 0x000ea40000300a00 */
[----:B------:R-:W2:Y:S01]  /*d4620*/  LDL.LU.64 R20, [R1+0x90f8] ;  /* 0x0090f80001147983 */ /* 0x000ea20000300a00 */
[----:B------:R-:W-:Y:S01]  /*d4630*/  STL.64 [R1+0x10e0], R160 ;  /* 0x0010e0a001007387 */ /* 0x000fe20000100a00 */
[----:B------:R1:W-:Y:S03]  /*d4640*/  STL.64 [R1+0x10e8], R162 ;  /* 0x0010e8a201007387 */ /* 0x0003e60000100a00 */
[----:B-1----:R-:W2:Y:S01]  /*d4650*/  LDL.LU.64 R162, [R1+0x90f0] ;  /* 0x0090f00001a27983 */ /* 0x002ea20000300a00 */
[----:B------:R-:W2:Y:S01]  /*d4660*/  LDL.LU.64 R160, [R1+0x90e8] ;  /* 0x0090e80001a07983 */ /* 0x000ea20000300a00 */
[C---:B------:R-:W-:Y:S08]  /*d4670*/  HMMA.1688.F32.TF32 R156, R8.reuse, R166, R156 ;  /* 0x000000a6089c723c */ /* 0x040ff0000008109c */
[C---:B------:R-:W-:Y:S08]  /*d4680*/  HMMA.1688.F32.TF32 R140, R8.reuse, R150, R140 ;  /* 0x00000096088c723c */ /* 0x040ff0000008108c */
[C---:B----4-:R-:W-:Y:S01]  /*d4690*/  HMMA.1688.F32.TF32 R244, R8.reuse, R246, R16 ;  /* 0x000000f608f4723c */ /* 0x050fe20000081010 */
[----:B------:R-:W4:Y:S01]  /*d46a0*/  LDL.LU.64 R18, [R1+0x90e0] ;  /* 0x0090e00001127983 */ /* 0x000f220000300a00 */
[----:B------:R-:W4:Y:S06]  /*d46b0*/  LDL.LU.64 R16, [R1+0x90d8] ;  /* 0x0090d80001107983 */ /* 0x000f2c0000300a00 */
[C---:B------:R-:W-:Y:S11]  /*d46c0*/  HMMA.1688.F32.TF32 R148, R8.reuse, R182, R172 ;  /* 0x000000b60894723c */ /* 0x040ff600000810ac */
[----:B------:R-:W-:Y:S04]  /*d46d0*/  @!UPT UIADD3 URZ, URZ, URZ, URZ ;  /* 0x0000003f3f3ff290 */ /* 0x000fe8000fffe03f */
[----:B------:R-:W-:Y:S01]  /*d46e0*/  STL.64 [R1+0x10d0], R244 ;  /* 0x0010d0f401007387 */ /* 0x000fe20000100a00 */
[----:B------:R-:W-:Y:S02]  /*d46f0*/  STL.64 [R1+0x10d8], R246 ;  /* 0x0010d8f601007387 */ /* 0x000fe40000100a00 */
[----:B------:R-:W-:Y:S02]  /*d4700*/  STL.64 [R1+0x10c0], R140 ;  /* 0x0010c08c01007387 */ /* 0x000fe40000100a00 */
[----:B------:R1:W-:Y:S02]  /*d4710*/  STL.64 [R1+0x10c8], R142 ;  /* 0x0010c88e01007387 */ /* 0x0003e40000100a00 */
[C---:B-1----:R-:W-:Y:S01]  /*d4720*/  HMMA.1688.F32.TF32 R140, R8.reuse, R198, R188 ;  /* 0x000000c6088c723c */ /* 0x042fe200000810bc */
[----:B------:R-:W-:Y:S01]  /*d4730*/  MOV R245, R199 ;  /* 0x000000c700f57202 */ /* 0x000fe20000000f00 */
[----:B------:R-:W-:Y:S01]  /*d4740*/  STL.64 [R1+0x10b0], R156 ;  /* 0x0010b09c01007387 */ /* 0x000fe20000100a00 */
[----:B------:R-:W-:Y:S02]  /*d4750*/  STL.64 [R1+0x10b8], R158 ;  /* 0x0010b89e01007387 */ /* 0x000fe40000100a00 */
[----:B------:R-:W-:Y:S02]  /*d4760*/  STL.64 [R1+0x10a0], R148 ;  /* 0x0010a09401007387 */ /* 0x000fe40000100a00 */
[----:B------:R1:W-:Y:S01]  /*d4770*/  STL.64 [R1+0x10a8], R150 ;  /* 0x0010a89601007387 */ /* 0x0003e20000100a00 */
[----:B------:R-:W-:Y:S01]  /*d4780*/  STL [R1+0x7520], R245 ;  /* 0x007520f501007387 */ /* 0x000fe20000100800 */
[C---:B-1----:R-:W-:Y:S11]  /*d4790*/  HMMA.1688.F32.TF32 R148, R8.reuse, R214, R204 ;  /* 0x000000d60894723c */ /* 0x042ff600000810cc */
[----:B------:R-:W-:Y:S03]  /*d47a0*/  @!UPT UIADD3 URZ, URZ, URZ, URZ ;  /* 0x0000003f3f3ff290 */ /* 0x000fe6000fffe03f */
[----:B------:R-:W-:Y:S01]  /*d47b0*/  STL.64 [R1+0x1090], R140 ;  /* 0x0010908c01007387 */ /* 0x000fe20000100a00 */
[----:B------:R1:W-:Y:S02]  /*d47c0*/  STL.64 [R1+0x1098], R142 ;  /* 0x0010988e01007387 */ /* 0x0003e40000100a00 */
[----:B-1----:R-:W-:Y:S01]  /*d47d0*/  HMMA.1688.F32.TF32 R140, R8, R230, R220 ;  /* 0x000000e6088c723c */ /* 0x002fe200000810dc */
[----:B------:R-:W-:-:S05]  /*d47e0*/  IMAD.MOV.U32 R245, RZ, RZ, R231 ;  /* 0x000000fffff57224 */ /* 0x000fca00078e00e7 */
[----:B------:R-:W-:Y:S01]  /*d47f0*/  STL.64 [R1+0x1080], R148 ;  /* 0x0010809401007387 */ /* 0x000fe20000100a00 */
[----:B------:R-:W-:Y:S02]  /*d4800*/  STL.64 [R1+0x1088], R150 ;  /* 0x0010889601007387 */ /* 0x000fe40000100a00 */
[----:B------:R-:W-:Y:S11]  /*d4810*/  STL [R1+0x7524], R245 ;  /* 0x007524f501007387 */ /* 0x000ff60000100800 */
[----:B------:R-:W-:Y:S03]  /*d4820*/  @!UPT UIADD3 URZ, URZ, URZ, URZ ;  /* 0x0000003f3f3ff290 */ /* 0x000fe6000fffe03f */
[----:B------:R-:W-:Y:S01]  /*d4830*/  STL.64 [R1+0x1070], R140 ;  /* 0x0010708c01007387 */ /* 0x000fe20000100a00 */
[----:B------:R-:W-:Y:S02]  /*d4840*/  STL.64 [R1+0x1078], R142 ;  /* 0x0010788e01007387 */ /* 0x000fe40000100a00 */
[----:B------:R1:W-:Y:S02]  /*d4850*/  STL.64 [R1+0x1060], R12 ;  /* 0x0010600c01007387 */ /* 0x0003e40000100a00 */
[----:B------:R-:W-:Y:S01]  /*d4860*/  STL.64 [R1+0x1068], R14 ;  /* 0x0010680e01007387 */ /* 0x000fe20000100a00 */
[----:B------:R-:W2:Y:S04]  /*d4870*/  LDL R152, [R1] ;  /* 0x0000000001987983 */ /* 0x000ea80000100800 */
[----:B------:R-:W2:Y:S04]  /*d4880*/  LDL R153, [R1+0x4] ;  /* 0x0000040001997983 */ /* 0x000ea80000100800 */
[----:B------:R-:W2:Y:S04]  /*d4890*/  LDL R144, [R1+0x40] ;  /* 0x0000400001907983 */ /* 0x000ea80000100800 */
[----:B------:R-:W2:Y:S01]  /*d48a0*/  LDL R145, [R1+0x44] ;  /* 0x0000440001917983 */ /* 0x000ea20000100800 */
[----:B------:R-:W-:Y:S03]  /*d48b0*/  HMMA.1688.F32.TF32 R236, R8, R154, R236 ;  /* 0x0000009a08ec723c */ /* 0x000fe600000810ec */
[----:B------:R-:W2:Y:S04]  /*d48c0*/  LDL R212, [R1+0xf0] ;  /* 0x0000f00001d47983 */ /* 0x000ea80000100800 */
[----:B------:R-:W2:Y:S04]  /*d48d0*/  LDL R213, [R1+0xf4] ;  /* 0x0000f40001d57983 */ /* 0x000ea80000100800 */
[----:B------:R-:W2:Y:S04]  /*d48e0*/  LDL R214, [R1+0xf8] ;  /* 0x0000f80001d67983 */ /* 0x000ea80000100800 */
[----:B-1----:R-:W2:Y:S04]  /*d48f0*/  LDL.64 R12, [R1+0x10] ;  /* 0x00001000010c7983 */ /* 0x002ea80000100a00 */
[----:B------:R-:W3:Y:S04]  /*d4900*/  LDL R215, [R1+0xfc] ;  /* 0x0000fc0001d77983 */ /* 0x000ee80000100800 */
        /* <DEDUP_REMOVED lines=16> */
[----:B------:R-:W3:Y:S04]  /*d4a10*/  LDL.64 R140, [R1+0x60] ;  /* 0x00006000018c7983 */ /* 0x000ee80000100a00 */
        /* <DEDUP_REMOVED lines=12> */
[----:B------:R-:W3:Y:S01]  /*d4ae0*/  LDL.64 R230, [R1+0x118] ;  /* 0x0001180001e67983 */ /* 0x000ee20000100a00 */
[----:B------:R-:W-:-:S02]  /*d4af0*/  IMAD.MOV.U32 R245, RZ, RZ, R155 ;  /* 0x000000fffff57224 */ /* 0x000fc400078e009b */
[----:B------:R1:W-:Y:S02]  /*d4b00*/  STL [R1+0x7734], R236 ;  /* 0x007734ec01007387 */ /* 0x0003e40000100800 */
[----:B------:R1:W-:Y:S01]  /*d4b10*/  STL [R1+0x7730], R237 ;  /* 0x007730ed01007387 */ /* 0x0003e20000100800 */
[----:B------:R1:W-:Y:S01]  /*d4b20*/  STL [R1+0x772c], R238 ;  /* 0x00772cee01007387 */ /* 0x0003e20000100800 */
[----:B------:R1:W-:Y:S01]  /*d4b30*/  STL [R1+0x7728], R239 ;  /* 0x007728ef01007387 */ /* 0x0003e20000100800 */
[C---:B------:R-:W-:Y:S02]  /*d4b40*/  HMMA.1688.F32.TF32 R136, R4.reuse, R248, R136 ;  /* 0x000000f80488723c */ /* 0x040fe40000081088 */
[----:B------:R-:W-:Y:S04]  /*d4b50*/  LDS R8, [R2+0x1c000] ;  /* 0x01c0000002087984 */ /* 0x000fe80000000800 */
[----:B------:R-:W-:Y:S04]  /*d4b60*/  LDS R10, [R2+0x1e000] ;  /* 0x01e00000020a7984 */ /* 0x000fe80000000800 */
[----:B------:R-:W-:Y:S04]  /*d4b70*/  LDS R9, [R0+0x1c000] ;  /* 0x01c0000000097984 */ /* 0x000fe80000000800 */
[----:B-1----:R-:W3:Y:S04]  /*d4b80*/  LDL R236, [R1+0x20] ;  /* 0x0000200001ec7983 */ /* 0x002ee80000100800 */
[----:B------:R-:W3:Y:S04]  /*d4b90*/  LDL R237, [R1+0x24] ;  /* 0x0000240001ed7983 */ /* 0x000ee80000100800 */
[----:B------:R-:W3:Y:S04]  /*d4ba0*/  LDL R238, [R1+0x28] ;  /* 0x0000280001ee7983 */ /* 0x000ee80000100800 */
[----:B------:R-:W3:Y:S01]  /*d4bb0*/  LDL R239, [R1+0x2c] ;  /* 0x00002c0001ef7983 */ /* 0x000ee20000100800 */
[----:B------:R1:W-:Y:S02]  /*d4bc0*/  STL [R1+0x7528], R245 ;  /* 0x007528f501007387 */ /* 0x0003e40000100800 */
[----:B------:R-:W3:Y:S01]  /*d4bd0*/  LDL.64 R246, [R1+0x58] ;  /* 0x0000580001f67983 */ /* 0x000ee20000100a00 */
[----:B------:R-:W2:Y:S04]  /*d4be0*/  LDS R11, [R0+0x1e000] ;  /* 0x01e00000000b7984 */ /* 0x000ea80000000800 */
[----:B-1----:R-:W4:Y:S01]  /*d4bf0*/  LDL.64 R244, [R1+0x50] ;  /* 0x0000500001f47983 */ /* 0x002f220000100a00 */
[----:B------:R1:W-:Y:S02]  /*d4c00*/  STL [R1+0x8dc8], R248 ;  /* 0x008dc8f801007387 */ /* 0x0003e40000100800 */
[----:B------:R1:W-:Y:S02]  /*d4c10*/  STL [R1+0x8dc4], R249 ;  /* 0x008dc4f901007387 */ /* 0x0003e40000100800 */
[----:B------:R-:W4:Y:S01]  /*d4c20*/  LDL.LU.64 R154, [R1+0x90d0] ;  /* 0x0090d000019a7983 */ /* 0x000f220000300a00 */
[C---:B--2---:R-:W-:Y:S08]  /*d4c30*/  HMMA.1688.F32.TF32 R128, R4.reuse, R12, R128 ;  /* 0x0000000c0480723c */ /* 0x044ff00000081080 */
[----:B------:R-:W-:Y:S01]  /*d4c40*/  HMMA.1688.F32.TF32 R132, R4, R152, R132 ;  /* 0x000000980484723c */ /* 0x000fe20000081084 */
[----:B------:R-:W2:Y:S01]  /*d4c50*/  LDL.LU.64 R152, [R1+0x90c8] ;  /* 0x0090c80001987983 */ /* 0x000ea20000300a00 */
[----:B-1----:R-:W-:Y:S01]  /*d4c60*/  MOV R248, R12 ;  /* 0x0000000c00f87202 */ /* 0x002fe20000000f00 */
[----:B------:R-:W-:-:S02]  /*d4c70*/  IMAD.MOV.U32 R249, RZ, RZ, R13 ;  /* 0x000000fffff97224 */ /* 0x000fc400078e000d */
[----:B------:R-:W2:Y:S01]  /*d4c80*/  LDL.LU.64 R14, [R1+0x90c0] ;  /* 0x0090c000010e7983 */ /* 0x000ea20000300a00 */
[----:B------:R-:W2:Y:S09]  /*d4c90*/  LDL.LU.64 R12, [R1+0x90b8] ;  /* 0x0090b800010c7983 */ /* 0x000eb20000300a00 */
[----:B------:R1:W-:Y:S01]  /*d4ca0*/  STL.64 [R1+0x90a0], R130 ;  /* 0x0090a08201007387 */ /* 0x0003e20000100a00 */
[----:B------:R1:W-:Y:S03]  /*d4cb0*/  STL.64 [R1+0x9098], R128 ;  /* 0x0090988001007387 */ /* 0x0003e60000100a00 */
[----:B-1----:R-:W2:Y:S04]  /*d4cc0*/  LDL R130, [R1+0x8] ;  /* 0x0000080001827983 */ /* 0x002ea80000100800 */
[----:B------:R-:W2:Y:S04]  /*d4cd0*/  LDL R131, [R1+0xc] ;  /* 0x00000c0001837983 */ /* 0x000ea80000100800 */
[----:B------:R-:W2:Y:S04]  /*d4ce0*/  LDL R128, [R1+0x30] ;  /* 0x0000300001807983 */ /* 0x000ea80000100800 */
[----:B------:R-:W2:Y:S01]  /*d4cf0*/  LDL R129, [R1+0x34] ;  /* 0x0000340001817983 */ /* 0x000ea20000100800 */
[C---:B------:R-:W-:Y:S01]  /*d4d00*/  HMMA.1688.F32.TF32 R116, R4.reuse, R144, R116 ;  /* 0x000000900474723c */ /* 0x040fe20000081074 */
[----:B------:R-:W2:Y:S02]  /*d4d10*/  LDL.LU.64 R146, [R1+0x90b0] ;  /* 0x0090b00001927983 */ /* 0x000ea40000300a00 */
[----:B------:R-:W2:Y:S05]  /*d4d20*/  LDL.LU.64 R144, [R1+0x90a8] ;  /* 0x0090a80001907983 */ /* 0x000eaa0000300a00 */
[----:B------:R-:W-:Y:S01]  /*d4d30*/  HMMA.1688.F32.TF32 R96, R4, R240, R96 ;  /* 0x000000f00460723c */ /* 0x000fe20000081060 */
[----:B------:R3:W-:Y:S01]  /*d4d40*/  STL [R1+0x8d94], R240 ;  /* 0x008d94f001007387 */ /* 0x0007e20000100800 */
[----:B------:R1:W-:Y:S05]  /*d4d50*/  STL [R1+0x8d90], R241 ;  /* 0x008d90f101007387 */ /* 0x0003ea0000100800 */
[----:B---3--:R-:W-:Y:S01]  /*d4d60*/  IMAD.MOV.U32 R240, RZ, RZ, R220 ;  /* 0x000000fffff07224 */ /* 0x008fe200078e00dc */
[----:B-1----:R-:W-:-:S04]  /*d4d70*/  MOV R241, R221 ;  /* 0x000000dd00f17202 */ /* 0x002fc80000000f00 */
[----:B------:R-:W-:Y:S01]  /*d4d80*/  STL [R1+0x8da0], R240 ;  /* 0x008da0f001007387 */ /* 0x000fe20000100800 */
[----:B------:R1:W-:Y:S02]  /*d4d90*/  STL [R1+0x8d9c], R241 ;  /* 0x008d9cf101007387 */ /* 0x0003e40000100800 */
[----:B------:R3:W-:Y:S02]  /*d4da0*/  STL [R1+0x8d98], R232 ;  /* 0x008d98e801007387 */ /* 0x0007e40000100800 */
[----:B------:R-:W-:Y:S01]  /*d4db0*/  STL [R1+0x8d8c], R233 ;  /* 0x008d8ce901007387 */ /* 0x000fe20000100800 */
[----:B------:R1:W-:Y:S01]  /*d4dc0*/  STL [R1+0x8da4], R224 ;  /* 0x008da4e001007387 */ /* 0x0003e20000100800 */
[----:B------:R-:W-:Y:S02]  /*d4dd0*/  STL [R1+0x8d88], R225 ;  /* 0x008d88e101007387 */ /* 0x000fe40000100800 */
[----:B------:R-:W-:Y:S02]  /*d4de0*/  STL [R1+0x8dac], R216 ;  /* 0x008dacd801007387 */ /* 0x000fe40000100800 */
[----:B------:R-:W-:Y:S01]  /*d4df0*/  STL [R1+0x8da8], R217 ;  /* 0x008da8d901007387 */ /* 0x000fe20000100800 */
[----:B------:R-:W-:Y:S01]  /*d4e00*/  STL [R1+0x8db4], R208 ;  /* 0x008db4d001007387 */ /* 0x000fe20000100800 */
[----:B------:R-:W-:Y:S02]  /*d4e10*/  STL [R1+0x8db0], R209 ;  /* 0x008db0d101007387 */ /* 0x000fe40000100800 */
[----:B------:R-:W-:Y:S02]  /*d4e20*/  STL [R1+0x8dbc], R200 ;  /* 0x008dbcc801007387 */ /* 0x000fe40000100800 */
[----:B------:R-:W-:Y:S01]  /*d4e30*/  STL [R1+0x8db8], R201 ;  /* 0x008db8c901007387 */ /* 0x000fe20000100800 */
[C---:B------:R-:W-:Y:S08]  /*d4e40*/  HMMA.1688.F32.TF32 R124, R4.reuse, R236, R124 ;  /* 0x000000ec047c723c */ /* 0x040ff0000008107c */
        /* <DEDUP_REMOVED lines=19> */
[----:B------:R-:W-:Y:S07]  /*d4f80*/  STL [R1+0x8dc0], R193 ;  /* 0x008dc0c101007387 */ /* 0x000fee0000100800 */
[C---:B------:R-:W-:Y:S08]  /*d4f90*/  HMMA.1688.F32.TF32 R32, R4.reuse, R184, R32 ;  /* 0x000000b80420723c */ /* 0x040ff00000081020 */
[C---:B------:R-:W-:Y:S08]  /*d4fa0*/  HMMA.1688.F32.TF32 R28, R4.reuse, R176, R28 ;  /* 0x000000b0041c723c */ /* 0x040ff0000008101c */
[C---:B------:R-:W-:Y:S08]  /*d4fb0*/  HMMA.1688.F32.TF32 R24, R4.reuse, R168, R24 ;  /* 0x000000a80418723c */ /* 0x040ff00000081018 */
[----:B------:R-:W-:Y:S08]  /*d4fc0*/  HMMA.1688.F32.TF32 R20, R4, R160, R20 ;  /* 0x000000a00414723c */ /* 0x000ff00000081014 */
[----:B------:R-:W-:Y:S08]  /*d4fd0*/  HMMA.1688.F32.TF32 R136, R8, R250, R136 ;  /* 0x000000fa0888723c */ /* 0x000ff00000081088 */
[----:B--2---:R-:W-:Y:S08]  /*d4fe0*/  HMMA.1688.F32.TF32 R16, R4, R152, R16 ;  /* 0x000000980410723c */ /* 0x004ff00000081010 */
[----:B------:R-:W-:Y:S08]  /*d4ff0*/  HMMA.1688.F32.TF32 R132, R8, R130, R132 ;  /* 0x000000820884723c */ /* 0x000ff00000081084 */
[C---:B------:R-:W-:Y:S08]  /*d5000*/  HMMA.1688.F32.TF32 R120, R4.reuse, R128, R120 ;  /* 0x000000800478723c */ /* 0x040ff00000081078 */
[----:B------:R-:W-:Y:S01]  /*d5010*/  HMMA.1688.F32.TF32 R12, R4, R144, R12 ;  /* 0x00000090040c723c */ /* 0x000fe2000008100c */
[----:B------:R-:W2:Y:S04]  /*d5020*/  LDL R6, [R1+0x48] ;  /* 0x0000480001067983 */ /* 0x000ea80000100800 */
[----:B------:R-:W2:Y:S01]  /*d5030*/  LDL R7, [R1+0x4c] ;  /* 0x00004c0001077983 */ /* 0x000ea20000100800 */
[----:B------:R4:W-:Y:S02]  /*d5040*/  STL.64 [R1+0x8dd8], R250 ;  /* 0x008dd8fa01007387 */ /* 0x0009e40000100a00 */
[----:B------:R-:W-:Y:S01]  /*d5050*/  STL.64 [R1+0x8dd0], R248 ;  /* 0x008dd0f801007387 */ /* 0x000fe20000100a00 */
[C---:B------:R-:W-:Y:S08]  /*d5060*/  HMMA.1688.F32.TF32 R124, R8.reuse, R238, R124 ;  /* 0x000000ee087c723c */ /* 0x040ff0000008107c */
[----:B------:R-:W-:Y:S01]  /*d5070*/  HMMA.1688.F32.TF32 R100, R8, R158, R100 ;  /* 0x0000009e0864723c */ /* 0x000fe20000081064 */
[----:B-1----:R-:W-:-:S02]  /*d5080*/  MOV R241, R174 ;  /* 0x000000ae00f17202 */ /* 0x002fc40000000f00 */
[----:B------:R-:W-:Y:S01]  /*d5090*/  MOV R240, R183 ;  /* 0x000000b700f07202 */ /* 0x000fe20000000f00 */
[----:B------:R-:W-:-:S04]  /*d50a0*/  IMAD.MOV.U32 R245, RZ, RZ, R207 ;  /* 0x000000fffff57224 */ /* 0x000fc800078e00cf */
[C---:B------:R-:W-:Y:S08]  /*d50b0*/  HMMA.1688.F32.TF32 R92, R8.reuse, R166, R92 ;  /* 0x000000a6085c723c */ /* 0x040ff0000008105c */
[----:B------:R-:W-:Y:S01]  /*d50c0*/  HMMA.1688.F32.TF32 R88, R8, R174, R88 ;  /* 0x000000ae0858723c */ /* 0x000fe20000081058 */
[----:B---3--:R-:W-:-:S07]  /*d50d0*/  IMAD.MOV.U32 R232, RZ, RZ, R175 ;  /* 0x000000ffffe87224 */ /* 0x008fce00078e00af */
[C---:B------:R-:W-:Y:S01]  /*d50e0*/  HMMA.1688.F32.TF32 R84, R8.reuse, R182, R84 ;  /* 0x000000b60854723c */ /* 0x040fe20000081054 */
[----:B------:R-:W-:Y:S01]  /*d50f0*/  IMAD.MOV.U32 R224, RZ, RZ, R182 ;  /* 0x000000ffffe07224 */ /* 0x000fe200078e00b6 */
[----:B----4-:R-:W3:Y:S01]  /*d5100*/  LDL.64 R250, [R1+0x38] ;  /* 0x0000380001fa7983 */ /* 0x010ee20000100a00 */
[----:B------:R-:W4:Y:S02]  /*d5110*/  LDL.LU.64 R130, [R1+0x90a0] ;  /* 0x0090a00001827983 */ /* 0x000f240000300a00 */
[----:B------:R-:W4:Y:S03]  /*d5120*/  LDL.LU.64 R128, [R1+0x9098] ;  /* 0x0090980001807983 */ /* 0x000f260000300a00 */
[C---:B------:R-:W-:Y:S08]  /*d5130*/  HMMA.1688.F32.TF32 R80, R8.reuse, R190, R80 ;  /* 0x000000be0850723c */ /* 0x040ff00000081050 */
[----:B------:R-:W-:Y:S01]  /*d5140*/  HMMA.1688.F32.TF32 R76, R8, R198, R76 ;  /* 0x000000c6084c723c */ /* 0x000fe2000008104c */
[----:B------:R-:W-:Y:S01]  /*d5150*/  IMAD.MOV.U32 R208, RZ, RZ, R198 ;  /* 0x000000ffffd07224 */ /* 0x000fe200078e00c6 */
[----:B------:R1:W-:Y:S01]  /*d5160*/  STL.64 [R1+0x9090], R134 ;  /* 0x0090908601007387 */ /* 0x0003e20000100a00 */
[----:B------:R-:W-:Y:S02]  /*d5170*/  STL.64 [R1+0x9088], R132 ;  /* 0x0090888401007387 */ /* 0x000fe40000100a00 */
[----:B------:R-:W-:-:S03]  /*d5180*/  IMAD.MOV.U32 R209, RZ, RZ, R199 ;  /* 0x000000ffffd17224 */ /* 0x000fc600078e00c7 */
[----:B------:R-:W-:Y:S01]  /*d5190*/  HMMA.1688.F32.TF32 R72, R8, R206, R72 ;  /* 0x000000ce0848723c */ /* 0x000fe20000081048 */
[----:B------:R-:W-:-:S07]  /*d51a0*/  MOV R201, R206 ;  /* 0x000000ce00c97202 */ /* 0x000fce0000000f00 */
[C---:B------:R-:W-:Y:S08]  /*d51b0*/  HMMA.1688.F32.TF32 R68, R8.reuse, R214, R68 ;  /* 0x000000d60844723c */ /* 0x040ff00000081044 */
[C---:B------:R-:W-:Y:S08]  /*d51c0*/  HMMA.1688.F32.TF32 R64, R8.reuse, R222, R64 ;  /* 0x000000de0840723c */ /* 0x040ff00000081040 */
[----:B------:R-:W-:Y:S01]  /*d51d0*/  HMMA.1688.F32.TF32 R60, R8, R230, R60 ;  /* 0x000000e6083c723c */ /* 0x000fe2000008103c */
[----:B------:R-:W-:-:S02]  /*d51e0*/  IMAD.MOV.U32 R193, RZ, RZ, R230 ;  /* 0x000000ffffc17224 */ /* 0x000fc400078e00e6 */
[----:B------:R-:W-:-:S05]  /*d51f0*/  IMAD.MOV.U32 R200, RZ, RZ, R231 ;  /* 0x000000ffffc87224 */ /* 0x000fca00078e00e7 */
[C---:B------:R-:W-:Y:S08]  /*d5200*/  HMMA.1688.F32.TF32 R112, R8.reuse, R246, R112 ;  /* 0x000000f60870723c */ /* 0x040ff00000081070 */
[----:B------:R-:W-:Y:S01]  /*d5210*/  HMMA.1688.F32.TF32 R108, R8, R142, R108 ;  /* 0x0000008e086c723c */ /* 0x000fe2000008106c */
[----:B-1----:R-:W4:Y:S01]  /*d5220*/  LDL.64 R134, [R1+0x18] ;  /* 0x0000180001867983 */ /* 0x002f220000100a00 */
[----:B------:R-:W-:Y:S01]  /*d5230*/  IMAD.MOV.U32 R239, RZ, RZ, R222 ;  /* 0x000000ffffef7224 */ /* 0x000fe200078e00de */
[----:B------:R-:W-:Y:S01]  /*d5240*/  MOV R238, R223 ;  /* 0x000000df00ee7202 */ /* 0x000fe20000000f00 */
[----:B------:R-:W-:-:S02]  /*d5250*/  IMAD.MOV.U32 R216, RZ, RZ, R142 ;  /* 0x000000ffffd87224 */ /* 0x000fc400078e008e */
[----:B------:R-:W-:Y:S02]  /*d5260*/  IMAD.MOV.U32 R217, RZ, RZ, R143 ;  /* 0x000000ffffd97224 */ /* 0x000fe400078e008f */
[C---:B------:R-:W-:Y:S01]  /*d5270*/  HMMA.1688.F32.TF32 R104, R8.reuse, R150, R104 ;  /* 0x000000960868723c */ /* 0x040fe20000081068 */
[----:B------:R-:W-:Y:S04]  /*d5280*/  LDS R4, [R2+0x20000] ;  /* 0x0200000002047984 */ /* 0x000fe80000000800 */
[----:B------:R-:W-:Y:S03]  /*d5290*/  LDS R5, [R0+0x20000] ;  /* 0x0200000000057984 */ /* 0x000fe60000000800 */
[C---:B----4-:R-:W-:Y:S01]  /*d52a0*/  HMMA.1688.F32.TF32 R128, R8.reuse, R134, R128 ;  /* 0x000000860880723c */ /* 0x050fe20000081080 */
[----:B---3--:R-:W-:Y:S01]  /*d52b0*/  IMAD.MOV.U32 R236, RZ, RZ, R251 ;  /* 0x000000ffffec7224 */ /* 0x008fe200078e00fb */
[----:B------:R-:W-:Y:S11]  /*d52c0*/  MOV R237, R250 ;  /* 0x000000fa00ed7202 */ /* 0x000ff60000000f00 */
[----:B------:R-:W-:Y:S10]  /*d52d0*/  @!UPT UIADD3 URZ, URZ, URZ, URZ ;  /* 0x0000003f3f3ff290 */ /* 0x000ff4000fffe03f */
[----:B------:R-:W-:Y:S01]  /*d52e0*/  STL.64 [R1+0x9080], R130 ;  /* 0x0090808201007387 */ /* 0x000fe20000100a00 */
[----:B------:R-:W-:Y:S02]  /*d52f0*/  STL.64 [R1+0x9078], R128 ;  /* 0x0090788001007387 */ /* 0x000fe40000100a00 */
[----:B------:R-:W-:Y:S02]  /*d5300*/  STL.64 [R1+0x9070], R126 ;  /* 0x0090707e01007387 */ /* 0x000fe40000100a00 */
[----:B------:R-:W-:Y:S01]  /*d5310*/  STL.64 [R1+0x9068], R124 ;  /* 0x0090687c01007387 */ /* 0x000fe20000100a00 */
[----:B------:R1:W-:Y:S01]  /*d5320*/  STL [R1+0x8d84], R236 ;  /* 0x008d84ec01007387 */ /* 0x0003e20000100800 */
[----:B------:R3:W-:Y:S02]  /*d5330*/  STL [R1+0x8d80], R237 ;  /* 0x008d80ed01007387 */ /* 0x0007e40000100800 */
[----:B------:R-:W-:Y:S02]  /*d5340*/  STL.64 [R1+0x9060], R102 ;  /* 0x0090606601007387 */ /* 0x000fe40000100a00 */
[----:B------:R-:W-:Y:S01]  /*d5350*/  STL.64 [R1+0x9058], R100 ;  /* 0x0090586401007387 */ /* 0x000fe20000100a00 */
[----:B------:R-:W-:Y:S01]  /*d5360*/  STL.64 [R1+0x8de8], R242 ;  /* 0x008de8f201007387 */ /* 0x000fe20000100a00 */
[----:B------:R-:W-:Y:S02]  /*d5370*/  STL.64 [R1+0x8de0], R240 ;  /* 0x008de0f001007387 */ /* 0x000fe40000100a00 */
[----:B------:R-:W-:Y:S02]  /*d5380*/  STL [R1+0x8eb0], R245 ;  /* 0x008eb0f501007387 */ /* 0x000fe40000100800 */
[----:B-1----:R-:W-:Y:S01]  /*d5390*/  IMAD.MOV.U32 R236, RZ, RZ, R246 ;  /* 0x000000ffffec7224 */ /* 0x002fe200078e00f6 */
[----:B---3--:R-:W-:Y:S01]  /*d53a0*/  MOV R237, R247 ;  /* 0x000000f700ed7202 */ /* 0x008fe20000000f00 */
[----:B------:R1:W-:Y:S04]  /*d53b0*/  STL.64 [R1+0x8df8], R238 ;  /* 0x008df8ee01007387 */ /* 0x0003e80000100a00 */
[----:B------:R3:W-:Y:S01]  /*d53c0*/  STL.64 [R1+0x8df0], R236 ;  /* 0x008df0ec01007387 */ /* 0x0007e20000100a00 */
[----:B------:R-:W4:Y:S02]  /*d53d0*/  LDL R132, [R1+0x1f0] ;  /* 0x0001f00001847983 */ /* 0x000f240000100800 */
[----:B------:R-:W4:Y:S02]  /*d53e0*/  LDL R133, [R1+0x1f4] ;  /* 0x0001f40001857983 */ /* 0x000f240000100800 */
[----:B------:R-:W4:Y:S01]  /*d53f0*/  LDL.64 R128, [R1+0x200] ;  /* 0x0002000001807983 */ /* 0x000f220000100a00 */
[----:B------:R-:W4:Y:S04]  /*d5400*/  LDL.64 R228, [R1+0x2d0] ;  /* 0x0002d00001e47983 */ /* 0x000f280000100a00 */
[----:B------:R-:W4:Y:S04]  /*d5410*/  LDL.64 R230, [R1+0x2d8] ;  /* 0x0002d80001e67983 */ /* 0x000f280000100a00 */
[----:B-1----:R-:W4:Y:S04]  /*d5420*/  LDL.64 R238, [R1+0x378] ;  /* 0x0003780001ee7983 */ /* 0x002f280000100a00 */
        /* <DEDUP_REMOVED lines=17> */
[C---:B--2---:R-:W-:Y:S08]  /*d5540*/  HMMA.1688.F32.TF32 R116, R8.reuse, R6, R116 ;  /* 0x000000060874723c */ /* 0x044ff00000081074 */
[C---:B------:R-:W-:Y:S01]  /*d5550*/  HMMA.1688.F32.TF32 R120, R8.reuse, R250, R120 ;  /* 0x000000fa0878723c */ /* 0x040fe20000081078 */
[----:B------:R-:W-:Y:S01]  /*d5560*/  LDS R6, [R2+0x22000] ;  /* 0x0220000002067984 */ /* 0x000fe20000000800 */
[----:B------:R-:W1:Y:S06]  /*d5570*/  LDS R7, [R0+0x22000] ;  /* 0x0220000000077984 */ /* 0x000e6c0000000800 */
        /* <DEDUP_REMOVED lines=8> */
[----:B------:R-:W-:Y:S01]  /*d5600*/  HMMA.1688.F32.TF32 R28, R8, R178, R28 ;  /* 0x000000b2081c723c */ /* 0x000fe2000008101c */
[----:B------:R-:W-:Y:S01]  /*d5610*/  IMAD.MOV.U32 R233, RZ, RZ, R134 ;  /* 0x000000ffffe97224 */ /* 0x000fe200078e0086 */
[----:B----4-:R-:W-:Y:S04]  /*d5620*/  STL.64 [R1+0x9050], R238 ;  /* 0x009050ee01007387 */ /* 0x010fe80000100a00 */
[----:B---3--:R-:W-:Y:S01]  /*d5630*/  STL.64 [R1+0x9048], R236 ;  /* 0x009048ec01007387 */ /* 0x008fe20000100a00 */
[----:B------:R-:W2:Y:S02]  /*d5640*/  LDL.64 R244, [R1+0x380] ;  /* 0x0003800001f47983 */ /* 0x000ea40000100a00 */
[----:B------:R-:W3:Y:S02]  /*d5650*/  LDL.64 R246, [R1+0x388] ;  /* 0x0003880001f67983 */ /* 0x000ee40000100a00 */
[----:B------:R-:W4:Y:S01]  /*d5660*/  LDL.64 R240, [R1+0x390] ;  /* 0x0003900001f07983 */ /* 0x000f220000100a00 */
[----:B------:R-:W2:Y:S04]  /*d5670*/  LDL.64 R242, [R1+0x398] ;  /* 0x0003980001f27983 */ /* 0x000ea80000100a00 */
[----:B------:R-:W2:Y:S04]  /*d5680*/  LDL.64 R248, [R1+0x3a0] ;  /* 0x0003a00001f87983 */ /* 0x000ea80000100a00 */
[----:B------:R-:W2:Y:S04]  /*d5690*/  LDL.64 R250, [R1+0x3a8] ;  /* 0x0003a80001fa7983 */ /* 0x000ea80000100a00 */
[----:B------:R-:W2:Y:S04]  /*d56a0*/  LDL.64 R148, [R1+0x3b0] ;  /* 0x0003b00001947983 */ /* 0x000ea80000100a00 */
[----:B------:R-:W2:Y:S04]  /*d56b0*/  LDL.64 R150, [R1+0x3b8] ;  /* 0x0003b80001967983 */ /* 0x000ea80000100a00 */
[----:B------:R-:W2:Y:S04]  /*d56c0*/  LDL.64 R156, [R1+0x3c0] ;  /* 0x0003c000019c7983 */ /* 0x000ea80000100a00 */
[----:B------:R-:W2:Y:S04]  /*d56d0*/  LDL.64 R158, [R1+0x3c8] ;  /* 0x0003c800019e7983 */ /* 0x000ea80000100a00 */
[----:B------:R-:W2:Y:S04]  /*d56e0*/  LDL.64 R140, [R1+0x3d0] ;  /* 0x0003d000018c7983 */ /* 0x000ea80000100a00 */
[----:B------:R-:W2:Y:S01]  /*d56f0*/  LDL.64 R142, [R1+0x3d8] ;  /* 0x0003d800018e7983 */ /* 0x000ea20000100a00 */
[----:B------:R-:W-:Y:S02]  /*d5700*/  STL [R1+0x8cec], R234 ;  /* 0x008cecea01007387 */ /* 0x000fe40000100800 */
[----:B------:R-:W-:Y:S02]  /*d5710*/  STL [R1+0x8ce8], R235 ;  /* 0x008ce8eb01007387 */ /* 0x000fe40000100800 */
[----:B------:R-:W-:Y:S01]  /*d5720*/  STL [R1+0x8ce0], R226 ;  /* 0x008ce0e201007387 */ /* 0x000fe20000100800 */
[----:B------:R1:W-:Y:S01]  /*d5730*/  STL [R1+0x8cdc], R227 ;  /* 0x008cdce301007387 */ /* 0x0003e20000100800 */
[----:B------:R1:W-:Y:S03]  /*d5740*/  STL.64 [R1+0x8fb0], R224 ;  /* 0x008fb0e001007387 */ /* 0x0003e60000100a00 */
[----:B-1----:R-:W2:Y:S04]  /*d5750*/  LDL.64 R226, [R1+0x2c8] ;  /* 0x0002c80001e27983 */ /* 0x002ea80000100a00 */
[----:B------:R-:W2:Y:S01]  /*d5760*/  LDL.64 R224, [R1+0x2c0] ;  /* 0x0002c00001e07983 */ /* 0x000ea20000100a00 */
[----:B------:R-:W-:Y:S02]  /*d5770*/  STL [R1+0x8cd8], R218 ;  /* 0x008cd8da01007387 */ /* 0x000fe40000100800 */
[----:B------:R1:W-:Y:S02]  /*d5780*/  STL [R1+0x8cd4], R219 ;  /* 0x008cd4db01007387 */ /* 0x0003e40000100800 */
[----:B------:R1:W-:Y:S02]  /*d5790*/  STL.64 [R1+0x8fb8], R216 ;  /* 0x008fb8d801007387 */ /* 0x0003e40000100a00 */
        /* <DEDUP_REMOVED lines=22> */
[----:B------:R1:W-:Y:S02]  /*d5900*/  STL [R1+0x8cb0], R178 ;  /* 0x008cb0b201007387 */ /* 0x0003e40000100800 */
[----:B------:R1:W-:Y:S02]  /*d5910*/  STL [R1+0x8cac], R179 ;  /* 0x008cacb301007387 */ /* 0x0003e40000100800 */
[----:B------:R1:W-:Y:S01]  /*d5920*/  STL.64 [R1+0x8fe0], R176 ;  /* 0x008fe0b001007387 */ /* 0x0003e20000100a00 */
[----:B------:R-:W2:Y:S04]  /*d5930*/  LDL R124, [R1+0x210] ;  /* 0x00021000017c7983 */ /* 0x000ea80000100800 */
[----:B------:R-:W2:Y:S04]  /*d5940*/  LDL R125, [R1+0x214] ;  /* 0x00021400017d7983 */ /* 0x000ea80000100800 */
[----:B------:R-:W2:Y:S04]  /*d5950*/  LDL R236, [R1+0x250] ;  /* 0x0002500001ec7983 */ /* 0x000ea80000100800 */
[----:B------:R-:W2:Y:S04]  /*d5960*/  LDL R237, [R1+0x254] ;  /* 0x0002540001ed7983 */ /* 0x000ea80000100800 */
[----:B------:R-:W2:Y:S04]  /*d5970*/  LDL.64 R100, [R1+0x270] ;  /* 0x0002700001647983 */ /* 0x000ea80000100a00 */
[----:B-1----:R-:W2:Y:S04]  /*d5980*/  LDL R178, [R1+0x268] ;  /* 0x0002680001b27983 */ /* 0x002ea80000100800 */
[----:B------:R-:W2:Y:S04]  /*d5990*/  LDL R179, [R1+0x26c] ;  /* 0x00026c0001b37983 */ /* 0x000ea80000100800 */
[----:B------:R-:W2:Y:S04]  /*d59a0*/  LDL R176, [R1+0x260] ;  /* 0x0002600001b07983 */ /* 0x000ea80000100800 */
[----:B------:R-:W2:Y:S01]  /*d59b0*/  LDL R177, [R1+0x264] ;  /* 0x0002640001b17983 */ /* 0x000ea20000100800 */
[----:B------:R-:W-:Y:S02]  /*d59c0*/  STL [R1+0x8c90], R170 ;  /* 0x008c90aa01007387 */ /* 0x000fe40000100800 */
[----:B------:R-:W-:Y:S02]  /*d59d0*/  STL [R1+0x8c8c], R171 ;  /* 0x008c8cab01007387 */ /* 0x000fe40000100800 */
[----:B------:R1:W-:Y:S01]  /*d59e0*/  STL [R1+0x8c84], R162 ;  /* 0x008c84a201007387 */ /* 0x0003e20000100800 */
[----:B------:R1:W-:Y:S01]  /*d59f0*/  STL [R1+0x8c80], R163 ;  /* 0x008c80a301007387 */ /* 0x0003e20000100800 */
[----:B------:R-:W-:Y:S02]  /*d5a00*/  STL [R1+0x8c74], R154 ;  /* 0x008c749a01007387 */ /* 0x000fe40000100800 */
[----:B------:R-:W-:Y:S02]  /*d5a10*/  STL [R1+0x8c70], R155 ;  /* 0x008c709b01007387 */ /* 0x000fe40000100800 */
[----:B------:R-:W-:Y:S01]  /*d5a20*/  STL [R1+0x8c6c], R146 ;  /* 0x008c6c9201007387 */ /* 0x000fe20000100800 */
[----:B------:R-:W-:Y:S01]  /*d5a30*/  STL [R1+0x8c68], R147 ;  /* 0x008c689301007387 */ /* 0x000fe20000100800 */
[----:B------:R-:W-:Y:S01]  /*d5a40*/  HMMA.1688.F32.TF32 R136, R4, R132, R136 ;  /* 0x000000840488723c */ /* 0x000fe20000081088 */
[----:B------:R-:W2:Y:S02]  /*d5a50*/  LDL.LU.64 R134, [R1+0x9090] ;  /* 0x0090900001867983 */ /* 0x000ea40000300a00 */
[----:B------:R-:W2:Y:S05]  /*d5a60*/  LDL.LU.64 R132, [R1+0x9088] ;  /* 0x0090880001847983 */ /* 0x000eaa0000300a00 */
[----:B------:R-:W-:Y:S01]  /*d5a70*/  HMMA.1688.F32.TF32 R20, R8, R162, R20 ;  /* 0x000000a20814723c */ /* 0x000fe20000081014 */
[----:B------:R-:W3:Y:S06]  /*d5a80*/  LDL.LU.64 R130, [R1+0x9080] ;  /* 0x0090800001827983 */ /* 0x000eec0000300a00 */
[----:B-1----:R-:W-:Y:S01]  /*d5a90*/  MOV R162, R128 ;  /* 0x0000008000a27202 */ /* 0x002fe20000000f00 */
[----:B------:R-:W-:Y:S01]  /*d5aa0*/  IMAD.MOV.U32 R163, RZ, RZ, R129 ;  /* 0x000000ffffa37224 */ /* 0x000fe200078e0081 */
[C---:B--2---:R-:W-:Y:S01]  /*d5ab0*/  HMMA.1688.F32.TF32 R132, R4.reuse, R128, R132 ;  /* 0x000000800484723c */ /* 0x044fe20000081084 */
[----:B------:R-:W3:Y:S11]  /*d5ac0*/  LDL.LU.64 R128, [R1+0x9078] ;  /* 0x0090780001807983 */ /* 0x000ef60000300a00 */
[----:B------:R-:W-:Y:S11]  /*d5ad0*/  @!UPT UIADD3 URZ, URZ, URZ, URZ ;  /* 0x0000003f3f3ff290 */ /* 0x000ff6000fffe03f */
[----:B------:R-:W-:Y:S01]  /*d5ae0*/  STL.64 [R1+0x9040], R134 ;  /* 0x0090408601007387 */ /* 0x000fe20000100a00 */
[----:B------:R1:W-:Y:S03]  /*d5af0*/  STL.64 [R1+0x9038], R132 ;  /* 0x0090388401007387 */ /* 0x0003e60000100a00 */
[----:B-1----:R-:W2:Y:S01]  /*d5b00*/  LDL.64 R132, [R1+0x240] ;  /* 0x0002400001847983 */ /* 0x002ea20000100a00 */
[----:B------:R-:W-:Y:S02]  /*d5b10*/  STL [R1+0x8c98], R162 ;  /* 0x008c98a201007387 */ /* 0x000fe40000100800 */
[----:B------:R1:W-:Y:S02]  /*d5b20*/  STL [R1+0x8c94], R163 ;  /* 0x008c94a301007387 */ /* 0x0003e40000100800 */
[----:B------:R4:W-:Y:S01]  /*d5b30*/  STL.64 [R1+0x9010], R160 ;  /* 0x009010a001007387 */ /* 0x0009e20000100a00 */
[----:B-1----:R-:W2:Y:S04]  /*d5b40*/  LDL.64 R162, [R1+0x228] ;  /* 0x0002280001a27983 */ /* 0x002ea80000100a00 */
[----:B----4-:R-:W4:Y:S01]  /*d5b50*/  LDL.64 R160, [R1+0x220] ;  /* 0x0002200001a07983 */ /* 0x010f220000100a00 */
[----:B------:R-:W4:Y:S01]  /*d5b60*/  LDL.LU.64 R126, [R1+0x9070] ;  /* 0x00907000017e7983 */ /* 0x000f220000300a00 */
[C---:B---3--:R-:W-:Y:S02]  /*d5b70*/  HMMA.1688.F32.TF32 R128, R4.reuse, R124, R128 ;  /* 0x0000007c0480723c */ /* 0x048fe40000081080 */
[----:B------:R-:W3:Y:S06]  /*d5b80*/  LDL.LU.64 R124, [R1+0x9068] ;  /* 0x00906800017c7983 */ /* 0x000eec0000300a00 */
[----:B------:R-:W-:Y:S08]  /*d5b90*/  HMMA.1688.F32.TF32 R112, R4, R236, R112 ;  /* 0x000000ec0470723c */ /* 0x000ff00000081070 */
[C---:B------:R-:W-:Y:S08]  /*d5ba0*/  HMMA.1688.F32.TF32 R24, R8.reuse, R170, R24 ;  /* 0x000000aa0818723c */ /* 0x040ff00000081018 */
[----:B------:R-:W-:Y:S08]  /*d5bb0*/  HMMA.1688.F32.TF32 R12, R8, R146, R12 ;  /* 0x00000092080c723c */ /* 0x000ff0000008100c */
[C---:B--2---:R-:W-:Y:S01]  /*d5bc0*/  HMMA.1688.F32.TF32 R116, R4.reuse, R132, R116 ;  /* 0x000000840474723c */ /* 0x044fe20000081074 */
[----:B------:R-:W-:Y:S01]  /*d5bd0*/  STL.64 [R1+0x9030], R130 ;  /* 0x0090308201007387 */ /* 0x000fe20000100a00 */
[----:B------:R1:W-:Y:S02]  /*d5be0*/  STL.64 [R1+0x9028], R128 ;  /* 0x0090288001007387 */ /* 0x0003e40000100a00 */
[----:B------:R-:W-:Y:S01]  /*d5bf0*/  IMAD.MOV.U32 R147, RZ, RZ, R133 ;  /* 0x000000ffff937224 */ /* 0x000fe200078e0085 */
[----:B------:R-:W-:Y:S01]  /*d5c00*/  MOV R146, R132 ;  /* 0x0000008400927202 */ /* 0x000fe20000000f00 */
[----:B----4-:R-:W-:Y:S01]  /*d5c10*/  IMAD.MOV.U32 R170, RZ, RZ, R161 ;  /* 0x000000ffffaa7224 */ /* 0x010fe200078e00a1 */
[----:B-1----:R-:W2:Y:S04]  /*d5c20*/  LDL R128, [R1+0x230] ;  /* 0x0002300001807983 */ /* 0x002ea80000100800 */
[----:B------:R-:W2:Y:S01]  /*d5c30*/  LDL R129, [R1+0x234] ;  /* 0x0002340001817983 */ /* 0x000ea20000100800 */
[----:B---3--:R-:W-:Y:S11]  /*d5c40*/  HMMA.1688.F32.TF32 R124, R4, R160, R124 ;  /* 0x000000a0047c723c */ /* 0x008ff6000008107c */
[----:B------:R-:W-:Y:S11]  /*d5c50*/  @!UPT UIADD3 URZ, URZ, URZ, URZ ;  /* 0x0000003f3f3ff290 */ /* 0x000ff6000fffe03f */
[----:B------:R-:W-:Y:S01]  /*d5c60*/  @!UPT UIADD3 URZ, URZ, URZ, URZ ;  /* 0x0000003f3f3ff290 */ /* 0x000fe2000fffe03f */
[----:B------:R1:W-:Y:S01]  /*d5c70*/  STL.64 [R1+0x9020], R126 ;  /* 0x0090207e01007387 */ /* 0x0003e20000100a00 */
[----:B------:R-:W-:Y:S02]  /*d5c80*/  STL.64 [R1+0x9018], R124 ;  /* 0x0090187c01007387 */ /* 0x000fe40000100a00 */
[----:B------:R-:W-:Y:S02]  /*d5c90*/  STL [R1+0x8c9c], R170 ;  /* 0x008c9caa01007387 */ /* 0x000fe40000100800 */
[----:B------:R-:W-:Y:S01]  /*d5ca0*/  STL.64 [R1+0x9008], R118 ;  /* 0x0090087601007387 */ /* 0x000fe20000100a00 */
[----:B------:R-:W-:Y:S01]  /*d5cb0*/  STL.64 [R1+0x9000], R116 ;  /* 0x0090007401007387 */ /* 0x000fe20000100a00 */
[----:B------:R3:W-:Y:S02]  /*d5cc0*/  STL [R1+0x8c7c], R147 ;  /* 0x008c7c9301007387 */ /* 0x0007e40000100800 */
[----:B------:R-:W-:Y:S02]  /*d5cd0*/  STL [R1+0x8c78], R146 ;  /* 0x008c789201007387 */ /* 0x000fe40000100800 */
[----:B------:R4:W-:Y:S01]  /*d5ce0*/  STL.64 [R1+0x8ff8], R114 ;  /* 0x008ff87201007387 */ /* 0x0009e20000100a00 */
[----:B------:R-:W-:Y:S01]  /*d5cf0*/  STL.64 [R1+0x8ff0], R112 ;  /* 0x008ff07001007387 */ /* 0x000fe20000100a00 */
[----:B------:R4:W-:Y:S02]  /*d5d00*/  STL.64 [R1+0x8fe8], R178 ;  /* 0x008fe8b201007387 */ /* 0x0009e40000100a00 */
[----:B------:R-:W2:Y:S02]  /*d5d10*/  LDL R236, [R1+0x360] ;  /* 0x0003600001ec7983 */ /* 0x000ea40000100800 */
[----:B------:R-:W2:Y:S01]  /*d5d20*/  LDL R237, [R1+0x364] ;  /* 0x0003640001ed7983 */ /* 0x000ea20000100800 */
[C---:B------:R-:W-:Y:S08]  /*d5d30*/  HMMA.1688.F32.TF32 R16, R8.reuse, R154, R16 ;  /* 0x0000009a0810723c */ /* 0x040ff00000081010 */
[----:B------:R-:W-:Y:S01]  /*d5d40*/  HMMA.1688.F32.TF32 R56, R8, R234, R56 ;  /* 0x000000ea0838723c */ /* 0x000fe20000081038 */
[----:B-1----:R-:W2:Y:S01]  /*d5d50*/  LDL R126, [R1+0x218] ;  /* 0x00021800017e7983 */ /* 0x002ea20000100800 */
[----:B---3--:R-:W-:-:S03]  /*d5d60*/  MOV R147, R185 ;  /* 0x000000b900937202 */ /* 0x008fc60000000f00 */
[----:B------:R-:W3:Y:S04]  /*d5d70*/  LDL R127, [R1+0x21c] ;  /* 0x00021c00017f7983 */ /* 0x000ee80000100800 */
[----:B----4-:R-:W4:Y:S04]  /*d5d80*/  LDL R114, [R1+0x248] ;  /* 0x0002480001727983 */ /* 0x010f280000100800 */
[----:B------:R-:W4:Y:S01]  /*d5d90*/  LDL R115, [R1+0x24c] ;  /* 0x00024c0001737983 */ /* 0x000f220000100800 */
[----:B------:R-:W-:-:S03]  /*d5da0*/  IMAD.MOV.U32 R155, RZ, RZ, R100 ;  /* 0x000000ffff9b7224 */ /* 0x000fc600078e0064 */
[----:B------:R-:W3:Y:S04]  /*d5db0*/  LDL R178, [R1+0x258] ;  /* 0x0002580001b27983 */ /* 0x000ee80000100800 */
[----:B------:R-:W3:Y:S04]  /*d5dc0*/  LDL R179, [R1+0x25c] ;  /* 0x00025c0001b37983 */ /* 0x000ee80000100800 */
[----:B------:R-:W3:Y:S04]  /*d5dd0*/  LDL R130, [R1+0x208] ;  /* 0x0002080001827983 */ /* 0x000ee80000100800 */
[----:B------:R-:W3:Y:S04]  /*d5de0*/  LDL R131, [R1+0x20c] ;  /* 0x00020c0001837983 */ /* 0x000ee80000100800 */
[----:B------:R-:W3:Y:S04]  /*d5df0*/  LDL R134, [R1+0x1f8] ;  /* 0x0001f80001867983 */ /* 0x000ee80000100800 */
[----:B------:R-:W3:Y:S04]  /*d5e00*/  LDL R135, [R1+0x1fc] ;  /* 0x0001fc0001877983 */ /* 0x000ee80000100800 */
[----:B------:R-:W3:Y:S01]  /*d5e10*/  LDL.64 R118, [R1+0x238] ;  /* 0x0002380001767983 */ /* 0x000ee20000100a00 */
[----:B------:R-:W-:Y:S01]  /*d5e20*/  IMAD.MOV.U32 R234, RZ, RZ, R197 ;  /* 0x000000ffffea7224 */ /* 0x000fe200078e00c5 */
[C---:B------:R-:W-:Y:S01]  /*d5e30*/  HMMA.1688.F32.TF32 R104, R4.reuse, R100, R104 ;  /* 0x000000640468723c */ /* 0x040fe20000081068 */
[----:B------:R-:W3:Y:S01]  /*d5e40*/  LDL.LU.64 R102, [R1+0x9060] ;  /* 0x0090600001667983 */ /* 0x000ee20000300a00 */
[----:B------:R-:W3:Y:S01]  /*d5e50*/  LDL.LU.64 R100, [R1+0x9058] ;  /* 0x0090580001647983 */ /* 0x000ee20000300a00 */
[----:B------:R-:W-:Y:S02]  /*d5e60*/  STL [R1+0x8c88], R155 ;  /* 0x008c889b01007387 */ /* 0x000fe40000100800 */
[----:B------:R-:W-:Y:S02]  /*d5e70*/  STL [R1+0x8ca0], R147 ;  /* 0x008ca09301007387 */ /* 0x000fe40000100800 */
[----:B------:R-:W-:Y:S01]  /*d5e80*/  STL [R1+0x8cf8], R234 ;  /* 0x008cf8ea01007387 */ /* 0x000fe20000100800 */
[----:B------:R-:W4:Y:S04]  /*d5e90*/  LDL.LU.64 R238, [R1+0x9050] ;  /* 0x0090500001ee7983 */ /* 0x000f280000300a00 */
[----:B------:R-:W-:Y:S04]  /*d5ea0*/  LDS R8, [R2+0x24000] ;  /* 0x0240000002087984 */ /* 0x000fe80000000800 */
[----:B------:R-:W-:Y:S04]  /*d5eb0*/  LDS R10, [R2+0x26000] ;  /* 0x02600000020a7984 */ /* 0x000fe80000000800 */
[----:B------:R-:W-:Y:S04]  /*d5ec0*/  LDS R9, [R0+0x24000] ;  /* 0x0240000000097984 */ /* 0x000fe80000000800 */
[----:B------:R-:W1:Y:S01]  /*d5ed0*/  LDS R11, [R0+0x26000] ;  /* 0x02600000000b7984 */ /* 0x000e620000000800 */
[C---:B--2---:R-:W-:Y:S03]  /*d5ee0*/  HMMA.1688.F32.TF32 R40, R4.reuse, R236, R40 ;  /* 0x000000ec0428723c */ /* 0x044fe60000081028 */
        /* <DEDUP_REMOVED lines=12> */
[C---:B---3--:R-:W-:Y:S08]  /*d5fb0*/  HMMA.1688.F32.TF32 R100, R4.reuse, R184, R100 ;  /* 0x000000b80464723c */ /* 0x048ff00000081064 */
        /* <DEDUP_REMOVED lines=10> */
[----:B------:R-:W-:Y:S08]  /*d6060*/  HMMA.1688.F32.TF32 R12, R4, R140, R12 ;  /* 0x0000008c040c723c */ /* 0x000ff0000008100c */
[----:B-1----:R-:W-:Y:S08]  /*d6070*/  HMMA.1688.F32.TF32 R136, R8, R134, R136 ;  /* 0x000000860888723c */ /* 0x002ff00000081088 */
[----:B--2---:R-:W-:Y:S01]  /*d6080*/  HMMA.1688.F32.TF32 R36, R4, R236, R36 ;  /* 0x000000ec0424723c */ /* 0x004fe20000081024 */
[----:B------:R-:W2:Y:S04]  /*d6090*/  LDL R6, [R1+0x278] ;  /* 0x0002780001067983 */ /* 0x000ea80000100800 */
[----:B------:R-:W2:Y:S01]  /*d60a0*/  LDL R7, [R1+0x27c] ;  /* 0x00027c0001077983 */ /* 0x000ea20000100800 */
[----:B------:R-:W3:Y:S02]  /*d60b0*/  LDL.LU.64 R134, [R1+0x9040] ;  /* 0x0090400001867983 */ /* 0x000ee40000300a00 */
[----:B------:R-:W3:Y:S01]  /*d60c0*/  LDL.LU.64 R132, [R1+0x9038] ;  /* 0x0090380001847983 */ /* 0x000ee20000300a00 */
[----:B------:R-:W-:Y:S01]  /*d60d0*/  MOV R155, R163 ;  /* 0x000000a3009b7202 */ /* 0x000fe20000000f00 */
[----:B------:R-:W-:Y:S01]  /*d60e0*/  IMAD.MOV.U32 R171, RZ, RZ, R162 ;  /* 0x000000ffffab7224 */ /* 0x000fe200078e00a2 */
[----:B------:R-:W-:Y:S01]  /*d60f0*/  HMMA.1688.F32.TF32 R120, R8, R118, R120 ;  /* 0x000000760878723c */ /* 0x000fe20000081078 */
[----:B------:R-:W-:Y:S01]  /*d6100*/  IMAD.MOV.U32 R154, RZ, RZ, R187 ;  /* 0x000000ffff9a7224 */ /* 0x000fe200078e00bb */
[----:B------:R-:W-:-:S02]  /*d6110*/  MOV R146, R186 ;  /* 0x000000ba00927202 */ /* 0x000fc40000000f00 */
[----:B------:R-:W-:Y:S01]  /*d6120*/  MOV R170, R195 ;  /* 0x000000c300aa7202 */ /* 0x000fe20000000f00 */
[----:B------:R-:W-:-:S03]  /*d6130*/  IMAD.MOV.U32 R147, RZ, RZ, R194 ;  /* 0x000000ffff937224 */ /* 0x000fc600078e00c2 */
        /* <DEDUP_REMOVED lines=9> */
[----:B------:R-:W-:Y:S01]  /*d61d0*/  HMMA.1688.F32.TF32 R64, R8, R206, R64 ;  /* 0x000000ce0840723c */ /* 0x000fe20000081040 */
[----:B------:R-:W-:-:S07]  /*d61e0*/  IMAD.MOV.U32 R235, RZ, RZ, R198 ;  /* 0x000000ffffeb7224 */ /* 0x000fce00078e00c6 */
[C---:B------:R-:W-:Y:S08]  /*d61f0*/  HMMA.1688.F32.TF32 R60, R8.reuse, R198, R60 ;  /* 0x000000c6083c723c */ /* 0x040ff0000008103c */
[C---:B------:R-:W-:Y:S08]  /*d6200*/  HMMA.1688.F32.TF32 R56, R8.reuse, R190, R56 ;  /* 0x000000be0838723c */ /* 0x040ff00000081038 */
[----:B------:R-:W-:Y:S01]  /*d6210*/  HMMA.1688.F32.TF32 R52, R8, R182, R52 ;  /* 0x000000b60834723c */ /* 0x000fe20000081034 */
[----:B------:R-:W-:-:S07]  /*d6220*/  IMAD.MOV.U32 R234, RZ, RZ, R183 ;  /* 0x000000ffffea7224 */ /* 0x000fce00078e00b7 */
[C---:B------:R-:W-:Y:S08]  /*d6230*/  HMMA.1688.F32.TF32 R48, R8.reuse, R174, R48 ;  /* 0x000000ae0830723c */ /* 0x040ff00000081030 */
[C---:B------:R-:W-:Y:S01]  /*d6240*/  HMMA.1688.F32.TF32 R44, R8.reuse, R166, R44 ;  /* 0x000000a6082c723c */ /* 0x040fe2000008102c */
[----:B------:R-:W-:Y:S04]  /*d6250*/  LDS R4, [R2+0x28000] ;  /* 0x0280000002047984 */ /* 0x000fe80000000800 */
[----:B------:R-:W-:Y:S03]  /*d6260*/  LDS R5, [R0+0x28000] ;  /* 0x0280000000057984 */ /* 0x000fe60000000800 */
[C---:B---3--:R-:W-:Y:S01]  /*d6270*/  HMMA.1688.F32.TF32 R132, R8.reuse, R130, R132 ;  /* 0x000000820884723c */ /* 0x048fe20000081084 */
[----:B------:R-:W3:Y:S01]  /*d6280*/  LDL.LU.64 R130, [R1+0x9030] ;  /* 0x0090300001827983 */ /* 0x000ee20000300a00 */
[----:B------:R-:W3:Y:S06]  /*d6290*/  LDL.LU.64 R128, [R1+0x9028] ;  /* 0x0090280001807983 */ /* 0x000eec0000300a00 */
[C---:B---3--:R-:W-:Y:S01]  /*d62a0*/  HMMA.1688.F32.TF32 R128, R8.reuse, R126, R128 ;  /* 0x0000007e0880723c */ /* 0x048fe20000081080 */
[----:B------:R-:W3:Y:S01]  /*d62b0*/  LDL.LU.64 R126, [R1+0x9020] ;  /* 0x00902000017e7983 */ /* 0x000ee20000300a00 */
[----:B------:R-:W3:Y:S02]  /*d62c0*/  LDL.LU.64 R124, [R1+0x9018] ;  /* 0x00901800017c7983 */ /* 0x000ee40000300a00 */
[----:B------:R-:W2:Y:S02]  /*d62d0*/  LDL.LU.64 R160, [R1+0x9010] ;  /* 0x0090100001a07983 */ /* 0x000ea40000300a00 */
[----:B------:R-:W-:Y:S01]  /*d62e0*/  STL [R1+0x8ca8], R155 ;  /* 0x008ca89b01007387 */ /* 0x000fe20000100800 */
[----:B------:R1:W-:Y:S01]  /*d62f0*/  STL [R1+0x8ca4], R171 ;  /* 0x008ca4ab01007387 */ /* 0x0003e20000100800 */
[----:B---3--:R-:W-:Y:S07]  /*d6300*/  HMMA.1688.F32.TF32 R124, R8, R162, R124 ;  /* 0x000000a2087c723c */ /* 0x008fee000008107c */
[----:B------:R-:W-:-:S02]  /*d6310*/  IMAD.MOV.U32 R162, RZ, RZ, R118 ;  /* 0x000000ffffa27224 */ /* 0x000fc400078e0076 */
[----:B------:R-:W-:Y:S02]  /*d6320*/  IMAD.MOV.U32 R163, RZ, RZ, R119 ;  /* 0x000000ffffa37224 */ /* 0x000fe400078e0077 */
[----:B------:R-:W4:Y:S01]  /*d6330*/  LDL.LU.64 R118, [R1+0x9008] ;  /* 0x0090080001767983 */ /* 0x000f220000300a00 */
[----:B------:R-:W4:Y:S02]  /*d6340*/  LDL.LU.64 R116, [R1+0x9000] ;  /* 0x0090000001747983 */ /* 0x000f240000300a00 */
[----:B------:R-:W-:Y:S02]  /*d6350*/  STL [R1+0x8cf0], R163 ;  /* 0x008cf0a301007387 */ /* 0x000fe40000100800 */
[----:B------:R3:W-:Y:S01]  /*d6360*/  STL [R1+0x8ce4], R162 ;  /* 0x008ce4a201007387 */ /* 0x0007e20000100800 */
[----:B----4-:R-:W-:Y:S01]  /*d6370*/  HMMA.1688.F32.TF32 R116, R8, R114, R116 ;  /* 0x000000720874723c */ /* 0x010fe20000081074 */
[----:B------:R-:W4:Y:S01]  /*d6380*/  LDL.LU.64 R114, [R1+0x8ff8] ;  /* 0x008ff80001727983 */ /* 0x000f220000300a00 */
[----:B------:R-:W4:Y:S02]  /*d6390*/  LDL.LU.64 R112, [R1+0x8ff0] ;  /* 0x008ff00001707983 */ /* 0x000f240000300a00 */
[----:B-1----:R-:W-:-:S04]  /*d63a0*/  IMAD.MOV.U32 R171, RZ, RZ, R203 ;  /* 0x000000ffffab7224 */ /* 0x002fc800078e00cb */
[----:B----4-:R-:W-:Y:S01]  /*d63b0*/  HMMA.1688.F32.TF32 R112, R8, R178, R112 ;  /* 0x000000b20870723c */ /* 0x010fe20000081070 */
[----:B------:R-:W4:Y:S01]  /*d63c0*/  LDL.LU.64 R178, [R1+0x8fe8] ;  /* 0x008fe80001b27983 */ /* 0x000f220000300a00 */
[----:B------:R-:W2:Y:S02]  /*d63d0*/  LDL.LU.64 R176, [R1+0x8fe0] ;  /* 0x008fe00001b07983 */ /* 0x000ea40000300a00 */
[----:B------:R-:W2:Y:S02]  /*d63e0*/  LDL.LU.64 R184, [R1+0x8fd8] ;  /* 0x008fd80001b87983 */ /* 0x000ea40000300a00 */
[----:B------:R-:W-:Y:S01]  /*d63f0*/  STL [R1+0x8cfc], R154 ;  /* 0x008cfc9a01007387 */ /* 0x000fe20000100800 */
[----:B------:R1:W-:Y:S01]  /*d6400*/  STL [R1+0x8cf4], R146 ;  /* 0x008cf49201007387 */ /* 0x0003e20000100800 */
[----:B------:R-:W2:Y:S02]  /*d6410*/  LDL.LU.64 R192, [R1+0x8fd0] ;  /* 0x008fd00001c07983 */ /* 0x000ea40000300a00 */
[----:B------:R-:W-:-:S02]  /*d6420*/  IMAD.MOV.U32 R155, RZ, RZ, R202 ;  /* 0x000000ffff9b7224 */ /* 0x000fc400078e00ca */
[----:B------:R-:W-:Y:S01]  /*d6430*/  STL [R1+0x8d04], R170 ;  /* 0x008d04aa01007387 */ /* 0x000fe20000100800 */
[----:B------:R1:W-:Y:S01]  /*d6440*/  STL [R1+0x8d00], R147 ;  /* 0x008d009301007387 */ /* 0x0003e20000100800 */
[----:B------:R-:W2:Y:S02]  /*d6450*/  LDL.LU.64 R200, [R1+0x8fc8] ;  /* 0x008fc80001c87983 */ /* 0x000ea40000300a00 */
[----:B------:R-:W-:Y:S02]  /*d6460*/  STL [R1+0x8d0c], R171 ;  /* 0x008d0cab01007387 */ /* 0x000fe40000100800 */
[----:B------:R-:W-:Y:S01]  /*d6470*/  STL [R1+0x8d08], R155 ;  /* 0x008d089b01007387 */ /* 0x000fe20000100800 */
[----:B------:R-:W-:Y:S01]  /*d6480*/  MOV R187, R219 ;  /* 0x000000db00bb7202 */ /* 0x000fe20000000f00 */
[----:B------:R-:W2:Y:S01]  /*d6490*/  LDL.LU.64 R208, [R1+0x8fc0] ;  /* 0x008fc00001d07983 */ /* 0x000ea20000300a00 */
[----:B------:R-:W-:Y:S02]  /*d64a0*/  IMAD.MOV.U32 R186, RZ, RZ, R218 ;  /* 0x000000ffffba7224 */ /* 0x000fe400078e00da */
[----:B------:R-:W-:-:S02]  /*d64b0*/  IMAD.MOV.U32 R195, RZ, RZ, R227 ;  /* 0x000000ffffc37224 */ /* 0x000fc400078e00e3 */
[----:B------:R-:W-:Y:S02]  /*d64c0*/  IMAD.MOV.U32 R194, RZ, RZ, R226 ;  /* 0x000000ffffc27224 */ /* 0x000fe400078e00e2 */
[----:B------:R-:W-:Y:S01]  /*d64d0*/  IMAD.MOV.U32 R203, RZ, RZ, R231 ;  /* 0x000000ffffcb7224 */ /* 0x000fe200078e00e7 */
[----:B------:R-:W-:Y:S01]  /*d64e0*/  MOV R202, R230 ;  /* 0x000000e600ca7202 */ /* 0x000fe20000000f00 */
[----:B------:R-:W-:Y:S02]  /*d64f0*/  IMAD.MOV.U32 R219, RZ, RZ, R215 ;  /* 0x000000ffffdb7224 */ /* 0x000fe400078e00d7 */
[----:B------:R-:W-:Y:S02]  /*d6500*/  IMAD.MOV.U32 R218, RZ, RZ, R214 ;  /* 0x000000ffffda7224 */ /* 0x000fe400078e00d6 */
[----:B------:R-:W-:Y:S01]  /*d6510*/  IMAD.MOV.U32 R227, RZ, RZ, R207 ;  /* 0x000000ffffe37224 */ /* 0x000fe200078e00cf */
[----:B------:R-:W-:Y:S02]  /*d6520*/  MOV R226, R206 ;  /* 0x000000ce00e27202 */ /* 0x000fe40000000f00 */
[----:B---3--:R-:W-:Y:S01]  /*d6530*/  MOV R162, R199 ;  /* 0x000000c700a27202 */ /* 0x008fe20000000f00 */
[----:B-1----:R-:W-:-:S02]  /*d6540*/  IMAD.MOV.U32 R146, RZ, RZ, R190 ;  /* 0x000000ffff927224 */ /* 0x002fc400078e00be */
[----:B------:R-:W-:Y:S01]  /*d6550*/  IMAD.MOV.U32 R163, RZ, RZ, R191 ;  /* 0x000000ffffa37224 */ /* 0x000fe200078e00bf */
[----:B------:R-:W-:Y:S02]  /*d6560*/  MOV R154, R182 ;  /* 0x000000b6009a7202 */ /* 0x000fe40000000f00 */
[----:B------:R-:W-:Y:S01]  /*d6570*/  MOV R147, R175 ;  /* 0x000000af00937202 */ /* 0x000fe20000000f00 */
[----:B------:R-:W-:Y:S01]  /*d6580*/  IMAD.MOV.U32 R170, RZ, RZ, R174 ;  /* 0x000000ffffaa7224 */ /* 0x000fe200078e00ae */
[----:B----4-:R-:W-:Y:S07]  /*d6590*/  HMMA.1688.F32.TF32 R108, R8, R178, R108 ;  /* 0x000000b2086c723c */ /* 0x010fee000008106c */
[----:B------:R-:W-:Y:S01]  /*d65a0*/  IMAD.MOV.U32 R179, RZ, RZ, R211 ;  /* 0x000000ffffb37224 */ /* 0x000fe200078e00d3 */
[----:B------:R-:W-:-:S04]  /*d65b0*/  MOV R178, R210 ;  /* 0x000000d200b27202 */ /* 0x000fc80000000f00 */
[----:B------:R-:W-:Y:S01]  /*d65c0*/  STL [R1+0x8d14], R179 ;  /* 0x008d14b301007387 */ /* 0x000fe20000100800 */
[----:B------:R-:W-:Y:S02]  /*d65d0*/  STL [R1+0x8d10], R178 ;  /* 0x008d10b201007387 */ /* 0x000fe40000100800 */
[----:B------:R-:W3:Y:S02]  /*d65e0*/  LDL.LU.64 R216, [R1+0x8fb8] ;  /* 0x008fb80001d87983 */ /* 0x000ee40000300a00 */
[----:B------:R-:W-:Y:S01]  /*d65f0*/  STL [R1+0x8d1c], R187 ;  /* 0x008d1cbb01007387 */ /* 0x000fe20000100800 */
[----:B------:R-:W-:Y:S01]  /*d6600*/  STL [R1+0x8d18], R186 ;  /* 0x008d18ba01007387 */ /* 0x000fe20000100800 */
[----:B------:R-:W4:Y:S02]  /*d6610*/  LDL.LU.64 R224, [R1+0x8fb0] ;  /* 0x008fb00001e07983 */ /* 0x000f240000300a00 */
[----:B------:R-:W-:Y:S02]  /*d6620*/  STL [R1+0x8d24], R195 ;  /* 0x008d24c301007387 */ /* 0x000fe40000100800 */
[----:B------:R-:W-:Y:S01]  /*d6630*/  STL [R1+0x8d20], R194 ;  /* 0x008d20c201007387 */ /* 0x000fe20000100800 */
[----:B------:R-:W3:Y:S01]  /*d6640*/  LDL.LU.64 R230, [R1+0x8fa8] ;  /* 0x008fa80001e67983 */ /* 0x000ee20000300a00 */
[----:B------:R-:W3:Y:S01]  /*d6650*/  LDL.LU.64 R228, [R1+0x8fa0] ;  /* 0x008fa00001e47983 */ /* 0x000ee20000300a00 */
[----:B------:R-:W-:Y:S01]  /*d6660*/  MOV R211, R223 ;  /* 0x000000df00d37202 */ /* 0x000fe20000000f00 */
[----:B------:R-:W-:Y:S02]  /*d6670*/  STL [R1+0x8d2c], R203 ;  /* 0x008d2ccb01007387 */ /* 0x000fe40000100800 */
[----:B------:R-:W-:Y:S01]  /*d6680*/  IMAD.MOV.U32 R210, RZ, RZ, R222 ;  /* 0x000000ffffd27224 */ /* 0x000fe200078e00de */
[----:B------:R-:W-:Y:S01]  /*d6690*/  STL [R1+0x8d28], R202 ;  /* 0x008d28ca01007387 */ /* 0x000fe20000100800 */
[----:B------:R-:W3:Y:S02]  /*d66a0*/  LDL.LU.64 R222, [R1+0x8f98] ;  /* 0x008f980001de7983 */ /* 0x000ee40000300a00 */
[----:B------:R-:W3:Y:S02]  /*d66b0*/  LDL.LU.64 R220, [R1+0x8f90] ;  /* 0x008f900001dc7983 */ /* 0x000ee40000300a00 */
[----:B------:R-:W-:Y:S01]  /*d66c0*/  STL [R1+0x8d34], R211 ;  /* 0x008d34d301007387 */ /* 0x000fe20000100800 */
        /* <DEDUP_REMOVED lines=15> */
[----:B------:R-:W3:Y:S01]  /*d67c0*/  LDL.LU.64 R182, [R1+0x8f48] ;  /* 0x008f480001b67983 */ /* 0x000ee20000300a00 */
[----:B------:R-:W3:Y:S01]  /*d67d0*/  LDL.LU.64 R180, [R1+0x8f40] ;  /* 0x008f400001b47983 */ /* 0x000ee20000300a00 */
[----:B------:R-:W3:Y:S02]  /*d67e0*/  LDL.LU.64 R174, [R1+0x8f38] ;  /* 0x008f380001ae7983 */ /* 0x000ee40000300a00 */
[----:B------:R-:W3:Y:S02]  /*d67f0*/  LDL.LU.64 R172, [R1+0x8f30] ;  /* 0x008f300001ac7983 */ /* 0x000ee40000300a00 */
[----:B------:R1:W-:Y:S01]  /*d6800*/  STL.64 [R1+0x8e08], R146 ;  /* 0x008e089201007387 */ /* 0x0003e20000100a00 */
[----:B------:R2:W-:Y:S04]  /*d6810*/  STL.64 [R1+0x8e00], R144 ;  /* 0x008e009001007387 */ /* 0x0005e80000100a00 */
[----:B-1----:R-:W3:Y:S01]  /*d6820*/  LDL.64 R146, [R1+0x368] ;  /* 0x0003680001927983 */ /* 0x002ee20000100a00 */
[----:B------:R-:W-:-:S02]  /*d6830*/  IMAD.MOV.U32 R155, RZ, RZ, R167 ;  /* 0x000000ffff9b7224 */ /* 0x000fc400078e00a7 */
[----:B------:R-:W-:Y:S02]  /*d6840*/  IMAD.MOV.U32 R171, RZ, RZ, R166 ;  /* 0x000000ffffab7224 */ /* 0x000fe400078e00a6 */
[----:B------:R-:W4:Y:S01]  /*d6850*/  LDL.LU.64 R166, [R1+0x8f28] ;  /* 0x008f280001a67983 */ /* 0x000f220000300a00 */
[----:B------:R-:W4:Y:S02]  /*d6860*/  LDL.LU.64 R164, [R1+0x8f20] ;  /* 0x008f200001a47983 */ /* 0x000f240000300a00 */
[----:B------:R-:W-:Y:S02]  /*d6870*/  STL.64 [R1+0x8e28], R154 ;  /* 0x008e289a01007387 */ /* 0x000fe40000100a00 */
[----:B------:R-:W-:Y:S02]  /*d6880*/  STL.64 [R1+0x8e20], R152 ;  /* 0x008e209801007387 */ /* 0x000fe40000100a00 */
[----:B------:R-:W-:Y:S01]  /*d6890*/  IMAD.MOV.U32 R187, RZ, RZ, R238 ;  /* 0x000000ffffbb7224 */ /* 0x000fe200078e00ee */
[----:B------:R-:W-:Y:S01]  /*d68a0*/  MOV R186, R239 ;  /* 0x000000ef00ba7202 */ /* 0x000fe20000000f00 */
[----:B------:R-:W-:Y:S01]  /*d68b0*/  STL.64 [R1+0x8e18], R170 ;  /* 0x008e18aa01007387 */ /* 0x000fe20000100a00 */
[----:B------:R1:W-:Y:S02]  /*d68c0*/  STL.64 [R1+0x8e10], R168 ;  /* 0x008e10a801007387 */ /* 0x0003e40000100a00 */
        /* <DEDUP_REMOVED lines=8> */
[----:B--2---:R-:W-:Y:S01]  /*d6950*/  HMMA.1688.F32.TF32 R104, R8, R6, R104 ;  /* 0x000000060868723c */ /* 0x004fe20000081068 */
[----:B------:R-:W-:Y:S04]  /*d6960*/  LDS R6, [R2+0x2a000] ;  /* 0x02a0000002067984 */ /* 0x000fe80000000800 */
[----:B------:R-:W2:Y:S01]  /*d6970*/  LDS R7, [R0+0x2a000] ;  /* 0x02a0000000077984 */ /* 0x000ea20000000800 */
[----:B---3--:R-:W-:Y:S01]  /*d6980*/  MOV R179, R146 ;  /* 0x0000009200b37202 */ /* 0x008fe20000000f00 */
[----:B------:R-:W-:-:S05]  /*d6990*/  IMAD.MOV.U32 R178, RZ, RZ, R147 ;  /* 0x000000ffffb27224 */ /* 0x000fca00078e0093 */
[----:B------:R-:W-:Y:S01]  /*d69a0*/  STL.64 [R1+0x8e38], R178 ;  /* 0x008e38b201007387 */ /* 0x000fe20000100a00 */
[----:B------:R-:W-:Y:S02]  /*d69b0*/  STL.64 [R1+0x8e30], R176 ;  /* 0x008e30b001007387 */ /* 0x000fe40000100a00 */
[----:B------:R-:W-:Y:S02]  /*d69c0*/  STL.64 [R1+0x8e48], R186 ;  /* 0x008e48ba01007387 */ /* 0x000fe40000100a00 */
[----:B------:R3:W-:Y:S01]  /*d69d0*/  STL.64 [R1+0x8e40], R184 ;  /* 0x008e40b801007387 */ /* 0x0007e20000100a00 */
[----:B------:R-:W-:Y:S01]  /*d69e0*/  STL.64 [R1+0x8e58], R194 ;  /* 0x008e58c201007387 */ /* 0x000fe20000100a00 */
[----:B------:R1:W-:Y:S02]  /*d69f0*/  STL.64 [R1+0x8e50], R192 ;  /* 0x008e50c001007387 */ /* 0x0003e40000100a00 */
[----:B------:R-:W-:Y:S02]  /*d6a00*/  STL.64 [R1+0x8e68], R202 ;  /* 0x008e68ca01007387 */ /* 0x000fe40000100a00 */
[----:B------:R1:W-:Y:S01]  /*d6a10*/  STL.64 [R1+0x8e60], R200 ;  /* 0x008e60c801007387 */ /* 0x0003e20000100a00 */
[----:B------:R-:W-:Y:S01]  /*d6a20*/  STL.64 [R1+0x8e78], R210 ;  /* 0x008e78d201007387 */ /* 0x000fe20000100a00 */
[----:B------:R-:W-:Y:S02]  /*d6a30*/  STL.64 [R1+0x8e70], R208 ;  /* 0x008e70d001007387 */ /* 0x000fe40000100a00 */
[----:B------:R-:W-:Y:S02]  /*d6a40*/  STL.64 [R1+0x8e88], R218 ;  /* 0x008e88da01007387 */ /* 0x000fe40000100a00 */
[----:B------:R1:W-:Y:S01]  /*d6a50*/  STL.64 [R1+0x8e80], R216 ;  /* 0x008e80d801007387 */ /* 0x0003e20000100a00 */
[----:B------:R-:W2:Y:S04]  /*d6a60*/  LDL R148, [R1+0x400] ;  /* 0x0004000001947983 */ /* 0x000ea80000100800 */
[----:B------:R-:W2:Y:S04]  /*d6a70*/  LDL R149, [R1+0x404] ;  /* 0x0004040001957983 */ /* 0x000ea80000100800 */
[----:B------:R-:W2:Y:S04]  /*d6a80*/  LDL R156, [R1+0x3f0] ;  /* 0x0003f000019c7983 */ /* 0x000ea80000100800 */
[----:B------:R-:W2:Y:S01]  /*d6a90*/  LDL R157, [R1+0x3f4] ;  /* 0x0003f400019d7983 */ /* 0x000ea20000100800 */
[----:B------:R-:W-:Y:S01]  /*d6aa0*/  MOV R227, R158 ;  /* 0x0000009e00e37202 */ /* 0x000fe20000000f00 */
[----:B------:R-:W-:Y:S01]  /*d6ab0*/  IMAD.MOV.U32 R226, RZ, RZ, R159 ;  /* 0x000000ffffe27224 */ /* 0x000fe200078e009f */
[C---:B------:R-:W-:Y:S08]  /*d6ac0*/  HMMA.1688.F32.TF32 R40, R8.reuse, R146, R40 ;  /* 0x000000920828723c */ /* 0x040ff00000081028 */
[C---:B------:R-:W-:Y:S08]  /*d6ad0*/  HMMA.1688.F32.TF32 R36, R8.reuse, R238, R36 ;  /* 0x000000ee0824723c */ /* 0x040ff00000081024 */
[C---:B------:R-:W-:Y:S08]  /*d6ae0*/  HMMA.1688.F32.TF32 R32, R8.reuse, R246, R32 ;  /* 0x000000f60820723c */ /* 0x040ff00000081020 */
[C---:B------:R-:W-:Y:S08]  /*d6af0*/  HMMA.1688.F32.TF32 R28, R8.reuse, R242, R28 ;  /* 0x000000f2081c723c */ /* 0x040ff0000008101c */
[C---:B------:R-:W-:Y:S01]  /*d6b00*/  HMMA.1688.F32.TF32 R24, R8.reuse, R250, R24 ;  /* 0x000000fa0818723c */ /* 0x040fe20000081018 */
[----:B------:R-:W-:Y:S01]  /*d6b10*/  MOV R235, R143 ;  /* 0x0000008f00eb7202 */ /* 0x000fe20000000f00 */
[----:B------:R-:W2:Y:S04]  /*d6b20*/  LDL R240, [R1+0x130] ;  /* 0x0001300001f07983 */ /* 0x000ea80000100800 */
[----:B------:R-:W2:Y:S04]  /*d6b30*/  LDL R241, [R1+0x134] ;  /* 0x0001340001f17983 */ /* 0x000ea80000100800 */
[----:B------:R-:W2:Y:S04]  /*d6b40*/  LDL R242, [R1+0x138] ;  /* 0x0001380001f27983 */ /* 0x000ea80000100800 */
[----:B------:R-:W2:Y:S04]  /*d6b50*/  LDL R243, [R1+0x13c] ;  /* 0x00013c0001f37983 */ /* 0x000ea80000100800 */
[----:B------:R-:W2:Y:S04]  /*d6b60*/  LDL R144, [R1+0x150] ;  /* 0x0001500001907983 */ /* 0x000ea80000100800 */
[----:B------:R-:W2:Y:S04]  /*d6b70*/  LDL R145, [R1+0x154] ;  /* 0x0001540001917983 */ /* 0x000ea80000100800 */
[----:B------:R-:W2:Y:S04]  /*d6b80*/  LDL R146, [R1+0x158] ;  /* 0x0001580001927983 */ /* 0x000ea80000100800 */
[----:B------:R-:W2:Y:S04]  /*d6b90*/  LDL R147, [R1+0x15c] ;  /* 0x00015c0001937983 */ /* 0x000ea80000100800 */
[----:B-1----:R-:W2:Y:S04]  /*d6ba0*/  LDL R168, [R1+0x170] ;  /* 0x0001700001a87983 */ /* 0x002ea80000100800 */
[----:B------:R-:W2:Y:S04]  /*d6bb0*/  LDL R169, [R1+0x174] ;  /* 0x0001740001a97983 */ /* 0x000ea80000100800 */
[----:B------:R-:W2:Y:S04]  /*d6bc0*/  LDL R170, [R1+0x178] ;  /* 0x0001780001aa7983 */ /* 0x000ea80000100800 */
[----:B------:R-:W2:Y:S04]  /*d6bd0*/  LDL R171, [R1+0x17c] ;  /* 0x00017c0001ab7983 */ /* 0x000ea80000100800 */
[----:B---3--:R-:W3:Y:S04]  /*d6be0*/  LDL R184, [R1+0x190] ;  /* 0x0001900001b87983 */ /* 0x008ee80000100800 */
        /* <DEDUP_REMOVED lines=32> */
[----:B------:R-:W3:Y:S01]  /*d6df0*/  LDL.64 R250, [R1+0x128] ;  /* 0x0001280001fa7983 */ /* 0x000ee20000100a00 */
[----:B------:R1:W-:Y:S02]  /*d6e00*/  STL.64 [R1+0x8e98], R226 ;  /* 0x008e98e201007387 */ /* 0x0003e40000100a00 */
[----:B----4-:R4:W-:Y:S02]  /*d6e10*/  STL.64 [R1+0x8e90], R224 ;  /* 0x008e90e001007387 */ /* 0x0109e40000100a00 */
[----:B------:R-:W-:Y:S01]  /*d6e20*/  IMAD.MOV.U32 R162, RZ, RZ, R142 ;  /* 0x000000ffffa27224 */ /* 0x000fe200078e008e */
[----:B------:R-:W3:Y:S04]  /*d6e30*/  LDL R140, [R1+0x440] ;  /* 0x00044000018c7983 */ /* 0x000ee80000100800 */
[----:B------:R-:W3:Y:S01]  /*d6e40*/  LDL R141, [R1+0x444] ;  /* 0x00044400018d7983 */ /* 0x000ee20000100800 */
[C---:B------:R-:W-:Y:S03]  /*d6e50*/  HMMA.1688.F32.TF32 R16, R8.reuse, R158, R16 ;  /* 0x0000009e0810723c */ /* 0x040fe60000081010 */
[----:B-1----:R-:W3:Y:S04]  /*d6e60*/  LDL R226, [R1+0x3e8] ;  /* 0x0003e80001e27983 */ /* 0x002ee80000100800 */
[----:B----4-:R-:W4:Y:S04]  /*d6e70*/  LDL R224, [R1+0x3e0] ;  /* 0x0003e00001e07983 */ /* 0x010f280000100800 */
[----:B------:R-:W4:Y:S04]  /*d6e80*/  LDL R225, [R1+0x3e4] ;  /* 0x0003e40001e17983 */ /* 0x000f280000100800 */
[----:B------:R-:W4:Y:S01]  /*d6e90*/  LDL R227, [R1+0x3ec] ;  /* 0x0003ec0001e37983 */ /* 0x000f220000100800 */
[----:B------:R1:W-:Y:S02]  /*d6ea0*/  STL.64 [R1+0x8ec0], R234 ;  /* 0x008ec0ea01007387 */ /* 0x0003e40000100a00 */
[----:B------:R1:W-:Y:S01]  /*d6eb0*/  STL.64 [R1+0x8eb8], R232 ;  /* 0x008eb8e801007387 */ /* 0x0003e20000100a00 */
[----:B------:R-:W-:Y:S01]  /*d6ec0*/  HMMA.1688.F32.TF32 R20, R8, R150, R20 ;  /* 0x000000960814723c */ /* 0x000fe20000081014 */
[----:B-1----:R-:W4:Y:S04]  /*d6ed0*/  LDL R234, [R1+0x428] ;  /* 0x0004280001ea7983 */ /* 0x002f280000100800 */
[----:B------:R-:W4:Y:S04]  /*d6ee0*/  LDL R232, [R1+0x420] ;  /* 0x0004200001e87983 */ /* 0x000f280000100800 */
[----:B------:R-:W4:Y:S04]  /*d6ef0*/  LDL R233, [R1+0x424] ;  /* 0x0004240001e97983 */ /* 0x000f280000100800 */
[----:B------:R-:W4:Y:S01]  /*d6f00*/  LDL R235, [R1+0x42c] ;  /* 0x00042c0001eb7983 */ /* 0x000f220000100800 */
[----:B------:R1:W-:Y:S02]  /*d6f10*/  STL.64 [R1+0x8ea8], R162 ;  /* 0x008ea8a201007387 */ /* 0x0003e40000100a00 */
[----:B------:R1:W-:Y:S02]  /*d6f20*/  STL.64 [R1+0x8ea0], R160 ;  /* 0x008ea0a001007387 */ /* 0x0003e40000100a00 */
[----:B-1----:R-:W4:Y:S04]  /*d6f30*/  LDL R162, [R1+0x458] ;  /* 0x0004580001a27983 */ /* 0x002f280000100800 */
[----:B------:R-:W4:Y:S04]  /*d6f40*/  LDL R160, [R1+0x450] ;  /* 0x0004500001a07983 */ /* 0x000f280000100800 */
[----:B------:R-:W4:Y:S04]  /*d6f50*/  LDL R161, [R1+0x454] ;  /* 0x0004540001a17983 */ /* 0x000f280000100800 */
[----:B------:R-:W4:Y:S01]  /*d6f60*/  LDL R163, [R1+0x45c] ;  /* 0x00045c0001a37983 */ /* 0x000f220000100800 */
[----:B------:R-:W4:Y:S01]  /*d6f70*/  LDL.LU.64 R158, [R1+0x8f18] ;  /* 0x008f1800019e7983 */ /* 0x000f220000300a00 */
[C---:B--2---:R-:W-:Y:S08]  /*d6f80*/  HMMA.1688.F32.TF32 R132, R4.reuse, R148, R132 ;  /* 0x000000940484723c */ /* 0x044ff00000081084 */
[----:B------:R-:W-:Y:S01]  /*d6f90*/  HMMA.1688.F32.TF32 R136, R4, R156, R136 ;  /* 0x0000009c0488723c */ /* 0x000fe20000081088 */
[----:B------:R-:W2:Y:S01]  /*d6fa0*/  LDL.LU.64 R156, [R1+0x8f10] ;  /* 0x008f1000019c7983 */ /* 0x000ea20000300a00 */
[----:B------:R-:W2:Y:S02]  /*d6fb0*/  LDL.LU.64 R150, [R1+0x8f08] ;  /* 0x008f080001967983 */ /* 0x000ea40000300a00 */
[----:B------:R-:W2:Y:S11]  /*d6fc0*/  LDL.LU.64 R148, [R1+0x8f00] ;  /* 0x008f000001947983 */ /* 0x000eb60000300a00 */
[----:B------:R1:W-:Y:S01]  /*d6fd0*/  STL.64 [R1+0x8ee8], R134 ;  /* 0x008ee88601007387 */ /* 0x0003e20000100a00 */
[----:B------:R1:W-:Y:S01]  /*d6fe0*/  STL.64 [R1+0x8ee0], R132 ;  /* 0x008ee08401007387 */ /* 0x0003e20000100a00 */
[----:B------:R-:W-:Y:S01]  /*d6ff0*/  HMMA.1688.F32.TF32 R12, R8, R142, R12 ;  /* 0x0000008e080c723c */ /* 0x000fe2000008100c */
[----:B------:R-:W-:Y:S01]  /*d7000*/  LDS R8, [R2+0x2c000] ;  /* 0x02c0000002087984 */ /* 0x000fe20000000800 */
[----:B------:R-:W-:Y:S04]  /*d7010*/  LDS R10, [R2+0x2e000] ;  /* 0x02e00000020a7984 */ /* 0x000fe80000000800 */
[----:B------:R-:W-:Y:S04]  /*d7020*/  LDS R9, [R0+0x2c000] ;  /* 0x02c0000000097984 */ /* 0x000fe80000000800 */
[----:B------:R-:W2:Y:S04]  /*d7030*/  LDS R11, [R0+0x2e000] ;  /* 0x02e00000000b7984 */ /* 0x000ea80000000800 */
[----:B-1----:R-:W2:Y:S04]  /*d7040*/  LDL R134, [R1+0x3f8] ;  /* 0x0003f80001867983 */ /* 0x002ea80000100800 */
[----:B------:R-:W2:Y:S04]  /*d7050*/  LDL R132, [R1+0x410] ;  /* 0x0004100001847983 */ /* 0x000ea80000100800 */
[----:B------:R-:W2:Y:S04]  /*d7060*/  LDL R133, [R1+0x414] ;  /* 0x0004140001857983 */ /* 0x000ea80000100800 */
[----:B------:R-:W4:Y:S01]  /*d7070*/  LDL R135, [R1+0x3fc] ;  /* 0x0003fc0001877983 */ /* 0x000f220000100800 */
[C---:B---3--:R-:W-:Y:S08]  /*d7080*/  HMMA.1688.F32.TF32 R116, R4.reuse, R140, R116 ;  /* 0x0000008c0474723c */ /* 0x048ff00000081074 */
[C---:B--2---:R-:W-:Y:S11]  /*d7090*/  HMMA.1688.F32.TF32 R128, R4.reuse, R132, R128 ;  /* 0x000000840480723c */ /* 0x044ff60000081080 */
[----:B------:R-:W-:Y:S11]  /*d70a0*/  @!UPT UIADD3 URZ, URZ, URZ, URZ ;  /* 0x0000003f3f3ff290 */ /* 0x000ff6000fffe03f */
[----:B------:R-:W-:Y:S01]  /*d70b0*/  @!UPT UIADD3 URZ, URZ, URZ, URZ ;  /* 0x0000003f3f3ff290 */ /* 0x000fe2000fffe03f */
[----:B------:R1:W-:Y:S01]  /*d70c0*/  STL.64 [R1+0x8ed8], R130 ;  /* 0x008ed88201007387 */ /* 0x0003e20000100a00 */
[----:B------:R-:W-:Y:S03]  /*d70d0*/  STL.64 [R1+0x8ed0], R128 ;  /* 0x008ed08001007387 */ /* 0x000fe60000100a00 */
[----:B-1----:R-:W2:Y:S01]  /*d70e0*/  LDL.64 R130, [R1+0x408] ;  /* 0x0004080001827983 */ /* 0x002ea20000100a00 */
[----:B----4-:R1:W-:Y:S03]  /*d70f0*/  STL.64 [R1+0x8ec8], R234 ;  /* 0x008ec8ea01007387 */ /* 0x0103e60000100a00 */
[----:B-1----:R-:W3:Y:S01]  /*d7100*/  LDL.64 R234, [R1+0x418] ;  /* 0x0004180001ea7983 */ /* 0x002ee20000100a00 */
[----:B------:R-:W4:Y:S02]  /*d7110*/  LDL.LU.64 R142, [R1+0x8ef8] ;  /* 0x008ef800018e7983 */ /* 0x000f240000300a00 */
[----:B------:R-:W2:Y:S02]  /*d7120*/  LDL.LU.64 R140, [R1+0x8ef0] ;  /* 0x008ef000018c7983 */ /* 0x000ea40000300a00 */
[----:B------:R1:W-:Y:S01]  /*d7130*/  STL [R1+0x8b3c], R220 ;  /* 0x008b3cdc01007387 */ /* 0x0003e20000100800 */
[----:B------:R1:W-:Y:S01]  /*d7140*/  STL [R1+0x8b38], R221 ;  /* 0x008b38dd01007387 */ /* 0x0003e20000100800 */
[----:B------:R3:W-:Y:S02]  /*d7150*/  STL [R1+0x8b44], R212 ;  /* 0x008b44d401007387 */ /* 0x0007e40000100800 */
[----:B------:R1:W-:Y:S02]  /*d7160*/  STL [R1+0x8b40], R213 ;  /* 0x008b40d501007387 */ /* 0x0003e40000100800 */
[----:B------:R-:W-:Y:S01]  /*d7170*/  STL [R1+0x8bdc], R204 ;  /* 0x008bdccc01007387 */ /* 0x000fe20000100800 */
        /* <DEDUP_REMOVED lines=24> */
[C---:B------:R-:W-:Y:S08]  /*d7300*/  HMMA.1688.F32.TF32 R28, R4.reuse, R172, R28 ;  /* 0x000000ac041c723c */ /* 0x040ff0000008101c */
[C---:B------:R-:W-:Y:S08]  /*d7310*/  HMMA.1688.F32.TF32 R24, R4.reuse, R164, R24 ;  /* 0x000000a40418723c */ /* 0x040ff00000081018 */
[C---:B------:R-:W-:Y:S08]  /*d7320*/  HMMA.1688.F32.TF32 R20, R4.reuse, R156, R20 ;  /* 0x0000009c0414723c */ /* 0x040ff00000081014 */
[----:B------:R-:W-:Y:S08]  /*d7330*/  HMMA.1688.F32.TF32 R16, R4, R148, R16 ;  /* 0x000000940410723c */ /* 0x000ff00000081010 */
[----:B------:R-:W-:Y:S08]  /*d7340*/  HMMA.1688.F32.TF32 R136, R8, R134, R136 ;  /* 0x000000860888723c */ /* 0x000ff00000081088 */
[----:B--2---:R-:W-:Y:S01]  /*d7350*/  HMMA.1688.F32.TF32 R12, R4, R140, R12 ;  /* 0x0000008c040c723c */ /* 0x004fe2000008100c */
[----:B------:R-:W2:Y:S04]  /*d7360*/  LDL R6, [R1+0x448] ;  /* 0x0004480001067983 */ /* 0x000ea80000100800 */
[----:B------:R-:W2:Y:S01]  /*d7370*/  LDL R7, [R1+0x44c] ;  /* 0x00044c0001077983 */ /* 0x000ea20000100800 */
[----:B------:R-:W2:Y:S02]  /*d7380*/  LDL.LU.64 R134, [R1+0x8ee8] ;  /* 0x008ee80001867983 */ /* 0x000ea40000300a00 */
[----:B------:R-:W2:Y:S02]  /*d7390*/  LDL.LU.64 R132, [R1+0x8ee0] ;  /* 0x008ee00001847983 */ /* 0x000ea40000300a00 */
[----:B-1----:R-:W-:-:S02]  /*d73a0*/  IMAD.MOV.U32 R220, RZ, RZ, R130 ;  /* 0x000000ffffdc7224 */ /* 0x002fc400078e0082 */
[----:B------:R-:W-:Y:S01]  /*d73b0*/  IMAD.MOV.U32 R221, RZ, RZ, R131 ;  /* 0x000000ffffdd7224 */ /* 0x000fe200078e0083 */
[----:B---3--:R-:W-:Y:S01]  /*d73c0*/  MOV R212, R234 ;  /* 0x000000ea00d47202 */ /* 0x008fe20000000f00 */
[----:B------:R-:W-:Y:S01]  /*d73d0*/  IMAD.MOV.U32 R213, RZ, RZ, R235 ;  /* 0x000000ffffd57224 */ /* 0x000fe200078e00eb */
[----:B------:R-:W-:Y:S04]  /*d73e0*/  LDS R4, [R2+0x30000] ;  /* 0x0300000002047984 */ /* 0x000fe80000000800 */
[----:B------:R-:W-:Y:S01]  /*d73f0*/  LDS R5, [R0+0x30000] ;  /* 0x0300000000057984 */ /* 0x000fe20000000800 */
[C---:B--2---:R-:W-:Y:S03]  /*d7400*/  HMMA.1688.F32.TF32 R132, R8.reuse, R130, R132 ;  /* 0x000000820884723c */ /* 0x044fe60000081084 */
[----:B------:R-:W2:Y:S01]  /*d7410*/  LDL.LU.64 R130, [R1+0x8ed8] ;  /* 0x008ed80001827983 */ /* 0x000ea20000300a00 */
[----:B------:R-:W2:Y:S04]  /*d7420*/  LDL.LU.64 R128, [R1+0x8ed0] ;  /* 0x008ed00001807983 */ /* 0x000ea80000300a00 */
[C---:B--2---:R-:W-:Y:S01]  /*d7430*/  HMMA.1688.F32.TF32 R128, R8.reuse, R234, R128 ;  /* 0x000000ea0880723c */ /* 0x044fe20000081080 */
[----:B------:R-:W2:Y:S01]  /*d7440*/  LDL.LU.64 R234, [R1+0x8ec8] ;  /* 0x008ec80001ea7983 */ /* 0x000ea20000300a00 */
[----:B------:R1:W-:Y:S02]  /*d7450*/  STL [R1+0x8be4], R213 ;  /* 0x008be4d501007387 */ /* 0x0003e40000100800 */
[----:B------:R3:W-:Y:S02]  /*d7460*/  STL [R1+0x8be0], R212 ;  /* 0x008be0d401007387 */ /* 0x0007e40000100800 */
[----:B-1----:R-:W-:Y:S01]  /*d7470*/  IMAD.MOV.U32 R213, RZ, RZ, R154 ;  /* 0x000000ffffd57224 */ /* 0x002fe200078e009a */
[----:B---3--:R-:W-:Y:S01]  /*d7480*/  MOV R212, R155 ;  /* 0x0000009b00d47202 */ /* 0x008fe20000000f00 */
[C---:B------:R-:W-:Y:S01]  /*d7490*/  HMMA.1688.F32.TF32 R116, R8.reuse, R6, R116 ;  /* 0x000000060874723c */ /* 0x040fe20000081074 */
[----:B------:R-:W-:Y:S04]  /*d74a0*/  LDS R6, [R2+0x32000] ;  /* 0x0320000002067984 */ /* 0x000fe80000000800 */
[----:B------:R-:W1:Y:S03]  /*d74b0*/  LDS R7, [R0+0x32000] ;  /* 0x0320000000077984 */ /* 0x000e660000000800 */
[C---:B------:R-:W-:Y:S08]  /*d74c0*/  HMMA.1688.F32.TF32 R72, R8.reuse, R146, R72 ;  /* 0x000000920848723c */ /* 0x040ff00000081048 */
[C---:B------:R-:W-:Y:S08]  /*d74d0*/  HMMA.1688.F32.TF32 R68, R8.reuse, R238, R68 ;  /* 0x000000ee0844723c */ /* 0x040ff00000081044 */
[C---:B------:R-:W-:Y:S08]  /*d74e0*/  HMMA.1688.F32.TF32 R64, R8.reuse, R242, R64 ;  /* 0x000000f20840723c */ /* 0x040ff00000081040 */
[----:B------:R-:W-:Y:S01]  /*d74f0*/  HMMA.1688.F32.TF32 R60, R8, R250, R60 ;  /* 0x000000fa083c723c */ /* 0x000fe2000008103c */
[----:B------:R-:W-:Y:S01]  /*d7500*/  MOV R204, R250 ;  /* 0x000000fa00cc7202 */ /* 0x000fe20000000f00 */
[----:B------:R-:W-:-:S06]  /*d7510*/  IMAD.MOV.U32 R205, RZ, RZ, R251 ;  /* 0x000000ffffcd7224 */ /* 0x000fcc00078e00fb */
[----:B--2---:R-:W-:Y:S01]  /*d7520*/  HMMA.1688.F32.TF32 R124, R8, R234, R124 ;  /* 0x000000ea087c723c */ /* 0x004fe2000008107c */
[----:B------:R-:W2:Y:S01]  /*d7530*/  LDL.LU.64 R234, [R1+0x8ec0] ;  /* 0x008ec00001ea7983 */ /* 0x000ea20000300a00 */
[----:B------:R-:W3:Y:S02]  /*d7540*/  LDL.LU.64 R232, [R1+0x8eb8] ;  /* 0x008eb80001e87983 */ /* 0x000ee40000300a00 */
[----:B------:R-:W2:Y:S02]  /*d7550*/  LDL.LU R245, [R1+0x8eb0] ;  /* 0x008eb00001f57983 */ /* 0x000ea40000300800 */
[----:B------:R1:W-:Y:S01]  /*d7560*/  STL [R1+0x8bec], R212 ;  /* 0x008becd401007387 */ /* 0x0003e20000100800 */
[----:B------:R1:W-:Y:S01]  /*d7570*/  STL [R1+0x8be8], R213 ;  /* 0x008be8d501007387 */ /* 0x0003e20000100800 */
[----:B------:R-:W2:Y:S02]  /*d7580*/  LDL R192, [R1+0x1120] ;  /* 0x0011200001c07983 */ /* 0x000ea40000100800 */
[----:B------:R-:W2:Y:S02]  /*d7590*/  LDL R193, [R1+0x1124] ;  /* 0x0011240001c17983 */ /* 0x000ea40000100800 */
[----:B------:R-:W3:Y:S01]  /*d75a0*/  LDL R184, [R1+0x1150] ;  /* 0x0011500001b87983 */ /* 0x000ee20000100800 */
[----:B------:R-:W3:Y:S04]  /*d75b0*/  LDL R185, [R1+0x1154] ;  /* 0x0011540001b97983 */ /* 0x000ee80000100800 */
[----:B------:R-:W3:Y:S04]  /*d75c0*/  LDL.64 R160, [R1+0x1160] ;  /* 0x0011600001a07983 */ /* 0x000ee80000100a00 */
[----:B------:R-:W3:Y:S04]  /*d75d0*/  LDL R176, [R1+0x1180] ;  /* 0x0011800001b07983 */ /* 0x000ee80000100800 */
[----:B------:R-:W3:Y:S04]  /*d75e0*/  LDL R177, [R1+0x1184] ;  /* 0x0011840001b17983 */ /* 0x000ee80000100800 */
[----:B------:R-:W3:Y:S04]  /*d75f0*/  LDL.64 R208, [R1+0x11a0] ;  /* 0x0011a00001d07983 */ /* 0x000ee80000100a00 */
[----:B------:R-:W3:Y:S04]  /*d7600*/  LDL.64 R248, [R1+0x11d0] ;  /* 0x0011d00001f87983 */ /* 0x000ee80000100a00 */
[----:B------:R-:W3:Y:S04]  /*d7610*/  LDL R152, [R1+0x11b0] ;  /* 0x0011b00001987983 */ /* 0x000ee80000100800 */
[----:B------:R-:W3:Y:S04]  /*d7620*/  LDL R153, [R1+0x11b4] ;  /* 0x0011b40001997983 */ /* 0x000ee80000100800 */
[----:B------:R-:W3:Y:S04]  /*d7630*/  LDL.64 R200, [R1+0x11e0] ;  /* 0x0011e00001c87983 */ /* 0x000ee80000100a00 */
[----:B------:R-:W3:Y:S01]  /*d7640*/  LDL.64 R168, [R1+0x1200] ;  /* 0x0012000001a87983 */ /* 0x000ee20000100a00 */
[----:B-1----:R-:W-:-:S02]  /*d7650*/  IMAD.MOV.U32 R212, RZ, RZ, R238 ;  /* 0x000000ffffd47224 */ /* 0x002fc400078e00ee */
[----:B------:R-:W-:Y:S01]  /*d7660*/  IMAD.MOV.U32 R213, RZ, RZ, R239 ;  /* 0x000000ffffd57224 */ /* 0x000fe200078e00ef */
[----:B------:R-:W3:Y:S04]  /*d7670*/  LDL R236, [R1+0x1140] ;  /* 0x0011400001ec7983 */ /* 0x000ee80000100800 */
[----:B------:R-:W3:Y:S01]  /*d7680*/  LDL R237, [R1+0x1144] ;  /* 0x0011440001ed7983 */ /* 0x000ee20000100800 */
[----:B------:R-:W3:Y:S03]  /*d7690*/  LDL R238, [R1+0x1148] ;  /* 0x0011480001ee7983 */ /* 0x000ee60000100800 */
        /* <DEDUP_REMOVED lines=9> */
[----:B------:R-:W3:Y:S01]  /*d7730*/  LDL.64 R250, [R1+0x11d8] ;  /* 0x0011d80001fa7983 */ /* 0x000ee20000100a00 */
[----:B------:R1:W-:Y:S01]  /*d7740*/  STL.64 [R1+0x8b30], R230 ;  /* 0x008b30e601007387 */ /* 0x0003e20000100a00 */
[C---:B------:R-:W-:Y:S01]  /*d7750*/  HMMA.1688.F32.TF32 R56, R8.reuse, R230, R56 ;  /* 0x000000e60838723c */ /* 0x040fe20000081038 */
[----:B------:R4:W-:Y:S07]  /*d7760*/  STL.64 [R1+0x8b28], R228 ;  /* 0x008b28e401007387 */ /* 0x0009ee0000100a00 */
[C---:B------:R-:W-:Y:S01]  /*d7770*/  HMMA.1688.F32.TF32 R52, R8.reuse, R222, R52 ;  /* 0x000000de0834723c */ /* 0x040fe20000081034 */
[----:B-1----:R-:W3:Y:S04]  /*d7780*/  LDL.64 R230, [R1+0x12d8] ;  /* 0x0012d80001e67983 */ /* 0x002ee80000100a00 */
[----:B----4-:R-:W4:Y:S01]  /*d7790*/  LDL.64 R228, [R1+0x12d0] ;  /* 0x0012d00001e47983 */ /* 0x010f220000100a00 */
[----:B------:R1:W-:Y:S02]  /*d77a0*/  STL.64 [R1+0x8b50], R222 ;  /* 0x008b50de01007387 */ /* 0x0003e40000100a00 */
[----:B------:R1:W-:Y:S01]  /*d77b0*/  STL.64 [R1+0x8b48], R220 ;  /* 0x008b48dc01007387 */ /* 0x0003e20000100a00 */
[C---:B------:R-:W-:Y:S01]  /*d77c0*/  HMMA.1688.F32.TF32 R108, R8.reuse, R226, R108 ;  /* 0x000000e2086c723c */ /* 0x040fe2000008106c */
[----:B-1----:R-:W4:Y:S04]  /*d77d0*/  LDL.64 R222, [R1+0x12c8] ;  /* 0x0012c80001de7983 */ /* 0x002f280000100a00 */
[----:B------:R-:W4:Y:S01]  /*d77e0*/  LDL.64 R220, [R1+0x12c0] ;  /* 0x0012c00001dc7983 */ /* 0x000f220000100a00 */
[----:B------:R-:W-:Y:S02]  /*d77f0*/  STL [R1+0x8ae4], R214 ;  /* 0x008ae4d601007387 */ /* 0x000fe40000100800 */
[----:B------:R-:W-:Y:S02]  /*d7800*/  STL [R1+0x8ae0], R215 ;  /* 0x008ae0d701007387 */ /* 0x000fe40000100800 */
[----:B------:R-:W-:Y:S01]  /*d7810*/  STL [R1+0x8ad4], R206 ;  /* 0x008ad4ce01007387 */ /* 0x000fe20000100800 */
[----:B------:R-:W-:Y:S01]  /*d7820*/  STL [R1+0x8ad0], R207 ;  /* 0x008ad0cf01007387 */ /* 0x000fe20000100800 */
        /* <DEDUP_REMOVED lines=10> */
[----:B------:R1:W-:Y:S01]  /*d78d0*/  STL [R1+0x8a64], R158 ;  /* 0x008a649e01007387 */ /* 0x0003e20000100800 */
[----:B------:R-:W-:Y:S01]  /*d78e0*/  STL [R1+0x8a60], R159 ;  /* 0x008a609f01007387 */ /* 0x000fe20000100800 */
[----:B------:R1:W-:Y:S02]  /*d78f0*/  STL [R1+0x8a0c], R150 ;  /* 0x008a0c9601007387 */ /* 0x0003e40000100800 */
[----:B------:R-:W-:Y:S02]  /*d7900*/  STL [R1+0x8a08], R151 ;  /* 0x008a089701007387 */ /* 0x000fe40000100800 */
[----:B------:R-:W-:Y:S01]  /*d7910*/  STL [R1+0x8a04], R142 ;  /* 0x008a048e01007387 */ /* 0x000fe20000100800 */
[----:B------:R1:W-:Y:S01]  /*d7920*/  STL [R1+0x8a00], R143 ;  /* 0x008a008f01007387 */ /* 0x0003e20000100800 */
[C---:B------:R-:W-:Y:S08]  /*d7930*/  HMMA.1688.F32.TF32 R96, R8.reuse, R202, R96 ;  /* 0x000000ca0860723c */ /* 0x040ff00000081060 */
[C---:B------:R-:W-:Y:S08]  /*d7940*/  HMMA.1688.F32.TF32 R20, R8.reuse, R158, R20 ;  /* 0x0000009e0814723c */ /* 0x040ff00000081014 */
[C---:B------:R-:W-:Y:S08]  /*d7950*/  HMMA.1688.F32.TF32 R84, R8.reuse, R178, R84 ;  /* 0x000000b20854723c */ /* 0x040ff00000081054 */
[C---:B------:R-:W-:Y:S08]  /*d7960*/  HMMA.1688.F32.TF32 R16, R8.reuse, R150, R16 ;  /* 0x000000960810723c */ /* 0x040ff00000081010 */
[C---:B------:R-:W-:Y:S08]  /*d7970*/  HMMA.1688.F32.TF32 R12, R8.reuse, R142, R12 ;  /* 0x0000008e080c723c */ /* 0x040ff0000008100c */
[----:B------:R-:W-:Y:S08]  /*d7980*/  HMMA.1688.F32.TF32 R120, R8, R246, R120 ;  /* 0x000000f60878723c */ /* 0x000ff00000081078 */
[C---:B--2---:R-:W-:Y:S01]  /*d7990*/  HMMA.1688.F32.TF32 R136, R4.reuse, R192, R136 ;  /* 0x000000c00488723c */ /* 0x044fe20000081088 */
[----:B------:R-:W2:Y:S07]  /*d79a0*/  LDL.64 R192, [R1+0x11f0] ;  /* 0x0011f00001c07983 */ /* 0x000eae0000100a00 */
[----:B---3--:R-:W-:Y:S01]  /*d79b0*/  HMMA.1688.F32.TF32 R124, R4, R184, R124 ;  /* 0x000000b8047c723c */ /* 0x008fe2000008107c */
[----:B------:R-:W3:Y:S01]  /*d79c0*/  LDL.64 R184, [R1+0x1210] ;  /* 0x0012100001b87983 */ /* 0x000ee20000100a00 */
[----:B-1----:R-:W-:-:S06]  /*d79d0*/  IMAD.MOV.U32 R158, RZ, RZ, R161 ;  /* 0x000000ffff9e7224 */ /* 0x002fcc00078e00a1 */
[----:B------:R-:W-:Y:S01]  /*d79e0*/  HMMA.1688.F32.TF32 R108, R4, R176, R108 ;  /* 0x000000b0046c723c */ /* 0x000fe2000008106c */
[----:B------:R-:W-:Y:S01]  /*d79f0*/  STL [R1+0x8a70], R158 ;  /* 0x008a709e01007387 */ /* 0x000fe20000100800 */
[----:B------:R-:W4:Y:S01]  /*d7a00*/  LDL.64 R176, [R1+0x1220] ;  /* 0x0012200001b07983 */ /* 0x000f220000100a00 */
[----:B------:R-:W-:Y:S01]  /*d7a10*/  MOV R150, R209 ;  /* 0x000000d100967202 */ /* 0x000fe20000000f00 */
[----:B------:R-:W-:-:S04]  /*d7a20*/  IMAD.MOV.U32 R143, RZ, RZ, R248 ;  /* 0x000000ffff8f7224 */ /* 0x000fc800078e00f8 */
[C---:B------:R-:W-:Y:S01]  /*d7a30*/  HMMA.1688.F32.TF32 R96, R4.reuse, R152, R96 ;  /* 0x000000980460723c */ /* 0x040fe20000081060 */
[----:B------:R-:W-:Y:S01]  /*d7a40*/  IMAD.MOV.U32 R151, RZ, RZ, R200 ;  /* 0x000000ffff977224 */ /* 0x000fe200078e00c8 */
[----:B------:R-:W-:Y:S01]  /*d7a50*/  MOV R142, R201 ;  /* 0x000000c9008e7202 */ /* 0x000fe20000000f00 */
[----:B------:R-:W-:Y:S01]  /*d7a60*/  STL [R1+0x8a1c], R150 ;  /* 0x008a1c9601007387 */ /* 0x000fe20000100800 */
[----:B------:R-:W4:Y:S02]  /*d7a70*/  LDL.64 R152, [R1+0x1230] ;  /* 0x0012300001987983 */ /* 0x000f240000100a00 */
[----:B------:R2:W-:Y:S02]  /*d7a80*/  STL [R1+0x8a10], R143 ;  /* 0x008a108f01007387 */ /* 0x0005e40000100800 */
[----:B------:R-:W-:Y:S01]  /*d7a90*/  STL [R1+0x8a18], R151 ;  /* 0x008a189701007387 */ /* 0x000fe20000100800 */
[----:B------:R4:W-:Y:S01]  /*d7aa0*/  STL [R1+0x8a14], R142 ;  /* 0x008a148e01007387 */ /* 0x0009e20000100800 */
[----:B------:R-:W-:Y:S01]  /*d7ab0*/  HMMA.1688.F32.TF32 R84, R4, R168, R84 ;  /* 0x000000a80454723c */ /* 0x000fe20000081054 */
[----:B------:R-:W-:-:S02]  /*d7ac0*/  IMAD.MOV.U32 R247, RZ, RZ, R168 ;  /* 0x000000fffff77224 */ /* 0x000fc400078e00a8 */
[----:B------:R-:W-:Y:S02]  /*d7ad0*/  IMAD.MOV.U32 R246, RZ, RZ, R169 ;  /* 0x000000fffff67224 */ /* 0x000fe400078e00a9 */
[----:B------:R-:W4:Y:S03]  /*d7ae0*/  LDL.64 R168, [R1+0x1240] ;  /* 0x0012400001a87983 */ /* 0x000f260000100a00 */
[C---:B------:R-:W-:Y:S08]  /*d7af0*/  HMMA.1688.F32.TF32 R112, R8.reuse, R162, R112 ;  /* 0x000000a20870723c */ /* 0x040ff00000081070 */
[C---:B------:R-:W-:Y:S08]  /*d7b00*/  HMMA.1688.F32.TF32 R104, R8.reuse, R218, R104 ;  /* 0x000000da0868723c */ /* 0x040ff00000081068 */
[C---:B------:R-:W-:Y:S08]  /*d7b10*/  HMMA.1688.F32.TF32 R80, R8.reuse, R170, R80 ;  /* 0x000000aa0850723c */ /* 0x040ff00000081050 */
[C---:B------:R-:W-:Y:S01]  /*d7b20*/  HMMA.1688.F32.TF32 R88, R8.reuse, R186, R88 ;  /* 0x000000ba0858723c */ /* 0x040fe20000081058 */
[----:B------:R-:W-:Y:S07]  /*d7b30*/  STL [R1+0x8a24], R246 ;  /* 0x008a24f601007387 */ /* 0x000fee0000100800 */
[----:B------:R-:W-:Y:S01]  /*d7b40*/  HMMA.1688.F32.TF32 R76, R8, R154, R76 ;  /* 0x0000009a084c723c */ /* 0x000fe2000008104c */
[----:B------:R1:W-:Y:S07]  /*d7b50*/  STL [R1+0x8a20], R247 ;  /* 0x008a20f701007387 */ /* 0x0003ee0000100800 */
[C---:B------:R-:W-:Y:S08]  /*d7b60*/  HMMA.1688.F32.TF32 R120, R4.reuse, R160, R120 ;  /* 0x000000a00478723c */ /* 0x040ff00000081078 */
[C---:B------:R-:W-:Y:S08]  /*d7b70*/  HMMA.1688.F32.TF32 R116, R4.reuse, R224, R116 ;  /* 0x000000e00474723c */ /* 0x040ff00000081074 */
[C---:B------:R-:W-:Y:S08]  /*d7b80*/  HMMA.1688.F32.TF32 R112, R4.reuse, R216, R112 ;  /* 0x000000d80470723c */ /* 0x040ff00000081070 */
[C---:B------:R-:W-:Y:S08]  /*d7b90*/  HMMA.1688.F32.TF32 R104, R4.reuse, R208, R104 ;  /* 0x000000d00468723c */ /* 0x040ff00000081068 */
[----:B------:R-:W-:Y:S01]  /*d7ba0*/  HMMA.1688.F32.TF32 R88, R4, R200, R88 ;  /* 0x000000c80458723c */ /* 0x000fe20000081058 */
[----:B--2---:R-:W-:Y:S01]  /*d7bb0*/  MOV R143, R192 ;  /* 0x000000c0008f7202 */ /* 0x004fe20000000f00 */
[----:B---3--:R-:W-:-:S04]  /*d7bc0*/  IMAD.MOV.U32 R3, RZ, RZ, R185 ;  /* 0x000000ffff037224 */ /* 0x008fc800078e00b9 */
[----:B------:R2:W-:Y:S01]  /*d7bd0*/  STL [R1+0x8a28], R143 ;  /* 0x008a288f01007387 */ /* 0x0005e20000100800 */
[----:B------:R-:W3:Y:S02]  /*d7be0*/  LDL.64 R160, [R1+0x1250] ;  /* 0x0012500001a07983 */ /* 0x000ee40000100a00 */
[----:B------:R-:W-:Y:S02]  /*d7bf0*/  IMAD.MOV.U32 R244, RZ, RZ, R184 ;  /* 0x000000fffff47224 */ /* 0x000fe400078e00b8 */
[----:B------:R-:W3:Y:S01]  /*d7c00*/  LDL.64 R224, [R1+0x1260] ;  /* 0x0012600001e07983 */ /* 0x000ee20000100a00 */
[----:B------:R-:W-:Y:S02]  /*d7c10*/  STL [R1+0x8a30], R3 ;  /* 0x008a300301007387 */ /* 0x000fe40000100800 */
[----:B------:R3:W-:Y:S02]  /*d7c20*/  STL [R1+0x8a2c], R244 ;  /* 0x008a2cf401007387 */ /* 0x0007e40000100800 */
[----:B----4-:R-:W-:Y:S01]  /*d7c30*/  IMAD.MOV.U32 R142, RZ, RZ, R177 ;  /* 0x000000ffff8e7224 */ /* 0x010fe200078e00b1 */
[----:B------:R-:W4:Y:S01]  /*d7c40*/  LDL.64 R216, [R1+0x1270] ;  /* 0x0012700001d87983 */ /* 0x000f220000100a00 */
[----:B------:R-:W-:Y:S01]  /*d7c50*/  MOV R151, R176 ;  /* 0x000000b000977202 */ /* 0x000fe20000000f00 */
[C---:B------:R-:W-:Y:S02]  /*d7c60*/  HMMA.1688.F32.TF32 R80, R4.reuse, R192, R80 ;  /* 0x000000c00450723c */ /* 0x040fe40000081050 */
[----:B------:R-:W-:Y:S02]  /*d7c70*/  STL [R1+0x8a38], R142 ;  /* 0x008a388e01007387 */ /* 0x000fe40000100800 */
[----:B------:R2:W-:Y:S02]  /*d7c80*/  STL [R1+0x8a34], R151 ;  /* 0x008a349701007387 */ /* 0x0005e40000100800 */
[----:B------:R-:W4:Y:S02]  /*d7c90*/  LDL R208, [R1+0x1280] ;  /* 0x0012800001d07983 */ /* 0x000f240000100800 */
[----:B------:R-:W4:Y:S01]  /*d7ca0*/  LDL R209, [R1+0x1284] ;  /* 0x0012840001d17983 */ /* 0x000f220000100800 */
[----:B------:R-:W4:Y:S04]  /*d7cb0*/  LDL.64 R192, [R1+0x12a0] ;  /* 0x0012a00001c07983 */ /* 0x000f280000100a00 */
[----:B------:R-:W4:Y:S04]  /*d7cc0*/  LDL R200, [R1+0x1290] ;  /* 0x0012900001c87983 */ /* 0x000f280000100800 */
[----:B------:R-:W4:Y:S01]  /*d7cd0*/  LDL R201, [R1+0x1294] ;  /* 0x0012940001c97983 */ /* 0x000f220000100800 */
[----:B------:R-:W-:Y:S01]  /*d7ce0*/  MOV R150, R153 ;  /* 0x0000009900967202 */ /* 0x000fe20000000f00 */
[----:B------:R-:W-:Y:S01]  /*d7cf0*/  HMMA.1688.F32.TF32 R76, R4, R184, R76 ;  /* 0x000000b8044c723c */ /* 0x000fe2000008104c */
[----:B-1----:R-:W-:-:S07]  /*d7d00*/  IMAD.MOV.U32 R247, RZ, RZ, R152 ;  /* 0x000000fffff77224 */ /* 0x002fce00078e0098 */
[C---:B------:R-:W-:Y:S01]  /*d7d10*/  HMMA.1688.F32.TF32 R68, R4.reuse, R152, R68 ;  /* 0x000000980444723c */ /* 0x040fe20000081044 */
[----:B------:R-:W4:Y:S04]  /*d7d20*/  LDL R184, [R1+0x12b0] ;  /* 0x0012b00001b87983 */ /* 0x000f280000100800 */
[----:B------:R-:W4:Y:S03]  /*d7d30*/  LDL R185, [R1+0x12b4] ;  /* 0x0012b40001b97983 */ /* 0x000f260000100800 */
[C---:B------:R-:W-:Y:S01]  /*d7d40*/  HMMA.1688.F32.TF32 R72, R4.reuse, R176, R72 ;  /* 0x000000b00448723c */ /* 0x040fe20000081048 */
[----:B------:R-:W4:Y:S01]  /*d7d50*/  LDL.64 R152, [R1+0x12f0] ;  /* 0x0012f00001987983 */ /* 0x000f220000100a00 */
[----:B------:R-:W4:Y:S02]  /*d7d60*/  LDL R176, [R1+0x12e0] ;  /* 0x0012e00001b07983 */ /* 0x000f240000100800 */
[----:B------:R-:W4:Y:S02]  /*d7d70*/  LDL R177, [R1+0x12e4] ;  /* 0x0012e40001b17983 */ /* 0x000f240000100800 */
[----:B------:R-:W-:Y:S01]  /*d7d80*/  STL [R1+0x8a40], R150 ;  /* 0x008a409601007387 */ /* 0x000fe20000100800 */
[----:B------:R4:W-:Y:S01]  /*d7d90*/  STL [R1+0x8a3c], R247 ;  /* 0x008a3cf701007387 */ /* 0x0009e20000100800 */
[----:B------:R-:W-:Y:S01]  /*d7da0*/  HMMA.1688.F32.TF32 R64, R4, R168, R64 ;  /* 0x000000a80440723c */ /* 0x000fe20000081040 */
[----:B--2---:R-:W-:-:S02]  /*d7db0*/  IMAD.MOV.U32 R143, RZ, RZ, R168 ;  /* 0x000000ffff8f7224 */ /* 0x004fc400078e00a8 */
[----:B------:R-:W-:Y:S02]  /*d7dc0*/  IMAD.MOV.U32 R246, RZ, RZ, R169 ;  /* 0x000000fffff67224 */ /* 0x000fe400078e00a9 */
[----:B------:R-:W2:Y:S03]  /*d7dd0*/  LDL.64 R168, [R1+0x1310] ;  /* 0x0013100001a87983 */ /* 0x000ea60000100a00 */
[C---:B------:R-:W-:Y:S08]  /*d7de0*/  HMMA.1688.F32.TF32 R48, R8.reuse, R214, R48 ;  /* 0x000000d60830723c */ /* 0x040ff00000081030 */
[C---:B------:R-:W-:Y:S08]  /*d7df0*/  HMMA.1688.F32.TF32 R44, R8.reuse, R206, R44 ;  /* 0x000000ce082c723c */ /* 0x040ff0000008102c */
[C---:B------:R-:W-:Y:S08]  /*d7e00*/  HMMA.1688.F32.TF32 R40, R8.reuse, R198, R40 ;  /* 0x000000c60828723c */ /* 0x040ff00000081028 */
[C---:B------:R-:W-:Y:S08]  /*d7e10*/  HMMA.1688.F32.TF32 R36, R8.reuse, R190, R36 ;  /* 0x000000be0824723c */ /* 0x040ff00000081024 */
[C---:B------:R-:W-:Y:S01]  /*d7e20*/  HMMA.1688.F32.TF32 R24, R8.reuse, R166, R24 ;  /* 0x000000a60818723c */ /* 0x040fe20000081018 */
[----:B------:R-:W-:Y:S01]  /*d7e30*/  STL [R1+0x8a48], R246 ;  /* 0x008a48f601007387 */ /* 0x000fe20000100800 */
[----:B------:R-:W-:Y:S02]  /*d7e40*/  STL [R1+0x8a44], R143 ;  /* 0x008a448f01007387 */ /* 0x000fe40000100800 */
[----:B------:R-:W2:Y:S04]  /*d7e50*/  LDL.LU.64 R162, [R1+0x8ea8] ;  /* 0x008ea80001a27983 */ /* 0x000ea80000300a00 */
[C---:B------:R-:W-:Y:S08]  /*d7e60*/  HMMA.1688.F32.TF32 R100, R8.reuse, R210, R100 ;  /* 0x000000d20864723c */ /* 0x040ff00000081064 */
[C---:B------:R-:W-:Y:S08]  /*d7e70*/  HMMA.1688.F32.TF32 R92, R8.reuse, R194, R92 ;  /* 0x000000c2085c723c */ /* 0x040ff0000008105c */
[----:B------:R-:W-:Y:S01]  /*d7e80*/  HMMA.1688.F32.TF32 R32, R8, R182, R32 ;  /* 0x000000b60820723c */ /* 0x000fe20000081020 */
[----:B---3--:R-:W-:Y:S01]  /*d7e90*/  IMAD.MOV.U32 R244, RZ, RZ, R161 ;  /* 0x000000fffff47224 */ /* 0x008fe200078e00a1 */
[----:B------:R-:W-:-:S06]  /*d7ea0*/  MOV R3, R160 ;  /* 0x000000a000037202 */ /* 0x000fcc0000000f00 */
[C---:B------:R-:W-:Y:S01]  /*d7eb0*/  HMMA.1688.F32.TF32 R60, R4.reuse, R160, R60 ;  /* 0x000000a0043c723c */ /* 0x040fe2000008103c */
[----:B------:R-:W3:Y:S01]  /*d7ec0*/  LDL.LU.64 R160, [R1+0x8ea0] ;  /* 0x008ea00001a07983 */ /* 0x000ee20000300a00 */
[----:B------:R-:W-:Y:S01]  /*d7ed0*/  MOV R151, R225 ;  /* 0x000000e100977202 */ /* 0x000fe20000000f00 */
[----:B------:R-:W-:Y:S02]  /*d7ee0*/  STL [R1+0x8a50], R244 ;  /* 0x008a50f401007387 */ /* 0x000fe40000100800 */
[----:B------:R-:W-:Y:S01]  /*d7ef0*/  IMAD.MOV.U32 R142, RZ, RZ, R224 ;  /* 0x000000ffff8e7224 */ /* 0x000fe200078e00e0 */
[----:B------:R1:W-:Y:S02]  /*d7f00*/  STL [R1+0x8a4c], R3 ;  /* 0x008a4c0301007387 */ /* 0x0003e40000100800 */
[----:B------:R-:W-:Y:S01]  /*d7f10*/  HMMA.1688.F32.TF32 R56, R4, R224, R56 ;  /* 0x000000e00438723c */ /* 0x000fe20000081038 */
[----:B------:R-:W3:Y:S02]  /*d7f20*/  LDL.LU.64 R226, [R1+0x8e98] ;  /* 0x008e980001e27983 */ /* 0x000ee40000300a00 */
[----:B------:R-:W3:Y:S02]  /*d7f30*/  LDL.LU.64 R224, [R1+0x8e90] ;  /* 0x008e900001e07983 */ /* 0x000ee40000300a00 */
[----:B----4-:R-:W-:Y:S01]  /*d7f40*/  IMAD.MOV.U32 R247, RZ, RZ, R217 ;  /* 0x000000fffff77224 */ /* 0x010fe200078e00d9 */
[----:B------:R-:W-:Y:S01]  /*d7f50*/  STL [R1+0x8a58], R151 ;  /* 0x008a589701007387 */ /* 0x000fe20000100800 */
[----:B------:R-:W-:-:S02]  /*d7f60*/  IMAD.MOV.U32 R150, RZ, RZ, R216 ;  /* 0x000000ffff967224 */ /* 0x000fc400078e00d8 */
[----:B------:R-:W-:Y:S01]  /*d7f70*/  STL [R1+0x8a54], R142 ;  /* 0x008a548e01007387 */ /* 0x000fe20000100800 */
[C---:B------:R-:W-:Y:S01]  /*d7f80*/  HMMA.1688.F32.TF32 R52, R4.reuse, R216, R52 ;  /* 0x000000d80434723c */ /* 0x040fe20000081034 */
[----:B------:R-:W4:Y:S01]  /*d7f90*/  LDL.LU.64 R218, [R1+0x8e88] ;  /* 0x008e880001da7983 */ /* 0x000f220000300a00 */
[----:B------:R-:W3:Y:S02]  /*d7fa0*/  LDL.LU.64 R216, [R1+0x8e80] ;  /* 0x008e800001d87983 */ /* 0x000ee40000300a00 */
[----:B------:R-:W-:Y:S02]  /*d7fb0*/  STL [R1+0x8a68], R247 ;  /* 0x008a68f701007387 */ /* 0x000fe40000100800 */
[----:B------:R-:W-:Y:S02]  /*d7fc0*/  STL [R1+0x8a5c], R150 ;  /* 0x008a5c9601007387 */ /* 0x000fe40000100800 */
[----:B------:R-:W-:Y:S01]  /*d7fd0*/  HMMA.1688.F32.TF32 R48, R4, R208, R48 ;  /* 0x000000d00430723c */ /* 0x000fe20000081030 */
[----:B------:R-:W3:Y:S01]  /*d7fe0*/  LDL.LU.64 R210, [R1+0x8e78] ;  /* 0x008e780001d27983 */ /* 0x000ee20000300a00 */
[----:B------:R-:W3:Y:S02]  /*d7ff0*/  LDL.LU.64 R208, [R1+0x8e70] ;  /* 0x008e700001d07983 */ /* 0x000ee40000300a00 */
[----:B-1----:R-:W-:-:S04]  /*d8000*/  IMAD.MOV.U32 R3, RZ, RZ, R193 ;  /* 0x000000ffff037224 */ /* 0x002fc800078e00c1 */
[C---:B------:R-:W-:Y:S01]  /*d8010*/  HMMA.1688.F32.TF32 R44, R4.reuse, R200, R44 ;  /* 0x000000c8042c723c */ /* 0x040fe2000008102c */
[----:B------:R-:W3:Y:S01]  /*d8020*/  LDL.LU.64 R202, [R1+0x8e68] ;  /* 0x008e680001ca7983 */ /* 0x000ee20000300a00 */
[----:B------:R-:W-:Y:S01]  /*d8030*/  MOV R244, R192 ;  /* 0x000000c000f47202 */ /* 0x000fe20000000f00 */
[----:B------:R-:W3:Y:S05]  /*d8040*/  LDL.LU.64 R200, [R1+0x8e60] ;  /* 0x008e600001c87983 */ /* 0x000eea0000300a00 */
[C---:B------:R-:W-:Y:S01]  /*d8050*/  HMMA.1688.F32.TF32 R40, R4.reuse, R192, R40 ;  /* 0x000000c00428723c */ /* 0x040fe20000081028 */
[----:B------:R-:W3:Y:S01]  /*d8060*/  LDL.LU.64 R194, [R1+0x8e58] ;  /* 0x008e580001c27983 */ /* 0x000ee20000300a00 */
[----:B------:R-:W3:Y:S02]  /*d8070*/  LDL.LU.64 R192, [R1+0x8e50] ;  /* 0x008e500001c07983 */ /* 0x000ee40000300a00 */
[----:B------:R-:W-:Y:S02]  /*d8080*/  STL [R1+0x8a74], R3 ;  /* 0x008a740301007387 */ /* 0x000fe40000100800 */
[----:B------:R-:W-:Y:S02]  /*d8090*/  STL [R1+0x8a6c], R244 ;  /* 0x008a6cf401007387 */ /* 0x000fe40000100800 */
[----:B------:R-:W-:Y:S01]  /*d80a0*/  HMMA.1688.F32.TF32 R36, R4, R184, R36 ;  /* 0x000000b80424723c */ /* 0x000fe20000081024 */
[----:B------:R-:W3:Y:S01]  /*d80b0*/  LDL.LU.64 R186, [R1+0x8e48] ;  /* 0x008e480001ba7983 */ /* 0x000ee20000300a00 */
[----:B------:R-:W3:Y:S01]  /*d80c0*/  LDL.LU.64 R184, [R1+0x8e40] ;  /* 0x008e400001b87983 */ /* 0x000ee20000300a00 */
[----:B------:R-:W-:-:S05]  /*d80d0*/  MOV R183, R153 ;  /* 0x0000009900b77202 */ /* 0x000fca0000000f00 */
[C---:B------:R-:W-:Y:S01]  /*d80e0*/  HMMA.1688.F32.TF32 R24, R4.reuse, R176, R24 ;  /* 0x000000b00418723c */ /* 0x040fe20000081018 */
[----:B------:R-:W3:Y:S01]  /*d80f0*/  LDL.LU.64 R178, [R1+0x8e38] ;  /* 0x008e380001b27983 */ /* 0x000ee20000300a00 */
[----:B------:R-:W-:Y:S02]  /*d8100*/  IMAD.MOV.U32 R182, RZ, RZ, R152 ;  /* 0x000000ffffb67224 */ /* 0x000fe400078e0098 */
[----:B------:R-:W3:Y:S04]  /*d8110*/  LDL.LU.64 R176, [R1+0x8e30] ;  /* 0x008e300001b07983 */ /* 0x000ee80000300a00 */
[----:B------:R-:W-:Y:S01]  /*d8120*/  HMMA.1688.F32.TF32 R20, R4, R152, R20 ;  /* 0x000000980414723c */ /* 0x000fe20000081014 */
[----:B------:R-:W3:Y:S01]  /*d8130*/  LDL.LU.64 R154, [R1+0x8e28] ;  /* 0x008e2800019a7983 */ /* 0x000ee20000300a00 */
[----:B------:R-:W3:Y:S02]  /*d8140*/  LDL.LU.64 R152, [R1+0x8e20] ;  /* 0x008e200001987983 */ /* 0x000ee40000300a00 */
[----:B--2---:R-:W-:-:S02]  /*d8150*/  IMAD.MOV.U32 R198, RZ, RZ, R168 ;  /* 0x000000ffffc67224 */ /* 0x004fc400078e00a8 */
[----:B------:R-:W-:Y:S01]  /*d8160*/  IMAD.MOV.U32 R199, RZ, RZ, R169 ;  /* 0x000000ffffc77224 */ /* 0x000fe200078e00a9 */
[----:B------:R-:W-:Y:S01]  /*d8170*/  STL [R1+0x8aec], R183 ;  /* 0x008aecb701007387 */ /* 0x000fe20000100800 */
[----:B------:R-:W-:Y:S01]  /*d8180*/  STL [R1+0x8ae8], R182 ;  /* 0x008ae8b601007387 */ /* 0x000fe20000100800 */
[----:B------:R-:W-:Y:S01]  /*d8190*/  HMMA.1688.F32.TF32 R16, R4, R168, R16 ;  /* 0x000000a80410723c */ /* 0x000fe20000081010 */
[----:B------:R-:W2:Y:S01]  /*d81a0*/  LDL.LU.64 R170, [R1+0x8e18] ;  /* 0x008e180001aa7983 */ /* 0x000ea20000300a00 */
[----:B------:R-:W2:Y:S01]  /*d81b0*/  LDL.LU.64 R168, [R1+0x8e10] ;  /* 0x008e100001a87983 */ /* 0x000ea20000300a00 */
[----:B------:R-:W-:Y:S02]  /*d81c0*/  STL.64 [R1+0x8b60], R198 ;  /* 0x008b60c601007387 */ /* 0x000fe40000100a00 */
[----:B------:R1:W-:Y:S03]  /*d81d0*/  STL.64 [R1+0x8b58], R196 ;  /* 0x008b58c401007387 */ /* 0x0003e60000100a00 */
[----:B------:R-:W-:Y:S08]  /*d81e0*/  HMMA.1688.F32.TF32 R28, R8, R174, R28 ;  /* 0x000000ae081c723c */ /* 0x000ff0000008101c */
        /* <DEDUP_REMOVED lines=8> */
[----:B-1----:R-:W2:Y:S04]  /*d8270*/  LDL.64 R196, [R1+0x1300] ;  /* 0x0013000001c47983 */ /* 0x002ea80000100a00 */
[----:B------:R-:W1:Y:S04]  /*d8280*/  LDS R11, [R0+0x36000] ;  /* 0x03600000000b7984 */ /* 0x000e680000000800 */
[----:B------:R-:W3:Y:S01]  /*d8290*/  LDL.64 R198, [R1+0x1198] ;  /* 0x0011980001c67983 */ /* 0x000ee20000100a00 */
[C---:B------:R-:W-:Y:S08]  /*d82a0*/  HMMA.1688.F32.TF32 R28, R4.reuse, R228, R28 ;  /* 0x000000e4041c723c */ /* 0x040ff0000008101c */
[----:B--2---:R-:W-:Y:S01]  /*d82b0*/  HMMA.1688.F32.TF32 R12, R4, R196, R12 ;  /* 0x000000c4040c723c */ /* 0x004fe2000008100c */
[----:B------:R-:W2:Y:S07]  /*d82c0*/  LDL.64 R6, [R1+0x1128] ;  /* 0x0011280001067983 */ /* 0x000eae0000100a00 */
[C---:B-1----:R-:W-:Y:S08]  /*d82d0*/  HMMA.1688.F32.TF32 R132, R8.reuse, R146, R132 ;  /* 0x000000920884723c */ /* 0x042ff00000081084 */
[----:B------:R-:W-:Y:S01]  /*d82e0*/  HMMA.1688.F32.TF32 R128, R8, R238, R128 ;  /* 0x000000ee0880723c */ /* 0x000fe20000081080 */
[----:B------:R-:W-:Y:S01]  /*d82f0*/  MOV R183, R196 ;  /* 0x000000c400b77202 */ /* 0x000fe20000000f00 */
[----:B------:R-:W-:-:S05]  /*d8300*/  IMAD.MOV.U32 R182, RZ, RZ, R197 ;  /* 0x000000ffffb67224 */ /* 0x000fca00078e00c5 */
[----:B------:R1:W-:Y:S01]  /*d8310*/  STL.64 [R1+0x8b70], R182 ;  /* 0x008b70b601007387 */ /* 0x0003e20000100a00 */
[----:B------:R-:W-:Y:S02]  /*d8320*/  STL.64 [R1+0x8b68], R180 ;  /* 0x008b68b401007387 */ /* 0x000fe40000100a00 */
[----:B------:R-:W-:Y:S02]  /*d8330*/  IMAD.MOV.U32 R247, RZ, RZ, R147 ;  /* 0x000000fffff77224 */ /* 0x000fe400078e0093 */
[----:B------:R-:W-:Y:S01]  /*d8340*/  IMAD.MOV.U32 R244, RZ, RZ, R146 ;  /* 0x000000fffff47224 */ /* 0x000fe200078e0092 */
[C---:B--2---:R-:W-:Y:S01]  /*d8350*/  HMMA.1688.F32.TF32 R136, R8.reuse, R6, R136 ;  /* 0x000000060888723c */ /* 0x044fe20000081088 */
[----:B------:R-:W-:Y:S01]  /*d8360*/  MOV R158, R7 ;  /* 0x00000007009e7202 */ /* 0x000fe20000000f00 */
[----:B------:R-:W-:Y:S11]  /*d8370*/  IMAD.MOV.U32 R3, RZ, RZ, R6 ;  /* 0x000000ffff037224 */ /* 0x000ff600078e0006 */
[----:B------:R-:W-:Y:S10]  /*d8380*/  @!UPT UIADD3 URZ, URZ, URZ, URZ ;  /* 0x0000003f3f3ff290 */ /* 0x000ff4000fffe03f */
[----:B------:R-:W-:Y:S01]  /*d8390*/  STL.64 [R1+0x34e0], R136 ;  /* 0x0034e08801007387 */ /* 0x000fe20000100a00 */
[----:B------:R2:W-:Y:S02]  /*d83a0*/  STL.64 [R1+0x34e8], R138 ;  /* 0x0034e88a01007387 */ /* 0x0005e40000100a00 */
[----:B-1----:R-:W4:Y:S02]  /*d83b0*/  LDL.64 R182, [R1+0x1188] ;  /* 0x0011880001b67983 */ /* 0x002f240000100a00 */
[----:B------:R-:W4:Y:S01]  /*d83c0*/  LDL R6, [R1+0x11a8] ;  /* 0x0011a80001067983 */ /* 0x000f220000100800 */
[----:B------:R-:W4:Y:S04]  /*d83d0*/  LDL R7, [R1+0x11ac] ;  /* 0x0011ac0001077983 */ /* 0x000f280000100800 */
[----:B--2---:R-:W2:Y:S01]  /*d83e0*/  LDL.64 R138, [R1+0x1178] ;  /* 0x00117800018a7983 */ /* 0x004ea20000100a00 */
[----:B------:R-:W-:Y:S02]  /*d83f0*/  STL [R1+0x8a7c], R158 ;  /* 0x008a7c9e01007387 */ /* 0x000fe40000100800 */
[----:B------:R-:W-:Y:S02]  /*d8400*/  STL [R1+0x8a78], R3 ;  /* 0x008a780301007387 */ /* 0x000fe40000100800 */
[----:B------:R-:W-:Y:S01]  /*d8410*/  STL.64 [R1+0x34d0], R132 ;  /* 0x0034d08401007387 */ /* 0x000fe20000100a00 */
[----:B------:R1:W-:Y:S01]  /*d8420*/  STL.64 [R1+0x34d8], R134 ;  /* 0x0034d88601007387 */ /* 0x0003e20000100a00 */
[----:B------:R-:W4:Y:S02]  /*d8430*/  LDL.LU.64 R146, [R1+0x8e08] ;  /* 0x008e080001927983 */ /* 0x000f240000300a00 */
[----:B------:R-:W4:Y:S01]  /*d8440*/  LDL.LU.64 R144, [R1+0x8e00] ;  /* 0x008e000001907983 */ /* 0x000f220000300a00 */
[----:B-1----:R-:W4:Y:S01]  /*d8450*/  LDL.64 R134, [R1+0x1168] ;  /* 0x0011680001867983 */ /* 0x002f220000100a00 */
[----:B------:R-:W-:Y:S02]  /*d8460*/  STL [R1+0x8a84], R247 ;  /* 0x008a84f701007387 */ /* 0x000fe40000100800 */
[----:B------:R-:W-:Y:S02]  /*d8470*/  STL [R1+0x8a80], R244 ;  /* 0x008a80f401007387 */ /* 0x000fe40000100800 */
[----:B------:R-:W4:Y:S01]  /*d8480*/  LDL.LU.64 R238, [R1+0x8df8] ;  /* 0x008df80001ee7983 */ /* 0x000f220000300a00 */
[----:B------:R-:W4:Y:S01]  /*d8490*/  LDL.LU.64 R236, [R1+0x8df0] ;  /* 0x008df00001ec7983 */ /* 0x000f220000300a00 */
[----:B------:R-:W-:Y:S02]  /*d84a0*/  STL.64 [R1+0x34c0], R128 ;  /* 0x0034c08001007387 */ /* 0x000fe40000100a00 */
[----:B------:R1:W-:Y:S02]  /*d84b0*/  STL.64 [R1+0x34c8], R130 ;  /* 0x0034c88201007387 */ /* 0x0003e40000100a00 */
[----:B-1----:R-:W4:Y:S01]  /*d84c0*/  LDL.64 R130, [R1+0x1158] ;  /* 0x0011580001827983 */ /* 0x002f220000100a00 */
[C---:B---3--:R-:W-:Y:S08]  /*d84d0*/  HMMA.1688.F32.TF32 R112, R8.reuse, R198, R112 ;  /* 0x000000c60870723c */ /* 0x048ff00000081070 */
[C---:B--2---:R-:W-:Y:S08]  /*d84e0*/  HMMA.1688.F32.TF32 R116, R8.reuse, R138, R116 ;  /* 0x0000008a0874723c */ /* 0x044ff00000081074 */
[C---:B----4-:R-:W-:Y:S08]  /*d84f0*/  HMMA.1688.F32.TF32 R120, R8.reuse, R134, R120 ;  /* 0x000000860878723c */ /* 0x050ff00000081078 */
[----:B------:R-:W-:Y:S01]  /*d8500*/  HMMA.1688.F32.TF32 R124, R8, R130, R124 ;  /* 0x00000082087c723c */ /* 0x000fe2000008107c */
[----:B------:R-:W-:Y:S01]  /*d8510*/  IMAD.MOV.U32 R3, RZ, RZ, R131 ;  /* 0x000000ffff037224 */ /* 0x000fe200078e0083 */
[----:B------:R-:W-:-:S02]  /*d8520*/  MOV R158, R130 ;  /* 0x00000082009e7202 */ /* 0x000fc40000000f00 */
[----:B------:R-:W-:Y:S01]  /*d8530*/  MOV R150, R135 ;  /* 0x0000008700967202 */ /* 0x000fe20000000f00 */
[----:B------:R-:W-:Y:S02]  /*d8540*/  IMAD.MOV.U32 R159, RZ, RZ, R134 ;  /* 0x000000ffff9f7224 */ /* 0x000fe400078e0086 */
[----:B------:R-:W-:Y:S02]  /*d8550*/  IMAD.MOV.U32 R244, RZ, RZ, R139 ;  /* 0x000000fffff47224 */ /* 0x000fe400078e008b */
[----:B------:R-:W-:Y:S11]  /*d8560*/  IMAD.MOV.U32 R247, RZ, RZ, R138 ;  /* 0x000000fffff77224 */ /* 0x000ff600078e008a */
[----:B------:R-:W-:Y:S03]  /*d8570*/  @!UPT UIADD3 URZ, URZ, URZ, URZ ;  /* 0x0000003f3f3ff290 */ /* 0x000fe6000fffe03f */
[----:B------:R-:W-:Y:S01]  /*d8580*/  STL.64 [R1+0x34b0], R124 ;  /* 0x0034b07c01007387 */ /* 0x000fe20000100a00 */
[----:B------:R-:W-:Y:S02]  /*d8590*/  STL.64 [R1+0x34b8], R126 ;  /* 0x0034b87e01007387 */ /* 0x000fe40000100a00 */
[----:B------:R1:W-:Y:S02]  /*d85a0*/  STL [R1+0x8a8c], R3 ;  /* 0x008a8c0301007387 */ /* 0x0003e40000100800 */
[----:B------:R2:W-:Y:S01]  /*d85b0*/  STL [R1+0x8a88], R158 ;  /* 0x008a889e01007387 */ /* 0x0005e20000100800 */
[----:B------:R-:W-:Y:S01]  /*d85c0*/  STL.64 [R1+0x34a0], R120 ;  /* 0x0034a07801007387 */ /* 0x000fe20000100a00 */
[----:B------:R-:W-:Y:S02]  /*d85d0*/  STL.64 [R1+0x34a8], R122 ;  /* 0x0034a87a01007387 */ /* 0x000fe40000100a00 */
[----:B------:R-:W-:Y:S02]  /*d85e0*/  STL [R1+0x8a94], R150 ;  /* 0x008a949601007387 */ /* 0x000fe40000100800 */
[----:B------:R3:W-:Y:S01]  /*d85f0*/  STL [R1+0x8a90], R159 ;  /* 0x008a909f01007387 */ /* 0x0007e20000100800 */
[----:B------:R-:W-:Y:S01]  /*d8600*/  STL.64 [R1+0x3490], R116 ;  /* 0x0034907401007387 */ /* 0x000fe20000100a00 */
[----:B------:R-:W-:Y:S02]  /*d8610*/  STL.64 [R1+0x3498], R118 ;  /* 0x0034987601007387 */ /* 0x000fe40000100a00 */
[----:B------:R-:W-:Y:S02]  /*d8620*/  STL [R1+0x8a9c], R244 ;  /* 0x008a9cf401007387 */ /* 0x000fe40000100800 */
[----:B------:R-:W-:Y:S01]  /*d8630*/  STL [R1+0x8a98], R247 ;  /* 0x008a98f701007387 */ /* 0x000fe20000100800 */
[----:B------:R-:W-:Y:S01]  /*d8640*/  STL.64 [R1+0x3480], R112 ;  /* 0x0034807001007387 */ /* 0x000fe20000100a00 */
[----:B-1----:R-:W-:Y:S01]  /*d8650*/  MOV R3, R198 ;  /* 0x000000c600037202 */ /* 0x002fe20000000f00 */
[----:B--2---:R-:W-:-:S02]  /*d8660*/  IMAD.MOV.U32 R158, RZ, RZ, R199 ;  /* 0x000000ffff9e7224 */ /* 0x004fc400078e00c7 */
[----:B------:R-:W-:Y:S01]  /*d8670*/  STL.64 [R1+0x3488], R114 ;  /* 0x0034887201007387 */ /* 0x000fe20000100a00 */
[----:B------:R-:W2:Y:S01]  /*d8680*/  LDL.64 R198, [R1+0x11b8] ;  /* 0x0011b80001c67983 */ /* 0x000ea20000100a00 */
[C---:B------:R-:W-:Y:S08]  /*d8690*/  HMMA.1688.F32.TF32 R108, R8.reuse, R182, R108 ;  /* 0x000000b6086c723c */ /* 0x040ff0000008106c */
[C---:B------:R-:W-:Y:S08]  /*d86a0*/  HMMA.1688.F32.TF32 R4, R8.reuse, R6, R104 ;  /* 0x000000060804723c */ /* 0x040ff00000081068 */
[C---:B------:R-:W-:Y:S08]  /*d86b0*/  HMMA.1688.F32.TF32 R100, R8.reuse, R242, R100 ;  /* 0x000000f20864723c */ /* 0x040ff00000081064 */
[----:B------:R-:W-:Y:S01]  /*d86c0*/  HMMA.1688.F32.TF32 R92, R8, R250, R92 ;  /* 0x000000fa085c723c */ /* 0x000fe2000008105c */
[----:B---3--:R-:W-:Y:S01]  /*d86d0*/  MOV R159, R183 ;  /* 0x000000b7009f7202 */ /* 0x008fe20000000f00 */
[----:B------:R-:W-:Y:S01]  /*d86e0*/  STL [R1+0x8aa4], R158 ;  /* 0x008aa49e01007387 */ /* 0x000fe20000100800 */
[----:B------:R-:W-:-:S02]  /*d86f0*/  IMAD.MOV.U32 R150, RZ, RZ, R182 ;  /* 0x000000ffff967224 */ /* 0x000fc400078e00b6 */
[----:B------:R-:W-:Y:S02]  /*d8700*/  STL [R1+0x8aa0], R3 ;  /* 0x008aa00301007387 */ /* 0x000fe40000100800 */
[----:B------:R-:W-:Y:S02]  /*d8710*/  IMAD.MOV.U32 R151, RZ, RZ, R242 ;  /* 0x000000ffff977224 */ /* 0x000fe400078e00f2 */
[----:B------:R-:W-:Y:S01]  /*d8720*/  IMAD.MOV.U32 R142, RZ, RZ, R243 ;  /* 0x000000ffff8e7224 */ /* 0x000fe200078e00f3 */
[----:B------:R-:W-:Y:S01]  /*d8730*/  STL.64 [R1+0x3470], R108 ;  /* 0x0034706c01007387 */ /* 0x000fe20000100a00 */
[----:B------:R1:W-:Y:S02]  /*d8740*/  STL.64 [R1+0x3478], R110 ;  /* 0x0034786e01007387 */ /* 0x0003e40000100a00 */
[----:B------:R-:W-:Y:S02]  /*d8750*/  STL [R1+0x8aac], R159 ;  /* 0x008aac9f01007387 */ /* 0x000fe40000100800 */
[----:B------:R-:W-:Y:S01]  /*d8760*/  STL [R1+0x8aa8], R150 ;  /* 0x008aa89601007387 */ /* 0x000fe20000100800 */
[----:B------:R-:W3:Y:S01]  /*d8770*/  LDL R138, [R1+0x1298] ;  /* 0x00129800018a7983 */ /* 0x000ee20000100800 */
[----:B------:R-:W-:Y:S02]  /*d8780*/  STL.64 [R1+0x3460], R4 ;  /* 0x0034600401007387 */ /* 0x000fe40000100a00 */
[----:B------:R-:W-:Y:S02]  /*d8790*/  STL.64 [R1+0x3468], R6 ;  /* 0x0034680601007387 */ /* 0x000fe40000100a00 */
[----:B------:R-:W3:Y:S01]  /*d87a0*/  LDL R139, [R1+0x129c] ;  /* 0x00129c00018b7983 */ /* 0x000ee20000100800 */
[----:B------:R-:W4:Y:S04]  /*d87b0*/  LDL.64 R106, [R1+0x1218] ;  /* 0x00121800016a7983 */ /* 0x000f280000100a00 */
[----:B------:R-:W3:Y:S04]  /*d87c0*/  LDL R134, [R1+0x1288] ;  /* 0x0012880001867983 */ /* 0x000ee80000100800 */
[----:B------:R-:W3:Y:S04]  /*d87d0*/  LDL R135, [R1+0x128c] ;  /* 0x00128c0001877983 */ /* 0x000ee80000100800 */
[----:B-1----:R-:W3:Y:S04]  /*d87e0*/  LDL R110, [R1+0x1228] ;  /* 0x00122800016e7983 */ /* 0x002ee80000100800 */
[----:B------:R-:W3:Y:S04]  /*d87f0*/  LDL R111, [R1+0x122c] ;  /* 0x00122c00016f7983 */ /* 0x000ee80000100800 */
[----:B------:R-:W3:Y:S04]  /*d8800*/  LDL.64 R114, [R1+0x1238] ;  /* 0x0012380001727983 */ /* 0x000ee80000100a00 */
[----:B------:R-:W3:Y:S04]  /*d8810*/  LDL R118, [R1+0x1248] ;  /* 0x0012480001767983 */ /* 0x000ee80000100800 */
[----:B------:R-:W3:Y:S04]  /*d8820*/  LDL R119, [R1+0x124c] ;  /* 0x00124c0001777983 */ /* 0x000ee80000100800 */
[----:B------:R-:W3:Y:S04]  /*d8830*/  LDL.64 R122, [R1+0x1258] ;  /* 0x00125800017a7983 */ /* 0x000ee80000100a00 */
[----:B------:R-:W3:Y:S04]  /*d8840*/  LDL R126, [R1+0x1268] ;  /* 0x00126800017e7983 */ /* 0x000ee80000100800 */
[----:B------:R-:W3:Y:S04]  /*d8850*/  LDL R127, [R1+0x126c] ;  /* 0x00126c00017f7983 */ /* 0x000ee80000100800 */
[----:B------:R-:W3:Y:S04]  /*d8860*/  LDL.64 R130, [R1+0x1278] ;  /* 0x0012780001827983 */ /* 0x000ee80000100a00 */
[----:B------:R-:W3:Y:S01]  /*d8870*/  LDL.64 R182, [R1+0x12a8] ;  /* 0x0012a80001b67983 */ /* 0x000ee20000100a00 */
[----:B------:R-:W-:Y:S02]  /*d8880*/  STL.64 [R1+0x3640], R100 ;  /* 0x0036406401007387 */ /* 0x000fe40000100a00 */
[----:B------:R1:W-:Y:S02]  /*d8890*/  STL.64 [R1+0x3648], R102 ;  /* 0x0036486601007387 */ /* 0x0003e40000100a00 */
[----:B------:R-:W3:Y:S01]  /*d88a0*/  LDL.LU.64 R242, [R1+0x8de8] ;  /* 0x008de80001f27983 */ /* 0x000ee20000300a00 */
[----:B------:R-:W3:Y:S01]  /*d88b0*/  LDL.LU.64 R240, [R1+0x8de0] ;  /* 0x008de00001f07983 */ /* 0x000ee20000300a00 */
[----:B------:R-:W-:Y:S01]  /*d88c0*/  IMAD.MOV.U32 R252, RZ, RZ, R251 ;  /* 0x000000fffffc7224 */ /* 0x000fe200078e00fb */
[C---:B--2---:R-:W-:Y:S02]  /*d88d0*/  HMMA.1688.F32.TF32 R96, R8.reuse, R198, R96 ;  /* 0x000000c60860723c */ /* 0x044fe40000081060 */
[----:B-1----:R-:W2:Y:S04]  /*d88e0*/  LDL R102, [R1+0x11f8] ;  /* 0x0011f80001667983 */ /* 0x002ea80000100800 */
[----:B------:R-:W2:Y:S01]  /*d88f0*/  LDL R103, [R1+0x11fc] ;  /* 0x0011fc0001677983 */ /* 0x000ea20000100800 */
[----:B------:R-:W-:Y:S01]  /*d8900*/  MOV R244, R198 ;  /* 0x000000c600f47202 */ /* 0x000fe20000000f00 */
[----:B------:R-:W-:Y:S01]  /*d8910*/  IMAD.MOV.U32 R247, RZ, RZ, R199 ;  /* 0x000000fffff77224 */ /* 0x000fe200078e00c7 */
[C---:B------:R-:W-:Y:S08]  /*d8920*/  HMMA.1688.F32.TF32 R32, R8.reuse, R222, R32 ;  /* 0x000000de0820723c */ /* 0x040ff00000081020 */
[C---:B------:R-:W-:Y:S01]  /*d8930*/  HMMA.1688.F32.TF32 R28, R8.reuse, R230, R28 ;  /* 0x000000e6081c723c */ /* 0x040fe2000008101c */
[----:B------:R-:W-:Y:S01]  /*d8940*/  IMAD.MOV.U32 R150, RZ, RZ, R223 ;  /* 0x000000ffff967224 */ /* 0x000fe200078e00df */
[----:B------:R-:W-:Y:S01]  /*d8950*/  MOV R159, R222 ;  /* 0x000000de009f7202 */ /* 0x000fe20000000f00 */
[----:B------:R-:W-:Y:S04]  /*d8960*/  LDS R4, [R2+0x18080] ;  /* 0x0180800002047984 */ /* 0x000fe80000000800 */
[----:B------:R-:W-:Y:S04]  /*d8970*/  LDS R6, [R2+0x1a080] ;  /* 0x01a0800002067984 */ /* 0x000fe80000000800 */
[----:B------:R-:W-:Y:S04]  /*d8980*/  LDS R5, [R0+0x18080] ;  /* 0x0180800000057984 */ /* 0x000fe80000000800 */
[----:B------:R-:W1:Y:S04]  /*d8990*/  LDS R7, [R0+0x1a080] ;  /* 0x01a0800000077984 */ /* 0x000e680000000800 */
[----:B------:R-:W-:Y:S01]  /*d89a0*/  STL.64 [R1+0x3630], R96 ;  /* 0x0036306001007387 */ /* 0x000fe20000100a00 */
[----:B------:R4:W-:Y:S02]  /*d89b0*/  STL.64 [R1+0x3638], R98 ;  /* 0x0036386201007387 */ /* 0x0009e40000100a00 */
[----:B------:R-:W2:Y:S01]  /*d89c0*/  LDL.64 R198, [R1+0x12b8] ;  /* 0x0012b80001c67983 */ /* 0x000ea20000100a00 */
[----:B----4-:R-:W4:Y:S01]  /*d89d0*/  LDL.64 R98, [R1+0x1208] ;  /* 0x0012080001627983 */ /* 0x010f220000100a00 */
[----:B------:R-:W4:Y:S02]  /*d89e0*/  LDL.LU.64 R250, [R1+0x8dd8] ;  /* 0x008dd80001fa7983 */ /* 0x000f240000300a00 */
[----:B------:R-:W-:Y:S02]  /*d89f0*/  STL.64 [R1+0x3620], R92 ;  /* 0x0036205c01007387 */ /* 0x000fe40000100a00 */
[----:B------:R3:W-:Y:S01]  /*d8a00*/  STL.64 [R1+0x3628], R94 ;  /* 0x0036285e01007387 */ /* 0x0007e20000100a00 */
[----:B------:R-:W4:Y:S04]  /*d8a10*/  LDL.LU.64 R248, [R1+0x8dd0] ;  /* 0x008dd00001f87983 */ /* 0x000f280000300a00 */
[----:B---3--:R-:W3:Y:S04]  /*d8a20*/  LDL R94, [R1+0x11e8] ;  /* 0x0011e800015e7983 */ /* 0x008ee80000100800 */
[----:B------:R-:W3:Y:S01]  /*d8a30*/  LDL R95, [R1+0x11ec] ;  /* 0x0011ec00015f7983 */ /* 0x000ee20000100800 */
[C---:B------:R-:W-:Y:S08]  /*d8a40*/  HMMA.1688.F32.TF32 R76, R8.reuse, R106, R76 ;  /* 0x0000006a084c723c */ /* 0x040ff0000008104c */
[C---:B------:R-:W-:Y:S08]  /*d8a50*/  HMMA.1688.F32.TF32 R72, R8.reuse, R110, R72 ;  /* 0x0000006e0848723c */ /* 0x040ff00000081048 */
[C---:B------:R-:W-:Y:S08]  /*d8a60*/  HMMA.1688.F32.TF32 R68, R8.reuse, R114, R68 ;  /* 0x000000720844723c */ /* 0x040ff00000081044 */
[C---:B------:R-:W-:Y:S01]  /*d8a70*/  HMMA.1688.F32.TF32 R64, R8.reuse, R118, R64 ;  /* 0x000000760840723c */ /* 0x040fe20000081040 */
[----:B------:R1:W-:Y:S07]  /*d8a80*/  STL [R1+0x8898], R252 ;  /* 0x008898fc01007387 */ /* 0x0003ee0000100800 */
[C---:B------:R-:W-:Y:S08]  /*d8a90*/  HMMA.1688.F32.TF32 R60, R8.reuse, R122, R60 ;  /* 0x0000007a083c723c */ /* 0x040ff0000008103c */
[C---:B------:R-:W-:Y:S08]  /*d8aa0*/  HMMA.1688.F32.TF32 R56, R8.reuse, R126, R56 ;  /* 0x0000007e0838723c */ /* 0x040ff00000081038 */
[C---:B------:R-:W-:Y:S08]  /*d8ab0*/  HMMA.1688.F32.TF32 R52, R8.reuse, R130, R52 ;  /* 0x000000820834723c */ /* 0x040ff00000081034 */
[C---:B------:R-:W-:Y:S08]  /*d8ac0*/  HMMA.1688.F32.TF32 R48, R8.reuse, R134, R48 ;  /* 0x000000860830723c */ /* 0x040ff00000081030 */
[C---:B------:R-:W-:Y:S08]  /*d8ad0*/  HMMA.1688.F32.TF32 R44, R8.reuse, R138, R44 ;  /* 0x0000008a082c723c */ /* 0x040ff0000008102c */
[----:B------:R-:W-:Y:S01]  /*d8ae0*/  HMMA.1688.F32.TF32 R40, R8, R182, R40 ;  /* 0x000000b60828723c */ /* 0x000fe20000081028 */
[----:B------:R-:W-:Y:S01]  /*d8af0*/  IMAD.MOV.U32 R246, RZ, RZ, R182 ;  /* 0x000000fffff67224 */ /* 0x000fe200078e00b6 */
[----:B------:R-:W-:-:S06]  /*d8b00*/  MOV R143, R183 ;  /* 0x000000b7008f7202 */ /* 0x000fcc0000000f00 */
[C---:B--2---:R-:W-:Y:S08]  /*d8b10*/  HMMA.1688.F32.TF32 R80, R8.reuse, R102, R80 ;  /* 0x000000660850723c */ /* 0x044ff00000081050 */
[C---:B----4-:R-:W-:Y:S08]  /*d8b20*/  HMMA.1688.F32.TF32 R84, R8.reuse, R98, R84 ;  /* 0x000000620854723c */ /* 0x050ff00000081054 */
[----:B---3--:R-:W-:Y:S01]  /*d8b30*/  HMMA.1688.F32.TF32 R88, R8, R94, R88 ;  /* 0x0000005e0858723c */ /* 0x008fe20000081058 */
[----:B-1----:R-:W-:-:S07]  /*d8b40*/  MOV R252, R99 ;  /* 0x0000006300fc7202 */ /* 0x002fce0000000f00 */
[----:B------:R-:W-:Y:S11]  /*d8b50*/  HMMA.1688.F32.TF32 R36, R8, R198, R36 ;  /* 0x000000c60824723c */ /* 0x000ff60000081024 */
[----:B------:R-:W-:Y:S04]  /*d8b60*/  @!UPT UIADD3 URZ, URZ, URZ, URZ ;  /* 0x0000003f3f3ff290 */ /* 0x000fe8000fffe03f */
[----:B------:R-:W-:Y:S01]  /*d8b70*/  STL.64 [R1+0x3610], R88 ;  /* 0x0036105801007387 */ /* 0x000fe20000100a00 */
[----:B------:R-:W-:Y:S02]  /*d8b80*/  STL.64 [R1+0x3618], R90 ;  /* 0x0036185a01007387 */ /* 0x000fe40000100a00 */
[----:B------:R1:W-:Y:S02]  /*d8b90*/  STL [R1+0x88c0], R252 ;  /* 0x0088c0fc01007387 */ /* 0x0003e40000100800 */
[----:B------:R-:W-:Y:S01]  /*d8ba0*/  STL.64 [R1+0x3600], R84 ;  /* 0x0036005401007387 */ /* 0x000fe20000100a00 */
[----:B------:R-:W-:Y:S01]  /*d8bb0*/  STL.64 [R1+0x3608], R86 ;  /* 0x0036085601007387 */ /* 0x000fe20000100a00 */
[----:B------:R-:W-:Y:S02]  /*d8bc0*/  STL.64 [R1+0x35f0], R80 ;  /* 0x0035f05001007387 */ /* 0x000fe40000100a00 */
[----:B------:R-:W-:Y:S02]  /*d8bd0*/  STL.64 [R1+0x35f8], R82 ;  /* 0x0035f85201007387 */ /* 0x000fe40000100a00 */
[----:B-1----:R-:W-:-:S05]  /*d8be0*/  IMAD.MOV.U32 R252, RZ, RZ, R107 ;  /* 0x000000fffffc7224 */ /* 0x002fca00078e006b */
[----:B------:R1:W-:Y:S01]  /*d8bf0*/  STL [R1+0x88e8], R252 ;  /* 0x0088e8fc01007387 */ /* 0x0003e20000100800 */
[----:B------:R-:W-:Y:S02]  /*d8c00*/  STL.64 [R1+0x35e0], R76 ;  /* 0x0035e04c01007387 */ /* 0x000fe40000100a00 */
[----:B------:R-:W-:Y:S02]  /*d8c10*/  STL.64 [R1+0x35e8], R78 ;  /* 0x0035e84e01007387 */ /* 0x000fe40000100a00 */
[----:B------:R-:W-:Y:S01]  /*d8c20*/  STL.64 [R1+0x35d0], R72 ;  /* 0x0035d04801007387 */ /* 0x000fe20000100a00 */
[----:B------:R-:W-:Y:S01]  /*d8c30*/  STL.64 [R1+0x35d8], R74 ;  /* 0x0035d84a01007387 */ /* 0x000fe20000100a00 */
[----:B-1----:R-:W-:-:S05]  /*d8c40*/  IMAD.MOV.U32 R252, RZ, RZ, R115 ;  /* 0x000000fffffc7224 */ /* 0x002fca00078e0073 */
[----:B------:R1:W-:Y:S01]  /*d8c50*/  STL [R1+0x8910], R252 ;  /* 0x008910fc01007387 */ /* 0x0003e20000100800 */
[----:B------:R-:W-:Y:S02]  /*d8c60*/  STL.64 [R1+0x35c0], R68 ;  /* 0x0035c04401007387 */ /* 0x000fe40000100a00 */
[----:B------:R-:W-:Y:S02]  /*d8c70*/  STL.64 [R1+0x35c8], R70 ;  /* 0x0035c84601007387 */ /* 0x000fe40000100a00 */
[----:B------:R-:W-:Y:S01]  /*d8c80*/  STL.64 [R1+0x35b0], R64 ;  /* 0x0035b04001007387 */ /* 0x000fe20000100a00 */
[----:B------:R-:W-:Y:S01]  /*d8c90*/  STL.64 [R1+0x35b8], R66 ;  /* 0x0035b84201007387 */ /* 0x000fe20000100a00 */
[----:B-1----:R-:W-:-:S05]  /*d8ca0*/  MOV R252, R123 ;  /* 0x0000007b00fc7202 */ /* 0x002fca0000000f00 */
[----:B------:R1:W-:Y:S01]  /*d8cb0*/  STL [R1+0x8938], R252 ;  /* 0x008938fc01007387 */ /* 0x0003e20000100800 */
        /* <DEDUP_REMOVED lines=13> */
[----:B------:R-:W-:Y:S02]  /*d8d90*/  STL [R1+0x8d50], R244 ;  /* 0x008d50f401007387 */ /* 0x000fe40000100800 */
[----:B------:R2:W-:Y:S01]  /*d8da0*/  STL.64 [R1+0x8b80], R142 ;  /* 0x008b808e01007387 */ /* 0x0005e20000100a00 */
[----:B------:R-:W-:Y:S01]  /*d8db0*/  STL.64 [R1+0x8b78], R140 ;  /* 0x008b788c01007387 */ /* 0x000fe20000100a00 */
[----:B------:R-:W-:Y:S02]  /*d8dc0*/  STL.64 [R1+0x3540], R36 ;  /* 0x0035402401007387 */ /* 0x000fe40000100a00 */
[----:B------:R-:W-:Y:S02]  /*d8dd0*/  STL.64 [R1+0x3548], R38 ;  /* 0x0035482601007387 */ /* 0x000fe40000100a00 */
[----:B------:R-:W3:Y:S02]  /*d8de0*/  LDL.64 R122, [R1+0x12e8] ;  /* 0x0012e800017a7983 */ /* 0x000ee40000100a00 */
[----:B------:R-:W-:Y:S01]  /*d8df0*/  IMAD.MOV.U32 R158, RZ, RZ, R198 ;  /* 0x000000ffff9e7224 */ /* 0x000fe200078e00c6 */
[----:B------:R-:W-:Y:S01]  /*d8e00*/  STL.64 [R1+0x3530], R32 ;  /* 0x0035302001007387 */ /* 0x000fe20000100a00 */
[----:B-1----:R-:W-:-:S02]  /*d8e10*/  IMAD.MOV.U32 R252, RZ, RZ, R131 ;  /* 0x000000fffffc7224 */ /* 0x002fc400078e0083 */
[----:B------:R-:W-:Y:S02]  /*d8e20*/  STL.64 [R1+0x3538], R34 ;  /* 0x0035382201007387 */ /* 0x000fe40000100a00 */
[----:B------:R-:W4:Y:S01]  /*d8e30*/  LDL.64 R126, [R1+0x12f8] ;  /* 0x0012f800017e7983 */ /* 0x000f220000100a00 */
[----:B------:R-:W4:Y:S01]  /*d8e40*/  LDL.64 R130, [R1+0x1318] ;  /* 0x0013180001827983 */ /* 0x000f220000100a00 */
[----:B------:R-:W-:Y:S02]  /*d8e50*/  STL.64 [R1+0x8ba0], R150 ;  /* 0x008ba09601007387 */ /* 0x000fe40000100a00 */
[----:B------:R-:W-:Y:S02]  /*d8e60*/  STL.64 [R1+0x8b98], R148 ;  /* 0x008b989401007387 */ /* 0x000fe40000100a00 */
[----:B------:R1:W-:Y:S01]  /*d8e70*/  STL.64 [R1+0x8b90], R158 ;  /* 0x008b909e01007387 */ /* 0x0003e20000100a00 */
[----:B------:R-:W-:Y:S01]  /*d8e80*/  STL.64 [R1+0x8b88], R156 ;  /* 0x008b889c01007387 */ /* 0x000fe20000100a00 */
[----:B------:R-:W-:Y:S02]  /*d8e90*/  STL.64 [R1+0x3520], R28 ;  /* 0x0035201c01007387 */ /* 0x000fe40000100a00 */
[----:B------:R-:W-:Y:S02]  /*d8ea0*/  STL.64 [R1+0x3528], R30 ;  /* 0x0035281e01007387 */ /* 0x000fe40000100a00 */
[----:B------:R-:W-:-:S02]  /*d8eb0*/  IMAD.MOV.U32 R228, RZ, RZ, R248 ;  /* 0x000000ffffe47224 */ /* 0x000fc400078e00f8 */
[----:B------:R-:W-:Y:S01]  /*d8ec0*/  IMAD.MOV.U32 R229, RZ, RZ, R249 ;  /* 0x000000ffffe57224 */ /* 0x000fe200078e00f9 */
[----:B------:R-:W4:Y:S01]  /*d8ed0*/  LDL.LU R248, [R1+0x8dc8] ;  /* 0x008dc80001f87983 */ /* 0x000f220000300800 */
[----:B------:R-:W4:Y:S02]  /*d8ee0*/  LDL.LU R249, [R1+0x8dc4] ;  /* 0x008dc40001f97983 */ /* 0x000f240000300800 */
[----:B------:R-:W4:Y:S02]  /*d8ef0*/  LDL.64 R134, [R1+0x1308] ;  /* 0x0013080001867983 */ /* 0x000f240000100a00 */
[----:B------:R-:W4:Y:S01]  /*d8f00*/  LDL R196, [R1] ;  /* 0x0000000001c47983 */ /* 0x000f220000100800 */
[----:B------:R-:W4:Y:S01]  /*d8f10*/  LDL R197, [R1+0x4] ;  /* 0x0000040001c57983 */ /* 0x000f220000100800 */
        /* <DEDUP_REMOVED lines=12> */
[----:B------:R-:W-:Y:S01]  /*d8fe0*/  IMAD.MOV.U32 R166, RZ, RZ, R230 ;  /* 0x000000ffffa67224 */ /* 0x000fe200078e00e6 */
[----:B------:R-:W-:-:S05]  /*d8ff0*/  MOV R167, R231 ;  /* 0x000000e700a77202 */ /* 0x000fca0000000f00 */
[----:B------:R1:W-:Y:S01]  /*d9000*/  STL.64 [R1+0x8bb0], R166 ;  /* 0x008bb0a601007387 */ /* 0x0003e20000100a00 */
[----:B------:R-:W-:Y:S02]  /*d9010*/  STL.64 [R1+0x8ba8], R164 ;  /* 0x008ba8a401007387 */ /* 0x000fe40000100a00 */
[----:B------:R-:W-:Y:S01]  /*d9020*/  IMAD.MOV.U32 R230, RZ, RZ, R193 ;  /* 0x000000ffffe67224 */ /* 0x000fe200078e00c1 */
[----:B------:R-:W-:Y:S02]  /*d9030*/  MOV R231, R200 ;  /* 0x000000c800e77202 */ /* 0x000fe40000000f00 */
[----:B--2---:R-:W-:Y:S01]  /*d9040*/  MOV R142, R208 ;  /* 0x000000d0008e7202 */ /* 0x004fe20000000f00 */
[----:B------:R-:W-:Y:S02]  /*d9050*/  IMAD.MOV.U32 R143, RZ, RZ, R209 ;  /* 0x000000ffff8f7224 */ /* 0x000fe400078e00d1 */
[----:B-1----:R-:W-:Y:S02]  /*d9060*/  IMAD.MOV.U32 R158, RZ, RZ, R224 ;  /* 0x000000ffff9e7224 */ /* 0x002fe400078e00e0 */
[----:B------:R-:W-:Y:S01]  /*d9070*/  IMAD.MOV.U32 R159, RZ, RZ, R240 ;  /* 0x000000ffff9f7224 */ /* 0x000fe200078e00f0 */
[----:B------:R-:W-:Y:S01]  /*d9080*/  MOV R166, R241 ;  /* 0x000000f100a67202 */ /* 0x000fe20000000f00 */
[C---:B---3--:R-:W-:Y:S08]  /*d9090*/  HMMA.1688.F32.TF32 R24, R8.reuse, R122, R24 ;  /* 0x0000007a0818723c */ /* 0x048ff00000081018 */
[C---:B----4-:R-:W-:Y:S08]  /*d90a0*/  HMMA.1688.F32.TF32 R20, R8.reuse, R126, R20 ;  /* 0x0000007e0814723c */ /* 0x050ff00000081014 */
[----:B------:R-:W-:Y:S01]  /*d90b0*/  HMMA.1688.F32.TF32 R16, R8, R130, R16 ;  /* 0x000000820810723c */ /* 0x000fe20000081010 */
[----:B------:R-:W-:Y:S01]  /*d90c0*/  MOV R174, R122 ;  /* 0x0000007a00ae7202 */ /* 0x000fe20000000f00 */
[----:B------:R-:W-:-:S02]  /*d90d0*/  IMAD.MOV.U32 R175, RZ, RZ, R123 ;  /* 0x000000ffffaf7224 */ /* 0x000fc400078e007b */
[----:B------:R-:W-:-:S04]  /*d90e0*/  IMAD.MOV.U32 R190, RZ, RZ, R126 ;  /* 0x000000ffffbe7224 */ /* 0x000fc800078e007e */
[----:B------:R-:W-:Y:S01]  /*d90f0*/  HMMA.1688.F32.TF32 R8, R8, R134, R12 ;  /* 0x000000860808723c */ /* 0x000fe2000008100c */
[----:B------:R-:W-:Y:S01]  /*d9100*/  MOV R191, R127 ;  /* 0x0000007f00bf7202 */ /* 0x000fe20000000f00 */
[----:B------:R-:W-:Y:S02]  /*d9110*/  IMAD.MOV.U32 R206, RZ, RZ, R130 ;  /* 0x000000ffffce7224 */ /* 0x000fe400078e0082 */
[----:B------:R-:W-:Y:S01]  /*d9120*/  IMAD.MOV.U32 R207, RZ, RZ, R131 ;  /* 0x000000ffffcf7224 */ /* 0x000fe200078e0083 */
[----:B------:R-:W-:Y:S01]  /*d9130*/  STL.64 [R1+0x3510], R24 ;  /* 0x0035101801007387 */ /* 0x000fe20000100a00 */
[----:B------:R-:W-:Y:S02]  /*d9140*/  STL.64 [R1+0x3518], R26 ;  /* 0x0035181a01007387 */ /* 0x000fe40000100a00 */
[C---:B------:R-:W-:Y:S01]  /*d9150*/  HMMA.1688.F32.TF32 R112, R4.reuse, R228, R220 ;  /* 0x000000e40470723c */ /* 0x040fe200000810dc */
[----:B------:R-:W-:Y:S01]  /*d9160*/  STL.64 [R1+0x8bc0], R174 ;  /* 0x008bc0ae01007387 */ /* 0x000fe20000100a00 */
[----:B------:R-:W-:Y:S03]  /*d9170*/  STL.64 [R1+0x8bb8], R172 ;  /* 0x008bb8ac01007387 */ /* 0x000fe60000100a00 */
[----:B------:R-:W-:Y:S01]  /*d9180*/  STL.64 [R1+0x3500], R20 ;  /* 0x0035001401007387 */ /* 0x000fe20000100a00 */
[----:B------:R-:W-:Y:S03]  /*d9190*/  STL.64 [R1+0x3508], R22 ;  /* 0x0035081601007387 */ /* 0x000fe60000100a00 */
[----:B------:R-:W-:Y:S01]  /*d91a0*/  STL.64 [R1+0x8bd0], R190 ;  /* 0x008bd0be01007387 */ /* 0x000fe20000100a00 */
[----:B------:R-:W-:Y:S02]  /*d91b0*/  STL.64 [R1+0x8bc8], R188 ;  /* 0x008bc8bc01007387 */ /* 0x000fe40000100a00 */
[----:B------:R-:W-:Y:S02]  /*d91c0*/  STL.64 [R1+0x34f0], R16 ;  /* 0x0034f01001007387 */ /* 0x000fe40000100a00 */
[----:B------:R-:W-:Y:S01]  /*d91d0*/  STL.64 [R1+0x34f8], R18 ;  /* 0x0034f81201007387 */ /* 0x000fe20000100a00 */
[----:B------:R-:W-:Y:S01]  /*d91e0*/  MOV R214, R134 ;  /* 0x0000008600d67202 */ /* 0x000fe20000000f00 */
[----:B------:R-:W-:Y:S01]  /*d91f0*/  IMAD.MOV.U32 R215, RZ, RZ, R135 ;  /* 0x000000ffffd77224 */ /* 0x000fe200078e0087 */
[----:B------:R-:W-:Y:S01]  /*d9200*/  STL.64 [R1+0x8bf8], R206 ;  /* 0x008bf8ce01007387 */ /* 0x000fe20000100a00 */
[----:B------:R-:W-:Y:S02]  /*d9210*/  STL.64 [R1+0x8bf0], R204 ;  /* 0x008bf0cc01007387 */ /* 0x000fe40000100a00 */
[----:B------:R-:W-:Y:S02]  /*d9220*/  STL.64 [R1+0x3450], R8 ;  /* 0x0034500801007387 */ /* 0x000fe40000100a00 */
[----:B------:R-:W-:Y:S01]  /*d9230*/  STL.64 [R1+0x3458], R10 ;  /* 0x0034580a01007387 */ /* 0x000fe20000100a00 */
[----:B------:R-:W-:Y:S01]  /*d9240*/  STL.64 [R1+0x8c08], R214 ;  /* 0x008c08d601007387 */ /* 0x000fe20000100a00 */
[----:B------:R1:W-:Y:S02]  /*d9250*/  STL.64 [R1+0x8c00], R212 ;  /* 0x008c00d401007387 */ /* 0x0003e40000100a00 */
[----:B------:R-:W-:Y:S02]  /*d9260*/  STL [R1+0x884c], R248 ;  /* 0x00884cf801007387 */ /* 0x000fe40000100800 */
[----:B------:R2:W-:Y:S01]  /*d9270*/  STL [R1+0x8848], R249 ;  /* 0x008848f901007387 */ /* 0x0005e20000100800 */
[C---:B------:R-:W-:Y:S08]  /*d9280*/  HMMA.1688.F32.TF32 R128, R4.reuse, R196, R180 ;  /* 0x000000c40480723c */ /* 0x040ff000000810b4 */
[----:B------:R-:W-:Y:S01]  /*d9290*/  HMMA.1688.F32.TF32 R108, R4, R248, R136 ;  /* 0x000000f8046c723c */ /* 0x000fe20000081088 */
[----:B------:R-:W-:-:S02]  /*d92a0*/  IMAD.MOV.U32 R167, RZ, RZ, R232 ;  /* 0x000000ffffa77224 */ /* 0x000fc400078e00e8 */
[----:B------:R-:W-:Y:S01]  /*d92b0*/  IMAD.MOV.U32 R3, RZ, RZ, R199 ;  /* 0x000000ffff037224 */ /* 0x000fe200078e00c7 */
[----:B------:R-:W-:Y:S01]  /*d92c0*/  STL.64 [R1+0x8d78], R114 ;  /* 0x008d787201007387 */ /* 0x000fe20000100a00 */
[----:B------:R-:W-:Y:S02]  /*d92d0*/  STL.64 [R1+0x8d70], R112 ;  /* 0x008d707001007387 */ /* 0x000fe40000100a00 */
[----:B------:R-:W3:Y:S02]  /*d92e0*/  LDL R228, [R1+0x110] ;  /* 0x0001100001e47983 */ /* 0x000ee40000100800 */
[----:B------:R-:W3:Y:S01]  /*d92f0*/  LDL R229, [R1+0x114] ;  /* 0x0001140001e57983 */ /* 0x000ee20000100800 */
[----:B------:R-:W4:Y:S01]  /*d9300*/  LDL.LU R193, [R1+0x8dc0] ;  /* 0x008dc00001c17983 */ /* 0x000f220000300800 */
[----:B------:R-:W2:Y:S02]  /*d9310*/  LDL.LU R200, [R1+0x8dbc] ;  /* 0x008dbc0001c87983 */ /* 0x000ea40000300800 */
[----:B------:R-:W2:Y:S02]  /*d9320*/  LDL R180, [R1+0xe0] ;  /* 0x0000e00001b47983 */ /* 0x000ea40000100800 */
[----:B------:R-:W2:Y:S02]  /*d9330*/  LDL R181, [R1+0xe4] ;  /* 0x0000e40001b57983 */ /* 0x000ea40000100800 */
[----:B------:R-:W-:-:S02]  /*d9340*/  IMAD.MOV.U32 R182, RZ, RZ, R201 ;  /* 0x000000ffffb67224 */ /* 0x000fc400078e00c9 */
[----:B------:R-:W-:Y:S01]  /*d9350*/  IMAD.MOV.U32 R183, RZ, RZ, R245 ;  /* 0x000000ffffb77224 */ /* 0x000fe200078e00f5 */
[----:B------:R-:W2:Y:S01]  /*d9360*/  LDL.LU R201, [R1+0x8db8] ;  /* 0x008db80001c97983 */ /* 0x000ea20000300800 */
[----:B------:R-:W2:Y:S02]  /*d9370*/  LDL.64 R244, [R1+0x20] ;  /* 0x0000200001f47983 */ /* 0x000ea40000100a00 */
[----:B------:R-:W2:Y:S02]  /*d9380*/  LDL.64 R246, [R1+0x28] ;  /* 0x0000280001f67983 */ /* 0x000ea40000100a00 */
[----:B------:R-:W2:Y:S01]  /*d9390*/  LDL R140, [R1+0xd0] ;  /* 0x0000d000018c7983 */ /* 0x000ea20000100800 */
[----:B------:R-:W2:Y:S01]  /*d93a0*/  LDL R141, [R1+0xd4] ;  /* 0x0000d400018d7983 */ /* 0x000ea20000100800 */
[----:B------:R-:W2:Y:S02]  /*d93b0*/  LDL.LU R208, [R1+0x8db4] ;  /* 0x008db40001d07983 */ /* 0x000ea40000300800 */
[----:B------:R-:W2:Y:S02]  /*d93c0*/  LDL.LU R209, [R1+0x8db0] ;  /* 0x008db00001d17983 */ /* 0x000ea40000300800 */
[----:B-1----:R-:W2:Y:S01]  /*d93d0*/  LDL R212, [R1+0x60] ;  /* 0x0000600001d47983 */ /* 0x002ea20000100800 */
[----:B------:R-:W2:Y:S01]  /*d93e0*/  LDL R213, [R1+0x64] ;  /* 0x0000640001d57983 */ /* 0x000ea20000100800 */
[----:B------:R-:W-:-:S02]  /*d93f0*/  IMAD.MOV.U32 R214, RZ, RZ, R216 ;  /* 0x000000ffffd67224 */ /* 0x000fc400078e00d8 */
[----:B------:R-:W2:Y:S01]  /*d9400*/  LDL.LU R216, [R1+0x8dac] ;  /* 0x008dac0001d87983 */ /* 0x000ea20000300800 */
[----:B------:R-:W-:Y:S01]  /*d9410*/  MOV R215, R217 ;  /* 0x000000d900d77202 */ /* 0x000fe20000000f00 */
[----:B------:R-:W-:Y:S04]  /*d9420*/  LDS R12, [R2+0x1c080] ;  /* 0x01c08000020c7984 */ /* 0x000fe80000000800 */
        /* <DEDUP_REMOVED lines=9> */
[----:B------:R-:W2:Y:S02]  /*d94c0*/  LDL R124, [R1+0x50] ;  /* 0x00005000017c7983 */ /* 0x000ea40000100800 */
[----:B------:R-:W2:Y:S02]  /*d94d0*/  LDL R125, [R1+0x54] ;  /* 0x00005400017d7983 */ /* 0x000ea40000100800 */
        /* <DEDUP_REMOVED lines=12> */
[----:B------:R-:W2:Y:S01]  /*d95a0*/  LDL R116, [R1+0x30] ;  /* 0x0000300001747983 */ /* 0x000ea20000100800 */
[----:B------:R-:W2:Y:S01]  /*d95b0*/  LDL R117, [R1+0x34] ;  /* 0x0000340001757983 */ /* 0x000ea20000100800 */
[----:B------:R-:W2:Y:S02]  /*d95c0*/  LDL.LU R92, [R1+0xe20] ;  /* 0x000e2000015c7983 */ /* 0x000ea40000300800 */
[----:B------:R-:W2:Y:S02]  /*d95d0*/  LDL.LU R93, [R1+0xe24] ;  /* 0x000e2400015d7983 */ /* 0x000ea40000300800 */
[----:B------:R-:W2:Y:S01]  /*d95e0*/  LDL.LU R94, [R1+0xe28] ;  /* 0x000e2800015e7983 */ /* 0x000ea20000300800 */
[----:B------:R-:W2:Y:S01]  /*d95f0*/  LDL.LU R95, [R1+0xe2c] ;  /* 0x000e2c00015f7983 */ /* 0x000ea20000300800 */
[----:B------:R-:W2:Y:S02]  /*d9600*/  LDL.64 R96, [R1+0x40] ;  /* 0x0000400001607983 */ /* 0x000ea40000100a00 */
[----:B------:R-:W2:Y:S02]  /*d9610*/  LDL.64 R204, [R1+0x70] ;  /* 0x0000700001cc7983 */ /* 0x000ea40000100a00 */
[----:B------:R-:W2:Y:S01]  /*d9620*/  LDL.64 R206, [R1+0x78] ;  /* 0x0000780001ce7983 */ /* 0x000ea20000100a00 */
[----:B------:R-:W2:Y:S04]  /*d9630*/  LDL.64 R188, [R1+0x80] ;  /* 0x0000800001bc7983 */ /* 0x000ea80000100a00 */
[----:B------:R-:W2:Y:S04]  /*d9640*/  LDL.64 R190, [R1+0x88] ;  /* 0x0000880001be7983 */ /* 0x000ea80000100a00 */
[----:B------:R-:W2:Y:S04]  /*d9650*/  LDL R156, [R1+0xb0] ;  /* 0x0000b000019c7983 */ /* 0x000ea80000100800 */
[----:B------:R-:W2:Y:S01]  /*d9660*/  LDL R157, [R1+0xb4] ;  /* 0x0000b400019d7983 */ /* 0x000ea20000100800 */
[----:B------:R-:W2:Y:S02]  /*d9670*/  LDL.LU R224, [R1+0x8da4] ;  /* 0x008da40001e07983 */ /* 0x000ea40000300800 */
[----:B------:R-:W2:Y:S02]  /*d9680*/  LDL.LU R240, [R1+0x8da0] ;  /* 0x008da00001f07983 */ /* 0x000ea40000300800 */
[----:B------:R-:W3:Y:S01]  /*d9690*/  LDL R164, [R1+0xa0] ;  /* 0x0000a00001a47983 */ /* 0x000ee20000100800 */
[----:B------:R-:W3:Y:S01]  /*d96a0*/  LDL R165, [R1+0xa4] ;  /* 0x0000a40001a57983 */ /* 0x000ee20000100800 */
[----:B------:R-:W3:Y:S02]  /*d96b0*/  LDL.LU R241, [R1+0x8d9c] ;  /* 0x008d9c0001f17983 */ /* 0x000ee40000300800 */
[----:B------:R-:W4:Y:S02]  /*d96c0*/  LDL.LU R232, [R1+0x8d98] ;  /* 0x008d980001e87983 */ /* 0x000f240000300800 */
[----:B------:R-:W4:Y:S01]  /*d96d0*/  LDL.64 R172, [R1+0x90] ;  /* 0x0000900001ac7983 */ /* 0x000f220000100a00 */
[----:B------:R-:W4:Y:S04]  /*d96e0*/  LDL.64 R174, [R1+0x98] ;  /* 0x0000980001ae7983 */ /* 0x000f280000100a00 */
[----:B------:R-:W4:Y:S04]  /*d96f0*/  LDL.64 R148, [R1+0xc0] ;  /* 0x0000c00001947983 */ /* 0x000f280000100a00 */
[----:B------:R-:W4:Y:S04]  /*d9700*/  LDL.64 R150, [R1+0xc8] ;  /* 0x0000c80001967983 */ /* 0x000f280000100a00 */
[----:B------:R-:W4:Y:S04]  /*d9710*/  LDL.64 R196, [R1+0xf0] ;  /* 0x0000f00001c47983 */ /* 0x000f280000100a00 */
[----:B------:R-:W4:Y:S04]  /*d9720*/  LDL.64 R198, [R1+0xf8] ;  /* 0x0000f80001c67983 */ /* 0x000f280000100a00 */
[----:B------:R-:W-:Y:S04]  /*d9730*/  LDS R14, [R2+0x1e080] ;  /* 0x01e08000020e7984 */ /* 0x000fe80000000800 */
[----:B------:R-:W-:Y:S04]  /*d9740*/  LDS R13, [R0+0x1c080] ;  /* 0x01c08000000d7984 */ /* 0x000fe80000000800 */
[----:B------:R-:W1:Y:S01]  /*d9750*/  LDS R15, [R0+0x1e080] ;  /* 0x01e08000000f7984 */ /* 0x000e620000000800 */
[----:B--2---:R-:W-:-:S03]  /*d9760*/  IMAD.MOV.U32 R220, RZ, RZ, R240 ;  /* 0x000000ffffdc7224 */ /* 0x004fc600078e00f0 */
[----:B------:R-:W2:Y:S01]  /*d9770*/  LDL.LU R240, [R1+0x8d94] ;  /* 0x008d940001f07983 */ /* 0x000ea20000300800 */
[----:B---3--:R-:W-:Y:S02]  /*d9780*/  MOV R221, R241 ;  /* 0x000000f100dd7202 */ /* 0x008fe40000000f00 */
[----:B------:R-:W3:Y:S01]  /*d9790*/  LDL.LU R241, [R1+0x8d90] ;  /* 0x008d900001f17983 */ /* 0x000ee20000300800 */
[----:B------:R-:W-:Y:S01]  /*d97a0*/  HMMA.1688.F32.TF32 R132, R4, R244, R132 ;  /* 0x000000f40484723c */ /* 0x000fe20000081084 */
[----:B------:R-:W-:Y:S01]  /*d97b0*/  IMAD.MOV.U32 R249, RZ, RZ, R245 ;  /* 0x000000fffff97224 */ /* 0x000fe200078e00f5 */
[----:B------:R-:W-:-:S06]  /*d97c0*/  MOV R248, R244 ;  /* 0x000000f400f87202 */ /* 0x000fcc0000000f00 */
[C---:B------:R-:W-:Y:S08]  /*d97d0*/  HMMA.1688.F32.TF32 R124, R4.reuse, R124, R100 ;  /* 0x0000007c047c723c */ /* 0x040ff00000081064 */
[C---:B------:R-:W-:Y:S08]  /*d97e0*/  HMMA.1688.F32.TF32 R100, R4.reuse, R212, R104 ;  /* 0x000000d40464723c */ /* 0x040ff00000081068 */
[C---:B------:R-:W-:Y:S08]  /*d97f0*/  HMMA.1688.F32.TF32 R104, R4.reuse, R204, R120 ;  /* 0x000000cc0468723c */ /* 0x040ff00000081078 */
[----:B------:R-:W-:Y:S01]  /*d9800*/  HMMA.1688.F32.TF32 R136, R4, R96, R136 ;  /* 0x000000600488723c */ /* 0x000fe20000081088 */
[----:B------:R-:W-:Y:S01]  /*d9810*/  STL.64 [R1+0x8d68], R134 ;  /* 0x008d688601007387 */ /* 0x000fe20000100a00 */
[----:B------:R-:W-:Y:S02]  /*d9820*/  STL.64 [R1+0x8d60], R132 ;  /* 0x008d608401007387 */ /* 0x000fe40000100a00 */
[----:B------:R1:W-:Y:S02]  /*d9830*/  STL [R1+0x8854], R249 ;  /* 0x008854f901007387 */ /* 0x0003e40000100800 */
[----:B------:R4:W-:Y:S02]  /*d9840*/  STL [R1+0x8850], R248 ;  /* 0x008850f801007387 */ /* 0x0009e40000100800 */
[----:B-1----:R-:W-:Y:S01]  /*d9850*/  IMAD.MOV.U32 R249, RZ, RZ, R96 ;  /* 0x000000fffff97224 */ /* 0x002fe200078e0060 */
[----:B----4-:R-:W-:-:S05]  /*d9860*/  MOV R248, R97 ;  /* 0x0000006100f87202 */ /* 0x010fca0000000f00 */
[----:B------:R-:W-:Y:S01]  /*d9870*/  STL [R1+0x885c], R248 ;  /* 0x00885cf801007387 */ /* 0x000fe20000100800 */
[----:B------:R-:W-:Y:S02]  /*d9880*/  STL [R1+0x8858], R249 ;  /* 0x008858f901007387 */ /* 0x000fe40000100800 */
[----:B------:R-:W4:Y:S02]  /*d9890*/  LDL.LU R120, [R1+0x460] ;  /* 0x0004600001787983 */ /* 0x000f240000300800 */
[----:B------:R-:W4:Y:S01]  /*d98a0*/  LDL.LU R121, [R1+0x464] ;  /* 0x0004640001797983 */ /* 0x000f220000300800 */
[----:B------:R-:W4:Y:S01]  /*d98b0*/  LDL.LU R122, [R1+0x468] ;  /* 0x00046800017a7983 */ /* 0x000f220000300800 */
[----:B------:R-:W4:Y:S02]  /*d98c0*/  LDL.LU R123, [R1+0x46c] ;  /* 0x00046c00017b7983 */ /* 0x000f240000300800 */
[----:B------:R-:W4:Y:S02]  /*d98d0*/  LDL.LU R96, [R1+0x470] ;  /* 0x0004700001607983 */ /* 0x000f240000300800 */
[----:B------:R-:W4:Y:S01]  /*d98e0*/  LDL.LU R97, [R1+0x474] ;  /* 0x0004740001617983 */ /* 0x000f220000300800 */
[----:B------:R-:W4:Y:S01]  /*d98f0*/  LDL.LU R98, [R1+0x478] ;  /* 0x0004780001627983 */ /* 0x000f220000300800 */
[----:B------:R-:W-:Y:S01]  /*d9900*/  HMMA.1688.F32.TF32 R116, R4, R116, R92 ;  /* 0x000000740474723c */ /* 0x000fe2000008105c */
        /* <DEDUP_REMOVED lines=79> */
[----:B------:R-:W-:-:S02]  /*d9e00*/  IMAD.MOV.U32 R222, RZ, RZ, R239 ;  /* 0x000000ffffde7224 */ /* 0x000fc400078e00ef */
[----:B------:R-:W4:Y:S02]  /*d9e10*/  LDL.LU R66, [R1+0x4f8] ;  /* 0x0004f80001427983 */ /* 0x000f240000300800 */
[----:B------:R-:W-:Y:S01]  /*d9e20*/  IMAD.MOV.U32 R223, RZ, RZ, R238 ;  /* 0x000000ffffdf7224 */ /* 0x000fe200078e00ee */
[----:B------:R-:W4:Y:S01]  /*d9e30*/  LDL.LU R67, [R1+0x4fc] ;  /* 0x0004fc0001437983 */ /* 0x000f220000300800 */
[----:B------:R-:W-:Y:S02]  /*d9e40*/  IMAD.MOV.U32 R239, RZ, RZ, R188 ;  /* 0x000000ffffef7224 */ /* 0x000fe400078e00bc */
[----:B------:R-:W4:Y:S02]  /*d9e50*/  LDL.LU R80, [R1+0x4b0] ;  /* 0x0004b00001507983 */ /* 0x000f240000300800 */
[----:B------:R-:W-:Y:S01]  /*d9e60*/  IMAD.MOV.U32 R238, RZ, RZ, R189 ;  /* 0x000000ffffee7224 */ /* 0x000fe200078e00bd */
[----:B------:R-:W4:Y:S01]  /*d9e70*/  LDL.LU R81, [R1+0x4b4] ;  /* 0x0004b40001517983 */ /* 0x000f220000300800 */
[----:B------:R-:W4:Y:S02]  /*d9e80*/  LDL.LU R82, [R1+0x4b8] ;  /* 0x0004b80001527983 */ /* 0x000f240000300800 */
[----:B------:R-:W4:Y:S02]  /*d9e90*/  LDL.LU R83, [R1+0x4bc] ;  /* 0x0004bc0001537983 */ /* 0x000f240000300800 */
[----:B------:R-:W-:Y:S01]  /*d9ea0*/  STL [R1+0x8874], R239 ;  /* 0x008874ef01007387 */ /* 0x000fe20000100800 */
[----:B------:R-:W-:Y:S01]  /*d9eb0*/  STL [R1+0x8870], R238 ;  /* 0x008870ee01007387 */ /* 0x000fe20000100800 */
[----:B------:R-:W4:Y:S02]  /*d9ec0*/  LDL R114, [R1+0x8] ;  /* 0x0000080001727983 */ /* 0x000f240000100800 */
[----:B------:R-:W4:Y:S01]  /*d9ed0*/  LDL R115, [R1+0xc] ;  /* 0x00000c0001737983 */ /* 0x000f220000100800 */
[----:B------:R-:W-:Y:S01]  /*d9ee0*/  MOV R134, R233 ;  /* 0x000000e900867202 */ /* 0x000fe20000000f00 */
[----:B------:R-:W-:Y:S01]  /*d9ef0*/  IMAD.MOV.U32 R135, RZ, RZ, R225 ;  /* 0x000000ffff877224 */ /* 0x000fe200078e00e1 */
[----:B--2---:R-:W-:Y:S01]  /*d9f00*/  STL [R1+0x8864], R240 ;  /* 0x008864f001007387 */ /* 0x004fe20000100800 */
[----:B---3--:R-:W-:Y:S02]  /*d9f10*/  STL [R1+0x8860], R241 ;  /* 0x008860f101007387 */ /* 0x008fe40000100800 */
[----:B------:R-:W2:Y:S02]  /*d9f20*/  LDL.LU R233, [R1+0x8d8c] ;  /* 0x008d8c0001e97983 */ /* 0x000ea40000300800 */
[----:B------:R-:W3:Y:S01]  /*d9f30*/  LDL.LU R225, [R1+0x8d88] ;  /* 0x008d880001e17983 */ /* 0x000ee20000300800 */
[----:B------:R-:W-:Y:S01]  /*d9f40*/  STL [R1+0x886c], R232 ;  /* 0x00886ce801007387 */ /* 0x000fe20000100800 */
        /* <DEDUP_REMOVED lines=22> */
[C---:B--2---:R-:W-:Y:S08]  /*da0b0*/  HMMA.1688.F32.TF32 R56, R4.reuse, R232, R56 ;  /* 0x000000e80438723c */ /* 0x044ff00000081038 */
[----:B---3--:R-:W-:Y:S01]  /*da0c0*/  HMMA.1688.F32.TF32 R60, R4, R224, R60 ;  /* 0x000000e0043c723c */ /* 0x008fe2000008103c */
[----:B------:R-:W-:Y:S06]  /*da0d0*/  STL [R1+0x8868], R233 ;  /* 0x008868e901007387 */ /* 0x000fec0000100800 */
[----:B------:R-:W-:Y:S01]  /*da0e0*/  MOV R6, R236 ;  /* 0x000000ec00067202 */ /* 0x000fe20000000f00 */
[----:B------:R-:W-:Y:S01]  /*da0f0*/  IMAD.MOV.U32 R7, RZ, RZ, R237 ;  /* 0x000000ffff077224 */ /* 0x000fe200078e00ed */
[----:B------:R-:W2:Y:S01]  /*da100*/  LDL.LU R236, [R1+0x8d84] ;  /* 0x008d840001ec7983 */ /* 0x000ea20000300800 */
[----:B------:R-:W3:Y:S02]  /*da110*/  LDL.LU R237, [R1+0x8d80] ;  /* 0x008d800001ed7983 */ /* 0x000ee40000300800 */
[----:B------:R-:W4:Y:S02]  /*da120*/  LDL.LU.64 R114, [R1+0x8d78] ;  /* 0x008d780001727983 */ /* 0x000f240000300a00 */
[----:B------:R-:W4:Y:S01]  /*da130*/  LDL.LU.64 R112, [R1+0x8d70] ;  /* 0x008d700001707983 */ /* 0x000f220000300a00 */
[----:B------:R1:W-:Y:S01]  /*da140*/  STL.64 [R1+0x8c60], R130 ;  /* 0x008c608201007387 */ /* 0x0003e20000100a00 */
[----:B------:R-:W-:Y:S03]  /*da150*/  STL.64 [R1+0x8c58], R128 ;  /* 0x008c588001007387 */ /* 0x000fe60000100a00 */
[----:B-1----:R-:W2:Y:S04]  /*da160*/  LDL R130, [R1+0x48] ;  /* 0x0000480001827983 */ /* 0x002ea80000100800 */
[----:B------:R-:W2:Y:S01]  /*da170*/  LDL R131, [R1+0x4c] ;  /* 0x00004c0001837983 */ /* 0x000ea20000100800 */
[C---:B----4-:R-:W-:Y:S03]  /*da180*/  HMMA.1688.F32.TF32 R112, R12.reuse, R134, R112 ;  /* 0x000000860c70723c */ /* 0x050fe60000081070 */
[----:B------:R-:W4:Y:S01]  /*da190*/  LDL.LU.64 R134, [R1+0x8d68] ;  /* 0x008d680001867983 */ /* 0x000f220000300a00 */
[----:B------:R-:W4:Y:S11]  /*da1a0*/  LDL.LU.64 R132, [R1+0x8d60] ;  /* 0x008d600001847983 */ /* 0x000f360000300a00 */
[----:B------:R-:W-:Y:S08]  /*da1b0*/  @!UPT UIADD3 URZ, URZ, URZ, URZ ;  /* 0x0000003f3f3ff290 */ /* 0x000ff0000fffe03f */
[----:B------:R3:W-:Y:S01]  /*da1c0*/  STL.64 [R1+0x8c50], R114 ;  /* 0x008c507201007387 */ /* 0x0007e20000100a00 */
[----:B------:R-:W-:Y:S02]  /*da1d0*/  STL.64 [R1+0x8c48], R112 ;  /* 0x008c487001007387 */ /* 0x000fe40000100a00 */
[----:B---3--:R-:W-:Y:S01]  /*da1e0*/  IMAD.MOV.U32 R114, RZ, RZ, R237 ;  /* 0x000000ffff727224 */ /* 0x008fe200078e00ed */
[----:B--2---:R-:W-:Y:S01]  /*da1f0*/  MOV R115, R236 ;  /* 0x000000ec00737202 */ /* 0x004fe20000000f00 */
[----:B------:R-:W-:Y:S02]  /*da200*/  IMAD.MOV.U32 R237, RZ, RZ, R246 ;  /* 0x000000ffffed7224 */ /* 0x000fe400078e00f6 */
[----:B------:R-:W-:Y:S01]  /*da210*/  IMAD.MOV.U32 R236, RZ, RZ, R247 ;  /* 0x000000ffffec7224 */ /* 0x000fe200078e00f7 */
[C---:B----4-:R-:W-:Y:S01]  /*da220*/  HMMA.1688.F32.TF32 R132, R12.reuse, R246, R132 ;  /* 0x000000f60c84723c */ /* 0x050fe20000081084 */
[----:B------:R-:W2:Y:S01]  /*da230*/  LDL.LU.64 R246, [R1+0x8d58] ;  /* 0x008d580001f67983 */ /* 0x000ea20000300a00 */
[----:B------:R-:W3:Y:S06]  /*da240*/  LDL.LU R244, [R1+0x8d50] ;  /* 0x008d500001f47983 */ /* 0x000eec0000300800 */
[----:B------:R-:W-:Y:S01]  /*da250*/  HMMA.1688.F32.TF32 R4, R12, R6, R124 ;  /* 0x000000060c04723c */ /* 0x000fe2000008107c */
[----:B------:R-:W-:Y:S01]  /*da260*/  MOV R240, R206 ;  /* 0x000000ce00f07202 */ /* 0x000fe20000000f00 */
[----:B------:R-:W-:Y:S01]  /*da270*/  IMAD.MOV.U32 R241, RZ, RZ, R207 ;  /* 0x000000fffff17224 */ /* 0x000fe200078e00cf */
[----:B------:R1:W-:Y:S01]  /*da280*/  STL.64 [R1+0x8840], R236 ;  /* 0x008840ec01007387 */ /* 0x0003e20000100a00 */
[----:B------:R-:W-:-:S02]  /*da290*/  IMAD.MOV.U32 R248, RZ, RZ, R174 ;  /* 0x000000fffff87224 */ /* 0x000fc400078e00ae */
[----:B------:R-:W-:Y:S02]  /*da2a0*/  IMAD.MOV.U32 R249, RZ, RZ, R175 ;  /* 0x000000fffff97224 */ /* 0x000fe400078e00af */
[----:B------:R-:W-:Y:S02]  /*da2b0*/  IMAD.MOV.U32 R245, RZ, RZ, R151 ;  /* 0x000000fffff57224 */ /* 0x000fe400078e0097 */
[----:B------:R-:W-:Y:S02]  /*da2c0*/  IMAD.MOV.U32 R239, RZ, RZ, R197 ;  /* 0x000000ffffef7224 */ /* 0x000fe400078e00c5 */
[----:B------:R-:W-:Y:S01]  /*da2d0*/  IMAD.MOV.U32 R238, RZ, RZ, R198 ;  /* 0x000000ffffee7224 */ /* 0x000fe200078e00c6 */
[C---:B------:R-:W-:Y:S08]  /*da2e0*/  HMMA.1688.F32.TF32 R40, R12.reuse, R182, R40 ;  /* 0x000000b60c28723c */ /* 0x040ff00000081028 */
[C---:B------:R-:W-:Y:S08]  /*da2f0*/  HMMA.1688.F32.TF32 R36, R12.reuse, R142, R36 ;  /* 0x0000008e0c24723c */ /* 0x040ff00000081024 */
[C---:B------:R-:W-:Y:S08]  /*da300*/  HMMA.1688.F32.TF32 R28, R12.reuse, R158, R28 ;  /* 0x0000009e0c1c723c */ /* 0x040ff0000008101c */
[----:B------:R-:W-:Y:S01]  /*da310*/  HMMA.1688.F32.TF32 R32, R12, R150, R32 ;  /* 0x000000960c20723c */ /* 0x000fe20000081020 */
[----:B------:R-:W-:-:S07]  /*da320*/  MOV R233, R150 ;  /* 0x0000009600e97202 */ /* 0x000fce0000000f00 */
[----:B------:R-:W-:Y:S01]  /*da330*/  HMMA.1688.F32.TF32 R24, R12, R166, R24 ;  /* 0x000000a60c18723c */ /* 0x000fe20000081018 */
[----:B-1----:R-:W-:Y:S01]  /*da340*/  IMAD.MOV.U32 R237, RZ, RZ, R190 ;  /* 0x000000ffffed7224 */ /* 0x002fe200078e00be */
[----:B------:R-:W-:-:S06]  /*da350*/  MOV R236, R191 ;  /* 0x000000bf00ec7202 */ /* 0x000fcc0000000f00 */
[C---:B------:R-:W-:Y:S08]  /*da360*/  HMMA.1688.F32.TF32 R20, R12.reuse, R174, R20 ;  /* 0x000000ae0c14723c */ /* 0x040ff00000081014 */
[C---:B------:R-:W-:Y:S08]  /*da370*/  HMMA.1688.F32.TF32 R8, R12.reuse, R190, R8 ;  /* 0x000000be0c08723c */ /* 0x040ff00000081008 */
[C---:B------:R-:W-:Y:S08]  /*da380*/  HMMA.1688.F32.TF32 R52, R12.reuse, R230, R52 ;  /* 0x000000e60c34723c */ /* 0x040ff00000081034 */
[C---:B------:R-:W-:Y:S08]  /*da390*/  HMMA.1688.F32.TF32 R48, R12.reuse, R222, R48 ;  /* 0x000000de0c30723c */ /* 0x040ff00000081030 */
[----:B------:R-:W-:Y:S01]  /*da3a0*/  HMMA.1688.F32.TF32 R44, R12, R198, R44 ;  /* 0x000000c60c2c723c */ /* 0x000fe2000008102c */
[----:B------:R-:W-:Y:S01]  /*da3b0*/  MOV R232, R199 ;  /* 0x000000c700e87202 */ /* 0x000fe20000000f00 */
[----:B------:R-:W-:Y:S01]  /*da3c0*/  STL.64 [R1+0x8c40], R6 ;  /* 0x008c400601007387 */ /* 0x000fe20000100a00 */
[----:B------:R-:W-:Y:S02]  /*da3d0*/  STL.64 [R1+0x8c38], R4 ;  /* 0x008c380401007387 */ /* 0x000fe40000100a00 */
[----:B------:R1:W-:Y:S02]  /*da3e0*/  STL.64 [R1+0x8880], R242 ;  /* 0x008880f201007387 */ /* 0x0003e40000100a00 */
[----:B------:R4:W-:Y:S01]  /*da3f0*/  STL.64 [R1+0x8878], R240 ;  /* 0x008878f001007387 */ /* 0x0009e20000100a00 */
        /* <DEDUP_REMOVED lines=22> */
[C---:B------:R-:W-:Y:S08]  /*da560*/  HMMA.1688.F32.TF32 R16, R12.reuse, R242, R16 ;  /* 0x000000f20c10723c */ /* 0x040ff00000081010 */
[C---:B------:R-:W-:Y:S08]  /*da570*/  HMMA.1688.F32.TF32 R108, R12.reuse, R250, R108 ;  /* 0x000000fa0c6c723c */ /* 0x040ff0000008106c */
[C---:B------:R-:W-:Y:S08]  /*da580*/  HMMA.1688.F32.TF32 R104, R12.reuse, R206, R104 ;  /* 0x000000ce0c68723c */ /* 0x040ff00000081068 */
[----:B------:R-:W-:Y:S01]  /*da590*/  HMMA.1688.F32.TF32 R100, R12, R214, R100 ;  /* 0x000000d60c64723c */ /* 0x000fe20000081064 */
[----:B------:R-:W-:Y:S04]  /*da5a0*/  LDS R124, [R2+0x20080] ;  /* 0x02008000027c7984 */ /* 0x000fe80000000800 */
[----:B------:R-:W-:Y:S04]  /*da5b0*/  LDS R126, [R2+0x22080] ;  /* 0x02208000027e7984 */ /* 0x000fe80000000800 */
[----:B------:R-:W-:Y:S01]  /*da5c0*/  LDS R125, [R0+0x20080] ;  /* 0x02008000007d7984 */ /* 0x000fe20000000800 */
[----:B-1----:R-:W-:Y:S01]  /*da5d0*/  MOV R242, R154 ;  /* 0x0000009a00f27202 */ /* 0x002fe20000000f00 */
[----:B------:R-:W-:-:S02]  /*da5e0*/  IMAD.MOV.U32 R243, RZ, RZ, R234 ;  /* 0x000000fffff37224 */ /* 0x000fc400078e00ea */
[----:B------:R-:W1:Y:S04]  /*da5f0*/  LDS R127, [R0+0x22080] ;  /* 0x02208000007f7984 */ /* 0x000e680000000800 */
[----:B--2---:R-:W-:Y:S01]  /*da600*/  STL.64 [R1+0x8af8], R246 ;  /* 0x008af8f601007387 */ /* 0x004fe20000100a00 */
[----:B---3--:R2:W-:Y:S02]  /*da610*/  STL.64 [R1+0x8af0], R244 ;  /* 0x008af0f401007387 */ /* 0x0085e40000100a00 */
[----:B------:R3:W-:Y:S02]  /*da620*/  STL.64 [R1+0x88a8], R238 ;  /* 0x0088a8ee01007387 */ /* 0x0007e40000100a00 */
[----:B------:R1:W-:Y:S01]  /*da630*/  STL.64 [R1+0x88a0], R236 ;  /* 0x0088a0ec01007387 */ /* 0x0003e20000100a00 */
[----:B------:R-:W3:Y:S04]  /*da640*/  LDL R180, [R1+0x3d0] ;  /* 0x0003d00001b47983 */ /* 0x000ee80000100800 */
[----:B------:R-:W3:Y:S01]  /*da650*/  LDL R181, [R1+0x3d4] ;  /* 0x0003d40001b57983 */ /* 0x000ee20000100800 */
[----:B------:R-:W3:Y:S02]  /*da660*/  LDL.LU R162, [R1+0x8d4c] ;  /* 0x008d4c0001a27983 */ /* 0x000ee40000300800 */
[----:B------:R-:W3:Y:S02]  /*da670*/  LDL.LU R235, [R1+0x8d48] ;  /* 0x008d480001eb7983 */ /* 0x000ee40000300800 */
[----:B------:R-:W3:Y:S01]  /*da680*/  LDL R140, [R1+0x3c0] ;  /* 0x0003c000018c7983 */ /* 0x000ee20000100800 */
        /* <DEDUP_REMOVED lines=35> */
[----:B----4-:R-:W4:Y:S01]  /*da8c0*/  LDL R240, [R1+0x330] ;  /* 0x0003300001f07983 */ /* 0x010f220000100800 */
[----:B------:R-:W4:Y:S01]  /*da8d0*/  LDL R241, [R1+0x334] ;  /* 0x0003340001f17983 */ /* 0x000f220000100800 */
[----:B------:R-:W4:Y:S02]  /*da8e0*/  LDL.LU R154, [R1+0x8cfc] ;  /* 0x008cfc00019a7983 */ /* 0x000f240000300800 */
[----:B------:R-:W4:Y:S02]  /*da8f0*/  LDL.LU R234, [R1+0x8cf8] ;  /* 0x008cf80001ea7983 */ /* 0x000f240000300800 */
[----:B------:R-:W4:Y:S01]  /*da900*/  LDL R248, [R1+0x320] ;  /* 0x0003200001f87983 */ /* 0x000f220000100800 */
[----:B------:R-:W4:Y:S01]  /*da910*/  LDL R249, [R1+0x324] ;  /* 0x0003240001f97983 */ /* 0x000f220000100800 */
[----:B------:R-:W-:-:S02]  /*da920*/  IMAD.MOV.U32 R250, RZ, RZ, R146 ;  /* 0x000000fffffa7224 */ /* 0x000fc400078e0092 */
[----:B------:R-:W4:Y:S01]  /*da930*/  LDL.LU R146, [R1+0x8cf4] ;  /* 0x008cf40001927983 */ /* 0x000f220000300800 */
[----:B------:R-:W-:Y:S02]  /*da940*/  MOV R251, R163 ;  /* 0x000000a300fb7202 */ /* 0x000fe40000000f00 */
[----:B------:R-:W4:Y:S01]  /*da950*/  LDL.LU R163, [R1+0x8cf0] ;  /* 0x008cf00001a37983 */ /* 0x000f220000300800 */
[----:B--2---:R-:W2:Y:S02]  /*da960*/  LDL R244, [R1+0x310] ;  /* 0x0003100001f47983 */ /* 0x004ea40000100800 */
[----:B---3--:R-:W-:Y:S01]  /*da970*/  IMAD.MOV.U32 R246, RZ, RZ, R235 ;  /* 0x000000fffff67224 */ /* 0x008fe200078e00eb */
[----:B------:R-:W-:Y:S01]  /*da980*/  MOV R247, R162 ;  /* 0x000000a200f77202 */ /* 0x000fe20000000f00 */
[----:B------:R-:W-:Y:S02]  /*da990*/  IMAD.MOV.U32 R239, RZ, RZ, R227 ;  /* 0x000000ffffef7224 */ /* 0x000fe400078e00e3 */
[----:B------:R-:W-:-:S02]  /*da9a0*/  IMAD.MOV.U32 R238, RZ, RZ, R226 ;  /* 0x000000ffffee7224 */ /* 0x000fc400078e00e2 */
[----:B----4-:R-:W-:Y:S02]  /*da9b0*/  IMAD.MOV.U32 R245, RZ, RZ, R234 ;  /* 0x000000fffff57224 */ /* 0x010fe400078e00ea */
[----:B------:R-:W3:Y:S01]  /*da9c0*/  LDL.LU R234, [R1+0x8cec] ;  /* 0x008cec0001ea7983 */ /* 0x000ee20000300800 */
[----:B------:R-:W3:Y:S02]  /*da9d0*/  LDL.LU R235, [R1+0x8ce8] ;  /* 0x008ce80001eb7983 */ /* 0x000ee40000300800 */
[----:B------:R-:W4:Y:S02]  /*da9e0*/  LDL.LU R162, [R1+0x8ce4] ;  /* 0x008ce40001a27983 */ /* 0x000f240000300800 */
[----:B-1----:R-:W2:Y:S01]  /*da9f0*/  LDL R236, [R1+0x300] ;  /* 0x0003000001ec7983 */ /* 0x002ea20000100800 */
[----:B------:R-:W2:Y:S01]  /*daa00*/  LDL R237, [R1+0x304] ;  /* 0x0003040001ed7983 */ /* 0x000ea20000100800 */
[----:B------:R-:W2:Y:S02]  /*daa10*/  LDL.LU R226, [R1+0x8ce0] ;  /* 0x008ce00001e27983 */ /* 0x000ea40000300800 */
[----:B------:R-:W2:Y:S01]  /*daa20*/  LDL.LU R227, [R1+0x8cdc] ;  /* 0x008cdc0001e37983 */ /* 0x000ea20000300800 */
[----:B---3--:R1:W-:Y:S01]  /*daa30*/  STL.64 [R1+0x88b8], R234 ;  /* 0x0088b8ea01007387 */ /* 0x0083e20000100a00 */
[C---:B------:R-:W-:Y:S01]  /*daa40*/  HMMA.1688.F32.TF32 R56, R12.reuse, R234, R56 ;  /* 0x000000ea0c38723c */ /* 0x040fe20000081038 */
[----:B------:R3:W-:Y:S07]  /*daa50*/  STL.64 [R1+0x88b0], R232 ;  /* 0x0088b0e801007387 */ /* 0x0007ee0000100a00 */
[----:B--2---:R-:W-:Y:S01]  /*daa60*/  HMMA.1688.F32.TF32 R60, R12, R226, R60 ;  /* 0x000000e20c3c723c */ /* 0x004fe2000008103c */
[----:B-1----:R-:W-:Y:S01]  /*daa70*/  MOV R234, R218 ;  /* 0x000000da00ea7202 */ /* 0x002fe20000000f00 */
[----:B------:R-:W-:Y:S01]  /*daa80*/  IMAD.MOV.U32 R235, RZ, RZ, R219 ;  /* 0x000000ffffeb7224 */ /* 0x000fe200078e00db */
[----:B---3--:R-:W2:Y:S04]  /*daa90*/  LDL R232, [R1+0x2f0] ;  /* 0x0002f00001e87983 */ /* 0x008ea80000100800 */
[----:B------:R-:W2:Y:S01]  /*daaa0*/  LDL R233, [R1+0x2f4] ;  /* 0x0002f40001e97983 */ /* 0x000ea20000100800 */
[----:B------:R-:W3:Y:S02]  /*daab0*/  LDL.LU R218, [R1+0x8cd8] ;  /* 0x008cd80001da7983 */ /* 0x000ee40000300800 */
[----:B------:R-:W3:Y:S02]  /*daac0*/  LDL.LU R219, [R1+0x8cd4] ;  /* 0x008cd40001db7983 */ /* 0x000ee40000300800 */
[----:B------:R1:W-:Y:S01]  /*daad0*/  STL.64 [R1+0x88d0], R226 ;  /* 0x0088d0e201007387 */ /* 0x0003e20000100a00 */
[----:B------:R4:W-:Y:S01]  /*daae0*/  STL.64 [R1+0x88c8], R224 ;  /* 0x0088c8e001007387 */ /* 0x0009e20000100a00 */
[----:B-1----:R-:W-:-:S03]  /*daaf0*/  IMAD.MOV.U32 R226, RZ, RZ, R210 ;  /* 0x000000ffffe27224 */ /* 0x002fc600078e00d2 */
[----:B----4-:R-:W4:Y:S04]  /*dab00*/  LDL R224, [R1+0x2e0] ;  /* 0x0002e00001e07983 */ /* 0x010f280000100800 */
[----:B------:R-:W4:Y:S01]  /*dab10*/  LDL R225, [R1+0x2e4] ;  /* 0x0002e40001e17983 */ /* 0x000f220000100800 */
[----:B------:R-:W2:Y:S01]  /*dab20*/  LDL.LU R210, [R1+0x8cd0] ;  /* 0x008cd00001d27983 */ /* 0x000ea20000300800 */
[----:B------:R-:W-:Y:S02]  /*dab30*/  MOV R227, R211 ;  /* 0x000000d300e37202 */ /* 0x000fe40000000f00 */
[----:B------:R-:W2:Y:S04]  /*dab40*/  LDL.LU R211, [R1+0x8ccc] ;  /* 0x008ccc0001d37983 */ /* 0x000ea80000300800 */
[----:B---3--:R1:W-:Y:S01]  /*dab50*/  STL.64 [R1+0x88e0], R218 ;  /* 0x0088e0da01007387 */ /* 0x0083e20000100a00 */
[----:B------:R-:W-:Y:S01]  /*dab60*/  HMMA.1688.F32.TF32 R64, R12, R218, R64 ;  /* 0x000000da0c40723c */ /* 0x000fe20000081040 */
[----:B------:R3:W-:Y:S06]  /*dab70*/  STL.64 [R1+0x88d8], R216 ;  /* 0x0088d8d801007387 */ /* 0x0007ec0000100a00 */
[----:B-1----:R-:W-:-:S02]  /*dab80*/  IMAD.MOV.U32 R218, RZ, RZ, R202 ;  /* 0x000000ffffda7224 */ /* 0x002fc400078e00ca */
[----:B------:R-:W-:Y:S01]  /*dab90*/  IMAD.MOV.U32 R219, RZ, RZ, R203 ;  /* 0x000000ffffdb7224 */ /* 0x000fe200078e00cb */
[----:B---3--:R-:W3:Y:S04]  /*daba0*/  LDL R216, [R1+0x2d0] ;  /* 0x0002d00001d87983 */ /* 0x008ee80000100800 */
[----:B------:R-:W3:Y:S01]  /*dabb0*/  LDL R217, [R1+0x2d4] ;  /* 0x0002d40001d97983 */ /* 0x000ee20000100800 */
[----:B------:R-:W3:Y:S02]  /*dabc0*/  LDL.LU R202, [R1+0x8cc8] ;  /* 0x008cc80001ca7983 */ /* 0x000ee40000300800 */
[----:B------:R-:W3:Y:S01]  /*dabd0*/  LDL.LU R203, [R1+0x8cc4] ;  /* 0x008cc40001cb7983 */ /* 0x000ee20000300800 */
[----:B--2---:R1:W-:Y:S01]  /*dabe0*/  STL.64 [R1+0x88f8], R210 ;  /* 0x0088f8d201007387 */ /* 0x0043e20000100a00 */
[C---:B------:R-:W-:Y:S01]  /*dabf0*/  HMMA.1688.F32.TF32 R68, R12.reuse, R210, R68 ;  /* 0x000000d20c44723c */ /* 0x040fe20000081044 */
[----:B------:R2:W-:Y:S06]  /*dac00*/  STL.64 [R1+0x88f0], R208 ;  /* 0x0088f0d001007387 */ /* 0x0005ec0000100a00 */
[----:B-1----:R-:W-:Y:S01]  /*dac10*/  MOV R210, R194 ;  /* 0x000000c200d27202 */ /* 0x002fe20000000f00 */
[----:B------:R-:W-:Y:S01]  /*dac20*/  IMAD.MOV.U32 R211, RZ, RZ, R195 ;  /* 0x000000ffffd37224 */ /* 0x000fe200078e00c3 */
[----:B--2---:R-:W2:Y:S04]  /*dac30*/  LDL R208, [R1+0x2c0] ;  /* 0x0002c00001d07983 */ /* 0x004ea80000100800 */
[----:B------:R-:W2:Y:S01]  /*dac40*/  LDL R209, [R1+0x2c4] ;  /* 0x0002c40001d17983 */ /* 0x000ea20000100800 */
[----:B------:R-:W2:Y:S02]  /*dac50*/  LDL.LU R194, [R1+0x8cc0] ;  /* 0x008cc00001c27983 */ /* 0x000ea40000300800 */
[----:B------:R-:W2:Y:S01]  /*dac60*/  LDL.LU R195, [R1+0x8cbc] ;  /* 0x008cbc0001c37983 */ /* 0x000ea20000300800 */
[----:B---3--:R1:W-:Y:S01]  /*dac70*/  STL.64 [R1+0x8908], R202 ;  /* 0x008908ca01007387 */ /* 0x0083e20000100a00 */
[C---:B------:R-:W-:Y:S01]  /*dac80*/  HMMA.1688.F32.TF32 R72, R12.reuse, R202, R72 ;  /* 0x000000ca0c48723c */ /* 0x040fe20000081048 */
[----:B------:R3:W-:Y:S06]  /*dac90*/  STL.64 [R1+0x8900], R200 ;  /* 0x008900c801007387 */ /* 0x0007ec0000100a00 */
[----:B-1----:R-:W-:Y:S01]  /*daca0*/  IMAD.MOV.U32 R202, RZ, RZ, R186 ;  /* 0x000000ffffca7224 */ /* 0x002fe200078e00ba */
[----:B------:R-:W-:Y:S01]  /*dacb0*/  MOV R203, R187 ;  /* 0x000000bb00cb7202 */ /* 0x000fe20000000f00 */
[----:B---3--:R-:W3:Y:S04]  /*dacc0*/  LDL R200, [R1+0x2b0] ;  /* 0x0002b00001c87983 */ /* 0x008ee80000100800 */
[----:B------:R-:W3:Y:S01]  /*dacd0*/  LDL R201, [R1+0x2b4] ;  /* 0x0002b40001c97983 */ /* 0x000ee20000100800 */
[----:B------:R-:W3:Y:S02]  /*dace0*/  LDL.LU R186, [R1+0x8cb8] ;  /* 0x008cb80001ba7983 */ /* 0x000ee40000300800 */
[----:B------:R-:W3:Y:S01]  /*dacf0*/  LDL.LU R187, [R1+0x8cb4] ;  /* 0x008cb40001bb7983 */ /* 0x000ee20000300800 */
[----:B--2---:R1:W-:Y:S01]  /*dad00*/  STL.64 [R1+0x8920], R194 ;  /* 0x008920c201007387 */ /* 0x0043e20000100a00 */
[----:B------:R-:W-:Y:S01]  /*dad10*/  HMMA.1688.F32.TF32 R76, R12, R194, R76 ;  /* 0x000000c20c4c723c */ /* 0x000fe2000008104c */
[----:B------:R2:W-:Y:S06]  /*dad20*/  STL.64 [R1+0x8918], R192 ;  /* 0x008918c001007387 */ /* 0x0005ec0000100a00 */
[----:B-1----:R-:W-:-:S02]  /*dad30*/  IMAD.MOV.U32 R194, RZ, RZ, R178 ;  /* 0x000000ffffc27224 */ /* 0x002fc400078e00b2 */
        /* <DEDUP_REMOVED lines=8> */
[----:B-1----:R-:W-:Y:S01]  /*dadc0*/  MOV R186, R155 ;  /* 0x0000009b00ba7202 */ /* 0x002fe20000000f00 */
[----:B------:R-:W-:Y:S01]  /*dadd0*/  IMAD.MOV.U32 R187, RZ, RZ, R171 ;  /* 0x000000ffffbb7224 */ /* 0x000fe200078e00ab */
[----:B---3--:R-:W3:Y:S04]  /*dade0*/  LDL R184, [R1+0x290] ;  /* 0x0002900001b87983 */ /* 0x008ee80000100800 */
[----:B------:R-:W3:Y:S01]  /*dadf0*/  LDL R185, [R1+0x294] ;  /* 0x0002940001b97983 */ /* 0x000ee20000100800 */
[----:B------:R-:W3:Y:S02]  /*dae00*/  LDL.LU R155, [R1+0x8ca8] ;  /* 0x008ca800019b7983 */ /* 0x000ee40000300800 */
[----:B------:R-:W3:Y:S01]  /*dae10*/  LDL.LU R171, [R1+0x8ca4] ;  /* 0x008ca40001ab7983 */ /* 0x000ee20000300800 */
[----:B--2---:R1:W-:Y:S01]  /*dae20*/  STL.64 [R1+0x8948], R178 ;  /* 0x008948b201007387 */ /* 0x0043e20000100a00 */
[----:B------:R-:W-:Y:S01]  /*dae30*/  HMMA.1688.F32.TF32 R84, R12, R178, R84 ;  /* 0x000000b20c54723c */ /* 0x000fe20000081054 */
[----:B------:R2:W-:Y:S06]  /*dae40*/  STL.64 [R1+0x8940], R176 ;  /* 0x008940b001007387 */ /* 0x0005ec0000100a00 */
[----:B-1----:R-:W-:Y:S01]  /*dae50*/  IMAD.MOV.U32 R178, RZ, RZ, R147 ;  /* 0x000000ffffb27224 */ /* 0x002fe200078e0093 */
[----:B------:R-:W-:Y:S01]  /*dae60*/  MOV R179, R170 ;  /* 0x000000aa00b37202 */ /* 0x000fe20000000f00 */
[----:B--2---:R-:W2:Y:S04]  /*dae70*/  LDL R176, [R1+0x1e0] ;  /* 0x0001e00001b07983 */ /* 0x004ea80000100800 */
[----:B------:R-:W2:Y:S01]  /*dae80*/  LDL R177, [R1+0x1e4] ;  /* 0x0001e40001b17983 */ /* 0x000ea20000100800 */
[----:B------:R-:W2:Y:S02]  /*dae90*/  LDL.LU R147, [R1+0x8ca0] ;  /* 0x008ca00001937983 */ /* 0x000ea40000300800 */
[----:B------:R-:W2:Y:S02]  /*daea0*/  LDL.LU R170, [R1+0x8c9c] ;  /* 0x008c9c0001aa7983 */ /* 0x000ea40000300800 */
[----:B------:R-:W4:Y:S01]  /*daeb0*/  LDL R204, [R1+0x230] ;  /* 0x0002300001cc7983 */ /* 0x000f220000100800 */
[----:B------:R-:W4:Y:S01]  /*daec0*/  LDL R205, [R1+0x234] ;  /* 0x0002340001cd7983 */ /* 0x000f220000100800 */
[----:B------:R-:W-:-:S02]  /*daed0*/  IMAD.MOV.U32 R206, RZ, RZ, R162 ;  /* 0x000000ffffce7224 */ /* 0x000fc400078e00a2 */
[----:B------:R-:W4:Y:S02]  /*daee0*/  LDL.LU R162, [R1+0x8c98] ;  /* 0x008c980001a27983 */ /* 0x000f240000300800 */
[----:B------:R-:W-:Y:S02]  /*daef0*/  IMAD.MOV.U32 R207, RZ, RZ, R163 ;  /* 0x000000ffffcf7224 */ /* 0x000fe400078e00a3 */
[----:B------:R-:W4:Y:S01]  /*daf00*/  LDL.LU R163, [R1+0x8c94] ;  /* 0x008c940001a37983 */ /* 0x000f220000300800 */
[----:B------:R-:W4:Y:S02]  /*daf10*/  LDL R212, [R1+0x220] ;  /* 0x0002200001d47983 */ /* 0x000f240000100800 */
[----:B---3--:R-:W-:Y:S01]  /*daf20*/  IMAD.MOV.U32 R214, RZ, RZ, R171 ;  /* 0x000000ffffd67224 */ /* 0x008fe200078e00ab */
[----:B--2---:R-:W-:Y:S02]  /*daf30*/  MOV R213, R170 ;  /* 0x000000aa00d57202 */ /* 0x004fe40000000f00 */
[----:B------:R-:W2:Y:S01]  /*daf40*/  LDL.LU R170, [R1+0x8c90] ;  /* 0x008c900001aa7983 */ /* 0x000ea20000300800 */
[----:B------:R-:W2:Y:S02]  /*daf50*/  LDL.LU R171, [R1+0x8c8c] ;  /* 0x008c8c0001ab7983 */ /* 0x000ea40000300800 */
[----:B------:R-:W-:Y:S01]  /*daf60*/  IMAD.MOV.U32 R215, RZ, RZ, R155 ;  /* 0x000000ffffd77224 */ /* 0x000fe200078e009b */
[----:B----4-:R-:W-:Y:S01]  /*daf70*/  MOV R112, R162 ;  /* 0x000000a200707202 */ /* 0x010fe20000000f00 */
[----:B------:R-:W3:Y:S01]  /*daf80*/  LDL.LU R155, [R1+0x8c88] ;  /* 0x008c8800019b7983 */ /* 0x000ee20000300800 */
[----:B------:R-:W4:Y:S02]  /*daf90*/  LDL.LU R162, [R1+0x8c84] ;  /* 0x008c840001a27983 */ /* 0x000f240000300800 */
[----:B------:R-:W-:-:S02]  /*dafa0*/  IMAD.MOV.U32 R113, RZ, RZ, R163 ;  /* 0x000000ffff717224 */ /* 0x000fc400078e00a3 */
[----:B------:R-:W4:Y:S01]  /*dafb0*/  LDL.LU R163, [R1+0x8c80] ;  /* 0x008c800001a37983 */ /* 0x000f220000300800 */
[----:B------:R-:W3:Y:S02]  /*dafc0*/  LDL R128, [R1+0x1f0] ;  /* 0x0001f00001807983 */ /* 0x000ee40000100800 */
[----:B------:R-:W3:Y:S01]  /*dafd0*/  LDL R129, [R1+0x1f4] ;  /* 0x0001f40001817983 */ /* 0x000ee20000100800 */
[----:B--2---:R1:W-:Y:S01]  /*dafe0*/  STL.64 [R1+0x8958], R170 ;  /* 0x008958aa01007387 */ /* 0x0043e20000100a00 */
[----:B------:R2:W-:Y:S01]  /*daff0*/  STL.64 [R1+0x8950], R168 ;  /* 0x008950a801007387 */ /* 0x0005e20000100a00 */
[----:B------:R-:W-:Y:S07]  /*db000*/  HMMA.1688.F32.TF32 R88, R12, R170, R88 ;  /* 0x000000aa0c58723c */ /* 0x000fee0000081058 */
[----:B-1----:R-:W-:Y:S01]  /*db010*/  MOV R170, R146 ;  /* 0x0000009200aa7202 */ /* 0x002fe20000000f00 */
[----:B--2---:R-:W2:Y:S01]  /*db020*/  LDL R168, [R1+0x280] ;  /* 0x0002800001a87983 */ /* 0x004ea20000100800 */
[----:B------:R-:W-:-:S02]  /*db030*/  IMAD.MOV.U32 R169, RZ, RZ, R147 ;  /* 0x000000ffffa97224 */ /* 0x000fc400078e0093 */
[----:B------:R-:W2:Y:S02]  /*db040*/  LDL.LU R147, [R1+0x8c7c] ;  /* 0x008c7c0001937983 */ /* 0x000ea40000300800 */
[----:B------:R-:W2:Y:S02]  /*db050*/  LDL.LU R146, [R1+0x8c78] ;  /* 0x008c780001927983 */ /* 0x000ea40000300800 */
[----:B------:R-:W-:Y:S02]  /*db060*/  IMAD.MOV.U32 R171, RZ, RZ, R154 ;  /* 0x000000ffffab7224 */ /* 0x000fe400078e009a */
[----:B------:R-:W2:Y:S01]  /*db070*/  LDL.LU R154, [R1+0x8c74] ;  /* 0x008c7400019a7983 */ /* 0x000ea20000300800 */
[----:B----4-:R-:W-:Y:S02]  /*db080*/  STL.64 [R1+0x8968], R162 ;  /* 0x008968a201007387 */ /* 0x010fe40000100a00 */
[----:B------:R3:W-:Y:S01]  /*db090*/  STL.64 [R1+0x8960], R160 ;  /* 0x008960a001007387 */ /* 0x0007e20000100a00 */
[----:B------:R-:W-:Y:S01]  /*db0a0*/  HMMA.1688.F32.TF32 R92, R12, R162, R92 ;  /* 0x000000a20c5c723c */ /* 0x000fe2000008105c */
[----:B---3--:R-:W-:-:S02]  /*db0b0*/  IMAD.MOV.U32 R160, RZ, RZ, R155 ;  /* 0x000000ffffa07224 */ /* 0x008fc400078e009b */
[----:B------:R-:W3:Y:S01]  /*db0c0*/  LDL.LU R155, [R1+0x8c70] ;  /* 0x008c7000019b7983 */ /* 0x000ee20000300800 */
[----:B------:R-:W4:Y:S02]  /*db0d0*/  LDL R161, [R1+0x274] ;  /* 0x0002740001a17983 */ /* 0x000f240000100800 */
[----:B------:R-:W4:Y:S02]  /*db0e0*/  LDL R162, [R1+0x278] ;  /* 0x0002780001a27983 */ /* 0x000f240000100800 */
[----:B------:R-:W4:Y:S02]  /*db0f0*/  LDL R163, [R1+0x27c] ;  /* 0x00027c0001a37983 */ /* 0x000f240000100800 */
[----:B--2---:R-:W-:Y:S01]  /*db100*/  IMAD.MOV.U32 R5, RZ, RZ, R147 ;  /* 0x000000ffff057224 */ /* 0x004fe200078e0093 */
[----:B------:R-:W-:Y:S02]  /*db110*/  MOV R4, R146 ;  /* 0x0000009200047202 */ /* 0x000fe40000000f00 */
[----:B------:R-:W2:Y:S01]  /*db120*/  LDL.LU R146, [R1+0x8c6c] ;  /* 0x008c6c0001927983 */ /* 0x000ea20000300800 */
[----:B------:R-:W2:Y:S01]  /*db130*/  LDL.LU R147, [R1+0x8c68] ;  /* 0x008c680001937983 */ /* 0x000ea20000300800 */
[----:B------:R-:W-:Y:S08]  /*db140*/  HMMA.1688.F32.TF32 R136, R12, R130, R136 ;  /* 0x000000820c88723c */ /* 0x000ff00000081088 */
[----:B------:R-:W-:Y:S01]  /*db150*/  HMMA.1688.F32.TF32 R108, R124, R128, R108 ;  /* 0x000000807c6c723c */ /* 0x000fe2000008106c */
[----:B---3--:R1:W-:Y:S07]  /*db160*/  STL.64 [R1+0x8978], R154 ;  /* 0x0089789a01007387 */ /* 0x0083ee0000100a00 */
[C---:B------:R-:W-:Y:S01]  /*db170*/  HMMA.1688.F32.TF32 R96, R12.reuse, R154, R96 ;  /* 0x0000009a0c60723c */ /* 0x040fe20000081060 */
[----:B------:R3:W-:Y:S01]  /*db180*/  STL.64 [R1+0x8970], R152 ;  /* 0x0089709801007387 */ /* 0x0007e20000100a00 */
[----:B-1----:R-:W4:Y:S04]  /*db190*/  LDL R154, [R1+0x268] ;  /* 0x00026800019a7983 */ /* 0x002f280000100800 */
[----:B---3--:R-:W3:Y:S04]  /*db1a0*/  LDL R152, [R1+0x260] ;  /* 0x0002600001987983 */ /* 0x008ee80000100800 */
[----:B------:R-:W3:Y:S04]  /*db1b0*/  LDL R153, [R1+0x264] ;  /* 0x0002640001997983 */ /* 0x000ee80000100800 */
[----:B------:R-:W3:Y:S04]  /*db1c0*/  LDL R155, [R1+0x26c] ;  /* 0x00026c00019b7983 */ /* 0x000ee80000100800 */
[----:B--2---:R1:W-:Y:S01]  /*db1d0*/  STL.64 [R1+0x8988], R146 ;  /* 0x0089889201007387 */ /* 0x0043e20000100a00 */
[C---:B------:R-:W-:Y:S01]  /*db1e0*/  HMMA.1688.F32.TF32 R120, R12.reuse, R146, R120 ;  /* 0x000000920c78723c */ /* 0x040fe20000081078 */
[----:B------:R2:W-:Y:S02]  /*db1f0*/  STL.64 [R1+0x8980], R144 ;  /* 0x0089809001007387 */ /* 0x0005e40000100a00 */
[----:B-1----:R-:W3:Y:S04]  /*db200*/  LDL R146, [R1+0x258] ;  /* 0x0002580001927983 */ /* 0x002ee80000100800 */
[----:B--2---:R-:W2:Y:S04]  /*db210*/  LDL R144, [R1+0x250] ;  /* 0x0002500001907983 */ /* 0x004ea80000100800 */
[----:B------:R-:W2:Y:S04]  /*db220*/  LDL R145, [R1+0x254] ;  /* 0x0002540001917983 */ /* 0x000ea80000100800 */
[----:B------:R-:W2:Y:S01]  /*db230*/  LDL R147, [R1+0x25c] ;  /* 0x00025c0001937983 */ /* 0x000ea20000100800 */
[----:B------:R-:W2:Y:S02]  /*db240*/  LDL.LU.64 R130, [R1+0x8c60] ;  /* 0x008c600001827983 */ /* 0x000ea40000300a00 */
[----:B------:R-:W2:Y:S01]  /*db250*/  LDL.LU.64 R128, [R1+0x8c58] ;  /* 0x008c580001807983 */ /* 0x000ea20000300a00 */
[----:B------:R-:W-:Y:S01]  /*db260*/  HMMA.1688.F32.TF32 R116, R12, R114, R116 ;  /* 0x000000720c74723c */ /* 0x000fe20000081074 */
[----:B------:R-:W3:Y:S07]  /*db270*/  LDL.LU.64 R114, [R1+0x8c50] ;  /* 0x008c500001727983 */ /* 0x000eee0000300a00 */
[C---:B------:R-:W-:Y:S01]  /*db280*/  HMMA.1688.F32.TF32 R136, R124.reuse, R4, R136 ;  /* 0x000000047c88723c */ /* 0x040fe20000081088 */
[----:B------:R-:W-:Y:S04]  /*db290*/  LDS R12, [R2+0x24080] ;  /* 0x02408000020c7984 */ /* 0x000fe80000000800 */
[----:B------:R-:W-:Y:S04]  /*db2a0*/  LDS R14, [R2+0x26080] ;  /* 0x02608000020e7984 */ /* 0x000fe80000000800 */
[----:B------:R-:W-:Y:S04]  /*db2b0*/  LDS R13, [R0+0x24080] ;  /* 0x02408000000d7984 */ /* 0x000fe80000000800 */
[----:B------:R-:W1:Y:S01]  /*db2c0*/  LDS R15, [R0+0x26080] ;  /* 0x02608000000f7984 */ /* 0x000e620000000800 */
[C---:B--2---:R-:W-:Y:S03]  /*db2d0*/  HMMA.1688.F32.TF32 R128, R124.reuse, R112, R128 ;  /* 0x000000707c80723c */ /* 0x044fe60000081080 */
[----:B------:R-:W3:Y:S11]  /*db2e0*/  LDL.LU.64 R112, [R1+0x8c48] ;  /* 0x008c480001707983 */ /* 0x000ef60000300a00 */
[----:B------:R-:W-:Y:S09]  /*db2f0*/  @!UPT UIADD3 URZ, URZ, URZ, URZ ;  /* 0x0000003f3f3ff290 */ /* 0x000ff2000fffe03f */
[----:B------:R-:W-:Y:S01]  /*db300*/  STL.64 [R1+0x8c30], R130 ;  /* 0x008c308201007387 */ /* 0x000fe20000100a00 */
[----:B------:R2:W-:Y:S03]  /*db310*/  STL.64 [R1+0x8c28], R128 ;  /* 0x008c288001007387 */ /* 0x0005e60000100a00 */
[----:B--2---:R-:W3:Y:S04]  /*db320*/  LDL R128, [R1+0x210] ;  /* 0x0002100001807983 */ /* 0x004ee80000100800 */
[----:B------:R-:W3:Y:S02]  /*db330*/  LDL R129, [R1+0x214] ;  /* 0x0002140001817983 */ /* 0x000ee40000100800 */
[C---:B---3--:R-:W-:Y:S11]  /*db340*/  HMMA.1688.F32.TF32 R112, R124.reuse, R128, R112 ;  /* 0x000000807c70723c */ /* 0x048ff60000081070 */
[----:B------:R-:W-:Y:S11]  /*db350*/  @!UPT UIADD3 URZ, URZ, URZ, URZ ;  /* 0x0000003f3f3ff290 */ /* 0x000ff6000fffe03f */
[----:B------:R-:W-:Y:S01]  /*db360*/  @!UPT UIADD3 URZ, URZ, URZ, URZ ;  /* 0x0000003f3f3ff290 */ /* 0x000fe2000fffe03f */
[----:B------:R2:W-:Y:S01]  /*db370*/  STL.64 [R1+0x8c20], R114 ;  /* 0x008c207201007387 */ /* 0x0005e20000100a00 */
[----:B------:R-:W-:Y:S02]  /*db380*/  STL.64 [R1+0x8c18], R112 ;  /* 0x008c187001007387 */ /* 0x000fe40000100a00 */
[----:B------:R3:W-:Y:S02]  /*db390*/  STL.64 [R1+0x8c10], R214 ;  /* 0x008c10d601007387 */ /* 0x0007e40000100a00 */
[----:B------:R-:W1:Y:S01]  /*db3a0*/  LDL R130, [R1+0x1f8] ;  /* 0x0001f80001827983 */ /* 0x000e620000100800 */
[----:B------:R-:W1:Y:S04]  /*db3b0*/  LDL R131, [R1+0x1fc] ;  /* 0x0001fc0001837983 */ /* 0x000e680000100800 */
[----:B--2---:R-:W2:Y:S04]  /*db3c0*/  LDL R114, [R1+0x208] ;  /* 0x0002080001727983 */ /* 0x004ea80000100800 */
[----:B---3--:R-:W3:Y:S04]  /*db3d0*/  LDL R214, [R1+0x218] ;  /* 0x0002180001d67983 */ /* 0x008ee80000100800 */
[----:B------:R-:W3:Y:S04]  /*db3e0*/  LDL R215, [R1+0x21c] ;  /* 0x00021c0001d77983 */ /* 0x000ee80000100800 */
[----:B------:R-:W2:Y:S01]  /*db3f0*/  LDL R115, [R1+0x20c] ;  /* 0x00020c0001737983 */ /* 0x000ea20000100800 */
[----:B------:R-:W2:Y:S02]  /*db400*/  LDL.LU.64 R6, [R1+0x8c40] ;  /* 0x008c400001067983 */ /* 0x000ea40000300a00 */
[----:B------:R-:W2:Y:S01]  /*db410*/  LDL.LU.64 R4, [R1+0x8c38] ;  /* 0x008c380001047983 */ /* 0x000ea20000300a00 */
[C---:B------:R-:W-:Y:S08]  /*db420*/  HMMA.1688.F32.TF32 R132, R124.reuse, R212, R132 ;  /* 0x000000d47c84723c */ /* 0x040ff00000081084 */
[C---:B------:R-:W-:Y:S08]  /*db430*/  HMMA.1688.F32.TF32 R116, R124.reuse, R204, R116 ;  /* 0x000000cc7c74723c */ /* 0x040ff00000081074 */
        /* <DEDUP_REMOVED lines=29> */
[----:B------:R-:W4:Y:S02]  /*db610*/  LDL.LU.64 R130, [R1+0x8c30] ;  /* 0x008c300001827983 */ /* 0x000f240000300a00 */
[----:B------:R-:W4:Y:S01]  /*db620*/  LDL.LU.64 R128, [R1+0x8c28] ;  /* 0x008c280001807983 */ /* 0x000f220000300a00 */
[C---:B------:R-:W-:Y:S08]  /*db630*/  HMMA.1688.F32.TF32 R116, R12.reuse, R206, R116 ;  /* 0x000000ce0c74723c */ /* 0x040ff00000081074 */
[C---:B------:R-:W-:Y:S08]  /*db640*/  HMMA.1688.F32.TF32 R48, R12.reuse, R238, R48 ;  /* 0x000000ee0c30723c */ /* 0x040ff00000081030 */
[C---:B------:R-:W-:Y:S01]  /*db650*/  HMMA.1688.F32.TF32 R56, R12.reuse, R250, R56 ;  /* 0x000000fa0c38723c */ /* 0x040fe20000081038 */
[----:B------:R-:W-:Y:S04]  /*db660*/  LDS R124, [R2+0x28080] ;  /* 0x02808000027c7984 */ /* 0x000fe80000000800 */
[----:B------:R-:W-:Y:S03]  /*db670*/  LDS R125, [R0+0x28080] ;  /* 0x02808000007d7984 */ /* 0x000fe60000000800 */
[C---:B----4-:R-:W-:Y:S01]  /*db680*/  HMMA.1688.F32.TF32 R128, R12.reuse, R114, R128 ;  /* 0x000000720c80723c */ /* 0x050fe20000081080 */
[----:B------:R-:W3:Y:S01]  /*db690*/  LDL.LU.64 R114, [R1+0x8c20] ;  /* 0x008c200001727983 */ /* 0x000ee20000300a00 */
[----:B------:R-:W3:Y:S06]  /*db6a0*/  LDL.LU.64 R112, [R1+0x8c18] ;  /* 0x008c180001707983 */ /* 0x000eec0000300a00 */
[C---:B---3--:R-:W-:Y:S01]  /*db6b0*/  HMMA.1688.F32.TF32 R112, R12.reuse, R214, R112 ;  /* 0x000000d60c70723c */ /* 0x048fe20000081070 */
[----:B------:R-:W3:Y:S07]  /*db6c0*/  LDL.LU.64 R214, [R1+0x8c10] ;  /* 0x008c100001d67983 */ /* 0x000eee0000300a00 */
[C---:B---3--:R-:W-:Y:S01]  /*db6d0*/  HMMA.1688.F32.TF32 R132, R12.reuse, R214, R132 ;  /* 0x000000d60c84723c */ /* 0x048fe20000081084 */
[----:B------:R-:W3:Y:S01]  /*db6e0*/  LDL.LU.64 R214, [R1+0x8c08] ;  /* 0x008c080001d67983 */ /* 0x000ee20000300a00 */
[----:B------:R-:W4:Y:S02]  /*db6f0*/  LDL.LU.64 R212, [R1+0x8c00] ;  /* 0x008c000001d47983 */ /* 0x000f240000300a00 */
[----:B------:R-:W3:Y:S02]  /*db700*/  LDL.LU.64 R206, [R1+0x8bf8] ;  /* 0x008bf80001ce7983 */ /* 0x000ee40000300a00 */
[----:B------:R-:W3:Y:S01]  /*db710*/  LDL.LU.64 R204, [R1+0x8bf0] ;  /* 0x008bf00001cc7983 */ /* 0x000ee20000300a00 */
[----:B------:R-:W3:Y:S04]  /*db720*/  LDL R248, [R1+0x130] ;  /* 0x0001300001f87983 */ /* 0x000ee80000100800 */
[----:B------:R-:W3:Y:S04]  /*db730*/  LDL R249, [R1+0x134] ;  /* 0x0001340001f97983 */ /* 0x000ee80000100800 */
[----:B------:R-:W3:Y:S04]  /*db740*/  LDL R250, [R1+0x138] ;  /* 0x0001380001fa7983 */ /* 0x000ee80000100800 */
[----:B------:R-:W3:Y:S04]  /*db750*/  LDL R251, [R1+0x13c] ;  /* 0x00013c0001fb7983 */ /* 0x000ee80000100800 */
[----:B------:R-:W3:Y:S04]  /*db760*/  LDL R236, [R1+0x140] ;  /* 0x0001400001ec7983 */ /* 0x000ee80000100800 */
[----:B------:R-:W3:Y:S01]  /*db770*/  LDL R237, [R1+0x144] ;  /* 0x0001440001ed7983 */ /* 0x000ee20000100800 */
[C---:B--2---:R-:W-:Y:S01]  /*db780*/  HMMA.1688.F32.TF32 R136, R12.reuse, R126, R136 ;  /* 0x0000007e0c88723c */ /* 0x044fe20000081088 */
[----:B------:R-:W-:Y:S04]  /*db790*/  LDS R126, [R2+0x2a080] ;  /* 0x02a08000027e7984 */ /* 0x000fe80000000800 */
[----:B------:R-:W1:Y:S04]  /*db7a0*/  LDS R127, [R0+0x2a080] ;  /* 0x02a08000007f7984 */ /* 0x000e680000000800 */
[----:B----4-:R-:W-:Y:S01]  /*db7b0*/  IMAD.MOV.U32 R238, RZ, RZ, R212 ;  /* 0x000000ffffee7224 */ /* 0x010fe200078e00d4 */
[----:B------:R-:W-:Y:S01]  /*db7c0*/  MOV R239, R213 ;  /* 0x000000d500ef7202 */ /* 0x000fe20000000f00 */
[----:B------:R-:W2:Y:S01]  /*db7d0*/  LDL.LU R212, [R1+0x8bec] ;  /* 0x008bec0001d47983 */ /* 0x000ea20000300800 */
[----:B------:R-:W4:Y:S02]  /*db7e0*/  LDL.LU R213, [R1+0x8be8] ;  /* 0x008be80001d57983 */ /* 0x000f240000300800 */
[----:B------:R-:W1:Y:S02]  /*db7f0*/  LDL R220, [R1+0x400] ;  /* 0x0004000001dc7983 */ /* 0x000e640000100800 */
[----:B------:R-:W1:Y:S01]  /*db800*/  LDL R221, [R1+0x404] ;  /* 0x0004040001dd7983 */ /* 0x000e620000100800 */
[----:B------:R-:W4:Y:S04]  /*db810*/  LDL R196, [R1+0x3f0] ;  /* 0x0003f00001c47983 */ /* 0x000f280000100800 */
[----:B------:R-:W4:Y:S01]  /*db820*/  LDL R197, [R1+0x3f4] ;  /* 0x0003f40001c57983 */ /* 0x000f220000100800 */
        /* <DEDUP_REMOVED lines=13> */
[----:B------:R-:W4:Y:S04]  /*db900*/  LDL R232, [R1+0x150] ;  /* 0x0001500001e87983 */ /* 0x000f280000100800 */
        /* <DEDUP_REMOVED lines=48> */
[----:B------:R-:W4:Y:S01]  /*dbc10*/  LDL R225, [R1+0x164] ;  /* 0x0001640001e17983 */ /* 0x000f220000100800 */
[C---:B------:R-:W-:Y:S08]  /*dbc20*/  HMMA.1688.F32.TF32 R60, R12.reuse, R242, R60 ;  /* 0x000000f20c3c723c */ /* 0x040ff0000008103c */
[C---:B------:R-:W-:Y:S08]  /*dbc30*/  HMMA.1688.F32.TF32 R76, R12.reuse, R190, R76 ;  /* 0x000000be0c4c723c */ /* 0x040ff0000008104c */
[----:B------:R-:W-:Y:S01]  /*dbc40*/  HMMA.1688.F32.TF32 R80, R12, R174, R80 ;  /* 0x000000ae0c50723c */ /* 0x000fe20000081050 */
[----:B---3--:R-:W-:Y:S01]  /*dbc50*/  MOV R242, R204 ;  /* 0x000000cc00f27202 */ /* 0x008fe20000000f00 */
[----:B------:R-:W-:-:S06]  /*dbc60*/  IMAD.MOV.U32 R243, RZ, RZ, R205 ;  /* 0x000000fffff37224 */ /* 0x000fcc00078e00cd */
[C---:B------:R-:W-:Y:S08]  /*dbc70*/  HMMA.1688.F32.TF32 R84, R12.reuse, R166, R84 ;  /* 0x000000a60c54723c */ /* 0x040ff00000081054 */
[C---:B------:R-:W-:Y:S08]  /*dbc80*/  HMMA.1688.F32.TF32 R88, R12.reuse, R150, R88 ;  /* 0x000000960c58723c */ /* 0x040ff00000081058 */
[C---:B------:R-:W-:Y:S08]  /*dbc90*/  HMMA.1688.F32.TF32 R92, R12.reuse, R158, R92 ;  /* 0x0000009e0c5c723c */ /* 0x040ff0000008105c */
[C---:B------:R-:W-:Y:S08]  /*dbca0*/  HMMA.1688.F32.TF32 R96, R12.reuse, R142, R96 ;  /* 0x0000008e0c60723c */ /* 0x040ff00000081060 */
[C---:B------:R-:W-:Y:S08]  /*dbcb0*/  HMMA.1688.F32.TF32 R120, R12.reuse, R182, R120 ;  /* 0x000000b60c78723c */ /* 0x040ff00000081078 */
[C---:B------:R-:W-:Y:S08]  /*dbcc0*/  HMMA.1688.F32.TF32 R64, R12.reuse, R198, R64 ;  /* 0x000000c60c40723c */ /* 0x040ff00000081040 */
[----:B------:R-:W-:Y:S01]  /*dbcd0*/  HMMA.1688.F32.TF32 R68, R12, R222, R68 ;  /* 0x000000de0c44723c */ /* 0x000fe20000081044 */
[----:B--2---:R-:W-:-:S02]  /*dbce0*/  IMAD.MOV.U32 R227, RZ, RZ, R212 ;  /* 0x000000ffffe37224 */ /* 0x004fc400078e00d4 */
[----:B----4-:R-:W-:Y:S02]  /*dbcf0*/  IMAD.MOV.U32 R226, RZ, RZ, R213 ;  /* 0x000000ffffe27224 */ /* 0x010fe400078e00d5 */
[----:B------:R-:W2:Y:S03]  /*dbd00*/  LDL.LU R213, [R1+0x8be4] ;  /* 0x008be40001d57983 */ /* 0x000ea60000300800 */
[C---:B-1----:R-:W-:Y:S01]  /*dbd10*/  HMMA.1688.F32.TF32 R128, R124.reuse, R220, R128 ;  /* 0x000000dc7c80723c */ /* 0x042fe20000081080 */
[----:B------:R-:W3:Y:S02]  /*dbd20*/  LDL.LU R212, [R1+0x8be0] ;  /* 0x008be00001d47983 */ /* 0x000ee40000300800 */
[----:B------:R-:W4:Y:S01]  /*dbd30*/  LDL R228, [R1+0x430] ;  /* 0x0004300001e47983 */ /* 0x000f220000100800 */
[----:B------:R-:W4:Y:S04]  /*dbd40*/  LDL R229, [R1+0x434] ;  /* 0x0004340001e57983 */ /* 0x000f280000100800 */
[----:B------:R-:W2:Y:S04]  /*dbd50*/  LDL R240, [R1+0x120] ;  /* 0x0001200001f07983 */ /* 0x000ea80000100800 */
[----:B------:R-:W2:Y:S01]  /*dbd60*/  LDL R241, [R1+0x124] ;  /* 0x0001240001f17983 */ /* 0x000ea20000100800 */
[----:B------:R-:W2:Y:S02]  /*dbd70*/  LDL.LU R204, [R1+0x8bdc] ;  /* 0x008bdc0001cc7983 */ /* 0x000ea40000300800 */
[----:B------:R-:W2:Y:S02]  /*dbd80*/  LDL.LU R205, [R1+0x8bd8] ;  /* 0x008bd80001cd7983 */ /* 0x000ea40000300800 */
[----:B------:R-:W2:Y:S01]  /*dbd90*/  LDL.LU.64 R190, [R1+0x8bd0] ;  /* 0x008bd00001be7983 */ /* 0x000ea20000300a00 */
[----:B------:R-:W2:Y:S01]  /*dbda0*/  LDL.LU.64 R188, [R1+0x8bc8] ;  /* 0x008bc80001bc7983 */ /* 0x000ea20000300a00 */
[----:B------:R-:W2:Y:S02]  /*dbdb0*/  LDL.LU.64 R174, [R1+0x8bc0] ;  /* 0x008bc00001ae7983 */ /* 0x000ea40000300a00 */
[----:B------:R-:W2:Y:S02]  /*dbdc0*/  LDL.LU.64 R172, [R1+0x8bb8] ;  /* 0x008bb80001ac7983 */ /* 0x000ea40000300a00 */
        /* <DEDUP_REMOVED lines=10> */
[----:B------:R-:W-:Y:S01]  /*dbe70*/  HMMA.1688.F32.TF32 R108, R124, R196, R108 ;  /* 0x000000c47c6c723c */ /* 0x000fe2000008106c */
[----:B------:R-:W2:Y:S02]  /*dbe80*/  LDL.LU.64 R198, [R1+0x8b60] ;  /* 0x008b600001c67983 */ /* 0x000ea40000300a00 */
[----:B------:R-:W2:Y:S01]  /*dbe90*/  LDL.LU.64 R196, [R1+0x8b58] ;  /* 0x008b580001c47983 */ /* 0x000ea20000300a00 */
[----:B------:R-:W2:Y:S01]  /*dbea0*/  LDL.LU.64 R222, [R1+0x8b50] ;  /* 0x008b500001de7983 */ /* 0x000ea20000300a00 */
[----:B------:R-:W2:Y:S02]  /*dbeb0*/  LDL.LU.64 R220, [R1+0x8b48] ;  /* 0x008b480001dc7983 */ /* 0x000ea40000300a00 */
[----:B------:R-:W-:Y:S02]  /*dbec0*/  STL.64 [R1+0x8b20], R130 ;  /* 0x008b208201007387 */ /* 0x000fe40000100a00 */
[----:B------:R1:W-:Y:S02]  /*dbed0*/  STL.64 [R1+0x8b18], R128 ;  /* 0x008b188001007387 */ /* 0x0003e40000100a00 */
[----:B-1----:R-:W2:Y:S04]  /*dbee0*/  LDL R128, [R1+0x410] ;  /* 0x0004100001807983 */ /* 0x002ea80000100800 */
[----:B------:R-:W2:Y:S01]  /*dbef0*/  LDL R129, [R1+0x414] ;  /* 0x0004140001817983 */ /* 0x000ea20000100800 */
[----:B------:R-:W-:Y:S01]  /*dbf00*/  HMMA.1688.F32.TF32 R72, R12, R230, R72 ;  /* 0x000000e60c48723c */ /* 0x000fe20000081048 */
[----:B------:R-:W-:Y:S04]  /*dbf10*/  LDS R12, [R2+0x2c080] ;  /* 0x02c08000020c7984 */ /* 0x000fe80000000800 */
[----:B------:R-:W-:Y:S01]  /*dbf20*/  LDS R14, [R2+0x2e080] ;  /* 0x02e08000020e7984 */ /* 0x000fe20000000800 */
[----:B------:R-:W-:Y:S04]  /*dbf30*/  LDS R13, [R0+0x2c080] ;  /* 0x02c08000000d7984 */ /* 0x000fe80000000800 */
[----:B------:R-:W1:Y:S01]  /*dbf40*/  LDS R15, [R0+0x2e080] ;  /* 0x02e08000000f7984 */ /* 0x000e620000000800 */
[C---:B----4-:R-:W-:Y:S08]  /*dbf50*/  HMMA.1688.F32.TF32 R116, R124.reuse, R228, R116 ;  /* 0x000000e47c74723c */ /* 0x050ff00000081074 */
[----:B--2---:R-:W-:Y:S11]  /*dbf60*/  HMMA.1688.F32.TF32 R112, R124, R128, R112 ;  /* 0x000000807c70723c */ /* 0x004ff60000081070 */
[----:B------:R-:W-:Y:S11]  /*dbf70*/  @!UPT UIADD3 URZ, URZ, URZ, URZ ;  /* 0x0000003f3f3ff290 */ /* 0x000ff6000fffe03f */
[----:B------:R-:W-:Y:S01]  /*dbf80*/  @!UPT UIADD3 URZ, URZ, URZ, URZ ;  /* 0x0000003f3f3ff290 */ /* 0x000fe2000fffe03f */
[----:B------:R2:W-:Y:S01]  /*dbf90*/  STL.64 [R1+0x8b10], R114 ;  /* 0x008b107201007387 */ /* 0x0005e20000100a00 */
[----:B------:R-:W-:Y:S02]  /*dbfa0*/  STL.64 [R1+0x8b08], R112 ;  /* 0x008b087001007387 */ /* 0x000fe40000100a00 */
[----:B------:R3:W-:Y:S02]  /*dbfb0*/  STL.64 [R1+0x8b00], R246 ;  /* 0x008b00f601007387 */ /* 0x0007e40000100a00 */
[----:B--2---:R-:W-:Y:S02]  /*dbfc0*/  IMAD.MOV.U32 R114, RZ, RZ, R220 ;  /* 0x000000ffff727224 */ /* 0x004fe400078e00dc */
[----:B---3--:R-:W-:Y:S01]  /*dbfd0*/  IMAD.MOV.U32 R246, RZ, RZ, R212 ;  /* 0x000000fffff67224 */ /* 0x008fe200078e00d4 */
[----:B------:R-:W-:Y:S01]  /*dbfe0*/  MOV R247, R213 ;  /* 0x000000d500f77202 */ /* 0x000fe20000000f00 */
[----:B------:R-:W2:Y:S01]  /*dbff0*/  LDL.LU R212, [R1+0x8b44] ;  /* 0x008b440001d47983 */ /* 0x000ea20000300800 */
[----:B------:R-:W2:Y:S02]  /*dc000*/  LDL.LU R213, [R1+0x8b40] ;  /* 0x008b400001d57983 */ /* 0x000ea40000300800 */
[----:B------:R-:W3:Y:S02]  /*dc010*/  LDL.LU R220, [R1+0x8b3c] ;  /* 0x008b3c0001dc7983 */ /* 0x000ee40000300800 */
[----:B------:R-:W-:-:S02]  /*dc020*/  IMAD.MOV.U32 R115, RZ, RZ, R221 ;  /* 0x000000ffff737224 */ /* 0x000fc400078e00dd */
[----:B------:R-:W3:Y:S01]  /*dc030*/  LDL.LU R221, [R1+0x8b38] ;  /* 0x008b380001dd7983 */ /* 0x000ee20000300800 */
[----:B------:R-:W1:Y:S02]  /*dc040*/  LDL R130, [R1+0x3f8] ;  /* 0x0003f80001827983 */ /* 0x000e640000100800 */
[----:B------:R-:W1:Y:S02]  /*dc050*/  LDL R131, [R1+0x3fc] ;  /* 0x0003fc0001837983 */ /* 0x000e640000100800 */
[----:B------:R-:W4:Y:S01]  /*dc060*/  LDL.LU.64 R230, [R1+0x8b30] ;  /* 0x008b300001e67983 */ /* 0x000f220000300a00 */
        /* <DEDUP_REMOVED lines=26> */
[C---:B--2---:R-:W-:Y:S08]  /*dc210*/  HMMA.1688.F32.TF32 R64, R124.reuse, R212, R64 ;  /* 0x000000d47c40723c */ /* 0x044ff00000081040 */
[C---:B---3--:R-:W-:Y:S08]  /*dc220*/  HMMA.1688.F32.TF32 R60, R124.reuse, R220, R60 ;  /* 0x000000dc7c3c723c */ /* 0x048ff0000008103c */
[----:B------:R-:W-:Y:S01]  /*dc230*/  HMMA.1688.F32.TF32 R56, R124, R228, R56 ;  /* 0x000000e47c38723c */ /* 0x000fe20000081038 */
[----:B------:R-:W2:Y:S04]  /*dc240*/  LDL R126, [R1+0x438] ;  /* 0x00043800017e7983 */ /* 0x000ea80000100800 */
[----:B------:R-:W2:Y:S03]  /*dc250*/  LDL R127, [R1+0x43c] ;  /* 0x00043c00017f7983 */ /* 0x000ea60000100800 */
[C---:B-1----:R-:W-:Y:S01]  /*dc260*/  HMMA.1688.F32.TF32 R108, R12.reuse, R130, R108 ;  /* 0x000000820c6c723c */ /* 0x042fe2000008106c */
[----:B------:R-:W3:Y:S02]  /*dc270*/  LDL.LU.64 R130, [R1+0x8b20] ;  /* 0x008b200001827983 */ /* 0x000ee40000300a00 */
[----:B------:R-:W3:Y:S05]  /*dc280*/  LDL.LU.64 R128, [R1+0x8b18] ;  /* 0x008b180001807983 */ /* 0x000eea0000300a00 */
        /* <DEDUP_REMOVED lines=18> */
[----:B------:R-:W3:Y:S07]  /*dc3b0*/  LDL.LU.64 R246, [R1+0x8b00] ;  /* 0x008b000001f67983 */ /* 0x000eee0000300a00 */
[C---:B----4-:R-:W-:Y:S08]  /*dc3c0*/  HMMA.1688.F32.TF32 R56, R12.reuse, R230, R56 ;  /* 0x000000e60c38723c */ /* 0x050ff00000081038 */
[----:B---3--:R-:W-:Y:S01]  /*dc3d0*/  HMMA.1688.F32.TF32 R132, R12, R246, R132 ;  /* 0x000000f60c84723c */ /* 0x008fe20000081084 */
[----:B------:R-:W3:Y:S01]  /*dc3e0*/  LDL.LU.64 R246, [R1+0x8af8] ;  /* 0x008af80001f67983 */ /* 0x000ee20000300a00 */
[----:B------:R-:W4:Y:S02]  /*dc3f0*/  LDL.LU.64 R244, [R1+0x8af0] ;  /* 0x008af00001f47983 */ /* 0x000f240000300a00 */
        /* <DEDUP_REMOVED lines=15> */
[----:B------:R1:W-:Y:S02]  /*dc4f0*/  STL.64 [R1+0x8718], R228 ;  /* 0x008718e401007387 */ /* 0x0003e40000100a00 */
[----:B-1----:R-:W-:Y:S01]  /*dc500*/  MOV R228, R183 ;  /* 0x000000b700e47202 */ /* 0x002fe20000000f00 */
[----:B------:R-:W-:Y:S01]  /*dc510*/  IMAD.MOV.U32 R229, RZ, RZ, R182 ;  /* 0x000000ffffe57224 */ /* 0x000fe200078e00b6 */
[----:B------:R-:W2:Y:S01]  /*dc520*/  LDL.LU R183, [R1+0x8aec] ;  /* 0x008aec0001b77983 */ /* 0x000ea20000300800 */
[----:B------:R-:W2:Y:S02]  /*dc530*/  LDL.LU R182, [R1+0x8ae8] ;  /* 0x008ae80001b67983 */ /* 0x000ea40000300800 */
[----:B------:R-:W-:Y:S01]  /*dc540*/  IMAD.MOV.U32 R230, RZ, RZ, R214 ;  /* 0x000000ffffe67224 */ /* 0x000fe200078e00d6 */
[----:B------:R-:W-:Y:S01]  /*dc550*/  MOV R231, R215 ;  /* 0x000000d700e77202 */ /* 0x000fe20000000f00 */
[----:B------:R-:W2:Y:S01]  /*dc560*/  LDL.LU R214, [R1+0x8ae4] ;  /* 0x008ae40001d67983 */ /* 0x000ea20000300800 */
[----:B------:R-:W2:Y:S02]  /*dc570*/  LDL.LU R215, [R1+0x8ae0] ;  /* 0x008ae00001d77983 */ /* 0x000ea40000300800 */
[----:B------:R-:W-:Y:S02]  /*dc580*/  STL.64 [R1+0x8730], R222 ;  /* 0x008730de01007387 */ /* 0x000fe40000100a00 */
[----:B------:R1:W-:Y:S02]  /*dc590*/  STL.64 [R1+0x8728], R220 ;  /* 0x008728dc01007387 */ /* 0x0003e40000100a00 */
[----:B-1----:R-:W-:-:S02]  /*dc5a0*/  IMAD.MOV.U32 R220, RZ, RZ, R198 ;  /* 0x000000ffffdc7224 */ /* 0x002fc400078e00c6 */
[----:B------:R-:W-:Y:S01]  /*dc5b0*/  IMAD.MOV.U32 R221, RZ, RZ, R199 ;  /* 0x000000ffffdd7224 */ /* 0x000fe200078e00c7 */
[----:B------:R-:W3:Y:S01]  /*dc5c0*/  LDL.LU R198, [R1+0x8adc] ;  /* 0x008adc0001c67983 */ /* 0x000ee20000300800 */
[----:B------:R-:W3:Y:S01]  /*dc5d0*/  LDL.LU R199, [R1+0x8ad8] ;  /* 0x008ad80001c77983 */ /* 0x000ee20000300800 */
[----:B------:R-:W-:Y:S01]  /*dc5e0*/  MOV R222, R206 ;  /* 0x000000ce00de7202 */ /* 0x000fe20000000f00 */
[----:B------:R-:W-:Y:S01]  /*dc5f0*/  IMAD.MOV.U32 R223, RZ, RZ, R207 ;  /* 0x000000ffffdf7224 */ /* 0x000fe200078e00cf */
[----:B------:R-:W3:Y:S01]  /*dc600*/  LDL.LU R206, [R1+0x8ad4] ;  /* 0x008ad40001ce7983 */ /* 0x000ee20000300800 */
[----:B------:R-:W3:Y:S03]  /*dc610*/  LDL.LU R207, [R1+0x8ad0] ;  /* 0x008ad00001cf7983 */ /* 0x000ee60000300800 */
[----:B--2---:R-:W-:Y:S01]  /*dc620*/  STL.64 [R1+0x8740], R214 ;  /* 0x008740d601007387 */ /* 0x004fe20000100a00 */
[----:B------:R1:W-:Y:S01]  /*dc630*/  STL.64 [R1+0x8738], R212 ;  /* 0x008738d401007387 */ /* 0x0003e20000100a00 */
[----:B------:R-:W-:Y:S01]  /*dc640*/  HMMA.1688.F32.TF32 R64, R12, R214, R64 ;  /* 0x000000d60c40723c */ /* 0x000fe20000081040 */
[----:B-1----:R-:W-:Y:S01]  /*dc650*/  IMAD.MOV.U32 R212, RZ, RZ, R182 ;  /* 0x000000ffffd47224 */ /* 0x002fe200078e00b6 */
[----:B------:R-:W-:Y:S01]  /*dc660*/  MOV R213, R183 ;  /* 0x000000b700d57202 */ /* 0x000fe20000000f00 */
[----:B------:R-:W2:Y:S01]  /*dc670*/  LDL.LU R182, [R1+0x8acc] ;  /* 0x008acc0001b67983 */ /* 0x000ea20000300800 */
[----:B------:R-:W2:Y:S03]  /*dc680*/  LDL.LU R183, [R1+0x8ac8] ;  /* 0x008ac80001b77983 */ /* 0x000ea60000300800 */
[----:B------:R-:W-:-:S02]  /*dc690*/  IMAD.MOV.U32 R214, RZ, RZ, R190 ;  /* 0x000000ffffd67224 */ /* 0x000fc400078e00be */
[----:B------:R-:W-:Y:S01]  /*dc6a0*/  IMAD.MOV.U32 R215, RZ, RZ, R191 ;  /* 0x000000ffffd77224 */ /* 0x000fe200078e00bf */
[----:B------:R-:W4:Y:S01]  /*dc6b0*/  LDL.LU R190, [R1+0x8ac4] ;  /* 0x008ac40001be7983 */ /* 0x000f220000300800 */
[----:B------:R-:W4:Y:S02]  /*dc6c0*/  LDL.LU R191, [R1+0x8ac0] ;  /* 0x008ac00001bf7983 */ /* 0x000f240000300800 */
[----:B---3--:R-:W-:Y:S02]  /*dc6d0*/  STL [R1+0x86dc], R206 ;  /* 0x0086dcce01007387 */ /* 0x008fe40000100800 */
[----:B------:R-:W-:Y:S01]  /*dc6e0*/  STL [R1+0x86d8], R207 ;  /* 0x0086d8cf01007387 */ /* 0x000fe20000100800 */
[----:B------:R1:W-:Y:S01]  /*dc6f0*/  STL.64 [R1+0x8750], R198 ;  /* 0x008750c601007387 */ /* 0x0003e20000100a00 */
        /* <DEDUP_REMOVED lines=8> */
[----:B--2---:R-:W-:Y:S01]  /*dc780*/  HMMA.1688.F32.TF32 R80, R12, R182, R80 ;  /* 0x000000b60c50723c */ /* 0x004fe20000081050 */
[----:B----4-:R-:W-:Y:S01]  /*dc790*/  STL [R1+0x86d4], R190 ;  /* 0x0086d4be01007387 */ /* 0x010fe20000100800 */
[----:B------:R-:W-:Y:S02]  /*dc7a0*/  STL [R1+0x86d0], R191 ;  /* 0x0086d0bf01007387 */ /* 0x000fe40000100800 */
[----:B------:R1:W-:Y:S02]  /*dc7b0*/  STL.64 [R1+0x8760], R182 ;  /* 0x008760b601007387 */ /* 0x0003e40000100a00 */
[----:B------:R2:W-:Y:S02]  /*dc7c0*/  STL.64 [R1+0x8758], R180 ;  /* 0x008758b401007387 */ /* 0x0005e40000100a00 */
[----:B-1----:R-:W-:Y:S01]  /*dc7d0*/  IMAD.MOV.U32 R182, RZ, RZ, R166 ;  /* 0x000000ffffb67224 */ /* 0x002fe200078e00a6 */
[----:B--2---:R-:W2:Y:S04]  /*dc7e0*/  LDL R180, [R1+0x12d0] ;  /* 0x0012d00001b47983 */ /* 0x004ea80000100800 */
[----:B------:R-:W2:Y:S01]  /*dc7f0*/  LDL R181, [R1+0x12d4] ;  /* 0x0012d40001b57983 */ /* 0x000ea20000100800 */
[----:B------:R-:W4:Y:S01]  /*dc800*/  LDL.LU R166, [R1+0x8ab4] ;  /* 0x008ab40001a67983 */ /* 0x000f220000300800 */
[----:B------:R-:W-:-:S02]  /*dc810*/  MOV R183, R167 ;  /* 0x000000a700b77202 */ /* 0x000fc40000000f00 */
[----:B------:R-:W4:Y:S01]  /*dc820*/  LDL.LU R167, [R1+0x8ab0] ;  /* 0x008ab00001a77983 */ /* 0x000f220000300800 */
[----:B---3--:R1:W-:Y:S01]  /*dc830*/  STL.64 [R1+0x8770], R174 ;  /* 0x008770ae01007387 */ /* 0x0083e20000100a00 */
[C---:B------:R-:W-:Y:S01]  /*dc840*/  HMMA.1688.F32.TF32 R84, R12.reuse, R174, R84 ;  /* 0x000000ae0c54723c */ /* 0x040fe20000081054 */
[----:B------:R3:W-:Y:S06]  /*dc850*/  STL.64 [R1+0x8768], R172 ;  /* 0x008768ac01007387 */ /* 0x0007ec0000100a00 */
[----:B-1----:R-:W-:Y:S02]  /*dc860*/  IMAD.MOV.U32 R174, RZ, RZ, R159 ;  /* 0x000000ffffae7224 */ /* 0x002fe400078e009f */
[----:B------:R-:W-:Y:S01]  /*dc870*/  IMAD.MOV.U32 R175, RZ, RZ, R150 ;  /* 0x000000ffffaf7224 */ /* 0x000fe200078e0096 */
[----:B---3--:R-:W3:Y:S04]  /*dc880*/  LDL R172, [R1+0x12c0] ;  /* 0x0012c00001ac7983 */ /* 0x008ee80000100800 */
[----:B------:R-:W3:Y:S01]  /*dc890*/  LDL R173, [R1+0x12c4] ;  /* 0x0012c40001ad7983 */ /* 0x000ee20000100800 */
[----:B------:R-:W2:Y:S02]  /*dc8a0*/  LDL.LU R159, [R1+0x8aac] ;  /* 0x008aac00019f7983 */ /* 0x000ea40000300800 */
[----:B------:R-:W2:Y:S01]  /*dc8b0*/  LDL.LU R150, [R1+0x8aa8] ;  /* 0x008aa80001967983 */ /* 0x000ea20000300800 */
[----:B----4-:R1:W-:Y:S01]  /*dc8c0*/  STL.64 [R1+0x8780], R166 ;  /* 0x008780a601007387 */ /* 0x0103e20000100a00 */
[----:B------:R-:W-:Y:S01]  /*dc8d0*/  HMMA.1688.F32.TF32 R88, R12, R166, R88 ;  /* 0x000000a60c58723c */ /* 0x000fe20000081058 */
[----:B------:R4:W-:Y:S06]  /*dc8e0*/  STL.64 [R1+0x8778], R164 ;  /* 0x008778a401007387 */ /* 0x0009ec0000100a00 */
[----:B-1----:R-:W-:Y:S01]  /*dc8f0*/  MOV R166, R158 ;  /* 0x0000009e00a67202 */ /* 0x002fe20000000f00 */
[----:B------:R-:W-:Y:S01]  /*dc900*/  IMAD.MOV.U32 R167, RZ, RZ, R3 ;  /* 0x000000ffffa77224 */ /* 0x000fe200078e0003 */
[----:B----4-:R-:W4:Y:S04]  /*dc910*/  LDL R164, [R1+0x12b0] ;  /* 0x0012b00001a47983 */ /* 0x010f280000100800 */
[----:B------:R-:W4:Y:S01]  /*dc920*/  LDL R165, [R1+0x12b4] ;  /* 0x0012b40001a57983 */ /* 0x000f220000100800 */
[----:B------:R-:W3:Y:S02]  /*dc930*/  LDL.LU R158, [R1+0x8aa4] ;  /* 0x008aa400019e7983 */ /* 0x000ee40000300800 */
[----:B------:R-:W4:Y:S02]  /*dc940*/  LDL.LU R3, [R1+0x8aa0] ;  /* 0x008aa00001037983 */ /* 0x000f240000300800 */
[----:B------:R-:W4:Y:S01]  /*dc950*/  LDL R240, [R1+0x11b0] ;  /* 0x0011b00001f07983 */ /* 0x000f220000100800 */
[----:B------:R-:W4:Y:S01]  /*dc960*/  LDL R241, [R1+0x11b4] ;  /* 0x0011b40001f17983 */ /* 0x000f220000100800 */
[----:B------:R-:W-:-:S02]  /*dc970*/  IMAD.MOV.U32 R242, RZ, RZ, R244 ;  /* 0x000000fffff27224 */ /* 0x000fc400078e00f4 */
[----:B------:R-:W4:Y:S01]  /*dc980*/  LDL.LU R244, [R1+0x8a9c] ;  /* 0x008a9c0001f47983 */ /* 0x000f220000300800 */
[----:B------:R-:W-:Y:S01]  /*dc990*/  MOV R243, R247 ;  /* 0x000000f700f37202 */ /* 0x000fe20000000f00 */
[----:B--2---:R-:W-:Y:S01]  /*dc9a0*/  IMAD.MOV.U32 R238, RZ, RZ, R150 ;  /* 0x000000ffffee7224 */ /* 0x004fe200078e0096 */
[----:B------:R-:W2:Y:S01]  /*dc9b0*/  LDL.LU R247, [R1+0x8a98] ;  /* 0x008a980001f77983 */ /* 0x000ea20000300800 */
[----:B------:R-:W2:Y:S02]  /*dc9c0*/  LDL R236, [R1+0x1180] ;  /* 0x0011800001ec7983 */ /* 0x000ea40000100800 */
[----:B------:R-:W2:Y:S02]  /*dc9d0*/  LDL R237, [R1+0x1184] ;  /* 0x0011840001ed7983 */ /* 0x000ea40000100800 */
[----:B------:R-:W2:Y:S02]  /*dc9e0*/  LDL.LU R150, [R1+0x8a94] ;  /* 0x008a940001967983 */ /* 0x000ea40000300800 */
[----:B------:R-:W-:-:S02]  /*dc9f0*/  IMAD.MOV.U32 R239, RZ, RZ, R159 ;  /* 0x000000ffffef7224 */ /* 0x000fc400078e009f */
[----:B------:R-:W2:Y:S01]  /*dca00*/  LDL.LU R159, [R1+0x8a90] ;  /* 0x008a9000019f7983 */ /* 0x000ea20000300800 */
[----:B------:R-:W2:Y:S02]  /*dca10*/  LDL R232, [R1+0x1190] ;  /* 0x0011900001e87983 */ /* 0x000ea40000100800 */
[----:B------:R-:W2:Y:S02]  /*dca20*/  LDL R233, [R1+0x1194] ;  /* 0x0011940001e97983 */ /* 0x000ea40000100800 */
[----:B---3--:R-:W-:Y:S01]  /*dca30*/  IMAD.MOV.U32 R235, RZ, RZ, R158 ;  /* 0x000000ffffeb7224 */ /* 0x008fe200078e009e */
[----:B----4-:R-:W-:Y:S02]  /*dca40*/  MOV R234, R3 ;  /* 0x0000000300ea7202 */ /* 0x010fe40000000f00 */
[----:B------:R-:W3:Y:S01]  /*dca50*/  LDL.LU R3, [R1+0x8a8c] ;  /* 0x008a8c0001037983 */ /* 0x000ee20000300800 */
[----:B------:R-:W4:Y:S02]  /*dca60*/  LDL.LU R158, [R1+0x8a88] ;  /* 0x008a8800019e7983 */ /* 0x000f240000300800 */
[----:B------:R-:W4:Y:S02]  /*dca70*/  LDL R224, [R1+0x1170] ;  /* 0x0011700001e07983 */ /* 0x000f240000100800 */
[----:B------:R-:W4:Y:S01]  /*dca80*/  LDL R225, [R1+0x1174] ;  /* 0x0011740001e17983 */ /* 0x000f220000100800 */
[----:B------:R-:W-:Y:S01]  /*dca90*/  MOV R227, R244 ;  /* 0x000000f400e37202 */ /* 0x000fe20000000f00 */
[----:B--2---:R-:W-:-:S02]  /*dcaa0*/  IMAD.MOV.U32 R226, RZ, RZ, R247 ;  /* 0x000000ffffe27224 */ /* 0x004fc400078e00f7 */
[----:B------:R-:W2:Y:S01]  /*dcab0*/  LDL.LU R247, [R1+0x8a84] ;  /* 0x008a840001f77983 */ /* 0x000ea20000300800 */
[----:B------:R-:W2:Y:S02]  /*dcac0*/  LDL.LU R244, [R1+0x8a80] ;  /* 0x008a800001f47983 */ /* 0x000ea40000300800 */
[----:B------:R-:W2:Y:S02]  /*dcad0*/  LDL R208, [R1+0x1150] ;  /* 0x0011500001d07983 */ /* 0x000ea40000100800 */
[----:B------:R-:W2:Y:S02]  /*dcae0*/  LDL R209, [R1+0x1154] ;  /* 0x0011540001d17983 */ /* 0x000ea40000100800 */
[----:B---3--:R-:W-:Y:S02]  /*dcaf0*/  IMAD.MOV.U32 R211, RZ, RZ, R3 ;  /* 0x000000ffffd37224 */ /* 0x008fe400078e0003 */
[----:B----4-:R-:W-:Y:S02]  /*dcb00*/  IMAD.MOV.U32 R210, RZ, RZ, R158 ;  /* 0x000000ffffd27224 */ /* 0x010fe400078e009e */
[----:B------:R-:W3:Y:S01]  /*dcb10*/  LDL.LU R158, [R1+0x8a7c] ;  /* 0x008a7c00019e7983 */ /* 0x000ee20000300800 */
[----:B------:R-:W4:Y:S02]  /*dcb20*/  LDL.LU R3, [R1+0x8a78] ;  /* 0x008a780001037983 */ /* 0x000f240000300800 */
[----:B------:R-:W2:Y:S02]  /*dcb30*/  LDL R200, [R1+0x1140] ;  /* 0x0011400001c87983 */ /* 0x000ea40000100800 */
[----:B------:R-:W2:Y:S01]  /*dcb40*/  LDL R201, [R1+0x1144] ;  /* 0x0011440001c97983 */ /* 0x000ea20000100800 */
[----:B------:R-:W2:Y:S04]  /*dcb50*/  LDL R202, [R1+0x1148] ;  /* 0x0011480001ca7983 */ /* 0x000ea80000100800 */
[----:B------:R-:W2:Y:S04]  /*dcb60*/  LDL R203, [R1+0x114c] ;  /* 0x00114c0001cb7983 */ /* 0x000ea80000100800 */
[----:B------:R-:W2:Y:S04]  /*dcb70*/  LDL R184, [R1+0x1120] ;  /* 0x0011200001b87983 */ /* 0x000ea80000100800 */
[----:B------:R-:W2:Y:S01]  /*dcb80*/  LDL R185, [R1+0x1124] ;  /* 0x0011240001b97983 */ /* 0x000ea20000100800 */
[----:B---3--:R-:W-:Y:S01]  /*dcb90*/  IMAD.MOV.U32 R187, RZ, RZ, R158 ;  /* 0x000000ffffbb7224 */ /* 0x008fe200078e009e */
[----:B----4-:R-:W-:-:S02]  /*dcba0*/  MOV R186, R3 ;  /* 0x0000000300ba7202 */ /* 0x010fc40000000f00 */
[----:B------:R-:W3:Y:S01]  /*dcbb0*/  LDL.LU R3, [R1+0x8a74] ;  /* 0x008a740001037983 */ /* 0x000ee20000300800 */
[----:B------:R-:W4:Y:S02]  /*dcbc0*/  LDL.LU R158, [R1+0x8a70] ;  /* 0x008a7000019e7983 */ /* 0x000f240000300800 */
[----:B------:R-:W3:Y:S02]  /*dcbd0*/  LDL R192, [R1+0x1130] ;  /* 0x0011300001c07983 */ /* 0x000ee40000100800 */
[----:B------:R-:W3:Y:S02]  /*dcbe0*/  LDL R193, [R1+0x1134] ;  /* 0x0011340001c17983 */ /* 0x000ee40000100800 */
[----:B--2---:R-:W-:Y:S01]  /*dcbf0*/  IMAD.MOV.U32 R194, RZ, RZ, R244 ;  /* 0x000000ffffc27224 */ /* 0x004fe200078e00f4 */
[----:B------:R-:W-:Y:S01]  /*dcc00*/  MOV R195, R247 ;  /* 0x000000f700c37202 */ /* 0x000fe20000000f00 */
[----:B------:R-:W2:Y:S01]  /*dcc10*/  LDL.LU R244, [R1+0x8a6c] ;  /* 0x008a6c0001f47983 */ /* 0x000ea20000300800 */
[----:B------:R-:W2:Y:S02]  /*dcc20*/  LDL.LU R247, [R1+0x8a68] ;  /* 0x008a680001f77983 */ /* 0x000ea40000300800 */
[----:B------:R-:W2:Y:S02]  /*dcc30*/  LDL R216, [R1+0x1160] ;  /* 0x0011600001d87983 */ /* 0x000ea40000100800 */
[----:B------:R-:W-:-:S02]  /*dcc40*/  IMAD.MOV.U32 R218, RZ, RZ, R159 ;  /* 0x000000ffffda7224 */ /* 0x000fc400078e009f */
[----:B----4-:R-:W-:Y:S02]  /*dcc50*/  IMAD.MOV.U32 R217, RZ, RZ, R158 ;  /* 0x000000ffffd97224 */ /* 0x010fe400078e009e */
[----:B------:R-:W4:Y:S01]  /*dcc60*/  LDL.LU R158, [R1+0x8a64] ;  /* 0x008a6400019e7983 */ /* 0x000f220000300800 */
[----:B------:R-:W4:Y:S01]  /*dcc70*/  LDL.LU R159, [R1+0x8a60] ;  /* 0x008a6000019f7983 */ /* 0x000f220000300800 */
[----:B------:R-:W-:Y:S01]  /*dcc80*/  MOV R219, R150 ;  /* 0x0000009600db7202 */ /* 0x000fe20000000f00 */
[----:B------:R-:W-:Y:S01]  /*dcc90*/  IMAD.MOV.U32 R250, RZ, RZ, R151 ;  /* 0x000000fffffa7224 */ /* 0x000fe200078e0097 */
[----:B------:R-:W2:Y:S01]  /*dcca0*/  LDL.LU R150, [R1+0x8a5c] ;  /* 0x008a5c0001967983 */ /* 0x000ea20000300800 */
[----:B------:R-:W2:Y:S02]  /*dccb0*/  LDL R248, [R1+0x11c0] ;  /* 0x0011c00001f87983 */ /* 0x000ea40000100800 */
[----:B------:R-:W2:Y:S02]  /*dccc0*/  LDL R249, [R1+0x11c4] ;  /* 0x0011c40001f97983 */ /* 0x000ea40000100800 */
[----:B------:R-:W2:Y:S02]  /*dccd0*/  LDL.LU R151, [R1+0x8a58] ;  /* 0x008a580001977983 */ /* 0x000ea40000300800 */
[----:B------:R-:W-:-:S02]  /*dcce0*/  IMAD.MOV.U32 R251, RZ, RZ, R142 ;  /* 0x000000fffffb7224 */ /* 0x000fc400078e008e */
[----:B------:R-:W2:Y:S04]  /*dccf0*/  LDL.LU R142, [R1+0x8a54] ;  /* 0x008a5400018e7983 */ /* 0x000ea80000300800 */
[----:B----4-:R-:W-:Y:S01]  /*dcd00*/  STL.64 [R1+0x8790], R158 ;  /* 0x0087909e01007387 */ /* 0x010fe20000100a00 */
[----:B------:R2:W-:Y:S01]  /*dcd10*/  STL.64 [R1+0x8788], R156 ;  /* 0x0087889c01007387 */ /* 0x0005e20000100a00 */
[----:B------:R-:W-:Y:S01]  /*dcd20*/  HMMA.1688.F32.TF32 R92, R12, R158, R92 ;  /* 0x0000009e0c5c723c */ /* 0x000fe2000008105c */
[----:B--2---:R-:W-:Y:S01]  /*dcd30*/  MOV R156, R244 ;  /* 0x000000f4009c7202 */ /* 0x004fe20000000f00 */
[----:B---3--:R-:W-:Y:S01]  /*dcd40*/  IMAD.MOV.U32 R157, RZ, RZ, R3 ;  /* 0x000000ffff9d7224 */ /* 0x008fe200078e0003 */
[----:B------:R-:W2:Y:S01]  /*dcd50*/  LDL.LU R244, [R1+0x8a50] ;  /* 0x008a500001f47983 */ /* 0x000ea20000300800 */
[----:B------:R-:W3:Y:S03]  /*dcd60*/  LDL.LU R3, [R1+0x8a4c] ;  /* 0x008a4c0001037983 */ /* 0x000ee60000300800 */
        /* <DEDUP_REMOVED lines=11> */
[----:B------:R-:W4:Y:S01]  /*dce20*/  LDL.LU R151, [R1+0x8a34] ;  /* 0x008a340001977983 */ /* 0x000f220000300800 */
[----:B--2---:R-:W-:Y:S01]  /*dce30*/  MOV R161, R244 ;  /* 0x000000f400a17202 */ /* 0x004fe20000000f00 */
[----:B---3--:R-:W-:Y:S02]  /*dce40*/  IMAD.MOV.U32 R160, RZ, RZ, R3 ;  /* 0x000000ffffa07224 */ /* 0x008fe400078e0003 */
[----:B------:R-:W2:Y:S01]  /*dce50*/  LDL.LU R3, [R1+0x8a30] ;  /* 0x008a300001037983 */ /* 0x000ea20000300800 */
[----:B------:R-:W3:Y:S02]  /*dce60*/  LDL.LU R244, [R1+0x8a2c] ;  /* 0x008a2c0001f47983 */ /* 0x000ee40000300800 */
[----:B----4-:R-:W-:-:S02]  /*dce70*/  IMAD.MOV.U32 R152, RZ, RZ, R143 ;  /* 0x000000ffff987224 */ /* 0x010fc400078e008f */
[----:B------:R-:W4:Y:S01]  /*dce80*/  LDL.LU R143, [R1+0x8a28] ;  /* 0x008a2800018f7983 */ /* 0x000f220000300800 */
[----:B------:R-:W-:Y:S02]  /*dce90*/  IMAD.MOV.U32 R153, RZ, RZ, R246 ;  /* 0x000000ffff997224 */ /* 0x000fe400078e00f6 */
[----:B------:R-:W2:Y:S01]  /*dcea0*/  LDL.LU R246, [R1+0x8a24] ;  /* 0x008a240001f67983 */ /* 0x000ea20000300800 */
[----:B------:R-:W-:Y:S01]  /*dceb0*/  MOV R144, R247 ;  /* 0x000000f700907202 */ /* 0x000fe20000000f00 */
[----:B------:R-:W-:Y:S01]  /*dcec0*/  IMAD.MOV.U32 R145, RZ, RZ, R150 ;  /* 0x000000ffff917224 */ /* 0x000fe200078e0096 */
[----:B------:R-:W2:Y:S01]  /*dced0*/  LDL.LU R247, [R1+0x8a20] ;  /* 0x008a200001f77983 */ /* 0x000ea20000300800 */
[----:B------:R-:W2:Y:S02]  /*dcee0*/  LDL.LU R150, [R1+0x8a1c] ;  /* 0x008a1c0001967983 */ /* 0x000ea40000300800 */
[----:B------:R-:W-:Y:S01]  /*dcef0*/  IMAD.MOV.U32 R44, RZ, RZ, R151 ;  /* 0x000000ffff2c7224 */ /* 0x000fe200078e0097 */
[----:B------:R-:W-:Y:S01]  /*dcf00*/  MOV R45, R142 ;  /* 0x0000008e002d7202 */ /* 0x000fe20000000f00 */
[----:B------:R-:W3:Y:S01]  /*dcf10*/  LDL.LU R151, [R1+0x8a18] ;  /* 0x008a180001977983 */ /* 0x000ee20000300800 */
[----:B------:R-:W3:Y:S02]  /*dcf20*/  LDL.LU R142, [R1+0x8a14] ;  /* 0x008a1400018e7983 */ /* 0x000ee40000300800 */
[----:B----4-:R-:W-:-:S02]  /*dcf30*/  IMAD.MOV.U32 R36, RZ, RZ, R143 ;  /* 0x000000ffff247224 */ /* 0x010fc400078e008f */
[----:B------:R-:W4:Y:S01]  /*dcf40*/  LDL.LU R143, [R1+0x8a10] ;  /* 0x008a1000018f7983 */ /* 0x000f220000300800 */
[----:B------:R-:W4:Y:S02]  /*dcf50*/  LDL R37, [R1+0x11f4] ;  /* 0x0011f40001257983 */ /* 0x000f240000100800 */
[----:B------:R-:W4:Y:S02]  /*dcf60*/  LDL R8, [R1+0x11a0] ;  /* 0x0011a00001087983 */ /* 0x000f240000100800 */
[----:B--2---:R-:W-:Y:S02]  /*dcf70*/  IMAD.MOV.U32 R9, RZ, RZ, R150 ;  /* 0x000000ffff097224 */ /* 0x004fe400078e0096 */
[----:B------:R-:W2:Y:S01]  /*dcf80*/  LDL.LU R150, [R1+0x8a0c] ;  /* 0x008a0c0001967983 */ /* 0x000ea20000300800 */
[----:B---3--:R-:W-:Y:S02]  /*dcf90*/  MOV R28, R151 ;  /* 0x00000097001c7202 */ /* 0x008fe40000000f00 */
[----:B------:R-:W2:Y:S02]  /*dcfa0*/  LDL.LU R151, [R1+0x8a08] ;  /* 0x008a080001977983 */ /* 0x000ea40000300800 */
[----:B------:R-:W-:-:S02]  /*dcfb0*/  IMAD.MOV.U32 R29, RZ, RZ, R142 ;  /* 0x000000ffff1d7224 */ /* 0x000fc400078e008e */
[----:B------:R-:W3:Y:S01]  /*dcfc0*/  LDL.LU R142, [R1+0x8a04] ;  /* 0x008a0400018e7983 */ /* 0x000ee20000300800 */
[C---:B------:R-:W-:Y:S01]  /*dcfd0*/  HMMA.1688.F32.TF32 R116, R12.reuse, R126, R116 ;  /* 0x0000007e0c74723c */ /* 0x040fe20000081074 */
[----:B------:R-:W-:Y:S04]  /*dcfe0*/  LDS R126, [R2+0x32080] ;  /* 0x03208000027e7984 */ /* 0x000fe80000000800 */
[----:B------:R-:W1:Y:S03]  /*dcff0*/  LDS R127, [R0+0x32080] ;  /* 0x03208000007f7984 */ /* 0x000e660000000800 */
[----:B------:R-:W-:Y:S01]  /*dd000*/  HMMA.1688.F32.TF32 R104, R12, R170, R104 ;  /* 0x000000aa0c68723c */ /* 0x000fe20000081068 */
[----:B----4-:R-:W-:-:S02]  /*dd010*/  IMAD.MOV.U32 R24, RZ, RZ, R143 ;  /* 0x000000ffff187224 */ /* 0x010fc400078e008f */
[----:B------:R-:W3:Y:S01]  /*dd020*/  LDL.LU R143, [R1+0x8a00] ;  /* 0x008a0000018f7983 */ /* 0x000ee20000300800 */
[----:B------:R-:W4:Y:S03]  /*dd030*/  LDL R25, [R1+0x11d4] ;  /* 0x0011d40001197983 */ /* 0x000f260000100800 */
[----:B--2---:R2:W-:Y:S01]  /*dd040*/  STL.64 [R1+0x87a0], R150 ;  /* 0x0087a09601007387 */ /* 0x0045e20000100a00 */
[----:B------:R-:W-:Y:S01]  /*dd050*/  HMMA.1688.F32.TF32 R96, R12, R150, R96 ;  /* 0x000000960c60723c */ /* 0x000fe20000081060 */
[----:B------:R2:W-:Y:S11]  /*dd060*/  STL.64 [R1+0x8798], R148 ;  /* 0x0087989401007387 */ /* 0x0005f60000100a00 */
[----:B------:R-:W-:Y:S04]  /*dd070*/  @!UPT UIADD3 URZ, URZ, URZ, URZ ;  /* 0x0000003f3f3ff290 */ /* 0x000fe8000fffe03f */
[----:B-1----:R-:W-:Y:S01]  /*dd080*/  HMMA.1688.F32.TF32 R104, R124, R8, R104 ;  /* 0x000000087c68723c */ /* 0x002fe20000081068 */
[----:B--2---:R-:W2:Y:S04]  /*dd090*/  LDL.64 R150, [R1+0x1298] ;  /* 0x0012980001967983 */ /* 0x004ea80000100a00 */
[----:B------:R-:W2:Y:S04]  /*dd0a0*/  LDL.64 R148, [R1+0x1290] ;  /* 0x0012900001947983 */ /* 0x000ea80000100a00 */
[----:B---3--:R1:W-:Y:S01]  /*dd0b0*/  STL.64 [R1+0x87b0], R142 ;  /* 0x0087b08e01007387 */ /* 0x0083e20000100a00 */
[----:B------:R-:W-:Y:S01]  /*dd0c0*/  HMMA.1688.F32.TF32 R120, R12, R142, R120 ;  /* 0x0000008e0c78723c */ /* 0x000fe20000081078 */
[----:B------:R3:W-:Y:S07]  /*dd0d0*/  STL.64 [R1+0x87a8], R140 ;  /* 0x0087a88c01007387 */ /* 0x0007ee0000100a00 */
[C---:B----4-:R-:W-:Y:S01]  /*dd0e0*/  HMMA.1688.F32.TF32 R20, R124.reuse, R24, R20 ;  /* 0x000000187c14723c */ /* 0x050fe20000081014 */
[----:B-1----:R-:W4:Y:S04]  /*dd0f0*/  LDL.64 R142, [R1+0x1288] ;  /* 0x00128800018e7983 */ /* 0x002f280000100a00 */
[----:B---3--:R-:W3:Y:S01]  /*dd100*/  LDL.64 R140, [R1+0x1280] ;  /* 0x00128000018c7983 */ /* 0x008ee20000100a00 */
[----:B------:R-:W2:Y:S02]  /*dd110*/  LDL.LU.64 R10, [R1+0x89f8] ;  /* 0x0089f800010a7983 */ /* 0x000ea40000300a00 */
[----:B------:R-:W2:Y:S02]  /*dd120*/  LDL.LU.64 R8, [R1+0x89f0] ;  /* 0x0089f00001087983 */ /* 0x000ea40000300a00 */
[----:B------:R-:W2:Y:S01]  /*dd130*/  LDL.LU.64 R26, [R1+0x89e8] ;  /* 0x0089e800011a7983 */ /* 0x000ea20000300a00 */
[----:B------:R-:W2:Y:S01]  /*dd140*/  LDL.LU.64 R24, [R1+0x89e0] ;  /* 0x0089e00001187983 */ /* 0x000ea20000300a00 */
[----:B------:R-:W3:Y:S01]  /*dd150*/  LDL.LU.64 R30, [R1+0x89d8] ;  /* 0x0089d800011e7983 */ /* 0x000ee20000300a00 */
[----:B------:R-:W-:Y:S01]  /*dd160*/  MOV R32, R247 ;  /* 0x000000f700207202 */ /* 0x000fe20000000f00 */
[----:B------:R-:W-:Y:S01]  /*dd170*/  IMAD.MOV.U32 R33, RZ, RZ, R246 ;  /* 0x000000ffff217224 */ /* 0x000fe200078e00f6 */
[C---:B--2---:R-:W-:Y:S01]  /*dd180*/  HMMA.1688.F32.TF32 R24, R124.reuse, R28, R24 ;  /* 0x0000001c7c18723c */ /* 0x044fe20000081018 */
[----:B------:R-:W3:Y:S01]  /*dd190*/  LDL.LU.64 R28, [R1+0x89d0] ;  /* 0x0089d000011c7983 */ /* 0x000ee20000300a00 */
[----:B------:R-:W2:Y:S06]  /*dd1a0*/  LDL.LU.64 R34, [R1+0x89c8] ;  /* 0x0089c80001227983 */ /* 0x000eac0000300a00 */
[----:B---3--:R-:W-:Y:S01]  /*dd1b0*/  HMMA.1688.F32.TF32 R28, R124, R32, R28 ;  /* 0x000000207c1c723c */ /* 0x008fe2000008101c */
[----:B------:R-:W2:Y:S01]  /*dd1c0*/  LDL.LU.64 R32, [R1+0x89c0] ;  /* 0x0089c00001207983 */ /* 0x000ea20000300a00 */
[----:B------:R-:W3:Y:S02]  /*dd1d0*/  LDL.LU.64 R38, [R1+0x89b8] ;  /* 0x0089b80001267983 */ /* 0x000ee40000300a00 */
[----:B------:R-:W-:Y:S01]  /*dd1e0*/  IMAD.MOV.U32 R40, RZ, RZ, R244 ;  /* 0x000000ffff287224 */ /* 0x000fe200078e00f4 */
[----:B------:R-:W-:-:S03]  /*dd1f0*/  MOV R41, R3 ;  /* 0x0000000300297202 */ /* 0x000fc60000000f00 */
[C---:B--2---:R-:W-:Y:S01]  /*dd200*/  HMMA.1688.F32.TF32 R32, R124.reuse, R36, R32 ;  /* 0x000000247c20723c */ /* 0x044fe20000081020 */
[----:B------:R-:W3:Y:S01]  /*dd210*/  LDL.LU.64 R36, [R1+0x89b0] ;  /* 0x0089b00001247983 */ /* 0x000ee20000300a00 */
[----:B------:R-:W2:Y:S06]  /*dd220*/  LDL.LU.64 R42, [R1+0x89a8] ;  /* 0x0089a800012a7983 */ /* 0x000eac0000300a00 */
[----:B---3--:R-:W-:Y:S01]  /*dd230*/  HMMA.1688.F32.TF32 R36, R124, R40, R36 ;  /* 0x000000287c24723c */ /* 0x008fe20000081024 */
[----:B------:R-:W2:Y:S01]  /*dd240*/  LDL.LU.64 R40, [R1+0x89a0] ;  /* 0x0089a00001287983 */ /* 0x000ea20000300a00 */
[----:B------:R-:W3:Y:S06]  /*dd250*/  LDL.LU.64 R46, [R1+0x8998] ;  /* 0x00899800012e7983 */ /* 0x000eec0000300a00 */
[C---:B------:R-:W-:Y:S08]  /*dd260*/  HMMA.1688.F32.TF32 R136, R12.reuse, R146, R136 ;  /* 0x000000920c88723c */ /* 0x040ff00000081088 */
[C---:B------:R-:W-:Y:S08]  /*dd270*/  HMMA.1688.F32.TF32 R4, R12.reuse, R154, R4 ;  /* 0x0000009a0c04723c */ /* 0x040ff00000081004 */
[C---:B------:R-:W-:Y:S08]  /*dd280*/  HMMA.1688.F32.TF32 R100, R12.reuse, R162, R100 ;  /* 0x000000a20c64723c */ /* 0x040ff00000081064 */
[C---:B------:R-:W-:Y:S08]  /*dd290*/  HMMA.1688.F32.TF32 R68, R12.reuse, R206, R68 ;  /* 0x000000ce0c44723c */ /* 0x040ff00000081044 */
[----:B------:R-:W-:Y:S08]  /*dd2a0*/  HMMA.1688.F32.TF32 R76, R12, R190, R76 ;  /* 0x000000be0c4c723c */ /* 0x000ff0000008104c */
[C---:B------:R-:W-:Y:S08]  /*dd2b0*/  HMMA.1688.F32.TF32 R48, R124.reuse, R152, R48 ;  /* 0x000000987c30723c */ /* 0x040ff00000081030 */
[----:B------:R-:W-:Y:S01]  /*dd2c0*/  HMMA.1688.F32.TF32 R52, R124, R160, R52 ;  /* 0x000000a07c34723c */ /* 0x000fe20000081034 */
[----:B------:R-:W-:-:S02]  /*dd2d0*/  IMAD.MOV.U32 R247, RZ, RZ, R209 ;  /* 0x000000fffff77224 */ /* 0x000fc400078e00d1 */
[----:B------:R-:W-:-:S05]  /*dd2e0*/  IMAD.MOV.U32 R246, RZ, RZ, R197 ;  /* 0x000000fffff67224 */ /* 0x000fca00078e00c5 */
[----:B------:R-:W-:Y:S01]  /*dd2f0*/  HMMA.1688.F32.TF32 R56, R124, R168, R56 ;  /* 0x000000a87c38723c */ /* 0x000fe20000081038 */
[----:B------:R-:W-:-:S07]  /*dd300*/  MOV R244, R220 ;  /* 0x000000dc00f47202 */ /* 0x000fce0000000f00 */
[C---:B------:R-:W-:Y:S08]  /*dd310*/  HMMA.1688.F32.TF32 R60, R124.reuse, R176, R60 ;  /* 0x000000b07c3c723c */ /* 0x040ff0000008103c */
[C---:B------:R-:W-:Y:S08]  /*dd320*/  HMMA.1688.F32.TF32 R108, R124.reuse, R184, R108 ;  /* 0x000000b87c6c723c */ /* 0x040ff0000008106c */
[C---:B------:R-:W-:Y:S08]  /*dd330*/  HMMA.1688.F32.TF32 R128, R124.reuse, R192, R128 ;  /* 0x000000c07c80723c */ /* 0x040ff00000081080 */
[C---:B------:R-:W-:Y:S08]  /*dd340*/  HMMA.1688.F32.TF32 R112, R124.reuse, R200, R112 ;  /* 0x000000c87c70723c */ /* 0x040ff00000081070 */
[C---:B------:R-:W-:Y:S08]  /*dd350*/  HMMA.1688.F32.TF32 R132, R124.reuse, R208, R132 ;  /* 0x000000d07c84723c */ /* 0x040ff00000081084 */
[C---:B------:R-:W-:Y:S08]  /*dd360*/  HMMA.1688.F32.TF32 R116, R124.reuse, R216, R116 ;  /* 0x000000d87c74723c */ /* 0x040ff00000081074 */
[C---:B------:R-:W-:Y:S08]  /*dd370*/  HMMA.1688.F32.TF32 R8, R124.reuse, R248, R8 ;  /* 0x000000f87c08723c */ /* 0x040ff00000081008 */
[C---:B--2---:R-:W-:Y:S01]  /*dd380*/  HMMA.1688.F32.TF32 R40, R124.reuse, R44, R40 ;  /* 0x0000002c7c28723c */ /* 0x044fe20000081028 */
[----:B------:R-:W3:Y:S01]  /*dd390*/  LDL.LU.64 R44, [R1+0x8990] ;  /* 0x00899000012c7983 */ /* 0x000ee20000300a00 */
[----:B------:R-:W2:Y:S06]  /*dd3a0*/  LDL.LU.64 R146, [R1+0x8988] ;  /* 0x0089880001927983 */ /* 0x000eac0000300a00 */
        /* <DEDUP_REMOVED lines=17> */
[----:B------:R-:W1:Y:S01]  /*dd4c0*/  LDS R15, [R0+0x36080] ;  /* 0x03608000000f7984 */ /* 0x000e620000000800 */
[----:B---3--:R-:W-:Y:S03]  /*dd4d0*/  HMMA.1688.F32.TF32 R44, R124, R144, R44 ;  /* 0x000000907c2c723c */ /* 0x008fe6000008102c */
[----:B------:R-:W3:Y:S01]  /*dd4e0*/  LDL.LU.64 R144, [R1+0x8980] ;  /* 0x0089800001907983 */ /* 0x000ee20000300a00 */
        /* <DEDUP_REMOVED lines=8> */
[----:B------:R-:W-:Y:S02]  /*dd570*/  STL.64 [R1+0x8838], R246 ;  /* 0x008838f601007387 */ /* 0x000fe40000100a00 */
[----:B------:R-:W-:Y:S02]  /*dd580*/  STL [R1+0x8830], R244 ;  /* 0x008830f401007387 */ /* 0x000fe40000100800 */
[----:B------:R-:W2:Y:S02]  /*dd590*/  LDL R126, [R1+0x1278] ;  /* 0x00127800017e7983 */ /* 0x000ea40000100800 */
[----:B------:R-:W-:-:S02]  /*dd5a0*/  IMAD.MOV.U32 R127, RZ, RZ, R252 ;  /* 0x000000ffff7f7224 */ /* 0x000fc400078e00fc */
[----:B------:R-:W2:Y:S01]  /*dd5b0*/  LDL.LU R252, [R1+0x8938] ;  /* 0x0089380001fc7983 */ /* 0x000ea20000300800 */
[C---:B-1----:R-:W-:Y:S08]  /*dd5c0*/  HMMA.1688.F32.TF32 R108, R12.reuse, R186, R108 ;  /* 0x000000ba0c6c723c */ /* 0x042ff0000008106c */
[----:B------:R-:W-:Y:S01]  /*dd5d0*/  HMMA.1688.F32.TF32 R128, R12, R194, R128 ;  /* 0x000000c20c80723c */ /* 0x000fe20000081080 */
[----:B------:R-:W3:Y:S01]  /*dd5e0*/  LDL.LU.64 R186, [R1+0x8930] ;  /* 0x0089300001ba7983 */ /* 0x000ee20000300a00 */
[----:B------:R-:W3:Y:S11]  /*dd5f0*/  LDL.LU.64 R184, [R1+0x8928] ;  /* 0x0089280001b87983 */ /* 0x000ef60000300a00 */
[----:B------:R-:W-:Y:S02]  /*dd600*/  @!UPT UIADD3 URZ, URZ, URZ, URZ ;  /* 0x0000003f3f3ff290 */ /* 0x000fe4000fffe03f */
[----:B------:R-:W-:Y:S01]  /*dd610*/  STL.64 [R1+0x3240], R108 ;  /* 0x0032406c01007387 */ /* 0x000fe20000100a00 */
[----:B------:R1:W-:Y:S03]  /*dd620*/  STL.64 [R1+0x3248], R110 ;  /* 0x0032486e01007387 */ /* 0x0003e60000100a00 */
[----:B-1----:R-:W3:Y:S01]  /*dd630*/  LDL.64 R110, [R1+0x1268] ;  /* 0x00126800016e7983 */ /* 0x002ee20000100a00 */
[----:B------:R-:W3:Y:S02]  /*dd640*/  LDL.LU.64 R194, [R1+0x8920] ;  /* 0x0089200001c27983 */ /* 0x000ee40000300a00 */
[----:B------:R-:W3:Y:S02]  /*dd650*/  LDL.LU.64 R192, [R1+0x8918] ;  /* 0x0089180001c07983 */ /* 0x000ee40000300a00 */
[----:B------:R-:W-:Y:S01]  /*dd660*/  STL.64 [R1+0x3230], R128 ;  /* 0x0032308001007387 */ /* 0x000fe20000100a00 */
[----:B------:R1:W-:Y:S04]  /*dd670*/  STL.64 [R1+0x3238], R130 ;  /* 0x0032388201007387 */ /* 0x0003e80000100a00 */
[----:B-1----:R-:W3:Y:S01]  /*dd680*/  LDL R130, [R1+0x1258] ;  /* 0x0012580001827983 */ /* 0x002ee20000100800 */
[----:B--2---:R-:W-:-:S03]  /*dd690*/  MOV R131, R252 ;  /* 0x000000fc00837202 */ /* 0x004fc60000000f00 */
[----:B------:R-:W2:Y:S01]  /*dd6a0*/  LDL.LU R252, [R1+0x8910] ;  /* 0x0089100001fc7983 */ /* 0x000ea20000300800 */
[C---:B------:R-:W-:Y:S08]  /*dd6b0*/  HMMA.1688.F32.TF32 R112, R12.reuse, R202, R112 ;  /* 0x000000ca0c70723c */ /* 0x040ff00000081070 */
[----:B------:R-:W-:Y:S01]  /*dd6c0*/  HMMA.1688.F32.TF32 R132, R12, R210, R132 ;  /* 0x000000d20c84723c */ /* 0x000fe20000081084 */
[----:B------:R-:W3:Y:S01]  /*dd6d0*/  LDL.LU.64 R202, [R1+0x8908] ;  /* 0x0089080001ca7983 */ /* 0x000ee20000300a00 */
[----:B------:R-:W3:Y:S11]  /*dd6e0*/  LDL.LU.64 R200, [R1+0x8900] ;  /* 0x0089000001c87983 */ /* 0x000ef60000300a00 */
[----:B------:R-:W-:Y:S02]  /*dd6f0*/  @!UPT UIADD3 URZ, URZ, URZ, URZ ;  /* 0x0000003f3f3ff290 */ /* 0x000fe4000fffe03f */
[----:B------:R-:W-:Y:S01]  /*dd700*/  STL.64 [R1+0x3220], R112 ;  /* 0x0032207001007387 */ /* 0x000fe20000100a00 */
[----:B------:R1:W-:Y:S03]  /*dd710*/  STL.64 [R1+0x3228], R114 ;  /* 0x0032287201007387 */ /* 0x0003e60000100a00 */
[----:B-1----:R-:W3:Y:S04]  /*dd720*/  LDL R114, [R1+0x1248] ;  /* 0x0012480001727983 */ /* 0x002ee80000100800 */
[----:B------:R-:W3:Y:S01]  /*dd730*/  LDL R115, [R1+0x124c] ;  /* 0x00124c0001737983 */ /* 0x000ee20000100800 */
[----:B------:R-:W3:Y:S02]  /*dd740*/  LDL.LU.64 R210, [R1+0x88f8] ;  /* 0x0088f80001d27983 */ /* 0x000ee40000300a00 */
[----:B------:R-:W3:Y:S02]  /*dd750*/  LDL.LU.64 R208, [R1+0x88f0] ;  /* 0x0088f00001d07983 */ /* 0x000ee40000300a00 */
[----:B------:R-:W-:Y:S01]  /*dd760*/  STL.64 [R1+0x3210], R132 ;  /* 0x0032108401007387 */ /* 0x000fe20000100a00 */
[----:B------:R1:W-:Y:S04]  /*dd770*/  STL.64 [R1+0x3218], R134 ;  /* 0x0032188601007387 */ /* 0x0003e80000100a00 */
[----:B-1----:R-:W3:Y:S01]  /*dd780*/  LDL R134, [R1+0x1238] ;  /* 0x0012380001867983 */ /* 0x002ee20000100800 */
[----:B--2---:R-:W-:-:S03]  /*dd790*/  IMAD.MOV.U32 R135, RZ, RZ, R252 ;  /* 0x000000ffff877224 */ /* 0x004fc600078e00fc */
[----:B------:R-:W2:Y:S01]  /*dd7a0*/  LDL.LU R252, [R1+0x88e8] ;  /* 0x0088e80001fc7983 */ /* 0x000ea20000300800 */
[C---:B------:R-:W-:Y:S08]  /*dd7b0*/  HMMA.1688.F32.TF32 R116, R12.reuse, R218, R116 ;  /* 0x000000da0c74723c */ /* 0x040ff00000081074 */
[C---:B------:R-:W-:Y:S08]  /*dd7c0*/  HMMA.1688.F32.TF32 R136, R12.reuse, R226, R136 ;  /* 0x000000e20c88723c */ /* 0x040ff00000081088 */
[----:B------:R-:W-:Y:S01]  /*dd7d0*/  HMMA.1688.F32.TF32 R4, R12, R234, R4 ;  /* 0x000000ea0c04723c */ /* 0x000fe20000081004 */
[----:B------:R-:W3:Y:S01]  /*dd7e0*/  LDL.LU.64 R218, [R1+0x88e0] ;  /* 0x0088e00001da7983 */ /* 0x000ee20000300a00 */
[----:B------:R-:W3:Y:S05]  /*dd7f0*/  LDL.LU.64 R216, [R1+0x88d8] ;  /* 0x0088d80001d87983 */ /* 0x000eea0000300a00 */
        /* <DEDUP_REMOVED lines=11> */
[----:B------:R-:W2:Y:S02]  /*dd8b0*/  LDL.LU.64 R234, [R1+0x88b8] ;  /* 0x0088b80001ea7983 */ /* 0x000ea40000300a00 */
[----:B------:R-:W2:Y:S02]  /*dd8c0*/  LDL.LU.64 R232, [R1+0x88b0] ;  /* 0x0088b00001e87983 */ /* 0x000ea40000300a00 */
[----:B------:R-:W-:Y:S01]  /*dd8d0*/  STL.64 [R1+0x31e0], R4 ;  /* 0x0031e00401007387 */ /* 0x000fe20000100a00 */
[----:B------:R1:W-:Y:S04]  /*dd8e0*/  STL.64 [R1+0x31e8], R6 ;  /* 0x0031e80601007387 */ /* 0x0003e80000100a00 */
[----:B-1----:R-:W2:Y:S04]  /*dd8f0*/  LDL R6, [R1+0x11a8] ;  /* 0x0011a80001067983 */ /* 0x002ea80000100800 */
[----:B------:R-:W2:Y:S01]  /*dd900*/  LDL R7, [R1+0x11ac] ;  /* 0x0011ac0001077983 */ /* 0x000ea20000100800 */
[C---:B------:R-:W-:Y:S08]  /*dd910*/  HMMA.1688.F32.TF32 R100, R12.reuse, R238, R100 ;  /* 0x000000ee0c64723c */ /* 0x040ff00000081064 */
[C---:B------:R-:W-:Y:S08]  /*dd920*/  HMMA.1688.F32.TF32 R8, R12.reuse, R250, R8 ;  /* 0x000000fa0c08723c */ /* 0x040ff00000081008 */
[C---:B------:R-:W-:Y:S01]  /*dd930*/  HMMA.1688.F32.TF32 R16, R12.reuse, R242, R16 ;  /* 0x000000f20c10723c */ /* 0x040fe20000081010 */
[----:B------:R-:W3:Y:S01]  /*dd940*/  LDL.LU.64 R238, [R1+0x88a8] ;  /* 0x0088a80001ee7983 */ /* 0x000ee20000300a00 */
[----:B------:R-:W3:Y:S05]  /*dd950*/  LDL.LU.64 R236, [R1+0x88a0] ;  /* 0x0088a00001ec7983 */ /* 0x000eea0000300a00 */
[----:B------:R-:W-:Y:S01]  /*dd960*/  STL.64 [R1+0x31d0], R100 ;  /* 0x0031d06401007387 */ /* 0x000fe20000100a00 */
[----:B------:R1:W-:Y:S03]  /*dd970*/  STL.64 [R1+0x31d8], R102 ;  /* 0x0031d86601007387 */ /* 0x0003e60000100a00 */
[----:B-1----:R-:W3:Y:S04]  /*dd980*/  LDL R102, [R1+0x11f8] ;  /* 0x0011f80001667983 */ /* 0x002ee80000100800 */
[----:B------:R-:W3:Y:S01]  /*dd990*/  LDL R103, [R1+0x11fc] ;  /* 0x0011fc0001677983 */ /* 0x000ee20000100800 */
[----:B--2---:R-:W-:Y:S03]  /*dd9a0*/  HMMA.1688.F32.TF32 R4, R12, R6, R104 ;  /* 0x000000060c04723c */ /* 0x004fe60000081068 */
[----:B------:R-:W2:Y:S04]  /*dd9b0*/  LDL R106, [R1+0x1208] ;  /* 0x00120800016a7983 */ /* 0x000ea80000100800 */
[----:B------:R-:W-:Y:S11]  /*dd9c0*/  MOV R107, R252 ;  /* 0x000000fc006b7202 */ /* 0x000ff60000000f00 */
[----:B------:R-:W-:Y:S05]  /*dd9d0*/  @!UPT UIADD3 URZ, URZ, URZ, URZ ;  /* 0x0000003f3f3ff290 */ /* 0x000fea000fffe03f */
[----:B------:R-:W-:Y:S01]  /*dd9e0*/  STL.64 [R1+0x31c0], R4 ;  /* 0x0031c00401007387 */ /* 0x000fe20000100a00 */
[----:B------:R-:W-:Y:S02]  /*dd9f0*/  STL.64 [R1+0x31c8], R6 ;  /* 0x0031c80601007387 */ /* 0x000fe40000100a00 */
[----:B------:R-:W2:Y:S02]  /*dda00*/  LDL.LU R252, [R1+0x8898] ;  /* 0x0088980001fc7983 */ /* 0x000ea40000300800 */
[----:B------:R-:W2:Y:S01]  /*dda10*/  LDL.LU.64 R250, [R1+0x8890] ;  /* 0x0088900001fa7983 */ /* 0x000ea20000300a00 */
[----:B------:R-:W2:Y:S01]  /*dda20*/  LDL.LU.64 R248, [R1+0x8888] ;  /* 0x0088880001f87983 */ /* 0x000ea20000300a00 */
[----:B------:R-:W-:Y:S02]  /*dda30*/  STL.64 [R1+0x31b0], R8 ;  /* 0x0031b00801007387 */ /* 0x000fe40000100a00 */
[----:B------:R1:W-:Y:S01]  /*dda40*/  STL.64 [R1+0x31b8], R10 ;  /* 0x0031b80a01007387 */ /* 0x0003e20000100a00 */
[----:B----4-:R-:W-:Y:S01]  /*dda50*/  MOV R190, R142 ;  /* 0x0000008e00be7202 */ /* 0x010fe20000000f00 */
[----:B------:R-:W-:-:S02]  /*dda60*/  IMAD.MOV.U32 R191, RZ, RZ, R143 ;  /* 0x000000ffffbf7224 */ /* 0x000fc400078e008f */
[----:B------:R-:W-:Y:S01]  /*dda70*/  IMAD.MOV.U32 R206, RZ, RZ, R150 ;  /* 0x000000ffffce7224 */ /* 0x000fe200078e0096 */
[----:B------:R-:W-:Y:S01]  /*dda80*/  MOV R207, R151 ;  /* 0x0000009700cf7202 */ /* 0x000fe20000000f00 */
[----:B---3--:R-:W-:Y:S01]  /*dda90*/  IMAD.MOV.U32 R213, RZ, RZ, R239 ;  /* 0x000000ffffd57224 */ /* 0x008fe200078e00ef */
[----:B------:R-:W-:Y:S04]  /*ddaa0*/  LDS R4, [R2+0x18100] ;  /* 0x0181000002047984 */ /* 0x000fe80000000800 */
[----:B------:R-:W-:Y:S04]  /*ddab0*/  LDS R6, [R2+0x1a100] ;  /* 0x01a1000002067984 */ /* 0x000fe80000000800 */
[----:B------:R-:W-:Y:S04]  /*ddac0*/  LDS R5, [R0+0x18100] ;  /* 0x0181000000057984 */ /* 0x000fe80000000800 */
[----:B------:R-:W3:Y:S04]  /*ddad0*/  LDS R7, [R0+0x1a100] ;  /* 0x01a1000000077984 */ /* 0x000ee80000000800 */
[----:B-1----:R-:W4:Y:S04]  /*ddae0*/  LDL R10, [R1+0x11e8] ;  /* 0x0011e800010a7983 */ /* 0x002f280000100800 */
[----:B------:R-:W4:Y:S01]  /*ddaf0*/  LDL R11, [R1+0x11ec] ;  /* 0x0011ec00010b7983 */ /* 0x000f220000100800 */
[----:B------:R-:W3:Y:S02]  /*ddb00*/  LDL.LU.64 R242, [R1+0x8880] ;  /* 0x0088800001f27983 */ /* 0x000ee40000300a00 */
[----:B------:R-:W3:Y:S02]  /*ddb10*/  LDL.LU.64 R240, [R1+0x8878] ;  /* 0x0088780001f07983 */ /* 0x000ee40000300a00 */
[----:B------:R-:W-:Y:S01]  /*ddb20*/  STL.64 [R1+0x31a0], R16 ;  /* 0x0031a01001007387 */ /* 0x000fe20000100a00 */
[----:B------:R1:W-:Y:S04]  /*ddb30*/  STL.64 [R1+0x31a8], R18 ;  /* 0x0031a81201007387 */ /* 0x0003e80000100a00 */
[----:B-1----:R-:W3:Y:S01]  /*ddb40*/  LDL R18, [R1+0x11d8] ;  /* 0x0011d80001127983 */ /* 0x002ee20000100800 */
[----:B--2---:R-:W-:-:S07]  /*ddb50*/  IMAD.MOV.U32 R19, RZ, RZ, R252 ;  /* 0x000000ffff137224 */ /* 0x004fce00078e00fc */
[C---:B---3--:R-:W-:Y:S08]  /*ddb60*/  HMMA.1688.F32.TF32 R16, R12.reuse, R18, R20 ;  /* 0x000000120c10723c */ /* 0x048ff00000081014 */
[C---:B----4-:R-:W-:Y:S08]  /*ddb70*/  HMMA.1688.F32.TF32 R20, R12.reuse, R10, R24 ;  /* 0x0000000a0c14723c */ /* 0x050ff00000081018 */
[C---:B------:R-:W-:Y:S07]  /*ddb80*/  HMMA.1688.F32.TF32 R8, R12.reuse, R102, R32 ;  /* 0x000000660c08723c */ /* 0x040fee0000081020 */
[----:B------:R-:W-:Y:S01]  /*ddb90*/  STL.64 [R1+0x3190], R16 ;  /* 0x0031901001007387 */ /* 0x000fe20000100a00 */
[----:B------:R1:W-:Y:S02]  /*ddba0*/  STL.64 [R1+0x3198], R18 ;  /* 0x0031981201007387 */ /* 0x0003e40000100a00 */
[C---:B-1----:R-:W-:Y:S05]  /*ddbb0*/  HMMA.1688.F32.TF32 R16, R12.reuse, R106, R28 ;  /* 0x0000006a0c10723c */ /* 0x042fea000008101c */
[----:B------:R-:W-:Y:S01]  /*ddbc0*/  STL.64 [R1+0x3180], R20 ;  /* 0x0031801401007387 */ /* 0x000fe20000100a00 */
[----:B------:R1:W-:Y:S02]  /*ddbd0*/  STL.64 [R1+0x3188], R22 ;  /* 0x0031881601007387 */ /* 0x0003e40000100a00 */
[C---:B-1----:R-:W-:Y:S11]  /*ddbe0*/  HMMA.1688.F32.TF32 R20, R12.reuse, R138, R36 ;  /* 0x0000008a0c14723c */ /* 0x042ff60000081024 */
        /* <DEDUP_REMOVED lines=17> */
[----:B------:R-:W-:Y:S11]  /*ddd00*/  STL.64 [R1+0x3128], R22 ;  /* 0x0031281601007387 */ /* 0x000ff60000100a00 */
[----:B------:R-:W-:Y:S02]  /*ddd10*/  @!UPT UIADD3 URZ, URZ, URZ, URZ ;  /* 0x0000003f3f3ff290 */ /* 0x000fe4000fffe03f */
[----:B------:R-:W-:Y:S01]  /*ddd20*/  STL.64 [R1+0x3110], R16 ;  /* 0x0031101001007387 */ /* 0x000fe20000100a00 */
[----:B------:R1:W-:Y:S07]  /*ddd30*/  STL.64 [R1+0x3118], R18 ;  /* 0x0031181201007387 */ /* 0x0003ee0000100a00 */
[----:B------:R-:W-:Y:S02]  /*ddd40*/  STL.64 [R1+0x3100], R8 ;  /* 0x0031000801007387 */ /* 0x000fe40000100a00 */
[----:B------:R2:W-:Y:S01]  /*ddd50*/  STL.64 [R1+0x3108], R10 ;  /* 0x0031080a01007387 */ /* 0x0005e20000100a00 */
[C---:B-1----:R-:W-:Y:S08]  /*ddd60*/  HMMA.1688.F32.TF32 R16, R12.reuse, R126, R60 ;  /* 0x0000007e0c10723c */ /* 0x042ff0000008103c */
[C---:B--2---:R-:W-:Y:S11]  /*ddd70*/  HMMA.1688.F32.TF32 R8, R12.reuse, R142, R64 ;  /* 0x0000008e0c08723c */ /* 0x044ff60000081040 */
[----:B------:R-:W-:Y:S04]  /*ddd80*/  @!UPT UIADD3 URZ, URZ, URZ, URZ ;  /* 0x0000003f3f3ff290 */ /* 0x000fe8000fffe03f */
[----:B------:R-:W-:Y:S01]  /*ddd90*/  STL.64 [R1+0x30f0], R16 ;  /* 0x0030f01001007387 */ /* 0x000fe20000100a00 */
[----:B------:R-:W-:Y:S07]  /*ddda0*/  STL.64 [R1+0x30f8], R18 ;  /* 0x0030f81201007387 */ /* 0x000fee0000100a00 */
[----:B------:R-:W-:Y:S02]  /*dddb0*/  STL.64 [R1+0x30e0], R8 ;  /* 0x0030e00801007387 */ /* 0x000fe40000100a00 */
[----:B------:R1:W-:Y:S02]  /*dddc0*/  STL.64 [R1+0x30e8], R10 ;  /* 0x0030e80a01007387 */ /* 0x0003e40000100a00 */
[C---:B-1----:R-:W-:Y:S01]  /*dddd0*/  HMMA.1688.F32.TF32 R8, R12.reuse, R150, R68 ;  /* 0x000000960c08723c */ /* 0x042fe20000081044 */
[----:B------:R-:W-:Y:S01]  /*ddde0*/  STL.64 [R1+0x87c0], R190 ;  /* 0x0087c0be01007387 */ /* 0x000fe20000100a00 */
[----:B------:R-:W-:Y:S06]  /*dddf0*/  STL.64 [R1+0x87b8], R188 ;  /* 0x0087b8bc01007387 */ /* 0x000fec0000100a00 */
[C---:B------:R-:W-:Y:S11]  /*dde00*/  HMMA.1688.F32.TF32 R16, R12.reuse, R158, R72 ;  /* 0x0000009e0c10723c */ /* 0x040ff60000081048 */
[----:B------:R-:W-:Y:S04]  /*dde10*/  @!UPT UIADD3 URZ, URZ, URZ, URZ ;  /* 0x0000003f3f3ff290 */ /* 0x000fe8000fffe03f */
[----:B------:R-:W-:Y:S01]  /*dde20*/  STL.64 [R1+0x1c50], R8 ;  /* 0x001c500801007387 */ /* 0x000fe20000100a00 */
[----:B------:R1:W-:Y:S02]  /*dde30*/  STL.64 [R1+0x1c58], R10 ;  /* 0x001c580a01007387 */ /* 0x0003e40000100a00 */
[C---:B-1----:R-:W-:Y:S01]  /*dde40*/  HMMA.1688.F32.TF32 R8, R12.reuse, R166, R76 ;  /* 0x000000a60c08723c */ /* 0x042fe2000008104c */
[----:B------:R-:W-:Y:S01]  /*dde50*/  STL.64 [R1+0x87d0], R206 ;  /* 0x0087d0ce01007387 */ /* 0x000fe20000100a00 */
[----:B------:R-:W-:Y:S06]  /*dde60*/  STL.64 [R1+0x87c8], R204 ;  /* 0x0087c8cc01007387 */ /* 0x000fec0000100a00 */
        /* <DEDUP_REMOVED lines=16> */
[----:B------:R1:W-:Y:S01]  /*ddf70*/  STL.64 [R1+0x1bf0], R20 ;  /* 0x001bf01401007387 */ /* 0x0003e20000100a00 */
[----:B------:R2:W-:Y:S02]  /*ddf80*/  STL.64 [R1+0x1bf8], R22 ;  /* 0x001bf81601007387 */ /* 0x0005e40000100a00 */
[----:B------:R-:W3:Y:S05]  /*ddf90*/  LDL R212, [R1+0xf0] ;  /* 0x0000f00001d47983 */ /* 0x000eea0000100800 */
[----:B------:R-:W-:Y:S01]  /*ddfa0*/  STL.64 [R1+0x1be0], R16 ;  /* 0x001be01001007387 */ /* 0x000fe20000100a00 */
[----:B------:R-:W-:Y:S01]  /*ddfb0*/  STL.64 [R1+0x1be8], R18 ;  /* 0x001be81201007387 */ /* 0x000fe20000100a00 */
[----:B------:R-:W-:Y:S01]  /*ddfc0*/  IMAD.MOV.U32 R214, RZ, RZ, R238 ;  /* 0x000000ffffd67224 */ /* 0x000fe200078e00ee */
[----:B------:R-:W-:Y:S01]  /*ddfd0*/  MOV R215, R232 ;  /* 0x000000e800d77202 */ /* 0x000fe20000000f00 */
        /* <DEDUP_REMOVED lines=8> */
[----:B------:R-:W-:-:S02]  /*de060*/  IMAD.MOV.U32 R252, RZ, RZ, R111 ;  /* 0x000000fffffc7224 */ /* 0x000fc400078e006f */
[----:B------:R-:W-:Y:S01]  /*de070*/  IMAD.MOV.U32 R3, RZ, RZ, R221 ;  /* 0x000000ffff037224 */ /* 0x000fe200078e00dd */
[----:B------:R-:W-:Y:S04]  /*de080*/  LDS R12, [R2+0x1c100] ;  /* 0x01c10000020c7984 */ /* 0x000fe80000000800 */
[----:B------:R-:W-:Y:S04]  /*de090*/  LDS R14, [R2+0x1e100] ;  /* 0x01e10000020e7984 */ /* 0x000fe80000000800 */
[----:B------:R-:W-:Y:S04]  /*de0a0*/  LDS R13, [R0+0x1c100] ;  /* 0x01c10000000d7984 */ /* 0x000fe80000000800 */
[----:B------:R4:W-:Y:S01]  /*de0b0*/  STL.64 [R1+0x1bd0], R8 ;  /* 0x001bd00801007387 */ /* 0x0009e20000100a00 */
[----:B------:R1:W-:Y:S02]  /*de0c0*/  STL.64 [R1+0x1bd8], R10 ;  /* 0x001bd80a01007387 */ /* 0x0003e40000100a00 */
[----:B------:R-:W2:Y:S02]  /*de0d0*/  LDL.LU R239, [R1+0x8874] ;  /* 0x0088740001ef7983 */ /* 0x000ea40000300800 */
[----:B------:R-:W3:Y:S01]  /*de0e0*/  LDL.LU R238, [R1+0x8870] ;  /* 0x0088700001ee7983 */ /* 0x000ee20000300800 */
[----:B------:R-:W4:Y:S01]  /*de0f0*/  LDL.LU R232, [R1+0x886c] ;  /* 0x00886c0001e87983 */ /* 0x000f220000300800 */
[----:B------:R-:W4:Y:S02]  /*de100*/  LDL R172, [R1+0xc0] ;  /* 0x0000c00001ac7983 */ /* 0x000f240000100800 */
[----:B------:R-:W4:Y:S02]  /*de110*/  LDL R173, [R1+0xc4] ;  /* 0x0000c40001ad7983 */ /* 0x000f240000100800 */
[----:B------:R-:W4:Y:S01]  /*de120*/  LDL.LU R233, [R1+0x8868] ;  /* 0x0088680001e97983 */ /* 0x000f220000300800 */
[----:B------:R-:W4:Y:S04]  /*de130*/  LDL.64 R236, [R1] ;  /* 0x0000000001ec7983 */ /* 0x000f280000100a00 */
[----:B------:R-:W4:Y:S04]  /*de140*/  LDL.64 R244, [R1+0x10] ;  /* 0x0000100001f47983 */ /* 0x000f280000100a00 */
[----:B------:R-:W4:Y:S04]  /*de150*/  LDL.64 R246, [R1+0x18] ;  /* 0x0000180001f67983 */ /* 0x000f280000100a00 */
[----:B------:R-:W4:Y:S04]  /*de160*/  LDL R188, [R1+0x70] ;  /* 0x0000700001bc7983 */ /* 0x000f280000100800 */
[----:B------:R-:W4:Y:S04]  /*de170*/  LDL R189, [R1+0x74] ;  /* 0x0000740001bd7983 */ /* 0x000f280000100800 */
[----:B------:R-:W1:Y:S01]  /*de180*/  LDS R15, [R0+0x1e100] ;  /* 0x01e10000000f7984 */ /* 0x000e620000000800 */
[----:B--2---:R-:W-:Y:S01]  /*de190*/  MOV R140, R239 ;  /* 0x000000ef008c7202 */ /* 0x004fe20000000f00 */
[----:B---3--:R-:W-:-:S02]  /*de1a0*/  IMAD.MOV.U32 R141, RZ, RZ, R238 ;  /* 0x000000ffff8d7224 */ /* 0x008fc400078e00ee */
[----:B------:R-:W2:Y:S01]  /*de1b0*/  LDL.64 R238, [R1+0x8] ;  /* 0x0000080001ee7983 */ /* 0x000ea20000100a00 */
[----:B------:R-:W3:Y:S02]  /*de1c0*/  LDL.LU R240, [R1+0x8864] ;  /* 0x0088640001f07983 */ /* 0x000ee40000300800 */
[----:B------:R-:W2:Y:S02]  /*de1d0*/  LDL.LU R241, [R1+0x8860] ;  /* 0x0088600001f17983 */ /* 0x000ea40000300800 */
[----:B------:R-:W2:Y:S01]  /*de1e0*/  LDL.64 R204, [R1+0x60] ;  /* 0x0000600001cc7983 */ /* 0x000ea20000100a00 */
[----:B------:R-:W2:Y:S04]  /*de1f0*/  LDL.64 R206, [R1+0x68] ;  /* 0x0000680001ce7983 */ /* 0x000ea80000100a00 */
[----:B------:R-:W2:Y:S04]  /*de200*/  LDL R148, [R1+0x90] ;  /* 0x0000900001947983 */ /* 0x000ea80000100800 */
[----:B------:R-:W2:Y:S01]  /*de210*/  LDL R149, [R1+0x94] ;  /* 0x0000940001957983 */ /* 0x000ea20000100800 */
        /* <DEDUP_REMOVED lines=16> */
[----:B------:R-:W3:Y:S02]  /*de320*/  LDL.LU R22, [R1+0xc68] ;  /* 0x000c680001167983 */ /* 0x000ee40000300800 */
[----:B------:R-:W3:Y:S02]  /*de330*/  LDL.LU R23, [R1+0xc6c] ;  /* 0x000c6c0001177983 */ /* 0x000ee40000300800 */
[----:B----4-:R-:W4:Y:S01]  /*de340*/  LDL.LU R8, [R1+0xc80] ;  /* 0x000c800001087983 */ /* 0x010f220000300800 */
        /* <DEDUP_REMOVED lines=11> */
[----:B------:R-:W4:Y:S01]  /*de400*/  LDL R124, [R1+0x50] ;  /* 0x00005000017c7983 */ /* 0x000f220000100800 */
[----:B------:R-:W4:Y:S01]  /*de410*/  LDL R125, [R1+0x54] ;  /* 0x00005400017d7983 */ /* 0x000f220000100800 */
[----:B--2---:R-:W-:Y:S01]  /*de420*/  MOV R137, R248 ;  /* 0x000000f800897202 */ /* 0x004fe20000000f00 */
[----:B---3--:R-:W-:-:S02]  /*de430*/  IMAD.MOV.U32 R136, RZ, RZ, R249 ;  /* 0x000000ffff887224 */ /* 0x008fc400078e00f9 */
[----:B------:R-:W2:Y:S01]  /*de440*/  LDL.LU R249, [R1+0x8854] ;  /* 0x0088540001f97983 */ /* 0x000ea20000300800 */
[----:B------:R-:W3:Y:S02]  /*de450*/  LDL.LU R248, [R1+0x8850] ;  /* 0x0088500001f87983 */ /* 0x000ee40000300800 */
[----:B------:R-:W4:Y:S02]  /*de460*/  LDL.LU R40, [R1+0xcc0] ;  /* 0x000cc00001287983 */ /* 0x000f240000300800 */
[----:B------:R-:W4:Y:S01]  /*de470*/  LDL.LU R41, [R1+0xcc4] ;  /* 0x000cc40001297983 */ /* 0x000f220000300800 */
[----:B------:R-:W4:Y:S01]  /*de480*/  LDL.LU R42, [R1+0xcc8] ;  /* 0x000cc800012a7983 */ /* 0x000f220000300800 */
[----:B------:R-:W4:Y:S02]  /*de490*/  LDL.LU R43, [R1+0xccc] ;  /* 0x000ccc00012b7983 */ /* 0x000f240000300800 */
[----:B------:R-:W4:Y:S02]  /*de4a0*/  LDL R116, [R1+0x30] ;  /* 0x0000300001747983 */ /* 0x000f240000100800 */
[----:B------:R-:W4:Y:S01]  /*de4b0*/  LDL R117, [R1+0x34] ;  /* 0x0000340001757983 */ /* 0x000f220000100800 */
[----:B------:R-:W4:Y:S01]  /*de4c0*/  LDL.LU R44, [R1+0xcd0] ;  /* 0x000cd000012c7983 */ /* 0x000f220000300800 */
[----:B------:R-:W4:Y:S02]  /*de4d0*/  LDL.LU R45, [R1+0xcd4] ;  /* 0x000cd400012d7983 */ /* 0x000f240000300800 */
[----:B------:R-:W4:Y:S02]  /*de4e0*/  LDL.LU R46, [R1+0xcd8] ;  /* 0x000cd800012e7983 */ /* 0x000f240000300800 */
[----:B------:R-:W4:Y:S02]  /*de4f0*/  LDL.LU R47, [R1+0xcdc] ;  /* 0x000cdc00012f7983 */ /* 0x000f240000300800 */
[----:B--2---:R-:W-:-:S02]  /*de500*/  IMAD.MOV.U32 R133, RZ, RZ, R249 ;  /* 0x000000ffff857224 */ /* 0x004fc400078e00f9 */
[----:B---3--:R-:W-:Y:S02]  /*de510*/  IMAD.MOV.U32 R132, RZ, RZ, R248 ;  /* 0x000000ffff847224 */ /* 0x008fe400078e00f8 */
        /* <DEDUP_REMOVED lines=26> */
[----:B------:R-:W3:Y:S02]  /*de6c0*/  LDL.64 R156, [R1+0xa0] ;  /* 0x0000a000019c7983 */ /* 0x000ee40000100a00 */
[----:B------:R-:W3:Y:S01]  /*de6d0*/  LDL.64 R158, [R1+0xa8] ;  /* 0x0000a800019e7983 */ /* 0x000ee20000100a00 */
        /* <DEDUP_REMOVED lines=10> */
[C---:B----4-:R-:W-:Y:S08]  /*de780*/  HMMA.1688.F32.TF32 R116, R4.reuse, R116, R44 ;  /* 0x000000740474723c */ /* 0x050ff0000008102c */
[C---:B------:R-:W-:Y:S01]  /*de790*/  HMMA.1688.F32.TF32 R136, R4.reuse, R136, R40 ;  /* 0x000000880488723c */ /* 0x040fe20000081028 */
[----:B--2---:R-:W-:Y:S01]  /*de7a0*/  STL [R1+0x854c], R248 ;  /* 0x00854cf801007387 */ /* 0x004fe20000100800 */
[----:B---3--:R-:W-:Y:S03]  /*de7b0*/  STL [R1+0x8548], R249 ;  /* 0x008548f901007387 */ /* 0x008fe60000100800 */
[----:B------:R1:W-:Y:S01]  /*de7c0*/  STL [R1+0x8514], R240 ;  /* 0x008514f001007387 */ /* 0x0003e20000100800 */
[----:B------:R-:W-:Y:S03]  /*de7d0*/  STL [R1+0x8510], R241 ;  /* 0x008510f101007387 */ /* 0x000fe60000100800 */
        /* <DEDUP_REMOVED lines=23> */
[C---:B------:R-:W-:Y:S01]  /*de950*/  HMMA.1688.F32.TF32 R132, R4.reuse, R132, R48 ;  /* 0x000000840484723c */ /* 0x040fe20000081030 */
        /* <DEDUP_REMOVED lines=46> */
[C---:B------:R-:W-:Y:S08]  /*dec40*/  HMMA.1688.F32.TF32 R128, R4.reuse, R236, R128 ;  /* 0x000000ec0480723c */ /* 0x040ff00000081080 */
[C---:B------:R-:W-:Y:S07]  /*dec50*/  HMMA.1688.F32.TF32 R16, R4.reuse, R240, R16 ;  /* 0x000000f00410723c */ /* 0x040fee0000081010 */
[----:B-1----:R-:W-:Y:S01]  /*dec60*/  IMAD.MOV.U32 R240, RZ, RZ, R181 ;  /* 0x000000fffff07224 */ /* 0x002fe200078e00b5 */
[----:B------:R-:W-:Y:S04]  /*dec70*/  HMMA.1688.F32.TF32 R108, R4, R248, R108 ;  /* 0x000000f8046c723c */ /* 0x000fe8000008106c */
[----:B------:R-:W-:Y:S01]  /*dec80*/  STL [R1+0x8518], R240 ;  /* 0x008518f001007387 */ /* 0x000fe20000100800 */
[----:B------:R1:W-:Y:S02]  /*dec90*/  STL [R1+0x850c], R232 ;  /* 0x00850ce801007387 */ /* 0x0003e40000100800 */
[----:B------:R-:W-:Y:S02]  /*deca0*/  STL [R1+0x8508], R233 ;  /* 0x008508e901007387 */ /* 0x000fe40000100800 */
[----:B------:R-:W-:Y:S01]  /*decb0*/  STL [R1+0x8520], R224 ;  /* 0x008520e001007387 */ /* 0x000fe20000100800 */
[----:B------:R-:W-:Y:S01]  /*decc0*/  STL [R1+0x851c], R225 ;  /* 0x00851ce101007387 */ /* 0x000fe20000100800 */
[----:B------:R-:W-:Y:S02]  /*decd0*/  STL [R1+0x8528], R216 ;  /* 0x008528d801007387 */ /* 0x000fe40000100800 */
[----:B------:R-:W-:Y:S02]  /*dece0*/  STL [R1+0x8524], R217 ;  /* 0x008524d901007387 */ /* 0x000fe40000100800 */
[----:B------:R-:W-:Y:S01]  /*decf0*/  STL [R1+0x8530], R208 ;  /* 0x008530d001007387 */ /* 0x000fe20000100800 */
[----:B------:R-:W-:Y:S01]  /*ded00*/  STL [R1+0x852c], R209 ;  /* 0x00852cd101007387 */ /* 0x000fe20000100800 */
[----:B------:R-:W-:Y:S03]  /*ded10*/  HMMA.1688.F32.TF32 R128, R12, R238, R128 ;  /* 0x000000ee0c80723c */ /* 0x000fe60000081080 */
[----:B------:R-:W-:Y:S01]  /*ded20*/  STL [R1+0x8538], R200 ;  /* 0x008538c801007387 */ /* 0x000fe20000100800 */
[----:B------:R-:W-:Y:S02]  /*ded30*/  STL [R1+0x8534], R201 ;  /* 0x008534c901007387 */ /* 0x000fe40000100800 */
[----:B------:R-:W-:Y:S02]  /*ded40*/  STL [R1+0x8540], R192 ;  /* 0x008540c001007387 */ /* 0x000fe40000100800 */
        /* <DEDUP_REMOVED lines=9> */
[----:B------:R-:W-:Y:S01]  /*dede0*/  STL [R1+0x8544], R185 ;  /* 0x008544b901007387 */ /* 0x000fe20000100800 */
[----:B------:R-:W-:Y:S01]  /*dedf0*/  MOV R248, R244 ;  /* 0x000000f400f87202 */ /* 0x000fe20000000f00 */
[----:B------:R-:W-:-:S05]  /*dee00*/  IMAD.MOV.U32 R249, RZ, RZ, R245 ;  /* 0x000000fffff97224 */ /* 0x000fca00078e00f5 */
[C---:B------:R-:W-:Y:S08]  /*dee10*/  HMMA.1688.F32.TF32 R108, R12.reuse, R250, R108 ;  /* 0x000000fa0c6c723c */ /* 0x040ff0000008106c */
[----:B------:R-:W-:Y:S08]  /*dee20*/  HMMA.1688.F32.TF32 R112, R12, R246, R112 ;  /* 0x000000f60c70723c */ /* 0x000ff00000081070 */
        /* <DEDUP_REMOVED lines=17> */
[----:B------:R-:W2:Y:S04]  /*def40*/  LDL R6, [R1+0x58] ;  /* 0x0000580001067983 */ /* 0x000ea80000100800 */
[----:B------:R-:W2:Y:S01]  /*def50*/  LDL R7, [R1+0x5c] ;  /* 0x00005c0001077983 */ /* 0x000ea20000100800 */
[----:B------:R3:W-:Y:S02]  /*def60*/  STL.64 [R1+0x8558], R250 ;  /* 0x008558fa01007387 */ /* 0x0007e40000100a00 */
[----:B------:R-:W-:Y:S01]  /*def70*/  STL.64 [R1+0x8550], R248 ;  /* 0x008550f801007387 */ /* 0x000fe20000100a00 */
[----:B-1----:R-:W-:Y:S01]  /*def80*/  MOV R232, R238 ;  /* 0x000000ee00e87202 */ /* 0x002fe20000000f00 */
[----:B---3--:R-:W3:Y:S04]  /*def90*/  LDL R250, [R1+0x48] ;  /* 0x0000480001fa7983 */ /* 0x008ee80000100800 */
[----:B------:R-:W3:Y:S01]  /*defa0*/  LDL R251, [R1+0x4c] ;  /* 0x00004c0001fb7983 */ /* 0x000ee20000100800 */
[----:B------:R-:W4:Y:S02]  /*defb0*/  LDL.LU.64 R236, [R1+0x8840] ;  /* 0x0088400001ec7983 */ /* 0x000f240000300a00 */
[----:B------:R1:W-:Y:S02]  /*defc0*/  STL.64 [R1+0x8828], R130 ;  /* 0x0088288201007387 */ /* 0x0003e40000100a00 */
[----:B------:R-:W-:Y:S02]  /*defd0*/  STL.64 [R1+0x8820], R128 ;  /* 0x0088208001007387 */ /* 0x000fe40000100a00 */
[----:B------:R-:W-:-:S02]  /*defe0*/  IMAD.MOV.U32 R233, RZ, RZ, R239 ;  /* 0x000000ffffe97224 */ /* 0x000fc400078e00ef */
[----:B------:R-:W-:Y:S01]  /*deff0*/  IMAD.MOV.U32 R239, RZ, RZ, R246 ;  /* 0x000000ffffef7224 */ /* 0x000fe200078e00f6 */
[----:B------:R-:W-:Y:S01]  /*df000*/  MOV R238, R247 ;  /* 0x000000f700ee7202 */ /* 0x000fe20000000f00 */
[----:B-1----:R-:W3:Y:S01]  /*df010*/  LDL.64 R130, [R1+0x38] ;  /* 0x0000380001827983 */ /* 0x002ee20000100a00 */
[----:B------:R-:W3:Y:S02]  /*df020*/  LDL.LU.64 R246, [R1+0x8838] ;  /* 0x0088380001f67983 */ /* 0x000ee40000300a00 */
[----:B------:R-:W3:Y:S02]  /*df030*/  LDL.LU R244, [R1+0x8830] ;  /* 0x0088300001f47983 */ /* 0x000ee40000300800 */
[----:B------:R4:W-:Y:S01]  /*df040*/  STL.64 [R1+0x8818], R114 ;  /* 0x0088187201007387 */ /* 0x0009e20000100a00 */
[----:B------:R-:W-:Y:S01]  /*df050*/  STL.64 [R1+0x8810], R112 ;  /* 0x0088107001007387 */ /* 0x000fe20000100a00 */
[----:B------:R-:W-:Y:S01]  /*df060*/  STL.64 [R1+0x8568], R238 ;  /* 0x008568ee01007387 */ /* 0x000fe20000100a00 */
[----:B------:R-:W-:Y:S01]  /*df070*/  MOV R245, R183 ;  /* 0x000000b700f57202 */ /* 0x000fe20000000f00 */
[----:B------:R-:W-:-:S02]  /*df080*/  IMAD.MOV.U32 R240, RZ, RZ, R159 ;  /* 0x000000fffff07224 */ /* 0x000fc400078e009f */
[----:B------:R-:W-:Y:S01]  /*df090*/  IMAD.MOV.U32 R241, RZ, RZ, R182 ;  /* 0x000000fffff17224 */ /* 0x000fe200078e00b6 */
[C---:B------:R-:W-:Y:S08]  /*df0a0*/  HMMA.1688.F32.TF32 R8, R12.reuse, R142, R8 ;  /* 0x0000008e0c08723c */ /* 0x040ff00000081008 */
[C---:B------:R-:W-:Y:S08]  /*df0b0*/  HMMA.1688.F32.TF32 R16, R12.reuse, R242, R16 ;  /* 0x000000f20c10723c */ /* 0x040ff00000081010 */
[C---:B------:R-:W-:Y:S08]  /*df0c0*/  HMMA.1688.F32.TF32 R20, R12.reuse, R150, R20 ;  /* 0x000000960c14723c */ /* 0x040ff00000081014 */
[----:B------:R-:W-:Y:S01]  /*df0d0*/  HMMA.1688.F32.TF32 R24, R12, R158, R24 ;  /* 0x0000009e0c18723c */ /* 0x000fe20000081018 */
[----:B------:R-:W-:-:S07]  /*df0e0*/  IMAD.MOV.U32 R225, RZ, RZ, R158 ;  /* 0x000000ffffe17224 */ /* 0x000fce00078e009e */
[----:B------:R-:W-:Y:S01]  /*df0f0*/  HMMA.1688.F32.TF32 R28, R12, R166, R28 ;  /* 0x000000a60c1c723c */ /* 0x000fe2000008101c */
[----:B------:R-:W-:Y:S01]  /*df100*/  MOV R209, R166 ;  /* 0x000000a600d17202 */ /* 0x000fe20000000f00 */
[----:B------:R-:W-:-:S06]  /*df110*/  IMAD.MOV.U32 R216, RZ, RZ, R167 ;  /* 0x000000ffffd87224 */ /* 0x000fcc00078e00a7 */
[C---:B------:R-:W-:Y:S08]  /*df120*/  HMMA.1688.F32.TF32 R32, R12.reuse, R174, R32 ;  /* 0x000000ae0c20723c */ /* 0x040ff00000081020 */
[C---:B------:R-:W-:Y:S08]  /*df130*/  HMMA.1688.F32.TF32 R36, R12.reuse, R182, R36 ;  /* 0x000000b60c24723c */ /* 0x040ff00000081024 */
[----:B------:R-:W-:Y:S01]  /*df140*/  HMMA.1688.F32.TF32 R40, R12, R198, R40 ;  /* 0x000000c60c28723c */ /* 0x000fe20000081028 */
[----:B------:R-:W-:-:S02]  /*df150*/  IMAD.MOV.U32 R201, RZ, RZ, R198 ;  /* 0x000000ffffc97224 */ /* 0x000fc400078e00c6 */
[----:B------:R-:W-:-:S05]  /*df160*/  IMAD.MOV.U32 R208, RZ, RZ, R199 ;  /* 0x000000ffffd07224 */ /* 0x000fca00078e00c7 */
[C---:B------:R-:W-:Y:S08]  /*df170*/  HMMA.1688.F32.TF32 R44, R12.reuse, R214, R44 ;  /* 0x000000d60c2c723c */ /* 0x040ff0000008102c */
[----:B------:R-:W-:Y:S01]  /*df180*/  HMMA.1688.F32.TF32 R48, R12, R222, R48 ;  /* 0x000000de0c30723c */ /* 0x000fe20000081030 */
[----:B------:R-:W-:Y:S01]  /*df190*/  MOV R193, R222 ;  /* 0x000000de00c17202 */ /* 0x000fe20000000f00 */
[----:B------:R-:W-:-:S06]  /*df1a0*/  IMAD.MOV.U32 R200, RZ, RZ, R223 ;  /* 0x000000ffffc87224 */ /* 0x000fcc00078e00df */
[----:B------:R-:W-:Y:S01]  /*df1b0*/  HMMA.1688.F32.TF32 R52, R12, R230, R52 ;  /* 0x000000e60c34723c */ /* 0x000fe20000081034 */
[----:B------:R-:W-:Y:S01]  /*df1c0*/  IMAD.MOV.U32 R185, RZ, RZ, R230 ;  /* 0x000000ffffb97224 */ /* 0x000fe200078e00e6 */
[----:B------:R-:W-:Y:S02]  /*df1d0*/  MOV R192, R231 ;  /* 0x000000e700c07202 */ /* 0x000fe40000000f00 */
[----:B------:R-:W-:-:S04]  /*df1e0*/  MOV R224, R207 ;  /* 0x000000cf00e07202 */ /* 0x000fc80000000f00 */
        /* <DEDUP_REMOVED lines=8> */
[----:B--2---:R-:W-:Y:S01]  /*df270*/  HMMA.1688.F32.TF32 R4, R12, R6, R124 ;  /* 0x000000060c04723c */ /* 0x004fe2000008107c */
[----:B------:R-:W-:Y:S04]  /*df280*/  LDS R124, [R2+0x20100] ;  /* 0x02010000027c7984 */ /* 0x000fe80000000800 */
[----:B------:R-:W-:Y:S04]  /*df290*/  LDS R126, [R2+0x22100] ;  /* 0x02210000027e7984 */ /* 0x000fe80000000800 */
[----:B------:R-:W-:Y:S04]  /*df2a0*/  LDS R125, [R0+0x20100] ;  /* 0x02010000007d7984 */ /* 0x000fe80000000800 */
[----:B------:R-:W1:Y:S01]  /*df2b0*/  LDS R127, [R0+0x22100] ;  /* 0x02210000007f7984 */ /* 0x000e620000000800 */
[----:B----4-:R-:W-:-:S02]  /*df2c0*/  IMAD.MOV.U32 R114, RZ, RZ, R237 ;  /* 0x000000ffff727224 */ /* 0x010fc400078e00ed */
[----:B------:R-:W-:Y:S01]  /*df2d0*/  IMAD.MOV.U32 R115, RZ, RZ, R236 ;  /* 0x000000ffff737224 */ /* 0x000fe200078e00ec */
[----:B---3--:R-:W-:Y:S01]  /*df2e0*/  HMMA.1688.F32.TF32 R136, R12, R250, R136 ;  /* 0x000000fa0c88723c */ /* 0x008fe20000081088 */
[----:B------:R-:W-:Y:S01]  /*df2f0*/  MOV R237, R130 ;  /* 0x0000008200ed7202 */ /* 0x000fe20000000f00 */
[----:B------:R-:W-:-:S05]  /*df300*/  IMAD.MOV.U32 R236, RZ, RZ, R131 ;  /* 0x000000ffffec7224 */ /* 0x000fca00078e0083 */
[----:B------:R2:W-:Y:S01]  /*df310*/  STL.64 [R1+0x8560], R236 ;  /* 0x008560ec01007387 */ /* 0x0005e20000100a00 */
[----:B------:R-:W-:Y:S02]  /*df320*/  STL.64 [R1+0x8808], R6 ;  /* 0x0088080601007387 */ /* 0x000fe40000100a00 */
[----:B------:R-:W-:Y:S02]  /*df330*/  STL.64 [R1+0x8800], R4 ;  /* 0x0088000401007387 */ /* 0x000fe40000100a00 */
[----:B------:R-:W-:Y:S01]  /*df340*/  STL.64 [R1+0x86e8], R246 ;  /* 0x0086e8f601007387 */ /* 0x000fe20000100a00 */
[----:B------:R3:W-:Y:S01]  /*df350*/  STL.64 [R1+0x86e0], R244 ;  /* 0x0086e0f401007387 */ /* 0x0007e20000100a00 */
[----:B------:R-:W-:Y:S02]  /*df360*/  STL.64 [R1+0x8578], R242 ;  /* 0x008578f201007387 */ /* 0x000fe40000100a00 */
[----:B------:R2:W-:Y:S02]  /*df370*/  STL.64 [R1+0x8570], R240 ;  /* 0x008570f001007387 */ /* 0x0005e40000100a00 */
[----:B------:R-:W4:Y:S01]  /*df380*/  LDL R196, [R1+0x3d0] ;  /* 0x0003d00001c47983 */ /* 0x000f220000100800 */
        /* <DEDUP_REMOVED lines=43> */
[----:B--2---:R-:W2:Y:S04]  /*df640*/  LDL R236, [R1+0x320] ;  /* 0x0003200001ec7983 */ /* 0x004ea80000100800 */
[----:B------:R-:W2:Y:S04]  /*df650*/  LDL R237, [R1+0x324] ;  /* 0x0003240001ed7983 */ /* 0x000ea80000100800 */
[----:B------:R-:W2:Y:S04]  /*df660*/  LDL R238, [R1+0x328] ;  /* 0x0003280001ee7983 */ /* 0x000ea80000100800 */
[----:B------:R-:W2:Y:S04]  /*df670*/  LDL R239, [R1+0x32c] ;  /* 0x00032c0001ef7983 */ /* 0x000ea80000100800 */
[----:B---3--:R-:W3:Y:S04]  /*df680*/  LDL R244, [R1+0x310] ;  /* 0x0003100001f47983 */ /* 0x008ee80000100800 */
[----:B------:R-:W3:Y:S04]  /*df690*/  LDL R245, [R1+0x314] ;  /* 0x0003140001f57983 */ /* 0x000ee80000100800 */
[----:B------:R-:W2:Y:S04]  /*df6a0*/  LDL R246, [R1+0x318] ;  /* 0x0003180001f67983 */ /* 0x000ea80000100800 */
[----:B------:R-:W2:Y:S04]  /*df6b0*/  LDL R247, [R1+0x31c] ;  /* 0x00031c0001f77983 */ /* 0x000ea80000100800 */
[----:B------:R-:W2:Y:S04]  /*df6c0*/  LDL R240, [R1+0x300] ;  /* 0x0003000001f07983 */ /* 0x000ea80000100800 */
[----:B------:R-:W2:Y:S04]  /*df6d0*/  LDL R241, [R1+0x304] ;  /* 0x0003040001f17983 */ /* 0x000ea80000100800 */
[----:B------:R-:W2:Y:S04]  /*df6e0*/  LDL R242, [R1+0x308] ;  /* 0x0003080001f27983 */ /* 0x000ea80000100800 */
[----:B------:R-:W2:Y:S01]  /*df6f0*/  LDL R243, [R1+0x30c] ;  /* 0x00030c0001f37983 */ /* 0x000ea20000100800 */
[----:B------:R1:W-:Y:S02]  /*df700*/  STL.64 [R1+0x8588], R234 ;  /* 0x008588ea01007387 */ /* 0x0003e40000100a00 */
[----:B------:R1:W-:Y:S02]  /*df710*/  STL.64 [R1+0x8580], R232 ;  /* 0x008580e801007387 */ /* 0x0003e40000100a00 */
[----:B-1----:R-:W2:Y:S04]  /*df720*/  LDL R234, [R1+0x2f8] ;  /* 0x0002f80001ea7983 */ /* 0x002ea80000100800 */
        /* <DEDUP_REMOVED lines=41> */
[----:B------:R-:W2:Y:S01]  /*df9c0*/  LDL R128, [R1+0x1f0] ;  /* 0x0001f00001807983 */ /* 0x000ea20000100800 */
[----:B------:R-:W2:Y:S01]  /*df9d0*/  LDL R129, [R1+0x1f4] ;  /* 0x0001f40001817983 */ /* 0x000ea20000100800 */
[C---:B------:R-:W-:Y:S08]  /*df9e0*/  HMMA.1688.F32.TF32 R100, R12.reuse, R206, R100 ;  /* 0x000000ce0c64723c */ /* 0x040ff00000081064 */
[C---:B------:R-:W-:Y:S08]  /*df9f0*/  HMMA.1688.F32.TF32 R104, R12.reuse, R190, R104 ;  /* 0x000000be0c68723c */ /* 0x040ff00000081068 */
[C---:B------:R-:W-:Y:S01]  /*dfa00*/  HMMA.1688.F32.TF32 R84, R12.reuse, R178, R84 ;  /* 0x000000b20c54723c */ /* 0x040fe20000081054 */
[----:B------:R-:W3:Y:S04]  /*dfa10*/  LDL R188, [R1+0x230] ;  /* 0x0002300001bc7983 */ /* 0x000ee80000100800 */
[----:B------:R-:W3:Y:S04]  /*dfa20*/  LDL R189, [R1+0x234] ;  /* 0x0002340001bd7983 */ /* 0x000ee80000100800 */
[----:B------:R-:W3:Y:S04]  /*dfa30*/  LDL R190, [R1+0x238] ;  /* 0x0002380001be7983 */ /* 0x000ee80000100800 */
[----:B-1----:R-:W3:Y:S04]  /*dfa40*/  LDL R178, [R1+0x1e8] ;  /* 0x0001e80001b27983 */ /* 0x002ee80000100800 */
        /* <DEDUP_REMOVED lines=9> */
[----:B------:R-:W3:Y:S01]  /*dfae0*/  LDL R113, [R1+0x204] ;  /* 0x0002040001717983 */ /* 0x000ee20000100800 */
[----:B------:R1:W-:Y:S01]  /*dfaf0*/  STL.64 [R1+0x8608], R170 ;  /* 0x008608aa01007387 */ /* 0x0003e20000100a00 */
[C---:B------:R-:W-:Y:S01]  /*dfb00*/  HMMA.1688.F32.TF32 R88, R12.reuse, R170, R88 ;  /* 0x000000aa0c58723c */ /* 0x040fe20000081058 */
[----:B------:R1:W-:Y:S07]  /*dfb10*/  STL.64 [R1+0x8600], R168 ;  /* 0x008600a801007387 */ /* 0x0003ee0000100a00 */
[C---:B------:R-:W-:Y:S08]  /*dfb20*/  HMMA.1688.F32.TF32 R92, R12.reuse, R162, R92 ;  /* 0x000000a20c5c723c */ /* 0x040ff0000008105c */
[C---:B------:R-:W-:Y:S01]  /*dfb30*/  HMMA.1688.F32.TF32 R96, R12.reuse, R154, R96 ;  /* 0x0000009a0c60723c */ /* 0x040fe20000081060 */
[----:B-1----:R-:W3:Y:S04]  /*dfb40*/  LDL R170, [R1+0x288] ;  /* 0x0002880001aa7983 */ /* 0x002ee80000100800 */
[----:B------:R-:W3:Y:S04]  /*dfb50*/  LDL R168, [R1+0x280] ;  /* 0x0002800001a87983 */ /* 0x000ee80000100800 */
[----:B------:R-:W3:Y:S04]  /*dfb60*/  LDL R169, [R1+0x284] ;  /* 0x0002840001a97983 */ /* 0x000ee80000100800 */
[----:B------:R-:W3:Y:S01]  /*dfb70*/  LDL R171, [R1+0x28c] ;  /* 0x00028c0001ab7983 */ /* 0x000ee20000100800 */
[----:B------:R1:W-:Y:S02]  /*dfb80*/  STL.64 [R1+0x8618], R162 ;  /* 0x008618a201007387 */ /* 0x0003e40000100a00 */
[----:B------:R1:W-:Y:S02]  /*dfb90*/  STL.64 [R1+0x8610], R160 ;  /* 0x008610a001007387 */ /* 0x0003e40000100a00 */
[----:B------:R-:W3:Y:S01]  /*dfba0*/  LDL R4, [R1+0x240] ;  /* 0x0002400001047983 */ /* 0x000ee20000100800 */
[----:B------:R-:W3:Y:S01]  /*dfbb0*/  LDL R5, [R1+0x244] ;  /* 0x0002440001057983 */ /* 0x000ee20000100800 */
[C---:B------:R-:W-:Y:S08]  /*dfbc0*/  HMMA.1688.F32.TF32 R120, R12.reuse, R146, R120 ;  /* 0x000000920c78723c */ /* 0x040ff00000081078 */
[----:B------:R-:W-:Y:S01]  /*dfbd0*/  HMMA.1688.F32.TF32 R116, R12, R130, R116 ;  /* 0x000000820c74723c */ /* 0x000fe20000081074 */
[----:B-1----:R-:W3:Y:S04]  /*dfbe0*/  LDL R162, [R1+0x278] ;  /* 0x0002780001a27983 */ /* 0x002ee80000100800 */
[----:B------:R-:W3:Y:S04]  /*dfbf0*/  LDL R160, [R1+0x270] ;  /* 0x0002700001a07983 */ /* 0x000ee80000100800 */
[----:B------:R-:W3:Y:S04]  /*dfc00*/  LDL R161, [R1+0x274] ;  /* 0x0002740001a17983 */ /* 0x000ee80000100800 */
[----:B------:R-:W3:Y:S01]  /*dfc10*/  LDL R163, [R1+0x27c] ;  /* 0x00027c0001a37983 */ /* 0x000ee20000100800 */
[----:B------:R1:W-:Y:S02]  /*dfc20*/  STL.64 [R1+0x8628], R154 ;  /* 0x0086289a01007387 */ /* 0x0003e40000100a00 */
[----:B------:R1:W-:Y:S02]  /*dfc30*/  STL.64 [R1+0x8620], R152 ;  /* 0x0086209801007387 */ /* 0x0003e40000100a00 */
        /* <DEDUP_REMOVED lines=10> */
[----:B------:R-:W3:Y:S01]  /*dfce0*/  LDL.LU.64 R130, [R1+0x8828] ;  /* 0x0088280001827983 */ /* 0x000ee20000300a00 */
[----:B--2---:R-:W-:Y:S02]  /*dfcf0*/  HMMA.1688.F32.TF32 R108, R124, R128, R108 ;  /* 0x000000807c6c723c */ /* 0x004fe4000008106c */
[----:B------:R-:W3:Y:S06]  /*dfd00*/  LDL.LU.64 R128, [R1+0x8820] ;  /* 0x0088200001807983 */ /* 0x000eec0000300a00 */
[----:B------:R-:W-:Y:S01]  /*dfd10*/  HMMA.1688.F32.TF32 R132, R12, R114, R132 ;  /* 0x000000720c84723c */ /* 0x000fe20000081084 */
[----:B------:R-:W2:Y:S02]  /*dfd20*/  LDL.LU.64 R114, [R1+0x8818] ;  /* 0x0088180001727983 */ /* 0x000ea40000300a00 */
[----:B------:R-:W-:Y:S01]  /*dfd30*/  LDS R12, [R2+0x24100] ;  /* 0x02410000020c7984 */ /* 0x000fe20000000800 */
[----:B------:R-:W-:Y:S04]  /*dfd40*/  LDS R14, [R2+0x26100] ;  /* 0x02610000020e7984 */ /* 0x000fe80000000800 */
[----:B------:R-:W-:Y:S04]  /*dfd50*/  LDS R13, [R0+0x24100] ;  /* 0x02410000000d7984 */ /* 0x000fe80000000800 */
[----:B------:R-:W1:Y:S01]  /*dfd60*/  LDS R15, [R0+0x26100] ;  /* 0x02610000000f7984 */ /* 0x000e620000000800 */
[C---:B---3--:R-:W-:Y:S03]  /*dfd70*/  HMMA.1688.F32.TF32 R128, R124.reuse, R112, R128 ;  /* 0x000000707c80723c */ /* 0x048fe60000081080 */
[----:B------:R-:W2:Y:S11]  /*dfd80*/  LDL.LU.64 R112, [R1+0x8810] ;  /* 0x0088100001707983 */ /* 0x000eb60000300a00 */
[----:B------:R-:W-:Y:S09]  /*dfd90*/  @!UPT UIADD3 URZ, URZ, URZ, URZ ;  /* 0x0000003f3f3ff290 */ /* 0x000ff2000fffe03f */
[----:B------:R-:W-:Y:S01]  /*dfda0*/  STL.64 [R1+0x87f8], R130 ;  /* 0x0087f88201007387 */ /* 0x000fe20000100a00 */
[----:B------:R3:W-:Y:S03]  /*dfdb0*/  STL.64 [R1+0x87f0], R128 ;  /* 0x0087f08001007387 */ /* 0x0007e60000100a00 */
[----:B---3--:R-:W2:Y:S04]  /*dfdc0*/  LDL R128, [R1+0x210] ;  /* 0x0002100001807983 */ /* 0x008ea80000100800 */
[----:B------:R-:W2:Y:S01]  /*dfdd0*/  LDL R129, [R1+0x214] ;  /* 0x0002140001817983 */ /* 0x000ea20000100800 */
[C---:B------:R-:W-:Y:S08]  /*dfde0*/  HMMA.1688.F32.TF32 R136, R124.reuse, R4, R136 ;  /* 0x000000047c88723c */ /* 0x040ff00000081088 */
[C---:B--2---:R-:W-:Y:S11]  /*dfdf0*/  HMMA.1688.F32.TF32 R112, R124.reuse, R128, R112 ;  /* 0x000000807c70723c */ /* 0x044ff60000081070 */
        /* <DEDUP_REMOVED lines=54> */
[C---:B--2---:R-:W-:Y:S01]  /*e0160*/  HMMA.1688.F32.TF32 R136, R12.reuse, R126, R136 ;  /* 0x0000007e0c88723c */ /* 0x044fe20000081088 */
[----:B------:R-:W-:Y:S04]  /*e0170*/  LDS R126, [R2+0x2a100] ;  /* 0x02a10000027e7984 */ /* 0x000fe80000000800 */
[----:B------:R-:W1:Y:S03]  /*e0180*/  LDS R127, [R0+0x2a100] ;  /* 0x02a10000007f7984 */ /* 0x000e660000000800 */
[C---:B---3--:R-:W-:Y:S01]  /*e0190*/  HMMA.1688.F32.TF32 R132, R12.reuse, R206, R132 ;  /* 0x000000ce0c84723c */ /* 0x048fe20000081084 */
[----:B------:R-:W2:Y:S01]  /*e01a0*/  LDL.LU.64 R206, [R1+0x87d0] ;  /* 0x0087d00001ce7983 */ /* 0x000ea20000300a00 */
[----:B------:R-:W3:Y:S02]  /*e01b0*/  LDL.LU.64 R204, [R1+0x87c8] ;  /* 0x0087c80001cc7983 */ /* 0x000ee40000300a00 */
[----:B------:R-:W4:Y:S02]  /*e01c0*/  LDL.LU.64 R190, [R1+0x87c0] ;  /* 0x0087c00001be7983 */ /* 0x000f240000300a00 */
[----:B------:R-:W2:Y:S01]  /*e01d0*/  LDL.LU.64 R188, [R1+0x87b8] ;  /* 0x0087b80001bc7983 */ /* 0x000ea20000300a00 */
[----:B------:R-:W1:Y:S04]  /*e01e0*/  LDL R220, [R1+0x400] ;  /* 0x0004000001dc7983 */ /* 0x000e680000100800 */
[----:B------:R-:W1:Y:S04]  /*e01f0*/  LDL R221, [R1+0x404] ;  /* 0x0004040001dd7983 */ /* 0x000e680000100800 */
[----:B------:R-:W2:Y:S04]  /*e0200*/  LDL R212, [R1+0x3f0] ;  /* 0x0003f00001d47983 */ /* 0x000ea80000100800 */
[----:B------:R-:W2:Y:S01]  /*e0210*/  LDL R213, [R1+0x3f4] ;  /* 0x0003f40001d57983 */ /* 0x000ea20000100800 */
        /* <DEDUP_REMOVED lines=78> */
[----:B------:R-:W4:Y:S04]  /*e0700*/  LDL R248, [R1+0x120] ;  /* 0x0001200001f87983 */ /* 0x000f280000100800 */
[----:B------:R-:W4:Y:S04]  /*e0710*/  LDL R249, [R1+0x124] ;  /* 0x0001240001f97983 */ /* 0x000f280000100800 */
[----:B------:R-:W4:Y:S04]  /*e0720*/  LDL R250, [R1+0x128] ;  /* 0x0001280001fa7983 */ /* 0x000f280000100800 */
[----:B------:R-:W4:Y:S01]  /*e0730*/  LDL R251, [R1+0x12c] ;  /* 0x00012c0001fb7983 */ /* 0x000f220000100800 */
[C---:B------:R-:W-:Y:S01]  /*e0740*/  HMMA.1688.F32.TF32 R76, R12.reuse, R142, R76 ;  /* 0x0000008e0c4c723c */ /* 0x040fe2000008104c */
[----:B------:R-:W4:Y:S02]  /*e0750*/  LDL.LU.64 R142, [R1+0x87b0] ;  /* 0x0087b000018e7983 */ /* 0x000f240000300a00 */
[----:B------:R-:W4:Y:S05]  /*e0760*/  LDL.LU.64 R140, [R1+0x87a8] ;  /* 0x0087a800018c7983 */ /* 0x000f2a0000300a00 */
[C---:B------:R-:W-:Y:S01]  /*e0770*/  HMMA.1688.F32.TF32 R80, R12.reuse, R150, R80 ;  /* 0x000000960c50723c */ /* 0x040fe20000081050 */
[----:B------:R-:W4:Y:S01]  /*e0780*/  LDL.LU.64 R150, [R1+0x87a0] ;  /* 0x0087a00001967983 */ /* 0x000f220000300a00 */
[----:B------:R-:W4:Y:S06]  /*e0790*/  LDL.LU.64 R148, [R1+0x8798] ;  /* 0x0087980001947983 */ /* 0x000f2c0000300a00 */
[C---:B------:R-:W-:Y:S01]  /*e07a0*/  HMMA.1688.F32.TF32 R84, R12.reuse, R158, R84 ;  /* 0x0000009e0c54723c */ /* 0x040fe20000081054 */
[----:B------:R-:W4:Y:S01]  /*e07b0*/  LDL.LU.64 R158, [R1+0x8790] ;  /* 0x00879000019e7983 */ /* 0x000f220000300a00 */
[----:B------:R-:W4:Y:S06]  /*e07c0*/  LDL.LU.64 R156, [R1+0x8788] ;  /* 0x00878800019c7983 */ /* 0x000f2c0000300a00 */
        /* <DEDUP_REMOVED lines=10> */
[----:B------:R-:W4:Y:S07]  /*e0870*/  LDL.LU.64 R198, [R1+0x8750] ;  /* 0x0087500001c67983 */ /* 0x000f2e0000300a00 */
[C---:B------:R-:W-:Y:S01]  /*e0880*/  HMMA.1688.F32.TF32 R64, R12.reuse, R214, R64 ;  /* 0x000000d60c40723c */ /* 0x040fe20000081040 */
[----:B------:R-:W4:Y:S01]  /*e0890*/  LDL.LU.64 R196, [R1+0x8748] ;  /* 0x0087480001c47983 */ /* 0x000f220000300a00 */
[----:B------:R-:W4:Y:S06]  /*e08a0*/  LDL.LU.64 R214, [R1+0x8740] ;  /* 0x0087400001d67983 */ /* 0x000f2c0000300a00 */
[----:B------:R-:W-:Y:S08]  /*e08b0*/  HMMA.1688.F32.TF32 R68, R12, R222, R68 ;  /* 0x000000de0c44723c */ /* 0x000ff00000081044 */
[C---:B-1----:R-:W-:Y:S08]  /*e08c0*/  HMMA.1688.F32.TF32 R128, R124.reuse, R220, R128 ;  /* 0x000000dc7c80723c */ /* 0x042ff00000081080 */
[----:B--2---:R-:W-:Y:S01]  /*e08d0*/  HMMA.1688.F32.TF32 R108, R124, R212, R108 ;  /* 0x000000d47c6c723c */ /* 0x004fe2000008106c */
[----:B------:R-:W2:Y:S01]  /*e08e0*/  LDL.LU.64 R212, [R1+0x8738] ;  /* 0x0087380001d47983 */ /* 0x000ea20000300a00 */
[----:B------:R-:W2:Y:S02]  /*e08f0*/  LDL.LU.64 R222, [R1+0x8730] ;  /* 0x0087300001de7983 */ /* 0x000ea40000300a00 */
[----:B------:R-:W2:Y:S11]  /*e0900*/  LDL.LU.64 R220, [R1+0x8728] ;  /* 0x0087280001dc7983 */ /* 0x000eb60000300a00 */
[----:B------:R-:W-:Y:S01]  /*e0910*/  STL.64 [R1+0x8710], R130 ;  /* 0x0087108201007387 */ /* 0x000fe20000100a00 */
[----:B------:R1:W-:Y:S03]  /*e0920*/  STL.64 [R1+0x8708], R128 ;  /* 0x0087088001007387 */ /* 0x0003e60000100a00 */
[----:B-1----:R-:W2:Y:S04]  /*e0930*/  LDL R128, [R1+0x410] ;  /* 0x0004100001807983 */ /* 0x002ea80000100800 */
[----:B------:R-:W2:Y:S01]  /*e0940*/  LDL R129, [R1+0x414] ;  /* 0x0004140001817983 */ /* 0x000ea20000100800 */
[----:B------:R-:W-:Y:S01]  /*e0950*/  HMMA.1688.F32.TF32 R72, R12, R230, R72 ;  /* 0x000000e60c48723c */ /* 0x000fe20000081048 */
[----:B------:R-:W-:Y:S04]  /*e0960*/  LDS R12, [R2+0x2c100] ;  /* 0x02c10000020c7984 */ /* 0x000fe80000000800 */
[----:B------:R-:W-:Y:S01]  /*e0970*/  LDS R14, [R2+0x2e100] ;  /* 0x02e10000020e7984 */ /* 0x000fe20000000800 */
[----:B------:R-:W-:Y:S04]  /*e0980*/  LDS R13, [R0+0x2c100] ;  /* 0x02c10000000d7984 */ /* 0x000fe80000000800 */
[----:B------:R-:W1:Y:S01]  /*e0990*/  LDS R15, [R0+0x2e100] ;  /* 0x02e10000000f7984 */ /* 0x000e620000000800 */
[C---:B---3--:R-:W-:Y:S08]  /*e09a0*/  HMMA.1688.F32.TF32 R116, R124.reuse, R228, R116 ;  /* 0x000000e47c74723c */ /* 0x048ff00000081074 */
        /* <DEDUP_REMOVED lines=68> */
[C---:B------:R-:W-:Y:S08]  /*e0df0*/  HMMA.1688.F32.TF32 R56, R12.reuse, R230, R56 ;  /* 0x000000e60c38723c */ /* 0x040ff00000081038 */
        /* <DEDUP_REMOVED lines=22> */
[----:B------:R2:W-:Y:S03]  /*e0f60*/  STL.64 [R1+0x83c0], R228 ;  /* 0x0083c0e401007387 */ /* 0x0005e60000100a00 */
[----:B-1----:R-:W3:Y:S04]  /*e0f70*/  LDL.64 R230, [R1+0x12b8] ;  /* 0x0012b80001e67983 */ /* 0x002ee80000100a00 */
[----:B--2---:R-:W2:Y:S01]  /*e0f80*/  LDL.64 R228, [R1+0x12b0] ;  /* 0x0012b00001e47983 */ /* 0x004ea20000100a00 */
[----:B------:R1:W-:Y:S02]  /*e0f90*/  STL.64 [R1+0x83d8], R222 ;  /* 0x0083d8de01007387 */ /* 0x0003e40000100a00 */
[----:B------:R1:W-:Y:S02]  /*e0fa0*/  STL.64 [R1+0x83d0], R220 ;  /* 0x0083d0dc01007387 */ /* 0x0003e40000100a00 */
[----:B-1----:R-:W2:Y:S04]  /*e0fb0*/  LDL.64 R222, [R1+0x12a8] ;  /* 0x0012a80001de7983 */ /* 0x002ea80000100a00 */
[----:B------:R-:W2:Y:S01]  /*e0fc0*/  LDL.64 R220, [R1+0x12a0] ;  /* 0x0012a00001dc7983 */ /* 0x000ea20000100a00 */
[----:B------:R1:W-:Y:S02]  /*e0fd0*/  STL.64 [R1+0x83e8], R214 ;  /* 0x0083e8d601007387 */ /* 0x0003e40000100a00 */
[----:B------:R1:W-:Y:S02]  /*e0fe0*/  STL.64 [R1+0x83e0], R212 ;  /* 0x0083e0d401007387 */ /* 0x0003e40000100a00 */
[----:B-1----:R-:W-:Y:S01]  /*e0ff0*/  IMAD.MOV.U32 R214, RZ, RZ, R206 ;  /* 0x000000ffffd67224 */ /* 0x002fe200078e00ce */
[----:B------:R-:W2:Y:S04]  /*e1000*/  LDL R212, [R1+0x1290] ;  /* 0x0012900001d47983 */ /* 0x000ea80000100800 */
[----:B------:R-:W2:Y:S01]  /*e1010*/  LDL R213, [R1+0x1294] ;  /* 0x0012940001d57983 */ /* 0x000ea20000100800 */
[----:B------:R-:W2:Y:S02]  /*e1020*/  LDL.LU R206, [R1+0x86dc] ;  /* 0x0086dc0001ce7983 */ /* 0x000ea40000300800 */
[----:B------:R-:W-:-:S02]  /*e1030*/  IMAD.MOV.U32 R215, RZ, RZ, R207 ;  /* 0x000000ffffd77224 */ /* 0x000fc400078e00cf */
[----:B------:R-:W3:Y:S01]  /*e1040*/  LDL.LU R207, [R1+0x86d8] ;  /* 0x0086d80001cf7983 */ /* 0x000ee20000300800 */
[----:B------:R-:W4:Y:S02]  /*e1050*/  LDL R232, [R1+0x1120] ;  /* 0x0011200001e87983 */ /* 0x000f240000100800 */
[----:B------:R-:W4:Y:S02]  /*e1060*/  LDL R233, [R1+0x1124] ;  /* 0x0011240001e97983 */ /* 0x000f240000100800 */
[----:B------:R-:W4:Y:S01]  /*e1070*/  LDL R234, [R1+0x1128] ;  /* 0x0011280001ea7983 */ /* 0x000f220000100800 */
[----:B------:R-:W4:Y:S04]  /*e1080*/  LDL R235, [R1+0x112c] ;  /* 0x00112c0001eb7983 */ /* 0x000f280000100800 */
[----:B------:R-:W4:Y:S04]  /*e1090*/  LDL.64 R240, [R1+0x1130] ;  /* 0x0011300001f07983 */ /* 0x000f280000100a00 */
[----:B------:R-:W4:Y:S04]  /*e10a0*/  LDL.64 R242, [R1+0x1138] ;  /* 0x0011380001f27983 */ /* 0x000f280000100a00 */
[----:B------:R-:W4:Y:S04]  /*e10b0*/  LDL.64 R236, [R1+0x1140] ;  /* 0x0011400001ec7983 */ /* 0x000f280000100a00 */
[----:B------:R-:W4:Y:S04]  /*e10c0*/  LDL.64 R238, [R1+0x1148] ;  /* 0x0011480001ee7983 */ /* 0x000f280000100a00 */
[----:B--2---:R-:W-:Y:S01]  /*e10d0*/  STL [R1+0x8384], R206 ;  /* 0x008384ce01007387 */ /* 0x004fe20000100800 */
[----:B---3--:R-:W-:Y:S03]  /*e10e0*/  STL [R1+0x8380], R207 ;  /* 0x008380cf01007387 */ /* 0x008fe60000100800 */
[----:B------:R1:W-:Y:S01]  /*e10f0*/  STL.64 [R1+0x83f8], R198 ;  /* 0x0083f8c601007387 */ /* 0x0003e20000100a00 */
[----:B------:R2:W-:Y:S01]  /*e1100*/  STL.64 [R1+0x83f0], R196 ;  /* 0x0083f0c401007387 */ /* 0x0005e20000100a00 */
[----:B-1----:R-:W-:-:S02]  /*e1110*/  MOV R198, R190 ;  /* 0x000000be00c67202 */ /* 0x002fc40000000f00 */
[----:B--2---:R-:W2:Y:S04]  /*e1120*/  LDL R196, [R1+0x1280] ;  /* 0x0012800001c47983 */ /* 0x004ea80000100800 */
[----:B------:R-:W2:Y:S01]  /*e1130*/  LDL R197, [R1+0x1284] ;  /* 0x0012840001c57983 */ /* 0x000ea20000100800 */
[----:B------:R-:W3:Y:S02]  /*e1140*/  LDL.LU R190, [R1+0x86d4] ;  /* 0x0086d40001be7983 */ /* 0x000ee40000300800 */
[----:B------:R-:W-:Y:S02]  /*e1150*/  IMAD.MOV.U32 R199, RZ, RZ, R191 ;  /* 0x000000ffffc77224 */ /* 0x000fe400078e00bf */
[----:B------:R-:W2:Y:S01]  /*e1160*/  LDL.LU R191, [R1+0x86d0] ;  /* 0x0086d00001bf7983 */ /* 0x000ea20000300800 */
[----:B------:R-:W4:Y:S02]  /*e1170*/  LDL R216, [R1+0x1170] ;  /* 0x0011700001d87983 */ /* 0x000f240000100800 */
[----:B------:R-:W4:Y:S02]  /*e1180*/  LDL R217, [R1+0x1174] ;  /* 0x0011740001d97983 */ /* 0x000f240000100800 */
[----:B------:R-:W4:Y:S01]  /*e1190*/  LDL R208, [R1+0x1160] ;  /* 0x0011600001d07983 */ /* 0x000f220000100800 */
[----:B------:R-:W4:Y:S04]  /*e11a0*/  LDL R209, [R1+0x1164] ;  /* 0x0011640001d17983 */ /* 0x000f280000100800 */
[----:B------:R-:W4:Y:S04]  /*e11b0*/  LDL R200, [R1+0x1150] ;  /* 0x0011500001c87983 */ /* 0x000f280000100800 */
[----:B------:R-:W4:Y:S04]  /*e11c0*/  LDL.64 R224, [R1+0x1190] ;  /* 0x0011900001e07983 */ /* 0x000f280000100a00 */
[----:B------:R-:W4:Y:S04]  /*e11d0*/  LDL.64 R248, [R1+0x11c0] ;  /* 0x0011c00001f87983 */ /* 0x000f280000100a00 */
[----:B------:R-:W4:Y:S01]  /*e11e0*/  LDL.64 R250, [R1+0x11c8] ;  /* 0x0011c80001fa7983 */ /* 0x000f220000100a00 */
[C---:B------:R-:W-:Y:S01]  /*e11f0*/  HMMA.1688.F32.TF32 R116, R12.reuse, R126, R116 ;  /* 0x0000007e0c74723c */ /* 0x040fe20000081074 */
[----:B------:R-:W-:Y:S04]  /*e1200*/  LDS R126, [R2+0x32100] ;  /* 0x03210000027e7984 */ /* 0x000fe80000000800 */
[----:B------:R-:W1:Y:S01]  /*e1210*/  LDS R127, [R0+0x32100] ;  /* 0x03210000007f7984 */ /* 0x000e620000000800 */
[----:B---3--:R-:W-:Y:S03]  /*e1220*/  STL [R1+0x837c], R190 ;  /* 0x00837cbe01007387 */ /* 0x008fe60000100800 */
[----:B--2---:R-:W-:Y:S01]  /*e1230*/  STL [R1+0x8378], R191 ;  /* 0x008378bf01007387 */ /* 0x004fe20000100800 */
[----:B------:R-:W-:Y:S01]  /*e1240*/  STL [R1+0x8374], R182 ;  /* 0x008374b601007387 */ /* 0x000fe20000100800 */
[----:B------:R-:W-:Y:S03]  /*e1250*/  STL [R1+0x8370], R183 ;  /* 0x008370b701007387 */ /* 0x000fe60000100800 */
        /* <DEDUP_REMOVED lines=10> */
[----:B------:R-:W2:Y:S02]  /*e1300*/  LDL R104, [R1+0x1180] ;  /* 0x0011800001687983 */ /* 0x000ea40000100800 */
[----:B------:R-:W2:Y:S01]  /*e1310*/  LDL R105, [R1+0x1184] ;  /* 0x0011840001697983 */ /* 0x000ea20000100800 */
[C---:B------:R-:W-:Y:S08]  /*e1320*/  HMMA.1688.F32.TF32 R4, R12.reuse, R154, R4 ;  /* 0x0000009a0c04723c */ /* 0x040ff00000081004 */
[----:B------:R-:W-:Y:S01]  /*e1330*/  HMMA.1688.F32.TF32 R100, R12, R162, R100 ;  /* 0x000000a20c64723c */ /* 0x000fe20000081064 */
[----:B------:R-:W-:Y:S01]  /*e1340*/  IMAD.MOV.U32 R201, RZ, RZ, R247 ;  /* 0x000000ffffc97224 */ /* 0x000fe200078e00f7 */
[----:B----4-:R-:W-:-:S06]  /*e1350*/  MOV R247, R225 ;  /* 0x000000e100f77202 */ /* 0x010fcc0000000f00 */
[C---:B-1----:R-:W-:Y:S08]  /*e1360*/  HMMA.1688.F32.TF32 R116, R124.reuse, R208, R116 ;  /* 0x000000d07c74723c */ /* 0x042ff00000081074 */
[C---:B------:R-:W-:Y:S01]  /*e1370*/  HMMA.1688.F32.TF32 R132, R124.reuse, R200, R132 ;  /* 0x000000c87c84723c */ /* 0x040fe20000081084 */
[----:B------:R-:W3:Y:S04]  /*e1380*/  LDL R176, [R1+0x1270] ;  /* 0x0012700001b07983 */ /* 0x000ee80000100800 */
[----:B------:R-:W3:Y:S04]  /*e1390*/  LDL R177, [R1+0x1274] ;  /* 0x0012740001b17983 */ /* 0x000ee80000100800 */
[----:B------:R-:W4:Y:S04]  /*e13a0*/  LDL R160, [R1+0x1250] ;  /* 0x0012500001a07983 */ /* 0x000f280000100800 */
[----:B------:R-:W4:Y:S04]  /*e13b0*/  LDL R161, [R1+0x1254] ;  /* 0x0012540001a17983 */ /* 0x000f280000100800 */
[----:B------:R-:W3:Y:S04]  /*e13c0*/  LDL.64 R8, [R1+0x11a0] ;  /* 0x0011a00001087983 */ /* 0x000ee80000100a00 */
        /* <DEDUP_REMOVED lines=8> */
[----:B------:R-:W4:Y:S04]  /*e1450*/  LDL.64 R28, [R1+0x11e0] ;  /* 0x0011e000011c7983 */ /* 0x000f280000100a00 */
[----:B------:R-:W4:Y:S04]  /*e1460*/  LDL R32, [R1+0x1200] ;  /* 0x0012000001207983 */ /* 0x000f280000100800 */
[----:B------:R-:W4:Y:S04]  /*e1470*/  LDL R33, [R1+0x1204] ;  /* 0x0012040001217983 */ /* 0x000f280000100800 */
[----:B------:R-:W4:Y:S04]  /*e1480*/  LDL R36, [R1+0x11f0] ;  /* 0x0011f00001247983 */ /* 0x000f280000100800 */
[----:B------:R-:W4:Y:S01]  /*e1490*/  LDL R37, [R1+0x11f4] ;  /* 0x0011f40001257983 */ /* 0x000f220000100800 */
[C---:B------:R-:W-:Y:S01]  /*e14a0*/  HMMA.1688.F32.TF32 R4, R124.reuse, R224, R4 ;  /* 0x000000e07c04723c */ /* 0x040fe20000081004 */
[----:B------:R-:W4:Y:S02]  /*e14b0*/  LDL R224, [R1+0x1300] ;  /* 0x0013000001e07983 */ /* 0x000f240000100800 */
        /* <DEDUP_REMOVED lines=14> */
[----:B------:R-:W-:Y:S02]  /*e15a0*/  STL [R1+0x8358], R247 ;  /* 0x008358f701007387 */ /* 0x000fe40000100800 */
[----:B------:R-:W4:Y:S01]  /*e15b0*/  LDL.LU.64 R106, [R1+0x86c8] ;  /* 0x0086c800016a7983 */ /* 0x000f220000300a00 */
[----:B--2---:R-:W-:Y:S01]  /*e15c0*/  HMMA.1688.F32.TF32 R100, R124, R104, R100 ;  /* 0x000000687c64723c */ /* 0x004fe20000081064 */
[----:B------:R-:W2:Y:S07]  /*e15d0*/  LDL.LU.64 R104, [R1+0x86c0] ;  /* 0x0086c00001687983 */ /* 0x000eae0000300a00 */
[C---:B------:R-:W-:Y:S08]  /*e15e0*/  HMMA.1688.F32.TF32 R136, R12.reuse, R146, R136 ;  /* 0x000000920c88723c */ /* 0x040ff00000081088 */
[----:B------:R-:W-:Y:S01]  /*e15f0*/  HMMA.1688.F32.TF32 R16, R12, R186, R16 ;  /* 0x000000ba0c10723c */ /* 0x000fe20000081010 */
[----:B------:R-:W-:Y:S01]  /*e1600*/  IMAD.MOV.U32 R201, RZ, RZ, R246 ;  /* 0x000000ffffc97224 */ /* 0x000fe200078e00f6 */
[----:B------:R-:W2:Y:S01]  /*e1610*/  LDL.LU.64 R10, [R1+0x86b8] ;  /* 0x0086b800010a7983 */ /* 0x000ea20000300a00 */
[----:B---3--:R-:W-:Y:S11]  /*e1620*/  IMAD.MOV.U32 R246, RZ, RZ, R8 ;  /* 0x000000fffff67224 */ /* 0x008ff600078e0008 */
[----:B------:R-:W-:Y:S02]  /*e1630*/  @!UPT UIADD3 URZ, URZ, URZ, URZ ;  /* 0x0000003f3f3ff290 */ /* 0x000fe4000fffe03f */
[C---:B------:R-:W-:Y:S07]  /*e1640*/  HMMA.1688.F32.TF32 R136, R124.reuse, R216, R136 ;  /* 0x000000d87c88723c */ /* 0x040fee0000081088 */
[----:B------:R-:W-:Y:S01]  /*e1650*/  MOV R217, R3 ;  /* 0x0000000300d97202 */ /* 0x000fe20000000f00 */
[----:B------:R-:W-:Y:S01]  /*e1660*/  IMAD.MOV.U32 R3, RZ, RZ, R9 ;  /* 0x000000ffff037224 */ /* 0x000fe200078e0009 */
[C---:B----4-:R-:W-:Y:S08]  /*e1670*/  HMMA.1688.F32.TF32 R16, R124.reuse, R20, R16 ;  /* 0x000000147c10723c */ /* 0x050ff00000081010 */
[C---:B--2---:R-:W-:Y:S01]  /*e1680*/  HMMA.1688.F32.TF32 R104, R124.reuse, R8, R104 ;  /* 0x000000087c68723c */ /* 0x044fe20000081068 */
[----:B------:R-:W2:Y:S01]  /*e1690*/  LDL.LU.64 R8, [R1+0x86b0] ;  /* 0x0086b00001087983 */ /* 0x000ea20000300a00 */
[----:B------:R-:W-:Y:S02]  /*e16a0*/  STL [R1+0x8360], R3 ;  /* 0x0083600301007387 */ /* 0x000fe40000100800 */
[----:B------:R-:W-:Y:S02]  /*e16b0*/  STL [R1+0x835c], R246 ;  /* 0x00835cf601007387 */ /* 0x000fe40000100800 */
[----:B------:R-:W3:Y:S01]  /*e16c0*/  LDL.LU.64 R22, [R1+0x86a8] ;  /* 0x0086a80001167983 */ /* 0x000ee20000300a00 */
[----:B------:R-:W3:Y:S01]  /*e16d0*/  LDL.LU.64 R20, [R1+0x86a0] ;  /* 0x0086a00001147983 */ /* 0x000ee20000300a00 */
[----:B------:R-:W4:Y:S01]  /*e16e0*/  LDL.LU.64 R26, [R1+0x8698] ;  /* 0x00869800011a7983 */ /* 0x000f220000300a00 */
[C---:B---3--:R-:W-:Y:S02]  /*e16f0*/  HMMA.1688.F32.TF32 R20, R124.reuse, R24, R20 ;  /* 0x000000187c14723c */ /* 0x048fe40000081014 */
[----:B------:R-:W4:Y:S01]  /*e1700*/  LDL.LU.64 R24, [R1+0x8690] ;  /* 0x0086900001187983 */ /* 0x000f220000300a00 */
[----:B------:R-:W-:Y:S01]  /*e1710*/  IMAD.MOV.U32 R216, RZ, RZ, R244 ;  /* 0x000000ffffd87224 */ /* 0x000fe200078e00f4 */
[----:B------:R-:W-:Y:S01]  /*e1720*/  MOV R244, R28 ;  /* 0x0000001c00f47202 */ /* 0x000fe20000000f00 */
[----:B------:R-:W3:Y:S03]  /*e1730*/  LDL.LU.64 R30, [R1+0x8688] ;  /* 0x00868800011e7983 */ /* 0x000ee60000300a00 */
[C---:B----4-:R-:W-:Y:S01]  /*e1740*/  HMMA.1688.F32.TF32 R24, R124.reuse, R28, R24 ;  /* 0x0000001c7c18723c */ /* 0x050fe20000081018 */
[----:B------:R-:W3:Y:S01]  /*e1750*/  LDL.LU.64 R28, [R1+0x8680] ;  /* 0x00868000011c7983 */ /* 0x000ee20000300a00 */
[----:B------:R-:W-:Y:S02]  /*e1760*/  STL [R1+0x8364], R244 ;  /* 0x008364f401007387 */ /* 0x000fe40000100800 */
[----:B------:R-:W4:Y:S04]  /*e1770*/  LDL.LU.64 R34, [R1+0x8678] ;  /* 0x0086780001227983 */ /* 0x000f280000300a00 */
[C---:B---3--:R-:W-:Y:S01]  /*e1780*/  HMMA.1688.F32.TF32 R28, R124.reuse, R32, R28 ;  /* 0x000000207c1c723c */ /* 0x048fe2000008101c */
[----:B------:R-:W4:Y:S01]  /*e1790*/  LDL.LU.64 R32, [R1+0x8670] ;  /* 0x0086700001207983 */ /* 0x000f220000300a00 */
[----:B------:R-:W3:Y:S06]  /*e17a0*/  LDL.LU.64 R38, [R1+0x8668] ;  /* 0x0086680001267983 */ /* 0x000eec0000300a00 */
[C---:B----4-:R-:W-:Y:S01]  /*e17b0*/  HMMA.1688.F32.TF32 R32, R124.reuse, R36, R32 ;  /* 0x000000247c20723c */ /* 0x050fe20000081020 */
[----:B------:R-:W3:Y:S01]  /*e17c0*/  LDL.LU.64 R36, [R1+0x8660] ;  /* 0x0086600001247983 */ /* 0x000ee20000300a00 */
[----:B------:R-:W4:Y:S06]  /*e17d0*/  LDL.LU.64 R42, [R1+0x8658] ;  /* 0x00865800012a7983 */ /* 0x000f2c0000300a00 */
[----:B---3--:R-:W-:Y:S01]  /*e17e0*/  HMMA.1688.F32.TF32 R36, R124, R40, R36 ;  /* 0x000000287c24723c */ /* 0x008fe20000081024 */
[----:B------:R-:W4:Y:S01]  /*e17f0*/  LDL.LU.64 R40, [R1+0x8650] ;  /* 0x0086500001287983 */ /* 0x000f220000300a00 */
[----:B------:R-:W3:Y:S06]  /*e1800*/  LDL.LU.64 R46, [R1+0x8648] ;  /* 0x00864800012e7983 */ /* 0x000eec0000300a00 */
        /* <DEDUP_REMOVED lines=8> */
[----:B------:R-:W-:Y:S04]  /*e1890*/  LDS R12, [R2+0x34100] ;  /* 0x03410000020c7984 */ /* 0x000fe80000000800 */
[----:B------:R-:W-:Y:S04]  /*e18a0*/  LDS R14, [R2+0x36100] ;  /* 0x03610000020e7984 */ /* 0x000fe80000000800 */
[----:B------:R-:W-:Y:S04]  /*e18b0*/  LDS R13, [R0+0x34100] ;  /* 0x03410000000d7984 */ /* 0x000fe80000000800 */
[----:B------:R-:W1:Y:S01]  /*e18c0*/  LDS R15, [R0+0x36100] ;  /* 0x03610000000f7984 */ /* 0x000e620000000800 */
[C---:B------:R-:W-:Y:S08]  /*e18d0*/  HMMA.1688.F32.TF32 R108, R124.reuse, R232, R108 ;  /* 0x000000e87c6c723c */ /* 0x040ff0000008106c */
[C---:B------:R-:W-:Y:S08]  /*e18e0*/  HMMA.1688.F32.TF32 R128, R124.reuse, R240, R128 ;  /* 0x000000f07c80723c */ /* 0x040ff00000081080 */
[C---:B----4-:R-:W-:Y:S01]  /*e18f0*/  HMMA.1688.F32.TF32 R40, R124.reuse, R44, R40 ;  /* 0x0000002c7c28723c */ /* 0x050fe20000081028 */
[----:B------:R-:W3:Y:S07]  /*e1900*/  LDL.LU.64 R44, [R1+0x8640] ;  /* 0x00864000012c7983 */ /* 0x000eee0000300a00 */
[C---:B------:R-:W-:Y:S01]  /*e1910*/  HMMA.1688.F32.TF32 R112, R124.reuse, R236, R112 ;  /* 0x000000ec7c70723c */ /* 0x040fe20000081070 */
[----:B------:R-:W4:Y:S07]  /*e1920*/  LDL.LU.64 R146, [R1+0x8638] ;  /* 0x0086380001927983 */ /* 0x000f2e0000300a00 */
[----:B------:R-:W-:Y:S08]  /*e1930*/  HMMA.1688.F32.TF32 R48, R124, R152, R48 ;  /* 0x000000987c30723c */ /* 0x000ff00000081030 */
[----:B-1----:R-:W-:Y:S08]  /*e1940*/  HMMA.1688.F32.TF32 R108, R12, R234, R108 ;  /* 0x000000ea0c6c723c */ /* 0x002ff0000008106c */
[----:B------:R-:W-:Y:S08]  /*e1950*/  HMMA.1688.F32.TF32 R52, R124, R160, R52 ;  /* 0x000000a07c34723c */ /* 0x000ff00000081034 */
[----:B------:R-:W-:Y:S08]  /*e1960*/  HMMA.1688.F32.TF32 R128, R12, R242, R128 ;  /* 0x000000f20c80723c */ /* 0x000ff00000081080 */
        /* <DEDUP_REMOVED lines=9> */
[C---:B------:R-:W-:Y:S08]  /*e1a00*/  HMMA.1688.F32.TF32 R64, R124.reuse, R196, R64 ;  /* 0x000000c47c40723c */ /* 0x040ff00000081040 */
[----:B------:R-:W-:Y:S08]  /*e1a10*/  HMMA.1688.F32.TF32 R68, R124, R212, R68 ;  /* 0x000000d47c44723c */ /* 0x000ff00000081044 */
[----:B------:R-:W-:Y:S08]  /*e1a20*/  HMMA.1688.F32.TF32 R112, R12, R238, R112 ;  /* 0x000000ee0c70723c */ /* 0x000ff00000081070 */
[C---:B------:R-:W-:Y:S08]  /*e1a30*/  HMMA.1688.F32.TF32 R72, R124.reuse, R220, R72 ;  /* 0x000000dc7c48723c */ /* 0x040ff00000081048 */
[----:B------:R-:W-:Y:S01]  /*e1a40*/  HMMA.1688.F32.TF32 R76, R124, R228, R76 ;  /* 0x000000e47c4c723c */ /* 0x000fe2000008104c */
[----:B------:R-:W-:-:S02]  /*e1a50*/  IMAD.MOV.U32 R150, RZ, RZ, R242 ;  /* 0x000000ffff967224 */ /* 0x000fc400078e00f2 */
[----:B------:R-:W-:Y:S01]  /*e1a60*/  IMAD.MOV.U32 R151, RZ, RZ, R243 ;  /* 0x000000ffff977224 */ /* 0x000fe200078e00f3 */
[----:B------:R-:W-:Y:S01]  /*e1a70*/  MOV R142, R238 ;  /* 0x000000ee008e7202 */ /* 0x000fe20000000f00 */
[----:B------:R-:W-:-:S03]  /*e1a80*/  IMAD.MOV.U32 R143, RZ, RZ, R239 ;  /* 0x000000ffff8f7224 */ /* 0x000fc600078e00ef */
[----:B---3--:R-:W-:Y:S01]  /*e1a90*/  HMMA.1688.F32.TF32 R44, R124, R144, R44 ;  /* 0x000000907c2c723c */ /* 0x008fe2000008102c */
[----:B------:R-:W2:Y:S01]  /*e1aa0*/  LDL.LU.64 R144, [R1+0x8630] ;  /* 0x0086300001907983 */ /* 0x000ea20000300a00 */
[----:B------:R-:W3:Y:S02]  /*e1ab0*/  LDL.LU.64 R154, [R1+0x8628] ;  /* 0x00862800019a7983 */ /* 0x000ee40000300a00 */
        /* <DEDUP_REMOVED lines=19> */
[----:B------:R-:W2:Y:S02]  /*e1bf0*/  LDL R126, [R1+0x11a8] ;  /* 0x0011a800017e7983 */ /* 0x000ea40000100800 */
[----:B------:R-:W2:Y:S02]  /*e1c00*/  LDL R127, [R1+0x11ac] ;  /* 0x0011ac00017f7983 */ /* 0x000ea40000100800 */
[----:B------:R-:W2:Y:S01]  /*e1c10*/  LDL.LU.64 R234, [R1+0x8588] ;  /* 0x0085880001ea7983 */ /* 0x000ea20000300a00 */
[----:B------:R-:W2:Y:S01]  /*e1c20*/  LDL.LU.64 R232, [R1+0x8580] ;  /* 0x0085800001e87983 */ /* 0x000ea20000300a00 */
[----:B------:R-:W-:Y:S02]  /*e1c30*/  STL.64 [R1+0x1bb0], R108 ;  /* 0x001bb06c01007387 */ /* 0x000fe40000100a00 */
[----:B------:R1:W-:Y:S02]  /*e1c40*/  STL.64 [R1+0x1bb8], R110 ;  /* 0x001bb86e01007387 */ /* 0x0003e40000100a00 */
[----:B-1----:R-:W2:Y:S04]  /*e1c50*/  LDL R110, [R1+0x1188] ;  /* 0x00118800016e7983 */ /* 0x002ea80000100800 */
[----:B------:R-:W2:Y:S01]  /*e1c60*/  LDL R111, [R1+0x118c] ;  /* 0x00118c00016f7983 */ /* 0x000ea20000100800 */
[----:B------:R-:W-:Y:S02]  /*e1c70*/  STL.64 [R1+0x1b60], R128 ;  /* 0x001b608001007387 */ /* 0x000fe40000100a00 */
[----:B------:R1:W-:Y:S02]  /*e1c80*/  STL.64 [R1+0x1b68], R130 ;  /* 0x001b688201007387 */ /* 0x0003e40000100a00 */
[----:B------:R-:W3:Y:S01]  /*e1c90*/  LDL.LU.64 R242, [R1+0x8578] ;  /* 0x0085780001f27983 */ /* 0x000ee20000300a00 */
[----:B------:R-:W3:Y:S04]  /*e1ca0*/  LDL.LU.64 R240, [R1+0x8570] ;  /* 0x0085700001f07983 */ /* 0x000ee80000300a00 */
[----:B-1----:R-:W3:Y:S04]  /*e1cb0*/  LDL R130, [R1+0x1198] ;  /* 0x0011980001827983 */ /* 0x002ee80000100800 */
[----:B------:R-:W3:Y:S01]  /*e1cc0*/  LDL R131, [R1+0x119c] ;  /* 0x00119c0001837983 */ /* 0x000ee20000100800 */
[----:B------:R1:W-:Y:S02]  /*e1cd0*/  STL.64 [R1+0x8408], R150 ;  /* 0x0084089601007387 */ /* 0x0003e40000100a00 */
[----:B------:R-:W-:Y:S01]  /*e1ce0*/  STL.64 [R1+0x8400], R148 ;  /* 0x0084009401007387 */ /* 0x000fe20000100a00 */
[----:B-1----:R-:W3:Y:S04]  /*e1cf0*/  LDL R150, [R1+0x1178] ;  /* 0x0011780001967983 */ /* 0x002ee80000100800 */
[----:B------:R-:W3:Y:S01]  /*e1d00*/  LDL R151, [R1+0x117c] ;  /* 0x00117c0001977983 */ /* 0x000ee20000100800 */
[----:B------:R-:W-:Y:S02]  /*e1d10*/  STL.64 [R1+0x1b50], R112 ;  /* 0x001b507001007387 */ /* 0x000fe40000100a00 */
[----:B------:R1:W-:Y:S02]  /*e1d20*/  STL.64 [R1+0x1b58], R114 ;  /* 0x001b587201007387 */ /* 0x0003e40000100a00 */
[----:B------:R-:W3:Y:S01]  /*e1d30*/  LDL.LU.64 R238, [R1+0x8568] ;  /* 0x0085680001ee7983 */ /* 0x000ee20000300a00 */
[----:B------:R-:W3:Y:S04]  /*e1d40*/  LDL.LU.64 R236, [R1+0x8560] ;  /* 0x0085600001ec7983 */ /* 0x000ee80000300a00 */
[----:B-1----:R-:W3:Y:S04]  /*e1d50*/  LDL R114, [R1+0x1168] ;  /* 0x0011680001727983 */ /* 0x002ee80000100800 */
[----:B------:R-:W3:Y:S01]  /*e1d60*/  LDL R115, [R1+0x116c] ;  /* 0x00116c0001737983 */ /* 0x000ee20000100800 */
[----:B------:R1:W-:Y:S02]  /*e1d70*/  STL.64 [R1+0x8418], R142 ;  /* 0x0084188e01007387 */ /* 0x0003e40000100a00 */
[----:B------:R2:W-:Y:S01]  /*e1d80*/  STL.64 [R1+0x8410], R140 ;  /* 0x0084108c01007387 */ /* 0x0005e20000100a00 */
[----:B-1----:R-:W3:Y:S04]  /*e1d90*/  LDL R142, [R1+0x1158] ;  /* 0x00115800018e7983 */ /* 0x002ee80000100800 */
[----:B------:R-:W3:Y:S01]  /*e1da0*/  LDL R143, [R1+0x115c] ;  /* 0x00115c00018f7983 */ /* 0x000ee20000100800 */
[----:B------:R-:W-:Y:S01]  /*e1db0*/  HMMA.1688.F32.TF32 R8, R12, R250, R8 ;  /* 0x000000fa0c08723c */ /* 0x000fe20000081008 */
[----:B------:R-:W-:Y:S01]  /*e1dc0*/  MOV R158, R250 ;  /* 0x000000fa009e7202 */ /* 0x000fe20000000f00 */
[----:B------:R-:W-:-:S06]  /*e1dd0*/  IMAD.MOV.U32 R159, RZ, RZ, R251 ;  /* 0x000000ffff9f7224 */ /* 0x000fcc00078e00fb */
[C---:B--2---:R-:W-:Y:S08]  /*e1de0*/  HMMA.1688.F32.TF32 R100, R12.reuse, R110, R100 ;  /* 0x0000006e0c64723c */ /* 0x044ff00000081064 */
[C---:B---3--:R-:W-:Y:S08]  /*e1df0*/  HMMA.1688.F32.TF32 R140, R12.reuse, R142, R132 ;  /* 0x0000008e0c8c723c */ /* 0x048ff00000081084 */
[C---:B------:R-:W-:Y:S08]  /*e1e00*/  HMMA.1688.F32.TF32 R132, R12.reuse, R114, R116 ;  /* 0x000000720c84723c */ /* 0x040ff00000081074 */
[C---:B------:R-:W-:Y:S08]  /*e1e10*/  HMMA.1688.F32.TF32 R116, R12.reuse, R150, R136 ;  /* 0x000000960c74723c */ /* 0x040ff00000081088 */
[C---:B------:R-:W-:Y:S08]  /*e1e20*/  HMMA.1688.F32.TF32 R112, R12.reuse, R130, R4 ;  /* 0x000000820c70723c */ /* 0x040ff00000081004 */
[----:B------:R-:W-:Y:S01]  /*e1e30*/  HMMA.1688.F32.TF32 R4, R12, R126, R104 ;  /* 0x0000007e0c04723c */ /* 0x000fe20000081068 */
[----:B------:R-:W-:Y:S01]  /*e1e40*/  STL.64 [R1+0x1b40], R140 ;  /* 0x001b408c01007387 */ /* 0x000fe20000100a00 */
[----:B------:R-:W-:Y:S02]  /*e1e50*/  STL.64 [R1+0x1b48], R142 ;  /* 0x001b488e01007387 */ /* 0x000fe40000100a00 */
[----:B------:R-:W-:Y:S02]  /*e1e60*/  STL.64 [R1+0x1b20], R132 ;  /* 0x001b208401007387 */ /* 0x000fe40000100a00 */
[----:B------:R1:W-:Y:S01]  /*e1e70*/  STL.64 [R1+0x1b28], R134 ;  /* 0x001b288601007387 */ /* 0x0003e20000100a00 */
[----:B------:R-:W-:Y:S01]  /*e1e80*/  STL.64 [R1+0x1b00], R116 ;  /* 0x001b007401007387 */ /* 0x000fe20000100a00 */
[----:B------:R2:W-:Y:S07]  /*e1e90*/  STL.64 [R1+0x1b08], R118 ;  /* 0x001b087601007387 */ /* 0x0005ee0000100a00 */
[----:B------:R-:W-:Y:S02]  /*e1ea0*/  STL.64 [R1+0x1ae0], R112 ;  /* 0x001ae07001007387 */ /* 0x000fe40000100a00 */
[----:B------:R-:W-:Y:S01]  /*e1eb0*/  STL.64 [R1+0x1ae8], R114 ;  /* 0x001ae87201007387 */ /* 0x000fe20000100a00 */
[----:B------:R-:W3:Y:S01]  /*e1ec0*/  LDL.64 R106, [R1+0x11d8] ;  /* 0x0011d800016a7983 */ /* 0x000ee20000100a00 */
[----:B------:R-:W-:Y:S02]  /*e1ed0*/  STL.64 [R1+0x1ac0], R100 ;  /* 0x001ac06401007387 */ /* 0x000fe40000100a00 */
[----:B------:R4:W-:Y:S02]  /*e1ee0*/  STL.64 [R1+0x1ac8], R102 ;  /* 0x001ac86601007387 */ /* 0x0009e40000100a00 */
[----:B------:R-:W3:Y:S01]  /*e1ef0*/  LDL R126, [R1+0x1278] ;  /* 0x00127800017e7983 */ /* 0x000ee20000100800 */
[----:B------:R-:W-:Y:S01]  /*e1f00*/  STL.64 [R1+0x1aa0], R4 ;  /* 0x001aa00401007387 */ /* 0x000fe20000100a00 */
[----:B------:R-:W-:Y:S02]  /*e1f10*/  STL.64 [R1+0x1aa8], R6 ;  /* 0x001aa80601007387 */ /* 0x000fe40000100a00 */
[----:B------:R-:W3:Y:S02]  /*e1f20*/  LDL R127, [R1+0x127c] ;  /* 0x00127c00017f7983 */ /* 0x000ee40000100800 */
[----:B------:R-:W3:Y:S01]  /*e1f30*/  LDL.64 R138, [R1+0x1208] ;  /* 0x00120800018a7983 */ /* 0x000ee20000100a00 */
[----:B-1----:R-:W3:Y:S04]  /*e1f40*/  LDL.64 R134, [R1+0x1218] ;  /* 0x0012180001867983 */ /* 0x002ee80000100a00 */
[----:B--2---:R-:W2:Y:S04]  /*e1f50*/  LDL R118, [R1+0x11f8] ;  /* 0x0011f80001767983 */ /* 0x004ea80000100800 */
[----:B------:R-:W2:Y:S04]  /*e1f60*/  LDL R119, [R1+0x11fc] ;  /* 0x0011fc0001777983 */ /* 0x000ea80000100800 */
[----:B------:R-:W2:Y:S04]  /*e1f70*/  LDL R130, [R1+0x1258] ;  /* 0x0012580001827983 */ /* 0x000ea80000100800 */
[----:B----4-:R-:W4:Y:S04]  /*e1f80*/  LDL R102, [R1+0x11e8] ;  /* 0x0011e80001667983 */ /* 0x010f280000100800 */
[----:B------:R-:W4:Y:S04]  /*e1f90*/  LDL R103, [R1+0x11ec] ;  /* 0x0011ec0001677983 */ /* 0x000f280000100800 */
[----:B------:R-:W2:Y:S04]  /*e1fa0*/  LDL R131, [R1+0x125c] ;  /* 0x00125c0001837983 */ /* 0x000ea80000100800 */
[----:B------:R-:W2:Y:S04]  /*e1fb0*/  LDL R142, [R1+0x1228] ;  /* 0x00122800018e7983 */ /* 0x000ea80000100800 */
[----:B------:R-:W2:Y:S04]  /*e1fc0*/  LDL R143, [R1+0x122c] ;  /* 0x00122c00018f7983 */ /* 0x000ea80000100800 */
[----:B------:R-:W2:Y:S04]  /*e1fd0*/  LDL.64 R114, [R1+0x1238] ;  /* 0x0012380001727983 */ /* 0x000ea80000100a00 */
[----:B------:R-:W2:Y:S04]  /*e1fe0*/  LDL R150, [R1+0x1248] ;  /* 0x0012480001967983 */ /* 0x000ea80000100800 */
[----:B------:R-:W2:Y:S04]  /*e1ff0*/  LDL R151, [R1+0x124c] ;  /* 0x00124c0001977983 */ /* 0x000ea80000100800 */
[----:B------:R-:W2:Y:S01]  /*e2000*/  LDL R110, [R1+0x1268] ;  /* 0x00126800016e7983 */ /* 0x000ea20000100800 */
[----:B------:R-:W-:Y:S02]  /*e2010*/  STL.64 [R1+0x1bc0], R8 ;  /* 0x001bc00801007387 */ /* 0x000fe40000100a00 */
[----:B------:R1:W-:Y:S02]  /*e2020*/  STL.64 [R1+0x1bc8], R10 ;  /* 0x001bc80a01007387 */ /* 0x0003e40000100a00 */
[----:B------:R-:W2:Y:S01]  /*e2030*/  LDL.LU.64 R250, [R1+0x8558] ;  /* 0x0085580001fa7983 */ /* 0x000ea20000300a00 */
[----:B------:R-:W2:Y:S01]  /*e2040*/  LDL.LU.64 R248, [R1+0x8550] ;  /* 0x0085500001f87983 */ /* 0x000ea20000300a00 */
[----:B------:R-:W-:-:S02]  /*e2050*/  IMAD.MOV.U32 R111, RZ, RZ, R252 ;  /* 0x000000ffff6f7224 */ /* 0x000fc400078e00fc */
[----:B------:R-:W-:Y:S01]  /*e2060*/  IMAD.MOV.U32 R246, RZ, RZ, R222 ;  /* 0x000000fffff67224 */ /* 0x000fe200078e00de */
[----:B------:R-:W-:Y:S01]  /*e2070*/  MOV R247, R223 ;  /* 0x000000df00f77202 */ /* 0x000fe20000000f00 */
[----:B------:R-:W-:Y:S04]  /*e2080*/  LDS R4, [R2+0x18180] ;  /* 0x0181800002047984 */ /* 0x000fe80000000800 */
[----:B------:R-:W-:Y:S04]  /*e2090*/  LDS R6, [R2+0x1a180] ;  /* 0x01a1800002067984 */ /* 0x000fe80000000800 */
[----:B------:R-:W-:Y:S04]  /*e20a0*/  LDS R5, [R0+0x18180] ;  /* 0x0181800000057984 */ /* 0x000fe80000000800 */
[----:B------:R-:W2:Y:S04]  /*e20b0*/  LDS R7, [R0+0x1a180] ;  /* 0x01a1800000077984 */ /* 0x000ea80000000800 */
[----:B-1----:R-:W2:Y:S01]  /*e20c0*/  LDL.64 R10, [R1+0x11b8] ;  /* 0x0011b800010a7983 */ /* 0x002ea20000100a00 */
[----:B------:R-:W-:Y:S02]  /*e20d0*/  STL.64 [R1+0x8428], R158 ;  /* 0x0084289e01007387 */ /* 0x000fe40000100a00 */
[----:B------:R-:W-:Y:S02]  /*e20e0*/  STL.64 [R1+0x8420], R156 ;  /* 0x0084209c01007387 */ /* 0x000fe40000100a00 */
[----:B---3--:R-:W-:Y:S01]  /*e20f0*/  IMAD.MOV.U32 R252, RZ, RZ, R107 ;  /* 0x000000fffffc7224 */ /* 0x008fe200078e006b */
[----:B--2---:R-:W-:Y:S01]  /*e2100*/  HMMA.1688.F32.TF32 R16, R12, R10, R16 ;  /* 0x0000000a0c10723c */ /* 0x004fe20000081010 */
[----:B------:R-:W-:Y:S01]  /*e2110*/  IMAD.MOV.U32 R166, RZ, RZ, R10 ;  /* 0x000000ffffa67224 */ /* 0x000fe200078e000a */
[----:B------:R-:W-:-:S06]  /*e2120*/  MOV R167, R11 ;  /* 0x0000000b00a77202 */ /* 0x000fcc0000000f00 */
[C---:B------:R-:W-:Y:S11]  /*e2130*/  HMMA.1688.F32.TF32 R8, R12.reuse, R106, R20 ;  /* 0x0000006a0c08723c */ /* 0x040ff60000081014 */
[----:B------:R-:W-:Y:S04]  /*e2140*/  @!UPT UIADD3 URZ, URZ, URZ, URZ ;  /* 0x0000003f3f3ff290 */ /* 0x000fe8000fffe03f */
[----:B------:R-:W-:Y:S01]  /*e2150*/  STL.64 [R1+0x3020], R16 ;  /* 0x0030201001007387 */ /* 0x000fe20000100a00 */
[----:B------:R4:W-:Y:S02]  /*e2160*/  STL.64 [R1+0x3028], R18 ;  /* 0x0030281201007387 */ /* 0x0009e40000100a00 */
[----:B------:R-:W-:Y:S02]  /*e2170*/  STL.64 [R1+0x8438], R166 ;  /* 0x008438a601007387 */ /* 0x000fe40000100a00 */
[----:B------:R-:W-:Y:S01]  /*e2180*/  STL.64 [R1+0x8430], R164 ;  /* 0x008430a401007387 */ /* 0x000fe20000100a00 */
[----:B------:R-:W-:Y:S02]  /*e2190*/  STL [R1+0x81f0], R252 ;  /* 0x0081f0fc01007387 */ /* 0x000fe40000100800 */
[----:B------:R-:W-:Y:S02]  /*e21a0*/  STL.64 [R1+0x3010], R8 ;  /* 0x0030100801007387 */ /* 0x000fe40000100a00 */
[----:B------:R1:W-:Y:S01]  /*e21b0*/  STL.64 [R1+0x3018], R10 ;  /* 0x0030180a01007387 */ /* 0x0003e20000100a00 */
[C---:B----4-:R-:W-:Y:S08]  /*e21c0*/  HMMA.1688.F32.TF32 R16, R12.reuse, R102, R24 ;  /* 0x000000660c10723c */ /* 0x050ff00000081018 */
[C---:B-1----:R-:W-:Y:S01]  /*e21d0*/  HMMA.1688.F32.TF32 R8, R12.reuse, R138, R28 ;  /* 0x0000008a0c08723c */ /* 0x042fe2000008101c */
[----:B------:R-:W-:Y:S11]  /*e21e0*/  IMAD.MOV.U32 R252, RZ, RZ, R139 ;  /* 0x000000fffffc7224 */ /* 0x000ff600078e008b */
[----:B------:R-:W-:Y:S03]  /*e21f0*/  @!UPT UIADD3 URZ, URZ, URZ, URZ ;  /* 0x0000003f3f3ff290 */ /* 0x000fe6000fffe03f */
[----:B------:R-:W-:Y:S01]  /*e2200*/  STL.64 [R1+0x3000], R16 ;  /* 0x0030001001007387 */ /* 0x000fe20000100a00 */
[----:B------:R1:W-:Y:S02]  /*e2210*/  STL.64 [R1+0x3008], R18 ;  /* 0x0030081201007387 */ /* 0x0003e40000100a00 */
[----:B------:R-:W-:Y:S05]  /*e2220*/  STL [R1+0x8208], R252 ;  /* 0x008208fc01007387 */ /* 0x000fea0000100800 */
[----:B------:R-:W-:Y:S01]  /*e2230*/  STL.64 [R1+0x2ff0], R8 ;  /* 0x002ff00801007387 */ /* 0x000fe20000100a00 */
[----:B------:R2:W-:Y:S01]  /*e2240*/  STL.64 [R1+0x2ff8], R10 ;  /* 0x002ff80a01007387 */ /* 0x0005e20000100a00 */
[C---:B-1----:R-:W-:Y:S08]  /*e2250*/  HMMA.1688.F32.TF32 R16, R12.reuse, R118, R32 ;  /* 0x000000760c10723c */ /* 0x042ff00000081020 */
[C---:B--2---:R-:W-:Y:S01]  /*e2260*/  HMMA.1688.F32.TF32 R8, R12.reuse, R134, R36 ;  /* 0x000000860c08723c */ /* 0x044fe20000081024 */
[----:B------:R-:W-:Y:S11]  /*e2270*/  MOV R252, R135 ;  /* 0x0000008700fc7202 */ /* 0x000ff60000000f00 */
[----:B------:R-:W-:Y:S03]  /*e2280*/  @!UPT UIADD3 URZ, URZ, URZ, URZ ;  /* 0x0000003f3f3ff290 */ /* 0x000fe6000fffe03f */
[----:B------:R-:W-:Y:S01]  /*e2290*/  STL.64 [R1+0x2fe0], R16 ;  /* 0x002fe01001007387 */ /* 0x000fe20000100a00 */
[----:B------:R1:W-:Y:S02]  /*e22a0*/  STL.64 [R1+0x2fe8], R18 ;  /* 0x002fe81201007387 */ /* 0x0003e40000100a00 */
[----:B------:R-:W-:Y:S05]  /*e22b0*/  STL [R1+0x820c], R252 ;  /* 0x00820cfc01007387 */ /* 0x000fea0000100800 */
[----:B------:R-:W-:Y:S01]  /*e22c0*/  STL.64 [R1+0x2fd0], R8 ;  /* 0x002fd00801007387 */ /* 0x000fe20000100a00 */
[----:B------:R2:W-:Y:S01]  /*e22d0*/  STL.64 [R1+0x2fd8], R10 ;  /* 0x002fd80a01007387 */ /* 0x0005e20000100a00 */
[C---:B-1----:R-:W-:Y:S08]  /*e22e0*/  HMMA.1688.F32.TF32 R16, R12.reuse, R142, R40 ;  /* 0x0000008e0c10723c */ /* 0x042ff00000081028 */
[C---:B--2---:R-:W-:Y:S11]  /*e22f0*/  HMMA.1688.F32.TF32 R8, R12.reuse, R114, R44 ;  /* 0x000000720c08723c */ /* 0x044ff6000008102c */
[----:B------:R-:W-:Y:S04]  /*e2300*/  @!UPT UIADD3 URZ, URZ, URZ, URZ ;  /* 0x0000003f3f3ff290 */ /* 0x000fe8000fffe03f */
[----:B------:R-:W-:Y:S01]  /*e2310*/  STL.64 [R1+0x2fc0], R16 ;  /* 0x002fc01001007387 */ /* 0x000fe20000100a00 */
[----:B------:R1:W-:Y:S07]  /*e2320*/  STL.64 [R1+0x2fc8], R18 ;  /* 0x002fc81201007387 */ /* 0x0003ee0000100a00 */
[----:B------:R-:W-:Y:S02]  /*e2330*/  STL.64 [R1+0x2fb0], R8 ;  /* 0x002fb00801007387 */ /* 0x000fe40000100a00 */
[----:B------:R2:W-:Y:S01]  /*e2340*/  STL.64 [R1+0x2fb8], R10 ;  /* 0x002fb80a01007387 */ /* 0x0005e20000100a00 */
[C---:B-1----:R-:W-:Y:S08]  /*e2350*/  HMMA.1688.F32.TF32 R16, R12.reuse, R150, R48 ;  /* 0x000000960c10723c */ /* 0x042ff00000081030 */
[C---:B--2---:R-:W-:Y:S08]  /*e2360*/  HMMA.1688.F32.TF32 R8, R12.reuse, R130, R52 ;  /* 0x000000820c08723c */ /* 0x044ff00000081034 */
        /* <DEDUP_REMOVED lines=8> */
[----:B------:R-:W-:Y:S02]  /*e23f0*/  STL.64 [R1+0x2f88], R22 ;  /* 0x002f881601007387 */ /* 0x000fe40000100a00 */
[----:B------:R-:W2:Y:S11]  /*e2400*/  LDL.64 R134, [R1+0x12c8] ;  /* 0x0012c80001867983 */ /* 0x000eb60000100a00 */
[----:B------:R-:W-:Y:S01]  /*e2410*/  STL.64 [R1+0x2f70], R16 ;  /* 0x002f701001007387 */ /* 0x000fe20000100a00 */
[----:B------:R1:W-:Y:S07]  /*e2420*/  STL.64 [R1+0x2f78], R18 ;  /* 0x002f781201007387 */ /* 0x0003ee0000100a00 */
[----:B------:R-:W-:Y:S02]  /*e2430*/  STL.64 [R1+0x2f60], R8 ;  /* 0x002f600801007387 */ /* 0x000fe40000100a00 */
[----:B------:R3:W-:Y:S01]  /*e2440*/  STL.64 [R1+0x2f68], R10 ;  /* 0x002f680a01007387 */ /* 0x0007e20000100a00 */
[C---:B-1----:R-:W-:Y:S08]  /*e2450*/  HMMA.1688.F32.TF32 R16, R12.reuse, R214, R68 ;  /* 0x000000d60c10723c */ /* 0x042ff00000081044 */
[C---:B---3--:R-:W-:Y:S11]  /*e2460*/  HMMA.1688.F32.TF32 R8, R12.reuse, R222, R72 ;  /* 0x000000de0c08723c */ /* 0x048ff60000081048 */
[----:B------:R-:W-:Y:S04]  /*e2470*/  @!UPT UIADD3 URZ, URZ, URZ, URZ ;  /* 0x0000003f3f3ff290 */ /* 0x000fe8000fffe03f */
[----:B------:R-:W-:Y:S01]  /*e2480*/  STL.64 [R1+0x2f50], R16 ;  /* 0x002f501001007387 */ /* 0x000fe20000100a00 */
[----:B------:R-:W-:Y:S07]  /*e2490*/  STL.64 [R1+0x2f58], R18 ;  /* 0x002f581201007387 */ /* 0x000fee0000100a00 */
[----:B------:R-:W-:Y:S02]  /*e24a0*/  STL.64 [R1+0x2f40], R8 ;  /* 0x002f400801007387 */ /* 0x000fe40000100a00 */
[----:B------:R1:W-:Y:S01]  /*e24b0*/  STL.64 [R1+0x2f48], R10 ;  /* 0x002f480a01007387 */ /* 0x0003e20000100a00 */
[----:B------:R-:W3:Y:S01]  /*e24c0*/  LDL.64 R142, [R1+0x12d8] ;  /* 0x0012d800018e7983 */ /* 0x000ee20000100a00 */
[----:B-1----:R-:W-:Y:S01]  /*e24d0*/  HMMA.1688.F32.TF32 R8, R12, R230, R76 ;  /* 0x000000e60c08723c */ /* 0x002fe2000008104c */
[----:B------:R-:W-:Y:S01]  /*e24e0*/  IMAD.MOV.U32 R252, RZ, RZ, R115 ;  /* 0x000000fffffc7224 */ /* 0x000fe200078e0073 */
[----:B------:R-:W-:Y:S01]  /*e24f0*/  MOV R228, R248 ;  /* 0x000000f800e47202 */ /* 0x000fe20000000f00 */
[----:B------:R-:W-:Y:S11]  /*e2500*/  IMAD.MOV.U32 R229, RZ, RZ, R249 ;  /* 0x000000ffffe57224 */ /* 0x000ff600078e00f9 */
[----:B------:R-:W-:Y:S09]  /*e2510*/  @!UPT UIADD3 URZ, URZ, URZ, URZ ;  /* 0x0000003f3f3ff290 */ /* 0x000ff2000fffe03f */
[----:B------:R-:W-:Y:S01]  /*e2520*/  STL.64 [R1+0x2f30], R8 ;  /* 0x002f300801007387 */ /* 0x000fe20000100a00 */
[----:B------:R2:W-:Y:S02]  /*e2530*/  STL.64 [R1+0x2f38], R10 ;  /* 0x002f380a01007387 */ /* 0x0005e40000100a00 */
[----:B------:R-:W4:Y:S02]  /*e2540*/  LDL.64 R114, [R1+0x12e8] ;  /* 0x0012e80001727983 */ /* 0x000f240000100a00 */
[----:B------:R-:W4:Y:S01]  /*e2550*/  LDL.LU R248, [R1+0x854c] ;  /* 0x00854c0001f87983 */ /* 0x000f220000300800 */
[----:B------:R-:W4:Y:S01]  /*e2560*/  LDL.LU R249, [R1+0x8548] ;  /* 0x0085480001f97983 */ /* 0x000f220000300800 */
[----:B------:R-:W4:Y:S02]  /*e2570*/  LDL R130, [R1+0x1318] ;  /* 0x0013180001827983 */ /* 0x000f240000100800 */
[----:B------:R-:W4:Y:S02]  /*e2580*/  LDL R131, [R1+0x131c] ;  /* 0x00131c0001837983 */ /* 0x000f240000100800 */
[----:B------:R-:W4:Y:S01]  /*e2590*/  LDL R150, [R1+0x12f8] ;  /* 0x0012f80001967983 */ /* 0x000f220000100800 */
[----:B------:R-:W4:Y:S04]  /*e25a0*/  LDL R151, [R1+0x12fc] ;  /* 0x0012fc0001977983 */ /* 0x000f280000100800 */
[----:B------:R-:W4:Y:S04]  /*e25b0*/  LDL.64 R110, [R1+0x1308] ;  /* 0x00130800016e7983 */ /* 0x000f280000100a00 */
[----:B------:R-:W4:Y:S04]  /*e25c0*/  LDL R212, [R1] ;  /* 0x0000000001d47983 */ /* 0x000f280000100800 */
        /* <DEDUP_REMOVED lines=14> */
[----:B------:R-:W-:Y:S02]  /*e26b0*/  IMAD.MOV.U32 R3, RZ, RZ, R231 ;  /* 0x000000ffff037224 */ /* 0x000fe400078e00e7 */
[----:B------:R-:W-:Y:S02]  /*e26c0*/  IMAD.MOV.U32 R230, RZ, RZ, R185 ;  /* 0x000000ffffe67224 */ /* 0x000fe400078e00b9 */
[----:B------:R-:W-:Y:S02]  /*e26d0*/  IMAD.MOV.U32 R231, RZ, RZ, R192 ;  /* 0x000000ffffe77224 */ /* 0x000fe400078e00c0 */
[----:B------:R-:W-:Y:S02]  /*e26e0*/  IMAD.MOV.U32 R158, RZ, RZ, R209 ;  /* 0x000000ffff9e7224 */ /* 0x000fe400078e00d1 */
[----:B------:R-:W-:Y:S02]  /*e26f0*/  IMAD.MOV.U32 R159, RZ, RZ, R216 ;  /* 0x000000ffff9f7224 */ /* 0x000fe400078e00d8 */
[----:B------:R-:W-:Y:S01]  /*e2700*/  IMAD.MOV.U32 R166, RZ, RZ, R225 ;  /* 0x000000ffffa67224 */ /* 0x000fe200078e00e1 */
[----:B------:R-:W-:Y:S01]  /*e2710*/  MOV R167, R240 ;  /* 0x000000f000a77202 */ /* 0x000fe20000000f00 */
[C---:B--2---:R-:W-:Y:S01]  /*e2720*/  HMMA.1688.F32.TF32 R8, R12.reuse, R134, R80 ;  /* 0x000000860c08723c */ /* 0x044fe20000081050 */
[----:B------:R-:W-:Y:S01]  /*e2730*/  IMAD.MOV.U32 R174, RZ, RZ, R134 ;  /* 0x000000ffffae7224 */ /* 0x000fe200078e0086 */
[----:B------:R-:W-:Y:S11]  /*e2740*/  MOV R175, R135 ;  /* 0x0000008700af7202 */ /* 0x000ff60000000f00 */
[----:B------:R-:W-:Y:S10]  /*e2750*/  @!UPT UIADD3 URZ, URZ, URZ, URZ ;  /* 0x0000003f3f3ff290 */ /* 0x000ff4000fffe03f */
[----:B------:R-:W-:Y:S01]  /*e2760*/  STL.64 [R1+0x2f20], R8 ;  /* 0x002f200801007387 */ /* 0x000fe20000100a00 */
[----:B------:R3:W-:Y:S02]  /*e2770*/  STL.64 [R1+0x2f28], R10 ;  /* 0x002f280a01007387 */ /* 0x0007e40000100a00 */
[----:B------:R-:W-:Y:S02]  /*e2780*/  STL.64 [R1+0x8448], R174 ;  /* 0x008448ae01007387 */ /* 0x000fe40000100a00 */
[----:B------:R-:W-:Y:S01]  /*e2790*/  STL.64 [R1+0x8440], R172 ;  /* 0x008440ac01007387 */ /* 0x000fe20000100a00 */
[C---:B---3--:R-:W-:Y:S01]  /*e27a0*/  HMMA.1688.F32.TF32 R8, R12.reuse, R142, R84 ;  /* 0x0000008e0c08723c */ /* 0x048fe20000081054 */
[----:B------:R-:W-:Y:S02]  /*e27b0*/  IMAD.MOV.U32 R182, RZ, RZ, R142 ;  /* 0x000000ffffb67224 */ /* 0x000fe400078e008e */
[----:B------:R-:W-:Y:S11]  /*e27c0*/  IMAD.MOV.U32 R183, RZ, RZ, R143 ;  /* 0x000000ffffb77224 */ /* 0x000ff600078e008f */
[----:B------:R-:W-:Y:S09]  /*e27d0*/  @!UPT UIADD3 URZ, URZ, URZ, URZ ;  /* 0x0000003f3f3ff290 */ /* 0x000ff2000fffe03f */
[----:B------:R-:W-:Y:S01]  /*e27e0*/  STL.64 [R1+0x2f10], R8 ;  /* 0x002f100801007387 */ /* 0x000fe20000100a00 */
[----:B------:R4:W-:Y:S02]  /*e27f0*/  STL.64 [R1+0x2f18], R10 ;  /* 0x002f180a01007387 */ /* 0x0009e40000100a00 */
[C---:B----4-:R-:W-:Y:S01]  /*e2800*/  HMMA.1688.F32.TF32 R8, R12.reuse, R114, R88 ;  /* 0x000000720c08723c */ /* 0x050fe20000081058 */
[----:B------:R-:W-:Y:S07]  /*e2810*/  STL.64 [R1+0x8458], R182 ;  /* 0x008458b601007387 */ /* 0x000fee0000100a00 */
[C---:B------:R-:W-:Y:S01]  /*e2820*/  HMMA.1688.F32.TF32 R20, R12.reuse, R150, R92 ;  /* 0x000000960c14723c */ /* 0x040fe2000008105c */
[----:B------:R-:W-:Y:S07]  /*e2830*/  STL.64 [R1+0x8450], R180 ;  /* 0x008450b401007387 */ /* 0x000fee0000100a00 */
[----:B------:R-:W-:Y:S01]  /*e2840*/  HMMA.1688.F32.TF32 R16, R12, R130, R96 ;  /* 0x000000820c10723c */ /* 0x000fe20000081060 */
[----:B------:R-:W-:Y:S01]  /*e2850*/  MOV R190, R114 ;  /* 0x0000007200be7202 */ /* 0x000fe20000000f00 */
[----:B------:R-:W-:-:S05]  /*e2860*/  IMAD.MOV.U32 R191, RZ, RZ, R115 ;  /* 0x000000ffffbf7224 */ /* 0x000fca00078e0073 */
[----:B------:R-:W-:Y:S01]  /*e2870*/  STL.64 [R1+0x2f00], R8 ;  /* 0x002f000801007387 */ /* 0x000fe20000100a00 */
[----:B------:R1:W-:Y:S01]  /*e2880*/  STL.64 [R1+0x2f08], R10 ;  /* 0x002f080a01007387 */ /* 0x0003e20000100a00 */
[----:B------:R-:W-:Y:S08]  /*e2890*/  HMMA.1688.F32.TF32 R112, R4, R228, R220 ;  /* 0x000000e40470723c */ /* 0x000ff000000810dc */
[----:B-1----:R-:W-:Y:S01]  /*e28a0*/  HMMA.1688.F32.TF32 R8, R12, R110, R120 ;  /* 0x0000006e0c08723c */ /* 0x002fe20000081078 */
[----:B------:R-:W-:Y:S01]  /*e28b0*/  STL.64 [R1+0x8468], R190 ;  /* 0x008468be01007387 */ /* 0x000fe20000100a00 */
[----:B------:R-:W-:Y:S02]  /*e28c0*/  STL.64 [R1+0x8460], R188 ;  /* 0x008460bc01007387 */ /* 0x000fe40000100a00 */
[----:B------:R-:W-:Y:S02]  /*e28d0*/  STL.64 [R1+0x2ef0], R20 ;  /* 0x002ef01401007387 */ /* 0x000fe40000100a00 */
[----:B------:R-:W-:Y:S02]  /*e28e0*/  STL.64 [R1+0x2ef8], R22 ;  /* 0x002ef81601007387 */ /* 0x000fe40000100a00 */
[----:B------:R-:W-:Y:S01]  /*e28f0*/  IMAD.MOV.U32 R206, RZ, RZ, R110 ;  /* 0x000000ffffce7224 */ /* 0x000fe200078e006e */
[----:B------:R-:W-:Y:S01]  /*e2900*/  MOV R207, R111 ;  /* 0x0000006f00cf7202 */ /* 0x000fe20000000f00 */
[----:B------:R-:W-:Y:S01]  /*e2910*/  STL.64 [R1+0x2ee0], R16 ;  /* 0x002ee01001007387 */ /* 0x000fe20000100a00 */
[----:B------:R-:W-:Y:S01]  /*e2920*/  STL.64 [R1+0x2ee8], R18 ;  /* 0x002ee81201007387 */ /* 0x000fe20000100a00 */
[----:B------:R-:W-:Y:S01]  /*e2930*/  MOV R222, R193 ;  /* 0x000000c100de7202 */ /* 0x000fe20000000f00 */
[----:B------:R-:W-:Y:S01]  /*e2940*/  IMAD.MOV.U32 R223, RZ, RZ, R200 ;  /* 0x000000ffffdf7224 */ /* 0x000fe200078e00c8 */
[----:B------:R-:W-:Y:S01]  /*e2950*/  HMMA.1688.F32.TF32 R128, R4, R212, R196 ;  /* 0x000000d40480723c */ /* 0x000fe200000810c4 */
[----:B------:R-:W-:Y:S01]  /*e2960*/  IMAD.MOV.U32 R150, RZ, RZ, R241 ;  /* 0x000000ffff967224 */ /* 0x000fe200078e00f1 */
[----:B------:R-:W-:Y:S01]  /*e2970*/  MOV R151, R245 ;  /* 0x000000f500977202 */ /* 0x000fe20000000f00 */
        /* <DEDUP_REMOVED lines=8> */
[----:B------:R-:W-:Y:S01]  /*e2a00*/  STL [R1+0x819c], R248 ;  /* 0x00819cf801007387 */ /* 0x000fe20000100800 */
[----:B------:R3:W-:Y:S02]  /*e2a10*/  STL [R1+0x8198], R249 ;  /* 0x008198f901007387 */ /* 0x0007e40000100800 */
[----:B------:R-:W-:Y:S02]  /*e2a20*/  STL.64 [R1+0x8500], R114 ;  /* 0x0085007201007387 */ /* 0x000fe40000100a00 */
[----:B------:R-:W-:Y:S01]  /*e2a30*/  STL.64 [R1+0x84f8], R112 ;  /* 0x0084f87001007387 */ /* 0x000fe20000100a00 */
[----:B------:R-:W4:Y:S04]  /*e2a40*/  LDL R228, [R1+0x110] ;  /* 0x0001100001e47983 */ /* 0x000f280000100800 */
[----:B------:R-:W4:Y:S01]  /*e2a50*/  LDL R229, [R1+0x114] ;  /* 0x0001140001e57983 */ /* 0x000f220000100800 */
        /* <DEDUP_REMOVED lines=8> */
[----:B------:R-:W-:-:S02]  /*e2ae0*/  IMAD.MOV.U32 R198, RZ, RZ, R201 ;  /* 0x000000ffffc67224 */ /* 0x000fc400078e00c9 */
[----:B------:R-:W3:Y:S01]  /*e2af0*/  LDL.LU R201, [R1+0x8534] ;  /* 0x0085340001c97983 */ /* 0x000ee20000300800 */
[----:B------:R-:W-:Y:S02]  /*e2b00*/  MOV R199, R208 ;  /* 0x000000d000c77202 */ /* 0x000fe40000000f00 */
[----:B------:R-:W3:Y:S01]  /*e2b10*/  LDL.LU R208, [R1+0x8530] ;  /* 0x0085300001d07983 */ /* 0x000ee20000300800 */
[----:B------:R-:W3:Y:S02]  /*e2b20*/  LDL R156, [R1+0xb0] ;  /* 0x0000b000019c7983 */ /* 0x000ee40000100800 */
[----:B------:R-:W3:Y:S02]  /*e2b30*/  LDL R157, [R1+0xb4] ;  /* 0x0000b400019d7983 */ /* 0x000ee40000100800 */
[----:B------:R-:W3:Y:S01]  /*e2b40*/  LDL.LU R209, [R1+0x852c] ;  /* 0x00852c0001d17983 */ /* 0x000ee20000300800 */
[----:B------:R-:W3:Y:S01]  /*e2b50*/  LDL.LU R216, [R1+0x8528] ;  /* 0x0085280001d87983 */ /* 0x000ee20000300800 */
[----:B--2---:R-:W2:Y:S02]  /*e2b60*/  LDL R204, [R1+0x60] ;  /* 0x0000600001cc7983 */ /* 0x004ea40000100800 */
[----:B------:R-:W2:Y:S01]  /*e2b70*/  LDL R205, [R1+0x64] ;  /* 0x0000640001cd7983 */ /* 0x000ea20000100800 */
[----:B------:R-:W-:Y:S01]  /*e2b80*/  MOV R206, R217 ;  /* 0x000000d900ce7202 */ /* 0x000fe20000000f00 */
[----:B------:R-:W-:Y:S01]  /*e2b90*/  IMAD.MOV.U32 R207, RZ, RZ, R224 ;  /* 0x000000ffffcf7224 */ /* 0x000fe200078e00e0 */
[----:B------:R-:W2:Y:S01]  /*e2ba0*/  LDL.LU R217, [R1+0x8524] ;  /* 0x0085240001d97983 */ /* 0x000ea20000300800 */
[----:B------:R-:W2:Y:S02]  /*e2bb0*/  LDL.LU R224, [R1+0x8520] ;  /* 0x0085200001e07983 */ /* 0x000ea40000300800 */
        /* <DEDUP_REMOVED lines=24> */
[----:B------:R-:W-:Y:S01]  /*e2d40*/  HMMA.1688.F32.TF32 R108, R4, R248, R124 ;  /* 0x000000f8046c723c */ /* 0x000fe2000008107c */
[----:B------:R-:W3:Y:S04]  /*e2d50*/  LDL.64 R32, [R1+0x20] ;  /* 0x0000200001207983 */ /* 0x000ee80000100a00 */
[----:B------:R-:W4:Y:S04]  /*e2d60*/  LDL R124, [R1+0x50] ;  /* 0x00005000017c7983 */ /* 0x000f280000100800 */
[----:B------:R-:W4:Y:S01]  /*e2d70*/  LDL R125, [R1+0x54] ;  /* 0x00005400017d7983 */ /* 0x000f220000100800 */
[----:B------:R-:W4:Y:S02]  /*e2d80*/  LDL.LU R116, [R1+0xae0] ;  /* 0x000ae00001747983 */ /* 0x000f240000300800 */
[----:B------:R-:W4:Y:S02]  /*e2d90*/  LDL.LU R117, [R1+0xae4] ;  /* 0x000ae40001757983 */ /* 0x000f240000300800 */
[----:B------:R-:W4:Y:S01]  /*e2da0*/  LDL.LU R118, [R1+0xae8] ;  /* 0x000ae80001767983 */ /* 0x000f220000300800 */
[----:B------:R-:W4:Y:S01]  /*e2db0*/  LDL.LU R119, [R1+0xaec] ;  /* 0x000aec0001777983 */ /* 0x000f220000300800 */
[----:B------:R-:W4:Y:S02]  /*e2dc0*/  LDL.64 R28, [R1+0x30] ;  /* 0x00003000011c7983 */ /* 0x000f240000100a00 */
[----:B------:R-:W4:Y:S02]  /*e2dd0*/  LDL.LU R136, [R1+0xad0] ;  /* 0x000ad00001887983 */ /* 0x000f240000300800 */
[----:B------:R-:W4:Y:S01]  /*e2de0*/  LDL.LU R137, [R1+0xad4] ;  /* 0x000ad40001897983 */ /* 0x000f220000300800 */
[----:B------:R-:W4:Y:S01]  /*e2df0*/  LDL.LU R138, [R1+0xad8] ;  /* 0x000ad800018a7983 */ /* 0x000f220000300800 */
[----:B------:R-:W4:Y:S02]  /*e2e00*/  LDL.LU R139, [R1+0xadc] ;  /* 0x000adc00018b7983 */ /* 0x000f240000300800 */
[----:B------:R-:W4:Y:S02]  /*e2e10*/  LDL.64 R24, [R1+0x40] ;  /* 0x0000400001187983 */ /* 0x000f240000100a00 */
        /* <DEDUP_REMOVED lines=8> */
[----:B------:R-:W4:Y:S01]  /*e2ea0*/  LDL.64 R172, [R1+0x90] ;  /* 0x0000900001ac7983 */ /* 0x000f220000100a00 */
[----:B------:R-:W4:Y:S04]  /*e2eb0*/  LDL.64 R174, [R1+0x98] ;  /* 0x0000980001ae7983 */ /* 0x000f280000100a00 */
[----:B------:R-:W4:Y:S04]  /*e2ec0*/  LDL.64 R140, [R1+0xc0] ;  /* 0x0000c000018c7983 */ /* 0x000f280000100a00 */
[----:B------:R-:W4:Y:S04]  /*e2ed0*/  LDL.64 R142, [R1+0xc8] ;  /* 0x0000c800018e7983 */ /* 0x000f280000100a00 */
[----:B------:R-:W4:Y:S01]  /*e2ee0*/  LDL R148, [R1+0xd0] ;  /* 0x0000d00001947983 */ /* 0x000f220000100800 */
[----:B--2---:R-:W-:-:S03]  /*e2ef0*/  IMAD.MOV.U32 R149, RZ, RZ, R240 ;  /* 0x000000ffff957224 */ /* 0x004fc600078e00f0 */
[----:B------:R-:W2:Y:S01]  /*e2f00*/  LDL.LU R240, [R1+0x8514] ;  /* 0x0085140001f07983 */ /* 0x000ea20000300800 */
[----:B------:R-:W2:Y:S02]  /*e2f10*/  LDL.LU R241, [R1+0x8510] ;  /* 0x0085100001f17983 */ /* 0x000ea40000300800 */
[----:B------:R-:W2:Y:S02]  /*e2f20*/  LDL.64 R212, [R1+0xf0] ;  /* 0x0000f00001d47983 */ /* 0x000ea40000100a00 */
[----:B------:R-:W2:Y:S01]  /*e2f30*/  LDL.64 R214, [R1+0xf8] ;  /* 0x0000f80001d67983 */ /* 0x000ea20000100a00 */
[C---:B---3--:R-:W-:Y:S08]  /*e2f40*/  HMMA.1688.F32.TF32 R132, R4.reuse, R32, R132 ;  /* 0x000000200484723c */ /* 0x048ff00000081084 */
[----:B----4-:R-:W-:Y:S01]  /*e2f50*/  HMMA.1688.F32.TF32 R116, R4, R28, R116 ;  /* 0x0000001c0474723c */ /* 0x010fe20000081074 */
[----:B------:R-:W-:-:S02]  /*e2f60*/  IMAD.MOV.U32 R245, RZ, RZ, R33 ;  /* 0x000000fffff57224 */ /* 0x000fc400078e0021 */
[----:B------:R-:W-:Y:S01]  /*e2f70*/  IMAD.MOV.U32 R249, RZ, RZ, R32 ;  /* 0x000000fffff97224 */ /* 0x000fe200078e0020 */
[----:B------:R-:W-:-:S11]  /*e2f80*/  MOV R248, R29 ;  /* 0x0000001d00f87202 */ /* 0x000fd60000000f00 */
[----:B------:R-:W-:Y:S01]  /*e2f90*/  STL.64 [R1+0x84f0], R134 ;  /* 0x0084f08601007387 */ /* 0x000fe20000100a00 */
[----:B------:R-:W-:Y:S02]  /*e2fa0*/  STL.64 [R1+0x84e8], R132 ;  /* 0x0084e88401007387 */ /* 0x000fe40000100a00 */
[----:B------:R-:W-:Y:S02]  /*e2fb0*/  STL [R1+0x81a4], R245 ;  /* 0x0081a4f501007387 */ /* 0x000fe40000100800 */
[----:B------:R3:W-:Y:S03]  /*e2fc0*/  STL [R1+0x81a0], R249 ;  /* 0x0081a0f901007387 */ /* 0x0007e60000100800 */
[----:B------:R-:W-:Y:S01]  /*e2fd0*/  STL.64 [R1+0x84e0], R118 ;  /* 0x0084e07601007387 */ /* 0x000fe20000100a00 */
[----:B------:R-:W-:Y:S02]  /*e2fe0*/  STL.64 [R1+0x84d8], R116 ;  /* 0x0084d87401007387 */ /* 0x000fe40000100a00 */
[----:B------:R-:W-:Y:S02]  /*e2ff0*/  STL [R1+0x81a8], R248 ;  /* 0x0081a8f801007387 */ /* 0x000fe40000100800 */
[----:B---3--:R-:W-:-:S02]  /*e3000*/  IMAD.MOV.U32 R249, RZ, RZ, R25 ;  /* 0x000000fffff97224 */ /* 0x008fc400078e0019 */
[----:B------:R-:W-:-:S03]  /*e3010*/  IMAD.MOV.U32 R245, RZ, RZ, R24 ;  /* 0x000000fffff57224 */ /* 0x000fc600078e0018 */
[----:B------:R3:W-:Y:S02]  /*e3020*/  STL [R1+0x81b0], R249 ;  /* 0x0081b0f901007387 */ /* 0x0007e40000100800 */
[----:B------:R-:W-:Y:S01]  /*e3030*/  STL [R1+0x81ac], R245 ;  /* 0x0081acf501007387 */ /* 0x000fe20000100800 */
[----:B---3--:R-:W-:-:S05]  /*e3040*/  MOV R249, R189 ;  /* 0x000000bd00f97202 */ /* 0x008fca0000000f00 */
[----:B------:R-:W-:Y:S01]  /*e3050*/  STL [R1+0x81bc], R249 ;  /* 0x0081bcf901007387 */ /* 0x000fe20000100800 */
        /* <DEDUP_REMOVED lines=51> */
[----:B------:R-:W4:Y:S02]  /*e3390*/  LDL.LU R26, [R1+0xa68] ;  /* 0x000a6800011a7983 */ /* 0x000f240000300800 */
[----:B------:R-:W-:Y:S01]  /*e33a0*/  HMMA.1688.F32.TF32 R124, R4, R124, R20 ;  /* 0x0000007c047c723c */ /* 0x000fe20000081014 */
        /* <DEDUP_REMOVED lines=34> */
[----:B------:R-:W-:Y:S01]  /*e35d0*/  IMAD.MOV.U32 R115, RZ, RZ, R233 ;  /* 0x000000ffff737224 */ /* 0x000fe200078e00e9 */
[----:B--2---:R-:W-:Y:S01]  /*e35e0*/  STL [R1+0x81b8], R240 ;  /* 0x0081b8f001007387 */ /* 0x004fe20000100800 */
[----:B------:R-:W-:Y:S02]  /*e35f0*/  STL [R1+0x81b4], R241 ;  /* 0x0081b4f101007387 */ /* 0x000fe40000100800 */
[----:B------:R-:W2:Y:S02]  /*e3600*/  LDL.LU R232, [R1+0x850c] ;  /* 0x00850c0001e87983 */ /* 0x000ea40000300800 */
[----:B------:R-:W2:Y:S01]  /*e3610*/  LDL.LU R233, [R1+0x8508] ;  /* 0x0085080001e97983 */ /* 0x000ea20000300800 */
[----:B------:R-:W2:Y:S01]  /*e3620*/  LDL.64 R118, [R1+0x28] ;  /* 0x0000280001767983 */ /* 0x000ea20000100a00 */
[C---:B------:R-:W-:Y:S08]  /*e3630*/  HMMA.1688.F32.TF32 R100, R4.reuse, R204, R100 ;  /* 0x000000cc0464723c */ /* 0x040ff00000081064 */
[C---:B------:R-:W-:Y:S08]  /*e3640*/  HMMA.1688.F32.TF32 R104, R4.reuse, R188, R104 ;  /* 0x000000bc0468723c */ /* 0x040ff00000081068 */
[C---:B------:R-:W-:Y:S08]  /*e3650*/  HMMA.1688.F32.TF32 R8, R4.reuse, R180, R8 ;  /* 0x000000b40408723c */ /* 0x040ff00000081008 */
[----:B------:R-:W-:Y:S08]  /*e3660*/  HMMA.1688.F32.TF32 R16, R4, R240, R16 ;  /* 0x000000f00410723c */ /* 0x000ff00000081010 */
[----:B-1----:R-:W-:Y:S08]  /*e3670*/  HMMA.1688.F32.TF32 R128, R12, R114, R128 ;  /* 0x000000720c80723c */ /* 0x002ff00000081080 */
        /* <DEDUP_REMOVED lines=20> */
[----:B--2---:R-:W-:Y:S01]  /*e37c0*/  STL [R1+0x81c4], R232 ;  /* 0x0081c4e801007387 */ /* 0x004fe20000100800 */
[----:B------:R-:W-:Y:S06]  /*e37d0*/  STL [R1+0x81c0], R233 ;  /* 0x0081c0e901007387 */ /* 0x000fec0000100800 */
[----:B------:R-:W-:Y:S01]  /*e37e0*/  HMMA.1688.F32.TF32 R56, R4, R232, R56 ;  /* 0x000000e80438723c */ /* 0x000fe20000081038 */
[----:B------:R-:W-:Y:S01]  /*e37f0*/  STL [R1+0x81c8], R225 ;  /* 0x0081c8e101007387 */ /* 0x000fe20000100800 */
[----:B------:R-:W2:Y:S04]  /*e3800*/  LDL R6, [R1+0x58] ;  /* 0x0000580001067983 */ /* 0x000ea80000100800 */
[----:B------:R-:W2:Y:S01]  /*e3810*/  LDL R7, [R1+0x5c] ;  /* 0x00005c0001077983 */ /* 0x000ea20000100800 */
[----:B------:R-:W3:Y:S02]  /*e3820*/  LDL.LU.64 R114, [R1+0x8500] ;  /* 0x0085000001727983 */ /* 0x000ee40000300a00 */
[----:B------:R-:W3:Y:S01]  /*e3830*/  LDL.LU.64 R112, [R1+0x84f8] ;  /* 0x0084f80001707983 */ /* 0x000ee20000300a00 */
[----:B------:R-:W-:Y:S01]  /*e3840*/  MOV R134, R239 ;  /* 0x000000ef00867202 */ /* 0x000fe20000000f00 */
[----:B------:R-:W-:Y:S01]  /*e3850*/  IMAD.MOV.U32 R135, RZ, RZ, R238 ;  /* 0x000000ffff877224 */ /* 0x000fe200078e00ee */
[----:B------:R1:W-:Y:S01]  /*e3860*/  STL.64 [R1+0x84d0], R130 ;  /* 0x0084d08201007387 */ /* 0x0003e20000100a00 */
[----:B------:R-:W-:Y:S03]  /*e3870*/  STL.64 [R1+0x84c8], R128 ;  /* 0x0084c88001007387 */ /* 0x000fe60000100a00 */
[----:B-1----:R-:W4:Y:S04]  /*e3880*/  LDL R130, [R1+0x48] ;  /* 0x0000480001827983 */ /* 0x002f280000100800 */
[----:B------:R-:W4:Y:S01]  /*e3890*/  LDL R131, [R1+0x4c] ;  /* 0x00004c0001837983 */ /* 0x000f220000100800 */
[C---:B---3--:R-:W-:Y:S03]  /*e38a0*/  HMMA.1688.F32.TF32 R112, R12.reuse, R134, R112 ;  /* 0x000000860c70723c */ /* 0x048fe60000081070 */
[----:B------:R-:W3:Y:S01]  /*e38b0*/  LDL.LU.64 R134, [R1+0x84f0] ;  /* 0x0084f00001867983 */ /* 0x000ee20000300a00 */
[----:B------:R-:W3:Y:S04]  /*e38c0*/  LDL.LU.64 R132, [R1+0x84e8] ;  /* 0x0084e80001847983 */ /* 0x000ee80000300a00 */
[----:B--2---:R-:W-:Y:S01]  /*e38d0*/  HMMA.1688.F32.TF32 R4, R12, R6, R124 ;  /* 0x000000060c04723c */ /* 0x004fe2000008107c */
[----:B------:R-:W-:-:S02]  /*e38e0*/  IMAD.MOV.U32 R245, RZ, RZ, R190 ;  /* 0x000000fffff57224 */ /* 0x000fc400078e00be */
[----:B------:R-:W-:Y:S02]  /*e38f0*/  IMAD.MOV.U32 R240, RZ, RZ, R182 ;  /* 0x000000fffff07224 */ /* 0x000fe400078e00b6 */
[----:B------:R-:W-:Y:S01]  /*e3900*/  IMAD.MOV.U32 R241, RZ, RZ, R183 ;  /* 0x000000fffff17224 */ /* 0x000fe200078e00b7 */
[----:B------:R-:W-:Y:S01]  /*e3910*/  MOV R248, R191 ;  /* 0x000000bf00f87202 */ /* 0x000fe20000000f00 */
[----:B------:R-:W-:Y:S02]  /*e3920*/  IMAD.MOV.U32 R249, RZ, RZ, R175 ;  /* 0x000000fffff97224 */ /* 0x000fe400078e00af */
[----:B------:R-:W-:Y:S01]  /*e3930*/  IMAD.MOV.U32 R239, RZ, RZ, R140 ;  /* 0x000000ffffef7224 */ /* 0x000fe200078e008c */
[----:B------:R-:W-:Y:S02]  /*e3940*/  MOV R238, R141 ;  /* 0x0000008d00ee7202 */ /* 0x000fe40000000f00 */
[----:B------:R-:W-:Y:S01]  /*e3950*/  MOV R233, R174 ;  /* 0x000000ae00e97202 */ /* 0x000fe20000000f00 */
[----:B------:R-:W-:Y:S01]  /*e3960*/  IMAD.MOV.U32 R232, RZ, RZ, R215 ;  /* 0x000000ffffe87224 */ /* 0x000fe200078e00d7 */
        /* <DEDUP_REMOVED lines=10> */
[----:B------:R1:W-:Y:S01]  /*e3a10*/  STL.64 [R1+0x84c0], R114 ;  /* 0x0084c07201007387 */ /* 0x0003e20000100a00 */
[----:B------:R-:W-:Y:S02]  /*e3a20*/  STL.64 [R1+0x84b8], R112 ;  /* 0x0084b87001007387 */ /* 0x000fe40000100a00 */
[----:B------:R-:W-:-:S04]  /*e3a30*/  IMAD.MOV.U32 R225, RZ, RZ, R214 ;  /* 0x000000ffffe17224 */ /* 0x000fc800078e00d6 */
        /* <DEDUP_REMOVED lines=9> */
[----:B-1----:R-:W-:-:S02]  /*e3ad0*/  IMAD.MOV.U32 R114, RZ, RZ, R237 ;  /* 0x000000ffff727224 */ /* 0x002fc400078e00ed */
[----:B------:R-:W-:Y:S01]  /*e3ae0*/  IMAD.MOV.U32 R115, RZ, RZ, R236 ;  /* 0x000000ffff737224 */ /* 0x000fe200078e00ec */
[----:B------:R-:W-:Y:S01]  /*e3af0*/  MOV R237, R118 ;  /* 0x0000007600ed7202 */ /* 0x000fe20000000f00 */
[----:B------:R-:W-:Y:S01]  /*e3b00*/  IMAD.MOV.U32 R236, RZ, RZ, R119 ;  /* 0x000000ffffec7224 */ /* 0x000fe200078e0077 */
[----:B------:R-:W-:Y:S04]  /*e3b10*/  LDS R124, [R2+0x20180] ;  /* 0x02018000027c7984 */ /* 0x000fe80000000800 */
[----:B------:R-:W-:Y:S04]  /*e3b20*/  LDS R126, [R2+0x22180] ;  /* 0x02218000027e7984 */ /* 0x000fe80000000800 */
[----:B------:R-:W-:Y:S04]  /*e3b30*/  LDS R125, [R0+0x20180] ;  /* 0x02018000007d7984 */ /* 0x000fe80000000800 */
[----:B------:R-:W1:Y:S01]  /*e3b40*/  LDS R127, [R0+0x22180] ;  /* 0x02218000007f7984 */ /* 0x000e620000000800 */
[C---:B---3--:R-:W-:Y:S03]  /*e3b50*/  HMMA.1688.F32.TF32 R132, R12.reuse, R118, R132 ;  /* 0x000000760c84723c */ /* 0x048fe60000081084 */
[----:B------:R-:W2:Y:S01]  /*e3b60*/  LDL.LU.64 R118, [R1+0x84e0] ;  /* 0x0084e00001767983 */ /* 0x000ea20000300a00 */
[----:B------:R-:W2:Y:S02]  /*e3b70*/  LDL.LU.64 R116, [R1+0x84d8] ;  /* 0x0084d80001747983 */ /* 0x000ea40000300a00 */
[----:B------:R3:W-:Y:S02]  /*e3b80*/  STL.64 [R1+0x8190], R236 ;  /* 0x008190ec01007387 */ /* 0x0007e40000100a00 */
[----:B------:R-:W-:Y:S01]  /*e3b90*/  STL.64 [R1+0x84b0], R6 ;  /* 0x0084b00601007387 */ /* 0x000fe20000100a00 */
[----:B------:R-:W-:Y:S01]  /*e3ba0*/  STL.64 [R1+0x84a8], R4 ;  /* 0x0084a80401007387 */ /* 0x000fe20000100a00 */
[----:B------:R-:W-:Y:S02]  /*e3bb0*/  STL [R1+0x82d0], R245 ;  /* 0x0082d0f501007387 */ /* 0x000fe40000100800 */
[----:B------:R-:W-:Y:S02]  /*e3bc0*/  STL.64 [R1+0x8390], R246 ;  /* 0x008390f601007387 */ /* 0x000fe40000100a00 */
[----:B------:R1:W-:Y:S01]  /*e3bd0*/  STL [R1+0x8388], R244 ;  /* 0x008388f401007387 */ /* 0x0003e20000100800 */
[----:B------:R-:W-:Y:S01]  /*e3be0*/  STL.64 [R1+0x81d8], R242 ;  /* 0x0081d8f201007387 */ /* 0x000fe20000100a00 */
[----:B------:R1:W-:Y:S02]  /*e3bf0*/  STL.64 [R1+0x81d0], R240 ;  /* 0x0081d0f001007387 */ /* 0x0003e40000100a00 */
[----:B------:R-:W-:Y:S02]  /*e3c00*/  STL.64 [R1+0x81e8], R250 ;  /* 0x0081e8fa01007387 */ /* 0x000fe40000100a00 */
[----:B------:R1:W-:Y:S02]  /*e3c10*/  STL.64 [R1+0x81e0], R248 ;  /* 0x0081e0f801007387 */ /* 0x0003e40000100a00 */
[----:B---3--:R-:W-:Y:S01]  /*e3c20*/  IMAD.MOV.U32 R237, RZ, RZ, R142 ;  /* 0x000000ffffed7224 */ /* 0x008fe200078e008e */
[----:B------:R-:W-:Y:S01]  /*e3c30*/  MOV R236, R143 ;  /* 0x0000008f00ec7202 */ /* 0x000fe20000000f00 */
[----:B------:R-:W-:Y:S04]  /*e3c40*/  STL.64 [R1+0x8200], R238 ;  /* 0x008200ee01007387 */ /* 0x000fe80000100a00 */
[----:B------:R3:W-:Y:S01]  /*e3c50*/  STL.64 [R1+0x81f8], R236 ;  /* 0x0081f8ec01007387 */ /* 0x0007e20000100a00 */
[----:B------:R-:W2:Y:S02]  /*e3c60*/  LDL R196, [R1+0x3d0] ;  /* 0x0003d00001c47983 */ /* 0x000ea40000100800 */
[----:B------:R-:W2:Y:S02]  /*e3c70*/  LDL R197, [R1+0x3d4] ;  /* 0x0003d40001c57983 */ /* 0x000ea40000100800 */
[----:B------:R-:W2:Y:S01]  /*e3c80*/  LDL R198, [R1+0x3d8] ;  /* 0x0003d80001c67983 */ /* 0x000ea20000100800 */
        /* <DEDUP_REMOVED lines=49> */
[----:B---3--:R-:W3:Y:S04]  /*e3fa0*/  LDL R236, [R1+0x300] ;  /* 0x0003000001ec7983 */ /* 0x008ee80000100800 */
[----:B------:R-:W3:Y:S04]  /*e3fb0*/  LDL R237, [R1+0x304] ;  /* 0x0003040001ed7983 */ /* 0x000ee80000100800 */
[----:B------:R-:W2:Y:S04]  /*e3fc0*/  LDL R238, [R1+0x308] ;  /* 0x0003080001ee7983 */ /* 0x000ea80000100800 */
[----:B------:R-:W2:Y:S01]  /*e3fd0*/  LDL R239, [R1+0x30c] ;  /* 0x00030c0001ef7983 */ /* 0x000ea20000100800 */
[----:B------:R1:W-:Y:S02]  /*e3fe0*/  STL.64 [R1+0x8218], R234 ;  /* 0x008218ea01007387 */ /* 0x0003e40000100a00 */
[----:B------:R4:W-:Y:S01]  /*e3ff0*/  STL.64 [R1+0x8210], R232 ;  /* 0x008210e801007387 */ /* 0x0009e20000100a00 */
[----:B-1----:R-:W2:Y:S04]  /*e4000*/  LDL R234, [R1+0x2f8] ;  /* 0x0002f80001ea7983 */ /* 0x002ea80000100800 */
[----:B----4-:R-:W4:Y:S04]  /*e4010*/  LDL R232, [R1+0x2f0] ;  /* 0x0002f00001e87983 */ /* 0x010f280000100800 */
[----:B------:R-:W4:Y:S04]  /*e4020*/  LDL R233, [R1+0x2f4] ;  /* 0x0002f40001e97983 */ /* 0x000f280000100800 */
        /* <DEDUP_REMOVED lines=360> */
[C---:B--2---:R-:W-:Y:S08]  /*e56b0*/  HMMA.1688.F32.TF32 R116, R12.reuse, R126, R116 ;  /* 0x0000007e0c74723c */ /* 0x044ff00000081074 */
[----:B------:R-:W-:Y:S01]  /*e56c0*/  HMMA.1688.F32.TF32 R56, R12, R230, R56 ;  /* 0x000000e60c38723c */ /* 0x000fe20000081038 */
        /* <DEDUP_REMOVED lines=8> */
[----:B------:R-:W-:Y:S04]  /*e5750*/  LDS R126, [R2+0x32180] ;  /* 0x03218000027e7984 */ /* 0x000fe80000000800 */
[----:B------:R-:W1:Y:S01]  /*e5760*/  LDS R127, [R0+0x32180] ;  /* 0x03218000007f7984 */ /* 0x000e620000000800 */
[C---:B---3--:R-:W-:Y:S03]  /*e5770*/  HMMA.1688.F32.TF32 R112, R12.reuse, R246, R112 ;  /* 0x000000f60c70723c */ /* 0x048fe60000081070 */
[----:B------:R-:W2:Y:S05]  /*e5780*/  LDL.LU.64 R246, [R1+0x8398] ;  /* 0x0083980001f67983 */ /* 0x000eaa0000300a00 */
[----:B--2---:R-:W-:Y:S01]  /*e5790*/  HMMA.1688.F32.TF32 R132, R12, R246, R132 ;  /* 0x000000f60c84723c */ /* 0x004fe20000081084 */
[----:B------:R-:W2:Y:S01]  /*e57a0*/  LDL.LU.64 R246, [R1+0x8390] ;  /* 0x0083900001f67983 */ /* 0x000ea20000300a00 */
[----:B------:R-:W3:Y:S02]  /*e57b0*/  LDL.LU R244, [R1+0x8388] ;  /* 0x0083880001f47983 */ /* 0x000ee40000300800 */
        /* <DEDUP_REMOVED lines=12> */
[----:B------:R4:W-:Y:S02]  /*e5880*/  STL.64 [R1+0x8070], R230 ;  /* 0x008070e601007387 */ /* 0x0009e40000100a00 */
[----:B------:R1:W-:Y:S01]  /*e5890*/  STL.64 [R1+0x8068], R228 ;  /* 0x008068e401007387 */ /* 0x0003e20000100a00 */
[----:B----4-:R-:W-:Y:S01]  /*e58a0*/  MOV R230, R206 ;  /* 0x000000ce00e67202 */ /* 0x010fe20000000f00 */
[----:B-1----:R-:W4:Y:S04]  /*e58b0*/  LDL R228, [R1+0x1300] ;  /* 0x0013000001e47983 */ /* 0x002f280000100800 */
[----:B------:R-:W4:Y:S01]  /*e58c0*/  LDL R229, [R1+0x1304] ;  /* 0x0013040001e57983 */ /* 0x000f220000100800 */
[----:B------:R-:W2:Y:S02]  /*e58d0*/  LDL.LU R206, [R1+0x8384] ;  /* 0x0083840001ce7983 */ /* 0x000ea40000300800 */
[----:B------:R-:W-:-:S02]  /*e58e0*/  IMAD.MOV.U32 R231, RZ, RZ, R207 ;  /* 0x000000ffffe77224 */ /* 0x000fc400078e00cf */
[----:B------:R-:W2:Y:S01]  /*e58f0*/  LDL.LU R207, [R1+0x8380] ;  /* 0x0083800001cf7983 */ /* 0x000ea20000300800 */
[----:B------:R1:W-:Y:S02]  /*e5900*/  STL.64 [R1+0x8080], R222 ;  /* 0x008080de01007387 */ /* 0x0003e40000100a00 */
[----:B------:R1:W-:Y:S02]  /*e5910*/  STL.64 [R1+0x8078], R220 ;  /* 0x008078dc01007387 */ /* 0x0003e40000100a00 */
[----:B-1----:R-:W3:Y:S04]  /*e5920*/  LDL.64 R222, [R1+0x1318] ;  /* 0x0013180001de7983 */ /* 0x002ee80000100a00 */
[----:B------:R-:W3:Y:S01]  /*e5930*/  LDL.64 R220, [R1+0x1310] ;  /* 0x0013100001dc7983 */ /* 0x000ee20000100a00 */
[----:B------:R1:W-:Y:S02]  /*e5940*/  STL.64 [R1+0x8090], R214 ;  /* 0x008090d601007387 */ /* 0x0003e40000100a00 */
[----:B------:R1:W-:Y:S02]  /*e5950*/  STL.64 [R1+0x8088], R212 ;  /* 0x008088d401007387 */ /* 0x0003e40000100a00 */
[----:B-1----:R-:W3:Y:S04]  /*e5960*/  LDL.64 R214, [R1+0x12f8] ;  /* 0x0012f80001d67983 */ /* 0x002ee80000100a00 */
[----:B------:R-:W3:Y:S04]  /*e5970*/  LDL.64 R212, [R1+0x12f0] ;  /* 0x0012f00001d47983 */ /* 0x000ee80000100a00 */
        /* <DEDUP_REMOVED lines=9> */
[----:B------:R1:W-:Y:S01]  /*e5a10*/  STL.64 [R1+0x80b0], R198 ;  /* 0x0080b0c601007387 */ /* 0x0003e20000100a00 */
[----:B------:R3:W-:Y:S01]  /*e5a20*/  STL.64 [R1+0x80a8], R196 ;  /* 0x0080a8c401007387 */ /* 0x0007e20000100a00 */
[----:B-1----:R-:W-:-:S03]  /*e5a30*/  IMAD.MOV.U32 R198, RZ, RZ, R182 ;  /* 0x000000ffffc67224 */ /* 0x002fc600078e00b6 */
[----:B---3--:R-:W3:Y:S04]  /*e5a40*/  LDL R196, [R1+0x12d0] ;  /* 0x0012d00001c47983 */ /* 0x008ee80000100800 */
[----:B------:R-:W3:Y:S01]  /*e5a50*/  LDL R197, [R1+0x12d4] ;  /* 0x0012d40001c57983 */ /* 0x000ee20000100800 */
[----:B------:R-:W3:Y:S02]  /*e5a60*/  LDL.LU R182, [R1+0x8374] ;  /* 0x0083740001b67983 */ /* 0x000ee40000300800 */
[----:B------:R-:W-:Y:S02]  /*e5a70*/  IMAD.MOV.U32 R199, RZ, RZ, R183 ;  /* 0x000000ffffc77224 */ /* 0x000fe400078e00b7 */
[----:B------:R-:W3:Y:S04]  /*e5a80*/  LDL.LU R183, [R1+0x8370] ;  /* 0x0083700001b77983 */ /* 0x000ee80000300800 */
        /* <DEDUP_REMOVED lines=26> */
[----:B------:R-:W2:Y:S02]  /*e5c30*/  LDL.LU R247, [R1+0x8358] ;  /* 0x0083580001f77983 */ /* 0x000ea40000300800 */
[----:B------:R-:W2:Y:S01]  /*e5c40*/  LDL R232, [R1+0x1140] ;  /* 0x0011400001e87983 */ /* 0x000ea20000100800 */
        /* <DEDUP_REMOVED lines=8> */
[----:B------:R-:W2:Y:S04]  /*e5cd0*/  LDL R217, [R1+0x1124] ;  /* 0x0011240001d97983 */ /* 0x000ea80000100800 */
[----:B------:R-:W2:Y:S04]  /*e5ce0*/  LDL R218, [R1+0x1128] ;  /* 0x0011280001da7983 */ /* 0x000ea80000100800 */
[----:B------:R-:W2:Y:S04]  /*e5cf0*/  LDL R219, [R1+0x112c] ;  /* 0x00112c0001db7983 */ /* 0x000ea80000100800 */
[----:B------:R-:W2:Y:S04]  /*e5d00*/  LDL R248, [R1+0x11c0] ;  /* 0x0011c00001f87983 */ /* 0x000ea80000100800 */
[----:B------:R-:W2:Y:S01]  /*e5d10*/  LDL R249, [R1+0x11c4] ;  /* 0x0011c40001f97983 */ /* 0x000ea20000100800 */
[----:B------:R-:W2:Y:S02]  /*e5d20*/  LDL.LU R158, [R1+0x8344] ;  /* 0x00834400019e7983 */ /* 0x000ea40000300800 */
[----:B------:R-:W2:Y:S02]  /*e5d30*/  LDL.LU R159, [R1+0x8340] ;  /* 0x00834000019f7983 */ /* 0x000ea40000300800 */
[----:B------:R-:W3:Y:S01]  /*e5d40*/  LDL.64 R236, [R1+0x1180] ;  /* 0x0011800001ec7983 */ /* 0x000ee20000100a00 */
[----:B------:R-:W3:Y:S04]  /*e5d50*/  LDL.64 R238, [R1+0x1188] ;  /* 0x0011880001ee7983 */ /* 0x000ee80000100a00 */
[----:B------:R-:W3:Y:S04]  /*e5d60*/  LDL R240, [R1+0x11b0] ;  /* 0x0011b00001f07983 */ /* 0x000ee80000100800 */
[----:B------:R-:W3:Y:S01]  /*e5d70*/  LDL R241, [R1+0x11b4] ;  /* 0x0011b40001f17983 */ /* 0x000ee20000100800 */
[----:B------:R-:W3:Y:S02]  /*e5d80*/  LDL.LU R166, [R1+0x833c] ;  /* 0x00833c0001a67983 */ /* 0x000ee40000300800 */
[----:B------:R-:W3:Y:S02]  /*e5d90*/  LDL.LU R167, [R1+0x8338] ;  /* 0x0083380001a77983 */ /* 0x000ee40000300800 */
        /* <DEDUP_REMOVED lines=25> */
[----:B------:R-:W4:Y:S01]  /*e5f30*/  LDL.64 R160, [R1+0x1210] ;  /* 0x0012100001a07983 */ /* 0x000f220000100a00 */
[C---:B--2---:R-:W-:Y:S08]  /*e5f40*/  HMMA.1688.F32.TF32 R92, R12.reuse, R158, R92 ;  /* 0x0000009e0c5c723c */ /* 0x044ff0000008105c */
[----:B---3--:R-:W-:Y:S01]  /*e5f50*/  HMMA.1688.F32.TF32 R88, R12, R166, R88 ;  /* 0x000000a60c58723c */ /* 0x008fe20000081058 */
[----:B------:R1:W-:Y:S01]  /*e5f60*/  STL.64 [R1+0x80f0], R166 ;  /* 0x0080f0a601007387 */ /* 0x0003e20000100a00 */
[----:B------:R2:W-:Y:S06]  /*e5f70*/  STL.64 [R1+0x80e8], R164 ;  /* 0x0080e8a401007387 */ /* 0x0005ec0000100a00 */
[C---:B----4-:R-:W-:Y:S01]  /*e5f80*/  HMMA.1688.F32.TF32 R132, R124.reuse, R116, R132 ;  /* 0x000000747c84723c */ /* 0x050fe20000081084 */
[----:B-1----:R-:W3:Y:S04]  /*e5f90*/  LDL.64 R166, [R1+0x1298] ;  /* 0x0012980001a67983 */ /* 0x002ee80000100a00 */
[----:B--2---:R-:W2:Y:S01]  /*e5fa0*/  LDL.64 R164, [R1+0x1290] ;  /* 0x0012900001a47983 */ /* 0x004ea20000100a00 */
[----:B------:R1:W-:Y:S02]  /*e5fb0*/  STL.64 [R1+0x8100], R158 ;  /* 0x0081009e01007387 */ /* 0x0003e40000100a00 */
[----:B------:R4:W-:Y:S01]  /*e5fc0*/  STL.64 [R1+0x80f8], R156 ;  /* 0x0080f89c01007387 */ /* 0x0009e20000100a00 */
[----:B-1----:R-:W2:Y:S04]  /*e5fd0*/  LDL.64 R158, [R1+0x1288] ;  /* 0x00128800019e7983 */ /* 0x002ea80000100a00 */
[----:B----4-:R-:W4:Y:S01]  /*e5fe0*/  LDL.64 R156, [R1+0x1280] ;  /* 0x00128000019c7983 */ /* 0x010f220000100a00 */
[----:B------:R-:W-:Y:S02]  /*e5ff0*/  STL [R1+0x7ff4], R150 ;  /* 0x007ff49601007387 */ /* 0x000fe40000100800 */
[----:B------:R-:W-:Y:S02]  /*e6000*/  STL [R1+0x7ff0], R151 ;  /* 0x007ff09701007387 */ /* 0x000fe40000100800 */
[----:B------:R-:W-:Y:S01]  /*e6010*/  STL [R1+0x7ffc], R142 ;  /* 0x007ffc8e01007387 */ /* 0x000fe20000100800 */
[----:B------:R-:W-:Y:S01]  /*e6020*/  STL [R1+0x7ff8], R143 ;  /* 0x007ff88f01007387 */ /* 0x000fe20000100800 */
[----:B------:R-:W2:Y:S02]  /*e6030*/  LDL.LU.64 R118, [R1+0x8330] ;  /* 0x0083300001767983 */ /* 0x000ea40000300a00 */
[----:B------:R-:W2:Y:S02]  /*e6040*/  LDL.LU.64 R116, [R1+0x8328] ;  /* 0x0083280001747983 */ /* 0x000ea40000300a00 */
[----:B------:R-:W3:Y:S01]  /*e6050*/  LDL.LU.64 R138, [R1+0x8320] ;  /* 0x00832000018a7983 */ /* 0x000ee20000300a00 */
[----:B--2---:R-:W-:Y:S01]  /*e6060*/  HMMA.1688.F32.TF32 R116, R124, R136, R116 ;  /* 0x000000887c74723c */ /* 0x004fe20000081074 */
[----:B------:R-:W3:Y:S01]  /*e6070*/  LDL.LU.64 R136, [R1+0x8318] ;  /* 0x0083180001887983 */ /* 0x000ee20000300a00 */
[----:B------:R-:W2:Y:S06]  /*e6080*/  LDL.LU.64 R6, [R1+0x8310] ;  /* 0x0083100001067983 */ /* 0x000eac0000300a00 */
[C---:B------:R-:W-:Y:S08]  /*e6090*/  HMMA.1688.F32.TF32 R104, R12.reuse, R170, R104 ;  /* 0x000000aa0c68723c */ /* 0x040ff00000081068 */
[----:B------:R-:W-:Y:S01]  /*e60a0*/  HMMA.1688.F32.TF32 R20, R12, R194, R20 ;  /* 0x000000c20c14723c */ /* 0x000fe20000081014 */
[----:B------:R-:W-:-:S07]  /*e60b0*/  IMAD.MOV.U32 R101, RZ, RZ, R247 ;  /* 0x000000ffff657224 */ /* 0x000fce00078e00f7 */
[C---:B---3--:R-:W-:Y:S01]  /*e60c0*/  HMMA.1688.F32.TF32 R136, R124.reuse, R4, R136 ;  /* 0x000000047c88723c */ /* 0x048fe20000081088 */
[----:B------:R-:W2:Y:S01]  /*e60d0*/  LDL.LU.64 R4, [R1+0x8308] ;  /* 0x0083080001047983 */ /* 0x000ea20000300a00 */
[----:B------:R-:W-:Y:S01]  /*e60e0*/  MOV R8, R246 ;  /* 0x000000f600087202 */ /* 0x000fe20000000f00 */
[----:B------:R-:W-:Y:S02]  /*e60f0*/  IMAD.MOV.U32 R9, RZ, RZ, R3 ;  /* 0x000000ffff097224 */ /* 0x000fe400078e0003 */
[----:B------:R-:W3:Y:S11]  /*e6100*/  LDL.LU.64 R102, [R1+0x8300] ;  /* 0x0083000001667983 */ /* 0x000ef60000300a00 */
[C---:B------:R-:W-:Y:S08]  /*e6110*/  HMMA.1688.F32.TF32 R20, R124.reuse, R24, R20 ;  /* 0x000000187c14723c */ /* 0x040ff00000081014 */
[----:B------:R-:W-:Y:S08]  /*e6120*/  HMMA.1688.F32.TF32 R104, R124, R8, R104 ;  /* 0x000000087c68723c */ /* 0x000ff00000081068 */
        /* <DEDUP_REMOVED lines=9> */
[C---:B--2---:R-:W-:Y:S01]  /*e61c0*/  HMMA.1688.F32.TF32 R4, R124.reuse, R100, R4 ;  /* 0x000000647c04723c */ /* 0x044fe20000081004 */
[----:B------:R-:W3:Y:S01]  /*e61d0*/  LDL.LU.64 R100, [R1+0x82f8] ;  /* 0x0082f80001647983 */ /* 0x000ee20000300a00 */
[----:B------:R-:W2:Y:S02]  /*e61e0*/  LDL.LU.64 R10, [R1+0x82f0] ;  /* 0x0082f000010a7983 */ /* 0x000ea40000300a00 */
[----:B------:R-:W2:Y:S02]  /*e61f0*/  LDL.LU.64 R8, [R1+0x82e8] ;  /* 0x0082e80001087983 */ /* 0x000ea40000300a00 */
[----:B------:R-:W2:Y:S01]  /*e6200*/  LDL.LU.64 R26, [R1+0x82e0] ;  /* 0x0082e000011a7983 */ /* 0x000ea20000300a00 */
[----:B------:R-:W2:Y:S01]  /*e6210*/  LDL.LU.64 R24, [R1+0x82d8] ;  /* 0x0082d80001187983 */ /* 0x000ea20000300a00 */
[C---:B------:R-:W-:Y:S08]  /*e6220*/  HMMA.1688.F32.TF32 R128, R124.reuse, R224, R128 ;  /* 0x000000e07c80723c */ /* 0x040ff00000081080 */
[----:B------:R-:W-:Y:S01]  /*e6230*/  HMMA.1688.F32.TF32 R112, R124, R232, R112 ;  /* 0x000000e87c70723c */ /* 0x000fe20000081070 */
[----:B------:R-:W-:Y:S01]  /*e6240*/  MOV R246, R145 ;  /* 0x0000009100f67202 */ /* 0x000fe20000000f00 */
[----:B------:R-:W-:-:S06]  /*e6250*/  IMAD.MOV.U32 R247, RZ, RZ, R144 ;  /* 0x000000fffff77224 */ /* 0x000fcc00078e0090 */
[----:B------:R-:W-:Y:S08]  /*e6260*/  HMMA.1688.F32.TF32 R28, R124, R144, R28 ;  /* 0x000000907c1c723c */ /* 0x000ff0000008101c */
[----:B-1----:R-:W-:Y:S01]  /*e6270*/  HMMA.1688.F32.TF32 R108, R12, R218, R108 ;  /* 0x000000da0c6c723c */ /* 0x002fe2000008106c */
[----:B------:R-:W-:-:S07]  /*e6280*/  IMAD.MOV.U32 R3, RZ, RZ, R161 ;  /* 0x000000ffff037224 */ /* 0x000fce00078e00a1 */
[C---:B------:R-:W-:Y:S08]  /*e6290*/  HMMA.1688.F32.TF32 R32, R124.reuse, R152, R32 ;  /* 0x000000987c20723c */ /* 0x040ff00000081020 */
        /* <DEDUP_REMOVED lines=20> */
[----:B--2---:R-:W-:Y:S01]  /*e63e0*/  HMMA.1688.F32.TF32 R24, R124, R244, R24 ;  /* 0x000000f47c18723c */ /* 0x004fe20000081018 */
[----:B------:R-:W2:Y:S01]  /*e63f0*/  LDL.LU R245, [R1+0x82d0] ;  /* 0x0082d00001f57983 */ /* 0x000ea20000300800 */
[----:B------:R-:W4:Y:S02]  /*e6400*/  LDL.LU.64 R146, [R1+0x82c8] ;  /* 0x0082c80001927983 */ /* 0x000f240000300a00 */
[----:B------:R-:W2:Y:S02]  /*e6410*/  LDL.LU.64 R144, [R1+0x82c0] ;  /* 0x0082c00001907983 */ /* 0x000ea40000300a00 */
[----:B------:R-:W-:Y:S01]  /*e6420*/  STL [R1+0x8004], R246 ;  /* 0x008004f601007387 */ /* 0x000fe20000100800 */
[----:B------:R-:W-:Y:S01]  /*e6430*/  STL [R1+0x8000], R247 ;  /* 0x008000f701007387 */ /* 0x000fe20000100800 */
[----:B------:R-:W2:Y:S02]  /*e6440*/  LDL.LU.64 R154, [R1+0x82b8] ;  /* 0x0082b800019a7983 */ /* 0x000ea40000300a00 */
[----:B------:R-:W-:-:S02]  /*e6450*/  IMAD.MOV.U32 R244, RZ, RZ, R160 ;  /* 0x000000fffff47224 */ /* 0x000fc400078e00a0 */
[----:B------:R-:W2:Y:S01]  /*e6460*/  LDL.LU.64 R152, [R1+0x82b0] ;  /* 0x0082b00001987983 */ /* 0x000ea20000300a00 */
[----:B------:R-:W2:Y:S01]  /*e6470*/  LDL.LU.64 R162, [R1+0x82a8] ;  /* 0x0082a80001a27983 */ /* 0x000ea20000300a00 */
[----:B------:R-:W2:Y:S02]  /*e6480*/  LDL.LU.64 R160, [R1+0x82a0] ;  /* 0x0082a00001a07983 */ /* 0x000ea40000300a00 */
[----:B------:R-:W-:Y:S02]  /*e6490*/  STL [R1+0x800c], R3 ;  /* 0x00800c0301007387 */ /* 0x000fe40000100800 */
[----:B------:R-:W-:Y:S01]  /*e64a0*/  STL [R1+0x8008], R244 ;  /* 0x008008f401007387 */ /* 0x000fe20000100800 */
        /* <DEDUP_REMOVED lines=10> */
[----:B------:R-:W2:Y:S01]  /*e6550*/  LDL.LU.64 R210, [R1+0x8248] ;  /* 0x0082480001d27983 */ /* 0x000ea20000300a00 */
[C---:B---3--:R-:W-:Y:S08]  /*e6560*/  HMMA.1688.F32.TF32 R100, R124.reuse, R236, R100 ;  /* 0x000000ec7c64723c */ /* 0x048ff00000081064 */
[----:B------:R-:W-:Y:S01]  /*e6570*/  HMMA.1688.F32.TF32 R8, R124, R248, R8 ;  /* 0x000000f87c08723c */ /* 0x000fe20000081008 */
[----:B------:R-:W3:Y:S01]  /*e6580*/  LDL.LU.64 R208, [R1+0x8240] ;  /* 0x0082400001d07983 */ /* 0x000ee20000300a00 */
[----:B------:R-:W2:Y:S02]  /*e6590*/  LDL.64 R126, [R1+0x1198] ;  /* 0x00119800017e7983 */ /* 0x000ea40000100a00 */
[----:B------:R-:W2:Y:S02]  /*e65a0*/  LDL.LU.64 R218, [R1+0x8238] ;  /* 0x0082380001da7983 */ /* 0x000ea40000300a00 */
[----:B------:R-:W2:Y:S01]  /*e65b0*/  LDL.LU.64 R216, [R1+0x8230] ;  /* 0x0082300001d87983 */ /* 0x000ea20000300a00 */
[----:B------:R-:W-:Y:S01]  /*e65c0*/  STL.64 [R1+0x2b70], R108 ;  /* 0x002b706c01007387 */ /* 0x000fe20000100a00 */
[----:B------:R1:W-:Y:S03]  /*e65d0*/  STL.64 [R1+0x2b78], R110 ;  /* 0x002b786e01007387 */ /* 0x0003e60000100a00 */
[----:B-1----:R-:W2:Y:S04]  /*e65e0*/  LDL R110, [R1+0x1178] ;  /* 0x00117800016e7983 */ /* 0x002ea80000100800 */
[----:B------:R-:W2:Y:S01]  /*e65f0*/  LDL R111, [R1+0x117c] ;  /* 0x00117c00016f7983 */ /* 0x000ea20000100800 */
[----:B------:R-:W2:Y:S02]  /*e6600*/  LDL.LU.64 R226, [R1+0x8228] ;  /* 0x0082280001e27983 */ /* 0x000ea40000300a00 */
[----:B------:R-:W2:Y:S02]  /*e6610*/  LDL.LU.64 R224, [R1+0x8220] ;  /* 0x0082200001e07983 */ /* 0x000ea40000300a00 */
[----:B------:R-:W-:Y:S01]  /*e6620*/  STL.64 [R1+0x2b60], R128 ;  /* 0x002b608001007387 */ /* 0x000fe20000100a00 */
[----:B------:R1:W-:Y:S04]  /*e6630*/  STL.64 [R1+0x2b68], R130 ;  /* 0x002b688201007387 */ /* 0x0003e80000100a00 */
[----:B-1----:R-:W2:Y:S04]  /*e6640*/  LDL R130, [R1+0x1168] ;  /* 0x0011680001827983 */ /* 0x002ea80000100800 */
[----:B------:R-:W2:Y:S01]  /*e6650*/  LDL R131, [R1+0x116c] ;  /* 0x00116c0001837983 */ /* 0x000ea20000100800 */
[----:B------:R-:W2:Y:S02]  /*e6660*/  LDL.LU.64 R234, [R1+0x8218] ;  /* 0x0082180001ea7983 */ /* 0x000ea40000300a00 */
[----:B------:R-:W2:Y:S02]  /*e6670*/  LDL.LU.64 R232, [R1+0x8210] ;  /* 0x0082100001e87983 */ /* 0x000ea40000300a00 */
[----:B------:R-:W-:Y:S01]  /*e6680*/  STL.64 [R1+0x2b50], R112 ;  /* 0x002b507001007387 */ /* 0x000fe20000100a00 */
[----:B------:R1:W-:Y:S04]  /*e6690*/  STL.64 [R1+0x2b58], R114 ;  /* 0x002b587201007387 */ /* 0x0003e80000100a00 */
[----:B-1----:R-:W2:Y:S04]  /*e66a0*/  LDL R114, [R1+0x1158] ;  /* 0x0011580001727983 */ /* 0x002ea80000100800 */
[----:B------:R-:W2:Y:S02]  /*e66b0*/  LDL R115, [R1+0x115c] ;  /* 0x00115c0001737983 */ /* 0x000ea40000100800 */
[C---:B--2---:R-:W-:Y:S08]  /*e66c0*/  HMMA.1688.F32.TF32 R132, R12.reuse, R114, R132 ;  /* 0x000000720c84723c */ /* 0x044ff00000081084 */
[----:B------:R-:W-:Y:S11]  /*e66d0*/  HMMA.1688.F32.TF32 R112, R12, R130, R116 ;  /* 0x000000820c70723c */ /* 0x000ff60000081074 */
[----:B------:R-:W-:Y:S04]  /*e66e0*/  @!UPT UIADD3 URZ, URZ, URZ, URZ ;  /* 0x0000003f3f3ff290 */ /* 0x000fe8000fffe03f */
[----:B------:R-:W-:Y:S01]  /*e66f0*/  STL.64 [R1+0x2b40], R132 ;  /* 0x002b408401007387 */ /* 0x000fe20000100a00 */
[----:B------:R1:W-:Y:S03]  /*e6700*/  STL.64 [R1+0x2b48], R134 ;  /* 0x002b488601007387 */ /* 0x0003e60000100a00 */
[----:B-1----:R-:W2:Y:S04]  /*e6710*/  LDL R134, [R1+0x1238] ;  /* 0x0012380001867983 */ /* 0x002ea80000100800 */
[----:B------:R-:W-:Y:S02]  /*e6720*/  STL.64 [R1+0x2b30], R112 ;  /* 0x002b307001007387 */ /* 0x000fe40000100a00 */
[----:B------:R1:W-:Y:S01]  /*e6730*/  STL.64 [R1+0x2b38], R114 ;  /* 0x002b387201007387 */ /* 0x0003e20000100a00 */
[----:B------:R-:W-:-:S02]  /*e6740*/  MOV R135, R252 ;  /* 0x000000fc00877202 */ /* 0x000fc40000000f00 */
[----:B------:R-:W2:Y:S01]  /*e6750*/  LDL.LU R252, [R1+0x820c] ;  /* 0x00820c0001fc7983 */ /* 0x000ea20000300800 */
[C---:B------:R-:W-:Y:S08]  /*e6760*/  HMMA.1688.F32.TF32 R108, R12.reuse, R110, R136 ;  /* 0x0000006e0c6c723c */ /* 0x040ff00000081088 */
[----:B------:R-:W-:Y:S01]  /*e6770*/  HMMA.1688.F32.TF32 R4, R12, R126, R4 ;  /* 0x0000007e0c04723c */ /* 0x000fe20000081004 */
[----:B------:R-:W3:Y:S01]  /*e6780*/  LDL R118, [R1+0x1228] ;  /* 0x0012280001767983 */ /* 0x000ee20000100800 */
[----:B------:R-:W3:Y:S04]  /*e6790*/  LDL R119, [R1+0x122c] ;  /* 0x00122c0001777983 */ /* 0x000ee80000100800 */
[----:B------:R-:W3:Y:S04]  /*e67a0*/  LDL.64 R130, [R1+0x1258] ;  /* 0x0012580001827983 */ /* 0x000ee80000100a00 */
[----:B------:R-:W3:Y:S04]  /*e67b0*/  LDL R138, [R1+0x1218] ;  /* 0x00121800018a7983 */ /* 0x000ee80000100800 */
[----:B-1----:R-:W3:Y:S04]  /*e67c0*/  LDL R114, [R1+0x1248] ;  /* 0x0012480001727983 */ /* 0x002ee80000100800 */
[----:B------:R-:W3:Y:S04]  /*e67d0*/  LDL R115, [R1+0x124c] ;  /* 0x00124c0001737983 */ /* 0x000ee80000100800 */
[----:B------:R-:W-:Y:S01]  /*e67e0*/  STL.64 [R1+0x2b20], R108 ;  /* 0x002b206c01007387 */ /* 0x000fe20000100a00 */
[----:B------:R1:W-:Y:S02]  /*e67f0*/  STL.64 [R1+0x2b28], R110 ;  /* 0x002b286e01007387 */ /* 0x0003e40000100a00 */
[----:B--2---:R-:W-:-:S02]  /*e6800*/  IMAD.MOV.U32 R139, RZ, RZ, R252 ;  /* 0x000000ffff8b7224 */ /* 0x004fc400078e00fc */
[----:B------:R-:W2:Y:S01]  /*e6810*/  LDL.LU R252, [R1+0x8208] ;  /* 0x0082080001fc7983 */ /* 0x000ea20000300800 */
[----:B-1----:R-:W2:Y:S02]  /*e6820*/  LDL.64 R110, [R1+0x1268] ;  /* 0x00126800016e7983 */ /* 0x002ea40000100a00 */
[----:B------:R-:W-:Y:S02]  /*e6830*/  STL.64 [R1+0x2b10], R4 ;  /* 0x002b100401007387 */ /* 0x000fe40000100a00 */
[----:B------:R1:W-:Y:S02]  /*e6840*/  STL.64 [R1+0x2b18], R6 ;  /* 0x002b180601007387 */ /* 0x0003e40000100a00 */
[----:B-1----:R-:W2:Y:S04]  /*e6850*/  LDL R6, [R1+0x11a8] ;  /* 0x0011a80001067983 */ /* 0x002ea80000100800 */
[----:B------:R-:W2:Y:S01]  /*e6860*/  LDL R7, [R1+0x11ac] ;  /* 0x0011ac0001077983 */ /* 0x000ea20000100800 */
[C---:B------:R-:W-:Y:S08]  /*e6870*/  HMMA.1688.F32.TF32 R100, R12.reuse, R238, R100 ;  /* 0x000000ee0c64723c */ /* 0x040ff00000081064 */
[----:B------:R-:W-:Y:S01]  /*e6880*/  HMMA.1688.F32.TF32 R8, R12, R250, R8 ;  /* 0x000000fa0c08723c */ /* 0x000fe20000081008 */
[----:B------:R-:W-:Y:S01]  /*e6890*/  MOV R247, R127 ;  /* 0x0000007f00f77202 */ /* 0x000fe20000000f00 */
[----:B------:R-:W-:-:S06]  /*e68a0*/  IMAD.MOV.U32 R246, RZ, RZ, R126 ;  /* 0x000000fffff67224 */ /* 0x000fcc00078e007e */
[C---:B------:R-:W-:Y:S01]  /*e68b0*/  HMMA.1688.F32.TF32 R16, R12.reuse, R242, R16 ;  /* 0x000000f20c10723c */ /* 0x040fe20000081010 */
[----:B------:R-:W3:Y:S01]  /*e68c0*/  LDL.64 R126, [R1+0x1278] ;  /* 0x00127800017e7983 */ /* 0x000ee20000100a00 */
[----:B------:R-:W-:Y:S02]  /*e68d0*/  STL [R1+0x8014], R247 ;  /* 0x008014f701007387 */ /* 0x000fe40000100800 */
[----:B------:R-:W-:Y:S02]  /*e68e0*/  STL [R1+0x8010], R246 ;  /* 0x008010f601007387 */ /* 0x000fe40000100800 */
[----:B------:R-:W-:Y:S02]  /*e68f0*/  IMAD.MOV.U32 R244, RZ, RZ, R239 ;  /* 0x000000fffff47224 */ /* 0x000fe400078e00ef */
[----:B------:R-:W-:Y:S01]  /*e6900*/  IMAD.MOV.U32 R3, RZ, RZ, R238 ;  /* 0x000000ffff037224 */ /* 0x000fe200078e00ee */
[----:B------:R-:W-:Y:S01]  /*e6910*/  STL.64 [R1+0x2b00], R100 ;  /* 0x002b006401007387 */ /* 0x000fe20000100a00 */
[----:B------:R1:W-:Y:S02]  /*e6920*/  STL.64 [R1+0x2b08], R102 ;  /* 0x002b086601007387 */ /* 0x0003e40000100a00 */
[----:B------:R-:W3:Y:S02]  /*e6930*/  LDL.LU.64 R238, [R1+0x8200] ;  /* 0x0082000001ee7983 */ /* 0x000ee40000300a00 */
[----:B------:R-:W3:Y:S01]  /*e6940*/  LDL.LU.64 R236, [R1+0x81f8] ;  /* 0x0081f80001ec7983 */ /* 0x000ee20000300a00 */
[----:B-1----:R-:W4:Y:S01]  /*e6950*/  LDL.64 R102, [R1+0x11f8] ;  /* 0x0011f80001667983 */ /* 0x002f220000100a00 */
[----:B------:R1:W-:Y:S02]  /*e6960*/  STL [R1+0x801c], R244 ;  /* 0x00801cf401007387 */ /* 0x0003e40000100800 */
[----:B------:R1:W-:Y:S01]  /*e6970*/  STL [R1+0x8018], R3 ;  /* 0x0080180301007387 */ /* 0x0003e20000100800 */
[----:B--2---:R-:W-:Y:S01]  /*e6980*/  HMMA.1688.F32.TF32 R4, R12, R6, R104 ;  /* 0x000000060c04723c */ /* 0x004fe20000081068 */
[----:B------:R-:W2:Y:S06]  /*e6990*/  LDL R106, [R1+0x1208] ;  /* 0x00120800016a7983 */ /* 0x000eac0000100800 */
[----:B------:R-:W-:Y:S11]  /*e69a0*/  MOV R107, R252 ;  /* 0x000000fc006b7202 */ /* 0x000ff60000000f00 */
[----:B------:R-:W-:Y:S05]  /*e69b0*/  @!UPT UIADD3 URZ, URZ, URZ, URZ ;  /* 0x0000003f3f3ff290 */ /* 0x000fea000fffe03f */
[----:B------:R-:W-:Y:S01]  /*e69c0*/  STL.64 [R1+0x2af0], R4 ;  /* 0x002af00401007387 */ /* 0x000fe20000100a00 */
[----:B------:R-:W-:Y:S02]  /*e69d0*/  STL.64 [R1+0x2af8], R6 ;  /* 0x002af80601007387 */ /* 0x000fe40000100a00 */
[----:B------:R-:W2:Y:S02]  /*e69e0*/  LDL.LU R252, [R1+0x81f0] ;  /* 0x0081f00001fc7983 */ /* 0x000ea40000300800 */
[----:B------:R-:W4:Y:S01]  /*e69f0*/  LDL.LU.64 R250, [R1+0x81e8] ;  /* 0x0081e80001fa7983 */ /* 0x000f220000300a00 */
[----:B------:R-:W4:Y:S01]  /*e6a00*/  LDL.LU.64 R248, [R1+0x81e0] ;  /* 0x0081e00001f87983 */ /* 0x000f220000300a00 */
[----:B------:R-:W-:Y:S02]  /*e6a10*/  STL.64 [R1+0x2ae0], R8 ;  /* 0x002ae00801007387 */ /* 0x000fe40000100a00 */
[----:B------:R1:W-:Y:S02]  /*e6a20*/  STL.64 [R1+0x2ae8], R10 ;  /* 0x002ae80a01007387 */ /* 0x0003e40000100a00 */
[----:B------:R-:W-:-:S02]  /*e6a30*/  IMAD.MOV.U32 R151, RZ, RZ, R111 ;  /* 0x000000ffff977224 */ /* 0x000fc400078e006f */
[----:B------:R-:W-:Y:S01]  /*e6a40*/  IMAD.MOV.U32 R150, RZ, RZ, R110 ;  /* 0x000000ffff967224 */ /* 0x000fe200078e006e */
[----:B---3--:R-:W-:Y:S01]  /*e6a50*/  MOV R142, R126 ;  /* 0x0000007e008e7202 */ /* 0x008fe20000000f00 */
[----:B------:R-:W-:Y:S02]  /*e6a60*/  IMAD.MOV.U32 R143, RZ, RZ, R127 ;  /* 0x000000ffff8f7224 */ /* 0x000fe400078e007f */
[----:B-1----:R-:W-:Y:S01]  /*e6a70*/  IMAD.MOV.U32 R244, RZ, RZ, R166 ;  /* 0x000000fffff47224 */ /* 0x002fe200078e00a6 */
[----:B------:R-:W-:Y:S01]  /*e6a80*/  MOV R188, R239 ;  /* 0x000000ef00bc7202 */ /* 0x000fe20000000f00 */
[----:B------:R-:W-:Y:S02]  /*e6a90*/  IMAD.MOV.U32 R189, RZ, RZ, R238 ;  /* 0x000000ffffbd7224 */ /* 0x000fe400078e00ee */
[----:B------:R-:W-:Y:S02]  /*e6aa0*/  IMAD.MOV.U32 R3, RZ, RZ, R167 ;  /* 0x000000ffff037224 */ /* 0x000fe400078e00a7 */
[----:B------:R-:W-:Y:S01]  /*e6ab0*/  IMAD.MOV.U32 R247, RZ, RZ, R158 ;  /* 0x000000fffff77224 */ /* 0x000fe200078e009e */
[----:B------:R-:W-:Y:S01]  /*e6ac0*/  MOV R246, R159 ;  /* 0x0000009f00f67202 */ /* 0x000fe20000000f00 */
[----:B------:R-:W-:Y:S04]  /*e6ad0*/  LDS R4, [R2+0x18200] ;  /* 0x0182000002047984 */ /* 0x000fe80000000800 */
[----:B------:R-:W3:Y:S04]  /*e6ae0*/  LDL R10, [R1+0x11e8] ;  /* 0x0011e800010a7983 */ /* 0x000ee80000100800 */
[----:B------:R-:W3:Y:S01]  /*e6af0*/  LDL R11, [R1+0x11ec] ;  /* 0x0011ec00010b7983 */ /* 0x000ee20000100800 */
[----:B------:R-:W3:Y:S02]  /*e6b00*/  LDL.LU.64 R242, [R1+0x81d8] ;  /* 0x0081d80001f27983 */ /* 0x000ee40000300a00 */
[----:B------:R-:W3:Y:S02]  /*e6b10*/  LDL.LU.64 R240, [R1+0x81d0] ;  /* 0x0081d00001f07983 */ /* 0x000ee40000300a00 */
[----:B------:R-:W-:Y:S01]  /*e6b20*/  STL.64 [R1+0x2ad0], R16 ;  /* 0x002ad01001007387 */ /* 0x000fe20000100a00 */
[----:B------:R1:W-:Y:S04]  /*e6b30*/  STL.64 [R1+0x2ad8], R18 ;  /* 0x002ad81201007387 */ /* 0x0003e80000100a00 */
[----:B------:R-:W-:Y:S04]  /*e6b40*/  LDS R6, [R2+0x1a200] ;  /* 0x01a2000002067984 */ /* 0x000fe80000000800 */
[----:B------:R-:W-:Y:S04]  /*e6b50*/  LDS R5, [R0+0x18200] ;  /* 0x0182000000057984 */ /* 0x000fe80000000800 */
[----:B------:R-:W2:Y:S04]  /*e6b60*/  LDS R7, [R0+0x1a200] ;  /* 0x01a2000000077984 */ /* 0x000ea80000000800 */
[----:B-1----:R-:W3:Y:S01]  /*e6b70*/  LDL R18, [R1+0x11d8] ;  /* 0x0011d80001127983 */ /* 0x002ee20000100800 */
[----:B--2---:R-:W-:-:S07]  /*e6b80*/  IMAD.MOV.U32 R19, RZ, RZ, R252 ;  /* 0x000000ffff137224 */ /* 0x004fce00078e00fc */
[C---:B---3--:R-:W-:Y:S08]  /*e6b90*/  HMMA.1688.F32.TF32 R16, R12.reuse, R18, R20 ;  /* 0x000000120c10723c */ /* 0x048ff00000081014 */
[C---:B------:R-:W-:Y:S08]  /*e6ba0*/  HMMA.1688.F32.TF32 R20, R12.reuse, R10, R24 ;  /* 0x0000000a0c14723c */ /* 0x040ff00000081018 */
[C---:B----4-:R-:W-:Y:S07]  /*e6bb0*/  HMMA.1688.F32.TF32 R8, R12.reuse, R102, R32 ;  /* 0x000000660c08723c */ /* 0x050fee0000081020 */
[----:B------:R-:W-:Y:S01]  /*e6bc0*/  STL.64 [R1+0x2ac0], R16 ;  /* 0x002ac01001007387 */ /* 0x000fe20000100a00 */
[----:B------:R1:W-:Y:S02]  /*e6bd0*/  STL.64 [R1+0x2ac8], R18 ;  /* 0x002ac81201007387 */ /* 0x0003e40000100a00 */
[----:B-1----:R-:W-:Y:S01]  /*e6be0*/  HMMA.1688.F32.TF32 R16, R12, R106, R28 ;  /* 0x0000006a0c10723c */ /* 0x002fe2000008101c */
[----:B------:R-:W-:-:S04]  /*e6bf0*/  IMAD.MOV.U32 R252, RZ, RZ, R103 ;  /* 0x000000fffffc7224 */ /* 0x000fc800078e0067 */
[----:B------:R-:W-:Y:S01]  /*e6c00*/  STL.64 [R1+0x2ab0], R20 ;  /* 0x002ab01401007387 */ /* 0x000fe20000100a00 */
[----:B------:R-:W-:Y:S11]  /*e6c10*/  STL.64 [R1+0x2ab8], R22 ;  /* 0x002ab81601007387 */ /* 0x000ff60000100a00 */
[----:B------:R-:W-:Y:S06]  /*e6c20*/  @!UPT UIADD3 URZ, URZ, URZ, URZ ;  /* 0x0000003f3f3ff290 */ /* 0x000fec000fffe03f */
[----:B------:R-:W-:Y:S01]  /*e6c30*/  STL.64 [R1+0x2aa0], R16 ;  /* 0x002aa01001007387 */ /* 0x000fe20000100a00 */
[----:B------:R1:W-:Y:S02]  /*e6c40*/  STL.64 [R1+0x2aa8], R18 ;  /* 0x002aa81201007387 */ /* 0x0003e40000100a00 */
[----:B------:R-:W-:Y:S02]  /*e6c50*/  STL [R1+0x7eb0], R252 ;  /* 0x007eb0fc01007387 */ /* 0x000fe40000100800 */
[----:B------:R-:W-:Y:S01]  /*e6c60*/  STL.64 [R1+0x2a90], R8 ;  /* 0x002a900801007387 */ /* 0x000fe20000100a00 */
        /* <DEDUP_REMOVED lines=10> */
[----:B------:R-:W-:Y:S01]  /*e6d10*/  MOV R252, R131 ;  /* 0x0000008300fc7202 */ /* 0x000fe20000000f00 */
[----:B------:R-:W-:Y:S01]  /*e6d20*/  STL.64 [R1+0x2a60], R20 ;  /* 0x002a601401007387 */ /* 0x000fe20000100a00 */
[----:B------:R-:W-:Y:S11]  /*e6d30*/  STL.64 [R1+0x2a68], R22 ;  /* 0x002a681601007387 */ /* 0x000ff60000100a00 */
[----:B------:R-:W-:Y:S01]  /*e6d40*/  @!UPT UIADD3 URZ, URZ, URZ, URZ ;  /* 0x0000003f3f3ff290 */ /* 0x000fe2000fffe03f */
[----:B------:R-:W-:Y:S01]  /*e6d50*/  STL.64 [R1+0x2a50], R16 ;  /* 0x002a501001007387 */ /* 0x000fe20000100a00 */
[----:B------:R-:W-:Y:S02]  /*e6d60*/  STL.64 [R1+0x2a58], R18 ;  /* 0x002a581201007387 */ /* 0x000fe40000100a00 */
[----:B------:R-:W-:Y:S05]  /*e6d70*/  STL [R1+0x8020], R252 ;  /* 0x008020fc01007387 */ /* 0x000fea0000100800 */
[----:B------:R-:W-:Y:S01]  /*e6d80*/  STL.64 [R1+0x2a40], R8 ;  /* 0x002a400801007387 */ /* 0x000fe20000100a00 */
[----:B------:R1:W-:Y:S02]  /*e6d90*/  STL.64 [R1+0x2a48], R10 ;  /* 0x002a480a01007387 */ /* 0x0003e40000100a00 */
[C---:B-1----:R-:W-:Y:S11]  /*e6da0*/  HMMA.1688.F32.TF32 R8, R12.reuse, R110, R56 ;  /* 0x0000006e0c08723c */ /* 0x042ff60000081038 */
[----:B------:R-:W-:Y:S11]  /*e6db0*/  @!UPT UIADD3 URZ, URZ, URZ, URZ ;  /* 0x0000003f3f3ff290 */ /* 0x000ff6000fffe03f */
[----:B------:R-:W-:Y:S01]  /*e6dc0*/  @!UPT UIADD3 URZ, URZ, URZ, URZ ;  /* 0x0000003f3f3ff290 */ /* 0x000fe2000fffe03f */
[----:B------:R-:W-:Y:S01]  /*e6dd0*/  STL.64 [R1+0x2a30], R8 ;  /* 0x002a300801007387 */ /* 0x000fe20000100a00 */
[----:B------:R1:W-:Y:S02]  /*e6de0*/  STL.64 [R1+0x2a38], R10 ;  /* 0x002a380a01007387 */ /* 0x0003e40000100a00 */
[C---:B-1----:R-:W-:Y:S01]  /*e6df0*/  HMMA.1688.F32.TF32 R8, R12.reuse, R126, R60 ;  /* 0x0000007e0c08723c */ /* 0x042fe2000008103c */
[----:B------:R-:W-:Y:S01]  /*e6e00*/  STL [R1+0x8028], R151 ;  /* 0x0080289701007387 */ /* 0x000fe20000100800 */
[----:B------:R-:W-:Y:S11]  /*e6e10*/  STL [R1+0x8024], R150 ;  /* 0x0080249601007387 */ /* 0x000ff60000100800 */
[----:B------:R-:W-:Y:S10]  /*e6e20*/  @!UPT UIADD3 URZ, URZ, URZ, URZ ;  /* 0x0000003f3f3ff290 */ /* 0x000ff4000fffe03f */
[----:B------:R-:W-:Y:S01]  /*e6e30*/  STL.64 [R1+0x2a20], R8 ;  /* 0x002a200801007387 */ /* 0x000fe20000100a00 */
[----:B------:R1:W-:Y:S02]  /*e6e40*/  STL.64 [R1+0x2a28], R10 ;  /* 0x002a280a01007387 */ /* 0x0003e40000100a00 */
[C---:B-1----:R-:W-:Y:S01]  /*e6e50*/  HMMA.1688.F32.TF32 R8, R12.reuse, R158, R64 ;  /* 0x0000009e0c08723c */ /* 0x042fe20000081040 */
[----:B------:R-:W-:Y:S11]  /*e6e60*/  STL [R1+0x802c], R142 ;  /* 0x00802c8e01007387 */ /* 0x000ff60000100800 */
[----:B------:R-:W-:Y:S11]  /*e6e70*/  @!UPT UIADD3 URZ, URZ, URZ, URZ ;  /* 0x0000003f3f3ff290 */ /* 0x000ff6000fffe03f */
[----:B------:R-:W-:Y:S01]  /*e6e80*/  STL.64 [R1+0x2a10], R8 ;  /* 0x002a100801007387 */ /* 0x000fe20000100a00 */
[----:B------:R1:W-:Y:S02]  /*e6e90*/  STL.64 [R1+0x2a18], R10 ;  /* 0x002a180a01007387 */ /* 0x0003e40000100a00 */
[C---:B-1----:R-:W-:Y:S08]  /*e6ea0*/  HMMA.1688.F32.TF32 R8, R12.reuse, R166, R68 ;  /* 0x000000a60c08723c */ /* 0x042ff00000081044 */
[C---:B------:R-:W-:Y:S08]  /*e6eb0*/  HMMA.1688.F32.TF32 R20, R12.reuse, R174, R72 ;  /* 0x000000ae0c14723c */ /* 0x040ff00000081048 */
[C---:B------:R-:W-:Y:S07]  /*e6ec0*/  HMMA.1688.F32.TF32 R16, R12.reuse, R182, R76 ;  /* 0x000000b60c10723c */ /* 0x040fee000008104c */
        /* <DEDUP_REMOVED lines=13> */
[----:B------:R-:W-:Y:S07]  /*e6fa0*/  STL.64 [R1+0x29c8], R22 ;  /* 0x0029c81601007387 */ /* 0x000fee0000100a00 */
[----:B------:R-:W-:Y:S02]  /*e6fb0*/  STL.64 [R1+0x29b0], R16 ;  /* 0x0029b01001007387 */ /* 0x000fe40000100a00 */
[----:B------:R-:W-:Y:S06]  /*e6fc0*/  STL.64 [R1+0x29b8], R18 ;  /* 0x0029b81201007387 */ /* 0x000fec0000100a00 */
[----:B------:R-:W-:Y:S01]  /*e6fd0*/  STL.64 [R1+0x29a0], R8 ;  /* 0x0029a00801007387 */ /* 0x000fe20000100a00 */
[----:B------:R1:W-:Y:S02]  /*e6fe0*/  STL.64 [R1+0x29a8], R10 ;  /* 0x0029a80a01007387 */ /* 0x0003e40000100a00 */
[----:B-1----:R-:W-:Y:S01]  /*e6ff0*/  HMMA.1688.F32.TF32 R8, R12, R222, R96 ;  /* 0x000000de0c08723c */ /* 0x002fe20000081060 */
[----:B------:R-:W-:-:S02]  /*e7000*/  MOV R150, R214 ;  /* 0x000000d600967202 */ /* 0x000fc40000000f00 */
[----:B------:R-:W-:Y:S01]  /*e7010*/  MOV R151, R223 ;  /* 0x000000df00977202 */ /* 0x000fe20000000f00 */
[----:B------:R-:W-:Y:S11]  /*e7020*/  IMAD.MOV.U32 R142, RZ, RZ, R222 ;  /* 0x000000ffff8e7224 */ /* 0x000ff600078e00de */
[----:B------:R-:W-:Y:S08]  /*e7030*/  @!UPT UIADD3 URZ, URZ, URZ, URZ ;  /* 0x0000003f3f3ff290 */ /* 0x000ff0000fffe03f */
[----:B------:R-:W-:Y:S01]  /*e7040*/  STL.64 [R1+0x2990], R8 ;  /* 0x0029900801007387 */ /* 0x000fe20000100a00 */
[----:B------:R1:W-:Y:S02]  /*e7050*/  STL.64 [R1+0x2998], R10 ;  /* 0x0029980a01007387 */ /* 0x0003e40000100a00 */
[----:B-1----:R-:W-:Y:S01]  /*e7060*/  HMMA.1688.F32.TF32 R8, R12, R230, R120 ;  /* 0x000000e60c08723c */ /* 0x002fe20000081078 */
[----:B------:R-:W-:Y:S01]  /*e7070*/  STL.64 [R1+0x8120], R150 ;  /* 0x0081209601007387 */ /* 0x000fe20000100a00 */
[----:B------:R-:W-:Y:S02]  /*e7080*/  STL.64 [R1+0x8118], R148 ;  /* 0x0081189401007387 */ /* 0x000fe40000100a00 */
[----:B------:R-:W-:Y:S02]  /*e7090*/  STL.64 [R1+0x8110], R142 ;  /* 0x0081108e01007387 */ /* 0x000fe40000100a00 */
[----:B------:R1:W-:Y:S01]  /*e70a0*/  STL.64 [R1+0x8108], R140 ;  /* 0x0081088c01007387 */ /* 0x0003e20000100a00 */
[----:B------:R-:W2:Y:S01]  /*e70b0*/  LDL R212, [R1+0xf0] ;  /* 0x0000f00001d47983 */ /* 0x000ea20000100800 */
        /* <DEDUP_REMOVED lines=9> */
[----:B------:R-:W-:Y:S04]  /*e7150*/  LDS R12, [R2+0x1c200] ;  /* 0x01c20000020c7984 */ /* 0x000fe80000000800 */
[----:B------:R-:W-:Y:S04]  /*e7160*/  LDS R14, [R2+0x1e200] ;  /* 0x01e20000020e7984 */ /* 0x000fe80000000800 */
[----:B------:R-:W-:Y:S04]  /*e7170*/  LDS R13, [R0+0x1c200] ;  /* 0x01c20000000d7984 */ /* 0x000fe80000000800 */
[----:B------:R-:W3:Y:S04]  /*e7180*/  LDS R15, [R0+0x1e200] ;  /* 0x01e20000000f7984 */ /* 0x000ee80000000800 */
[----:B------:R4:W-:Y:S01]  /*e7190*/  STL.64 [R1+0x2980], R8 ;  /* 0x0029800801007387 */ /* 0x0009e20000100a00 */
[----:B------:R1:W-:Y:S02]  /*e71a0*/  STL.64 [R1+0x2988], R10 ;  /* 0x0029880a01007387 */ /* 0x0003e40000100a00 */
[----:B------:R-:W2:Y:S02]  /*e71b0*/  LDL R213, [R1+0xf4] ;  /* 0x0000f40001d57983 */ /* 0x000ea40000100800 */
[----:B------:R-:W2:Y:S01]  /*e71c0*/  LDL.LU R225, [R1+0x81c8] ;  /* 0x0081c80001e17983 */ /* 0x000ea20000300800 */
[----:B------:R-:W2:Y:S01]  /*e71d0*/  LDL.LU R232, [R1+0x81c4] ;  /* 0x0081c40001e87983 */ /* 0x000ea20000300800 */
[----:B------:R-:W2:Y:S02]  /*e71e0*/  LDL.64 R236, [R1] ;  /* 0x0000000001ec7983 */ /* 0x000ea40000100a00 */
[----:B------:R-:W2:Y:S02]  /*e71f0*/  LDL.64 R238, [R1+0x8] ;  /* 0x0000080001ee7983 */ /* 0x000ea40000100a00 */
[----:B------:R-:W2:Y:S01]  /*e7200*/  LDL R164, [R1+0x90] ;  /* 0x0000900001a47983 */ /* 0x000ea20000100800 */
[----:B------:R-:W2:Y:S01]  /*e7210*/  LDL R165, [R1+0x94] ;  /* 0x0000940001a57983 */ /* 0x000ea20000100800 */
[----:B------:R-:W2:Y:S02]  /*e7220*/  LDL.LU R233, [R1+0x81c0] ;  /* 0x0081c00001e97983 */ /* 0x000ea40000300800 */
[----:B------:R-:W2:Y:S02]  /*e7230*/  LDL.LU R249, [R1+0x81bc] ;  /* 0x0081bc0001f97983 */ /* 0x000ea40000300800 */
[----:B------:R-:W3:Y:S01]  /*e7240*/  LDL R156, [R1+0x80] ;  /* 0x00008000019c7983 */ /* 0x000ee20000100800 */
[----:B------:R-:W3:Y:S01]  /*e7250*/  LDL R157, [R1+0x84] ;  /* 0x00008400019d7983 */ /* 0x000ee20000100800 */
[----:B------:R-:W3:Y:S02]  /*e7260*/  LDL.LU R240, [R1+0x81b8] ;  /* 0x0081b80001f07983 */ /* 0x000ee40000300800 */
[----:B------:R-:W3:Y:S02]  /*e7270*/  LDL.LU R241, [R1+0x81b4] ;  /* 0x0081b40001f17983 */ /* 0x000ee40000300800 */
[----:B-1----:R-:W3:Y:S01]  /*e7280*/  LDL.64 R140, [R1+0x60] ;  /* 0x00006000018c7983 */ /* 0x002ee20000100a00 */
[----:B------:R-:W3:Y:S04]  /*e7290*/  LDL.64 R142, [R1+0x68] ;  /* 0x00006800018e7983 */ /* 0x000ee80000100a00 */
[----:B------:R-:W3:Y:S01]  /*e72a0*/  LDL R148, [R1+0x70] ;  /* 0x0000700001947983 */ /* 0x000ee20000100800 */
[----:B------:R-:W-:Y:S01]  /*e72b0*/  MOV R150, R245 ;  /* 0x000000f500967202 */ /* 0x000fe20000000f00 */
[----:B------:R-:W-:-:S02]  /*e72c0*/  IMAD.MOV.U32 R151, RZ, RZ, R248 ;  /* 0x000000ffff977224 */ /* 0x000fc400078e00f8 */
[----:B--2---:R-:W-:Y:S02]  /*e72d0*/  IMAD.MOV.U32 R149, RZ, RZ, R249 ;  /* 0x000000ffff957224 */ /* 0x004fe400078e00f9 */
        /* <DEDUP_REMOVED lines=51> */
[----:B--2---:R-:W-:Y:S01]  /*e7610*/  MOV R137, R249 ;  /* 0x000000f900897202 */ /* 0x004fe20000000f00 */
[----:B---3--:R-:W-:-:S02]  /*e7620*/  IMAD.MOV.U32 R136, RZ, RZ, R245 ;  /* 0x000000ffff887224 */ /* 0x008fc400078e00f5 */
[----:B------:R-:W2:Y:S01]  /*e7630*/  LDL.LU R245, [R1+0x81a4] ;  /* 0x0081a40001f57983 */ /* 0x000ea20000300800 */
[----:B------:R-:W3:Y:S02]  /*e7640*/  LDL.LU R249, [R1+0x81a0] ;  /* 0x0081a00001f97983 */ /* 0x000ee40000300800 */
        /* <DEDUP_REMOVED lines=15> */
[----:B------:R-:W4:Y:S02]  /*e7740*/  LDL.LU R131, [R1+0xefc] ;  /* 0x000efc0001837983 */ /* 0x000f240000300800 */
[----:B------:R-:W4:Y:S02]  /*e7750*/  LDL.64 R60, [R1+0x10] ;  /* 0x00001000013c7983 */ /* 0x000f240000100a00 */
[----:B------:R-:W4:Y:S02]  /*e7760*/  LDL R116, [R1+0x30] ;  /* 0x0000300001747983 */ /* 0x000f240000100800 */
[----:B------:R-:W-:-:S02]  /*e7770*/  IMAD.MOV.U32 R117, RZ, RZ, R248 ;  /* 0x000000ffff757224 */ /* 0x000fc400078e00f8 */
[----:B------:R-:W4:Y:S01]  /*e7780*/  LDL.LU R248, [R1+0x819c] ;  /* 0x00819c0001f87983 */ /* 0x000f220000300800 */
[----:B---3--:R-:W-:-:S03]  /*e7790*/  IMAD.MOV.U32 R132, RZ, RZ, R249 ;  /* 0x000000ffff847224 */ /* 0x008fc600078e00f9 */
        /* <DEDUP_REMOVED lines=9> */
[----:B--2---:R-:W-:Y:S01]  /*e7830*/  MOV R133, R245 ;  /* 0x000000f500857202 */ /* 0x004fe20000000f00 */
[----:B------:R-:W2:Y:S02]  /*e7840*/  LDL.64 R172, [R1+0xa0] ;  /* 0x0000a00001ac7983 */ /* 0x000ea40000100a00 */
[----:B------:R-:W2:Y:S01]  /*e7850*/  LDL.64 R174, [R1+0xa8] ;  /* 0x0000a80001ae7983 */ /* 0x000ea20000100a00 */
[----:B------:R-:W2:Y:S04]  /*e7860*/  LDL.64 R180, [R1+0xb0] ;  /* 0x0000b00001b47983 */ /* 0x000ea80000100a00 */
[----:B------:R-:W2:Y:S04]  /*e7870*/  LDL.64 R182, [R1+0xb8] ;  /* 0x0000b80001b67983 */ /* 0x000ea80000100a00 */
[----:B------:R-:W2:Y:S01]  /*e7880*/  LDL.64 R196, [R1+0xd0] ;  /* 0x0000d00001c47983 */ /* 0x000ea20000100a00 */
[----:B----4-:R-:W-:-:S03]  /*e7890*/  IMAD.MOV.U32 R245, RZ, RZ, R61 ;  /* 0x000000fffff57224 */ /* 0x010fc600078e003d */
[----:B------:R-:W4:Y:S04]  /*e78a0*/  LDL.64 R198, [R1+0xd8] ;  /* 0x0000d80001c67983 */ /* 0x000f280000100a00 */
[----:B------:R-:W2:Y:S04]  /*e78b0*/  LDL.64 R204, [R1+0xe0] ;  /* 0x0000e00001cc7983 */ /* 0x000ea80000100a00 */
[----:B------:R-:W2:Y:S04]  /*e78c0*/  LDL.64 R206, [R1+0xe8] ;  /* 0x0000e80001ce7983 */ /* 0x000ea80000100a00 */
[----:B------:R-:W2:Y:S04]  /*e78d0*/  LDL.64 R220, [R1+0x100] ;  /* 0x0001000001dc7983 */ /* 0x000ea80000100a00 */
[----:B------:R-:W2:Y:S04]  /*e78e0*/  LDL.64 R222, [R1+0x108] ;  /* 0x0001080001de7983 */ /* 0x000ea80000100a00 */
[----:B------:R-:W2:Y:S04]  /*e78f0*/  LDL.64 R228, [R1+0x110] ;  /* 0x0001100001e47983 */ /* 0x000ea80000100a00 */
[----:B------:R-:W2:Y:S01]  /*e7900*/  LDL.64 R230, [R1+0x118] ;  /* 0x0001180001e67983 */ /* 0x000ea20000100a00 */
[C---:B------:R-:W-:Y:S08]  /*e7910*/  HMMA.1688.F32.TF32 R112, R4.reuse, R60, R112 ;  /* 0x0000003c0470723c */ /* 0x040ff00000081070 */
[C---:B------:R-:W-:Y:S08]  /*e7920*/  HMMA.1688.F32.TF32 R136, R4.reuse, R136, R48 ;  /* 0x000000880488723c */ /* 0x040ff00000081030 */
[C---:B---3--:R-:W-:Y:S01]  /*e7930*/  HMMA.1688.F32.TF32 R132, R4.reuse, R132, R56 ;  /* 0x000000840484723c */ /* 0x048fe20000081038 */
[----:B------:R-:W-:Y:S01]  /*e7940*/  STL [R1+0x7e78], R249 ;  /* 0x007e78f901007387 */ /* 0x000fe20000100800 */
[----:B------:R-:W-:Y:S02]  /*e7950*/  STL [R1+0x7ed8], R245 ;  /* 0x007ed8f501007387 */ /* 0x000fe40000100800 */
[----:B------:R-:W-:Y:S02]  /*e7960*/  STL.64 [R1+0x8038], R246 ;  /* 0x008038f601007387 */ /* 0x000fe40000100a00 */
[----:B------:R1:W-:Y:S02]  /*e7970*/  STL [R1+0x8030], R244 ;  /* 0x008030f401007387 */ /* 0x0003e40000100800 */
[----:B-1----:R-:W3:Y:S04]  /*e7980*/  LDL.64 R244, [R1+0x50] ;  /* 0x0000500001f47983 */ /* 0x002ee80000100a00 */
[----:B------:R-:W4:Y:S11]  /*e7990*/  LDL.64 R246, [R1+0x58] ;  /* 0x0000580001f67983 */ /* 0x000f360000100a00 */
[----:B------:R1:W-:Y:S01]  /*e79a0*/  STL.64 [R1+0x8188], R134 ;  /* 0x0081888601007387 */ /* 0x0003e20000100a00 */
[----:B------:R-:W-:Y:S02]  /*e79b0*/  STL.64 [R1+0x8180], R132 ;  /* 0x0081808401007387 */ /* 0x000fe40000100a00 */
[----:B------:R-:W-:Y:S02]  /*e79c0*/  STL [R1+0x7e44], R240 ;  /* 0x007e44f001007387 */ /* 0x000fe40000100800 */
[----:B------:R-:W-:Y:S01]  /*e79d0*/  STL [R1+0x7e40], R241 ;  /* 0x007e40f101007387 */ /* 0x000fe20000100800 */
        /* <DEDUP_REMOVED lines=10> */
[C---:B------:R-:W-:Y:S01]  /*e7a80*/  HMMA.1688.F32.TF32 R108, R4.reuse, R248, R108 ;  /* 0x000000f8046c723c */ /* 0x040fe2000008106c */
[----:B------:R-:W4:Y:S01]  /*e7a90*/  LDL.LU R82, [R1+0x828] ;  /* 0x0008280001527983 */ /* 0x000f220000300800 */
[----:B------:R-:W4:Y:S06]  /*e7aa0*/  LDL.LU R83, [R1+0x82c] ;  /* 0x00082c0001537983 */ /* 0x000f2c0000300800 */
[----:B------:R-:W-:Y:S01]  /*e7ab0*/  HMMA.1688.F32.TF32 R116, R4, R116, R52 ;  /* 0x000000740474723c */ /* 0x000fe20000081034 */
[----:B------:R-:W-:-:S02]  /*e7ac0*/  IMAD.MOV.U32 R249, RZ, RZ, R60 ;  /* 0x000000fffff97224 */ /* 0x000fc400078e003c */
        /* <DEDUP_REMOVED lines=44> */
[----:B------:R-:W-:Y:S01]  /*e7d90*/  STL [R1+0x7e3c], R232 ;  /* 0x007e3ce801007387 */ /* 0x000fe20000100800 */
[----:B------:R-:W-:Y:S02]  /*e7da0*/  STL [R1+0x7e38], R233 ;  /* 0x007e38e901007387 */ /* 0x000fe40000100800 */
[----:B------:R-:W-:Y:S02]  /*e7db0*/  STL [R1+0x7e4c], R224 ;  /* 0x007e4ce001007387 */ /* 0x000fe40000100800 */
[----:B------:R-:W-:Y:S01]  /*e7dc0*/  STL [R1+0x7e48], R225 ;  /* 0x007e48e101007387 */ /* 0x000fe20000100800 */
[----:B------:R-:W-:Y:S01]  /*e7dd0*/  STL [R1+0x7e54], R216 ;  /* 0x007e54d801007387 */ /* 0x000fe20000100800 */
[----:B------:R-:W-:Y:S02]  /*e7de0*/  STL [R1+0x7e50], R217 ;  /* 0x007e50d901007387 */ /* 0x000fe40000100800 */
[----:B-1----:R-:W4:Y:S02]  /*e7df0*/  LDL.64 R134, [R1+0x18] ;  /* 0x0000180001867983 */ /* 0x002f240000100a00 */
        /* <DEDUP_REMOVED lines=17> */
[C---:B------:R-:W-:Y:S08]  /*e7f10*/  HMMA.1688.F32.TF32 R32, R4.reuse, R188, R32 ;  /* 0x000000bc0420723c */ /* 0x040ff00000081020 */
[C---:B------:R-:W-:Y:S08]  /*e7f20*/  HMMA.1688.F32.TF32 R36, R4.reuse, R196, R36 ;  /* 0x000000c40424723c */ /* 0x040ff00000081024 */
[C---:B------:R-:W-:Y:S08]  /*e7f30*/  HMMA.1688.F32.TF32 R40, R4.reuse, R204, R40 ;  /* 0x000000cc0428723c */ /* 0x040ff00000081028 */
[----:B------:R-:W-:Y:S01]  /*e7f40*/  HMMA.1688.F32.TF32 R44, R4, R212, R44 ;  /* 0x000000d4042c723c */ /* 0x000fe2000008102c */
[----:B------:R-:W-:Y:S07]  /*e7f50*/  STL [R1+0x7e30], R177 ;  /* 0x007e30b101007387 */ /* 0x000fee0000100800 */
[----:B------:R-:W-:Y:S08]  /*e7f60*/  HMMA.1688.F32.TF32 R108, R12, R250, R108 ;  /* 0x000000fa0c6c723c */ /* 0x000ff0000008106c */
        /* <DEDUP_REMOVED lines=19> */
[----:B-1----:R-:W3:Y:S01]  /*e80a0*/  LDL.64 R250, [R1+0x38] ;  /* 0x0000380001fa7983 */ /* 0x002ee20000100a00 */
[----:B------:R-:W4:Y:S01]  /*e80b0*/  LDL.LU.64 R236, [R1+0x8190] ;  /* 0x0081900001ec7983 */ /* 0x000f220000300a00 */
[C---:B------:R-:W-:Y:S08]  /*e80c0*/  HMMA.1688.F32.TF32 R128, R12.reuse, R238, R128 ;  /* 0x000000ee0c80723c */ /* 0x040ff00000081080 */
[----:B------:R-:W-:Y:S01]  /*e80d0*/  HMMA.1688.F32.TF32 R112, R12, R134, R112 ;  /* 0x000000860c70723c */ /* 0x000fe20000081070 */
[----:B------:R-:W-:Y:S01]  /*e80e0*/  MOV R232, R238 ;  /* 0x000000ee00e87202 */ /* 0x000fe20000000f00 */
[----:B------:R-:W-:-:S02]  /*e80f0*/  IMAD.MOV.U32 R233, RZ, RZ, R239 ;  /* 0x000000ffffe97224 */ /* 0x000fc400078e00ef */
[----:B------:R-:W-:Y:S02]  /*e8100*/  IMAD.MOV.U32 R239, RZ, RZ, R134 ;  /* 0x000000ffffef7224 */ /* 0x000fe400078e0086 */
[----:B------:R-:W-:Y:S01]  /*e8110*/  IMAD.MOV.U32 R238, RZ, RZ, R135 ;  /* 0x000000ffffee7224 */ /* 0x000fe200078e0087 */
[----:B------:R-:W-:Y:S01]  /*e8120*/  MOV R240, R174 ;  /* 0x000000ae00f07202 */ /* 0x000fe20000000f00 */
[----:B------:R-:W-:Y:S01]  /*e8130*/  IMAD.MOV.U32 R241, RZ, RZ, R175 ;  /* 0x000000fffff17224 */ /* 0x000fe200078e00af */
[C---:B------:R-:W-:Y:S08]  /*e8140*/  HMMA.1688.F32.TF32 R8, R12.reuse, R158, R8 ;  /* 0x0000009e0c08723c */ /* 0x040ff00000081008 */
[C---:B------:R-:W-:Y:S01]  /*e8150*/  HMMA.1688.F32.TF32 R16, R12.reuse, R242, R16 ;  /* 0x000000f20c10723c */ /* 0x040fe20000081010 */
[----:B------:R4:W-:Y:S01]  /*e8160*/  STL.64 [R1+0x8178], R130 ;  /* 0x0081788201007387 */ /* 0x0009e20000100a00 */
[----:B------:R-:W-:Y:S02]  /*e8170*/  STL.64 [R1+0x8170], R128 ;  /* 0x0081708001007387 */ /* 0x000fe40000100a00 */
[----:B------:R-:W3:Y:S02]  /*e8180*/  LDL.LU.64 R134, [R1+0x8188] ;  /* 0x0081880001867983 */ /* 0x000ee40000300a00 */
[----:B------:R-:W3:Y:S01]  /*e8190*/  LDL.LU.64 R132, [R1+0x8180] ;  /* 0x0081800001847983 */ /* 0x000ee20000300a00 */
[----:B------:R-:W-:Y:S01]  /*e81a0*/  STL.64 [R1+0x8168], R114 ;  /* 0x0081687201007387 */ /* 0x000fe20000100a00 */
[----:B------:R-:W-:Y:S01]  /*e81b0*/  STL.64 [R1+0x8160], R112 ;  /* 0x0081607001007387 */ /* 0x000fe20000100a00 */
[C---:B------:R-:W-:Y:S08]  /*e81c0*/  HMMA.1688.F32.TF32 R20, R12.reuse, R166, R20 ;  /* 0x000000a60c14723c */ /* 0x040ff00000081014 */
[C---:B------:R-:W-:Y:S08]  /*e81d0*/  HMMA.1688.F32.TF32 R24, R12.reuse, R174, R24 ;  /* 0x000000ae0c18723c */ /* 0x040ff00000081018 */
[----:B------:R-:W-:Y:S01]  /*e81e0*/  HMMA.1688.F32.TF32 R28, R12, R182, R28 ;  /* 0x000000b60c1c723c */ /* 0x000fe2000008101c */
[----:B------:R-:W-:Y:S01]  /*e81f0*/  IMAD.MOV.U32 R216, RZ, RZ, R182 ;  /* 0x000000ffffd87224 */ /* 0x000fe200078e00b6 */
[----:B------:R-:W-:-:S06]  /*e8200*/  MOV R217, R183 ;  /* 0x000000b700d97202 */ /* 0x000fcc0000000f00 */
[C---:B------:R-:W-:Y:S08]  /*e8210*/  HMMA.1688.F32.TF32 R32, R12.reuse, R190, R32 ;  /* 0x000000be0c20723c */ /* 0x040ff00000081020 */
[----:B------:R-:W-:Y:S01]  /*e8220*/  HMMA.1688.F32.TF32 R36, R12, R198, R36 ;  /* 0x000000c60c24723c */ /* 0x000fe20000081024 */
[----:B------:R-:W-:Y:S02]  /*e8230*/  IMAD.MOV.U32 R208, RZ, RZ, R198 ;  /* 0x000000ffffd07224 */ /* 0x000fe400078e00c6 */
[----:B------:R-:W-:-:S05]  /*e8240*/  IMAD.MOV.U32 R209, RZ, RZ, R199 ;  /* 0x000000ffffd17224 */ /* 0x000fca00078e00c7 */
[----:B------:R-:W-:Y:S01]  /*e8250*/  HMMA.1688.F32.TF32 R40, R12, R206, R40 ;  /* 0x000000ce0c28723c */ /* 0x000fe20000081028 */
[----:B------:R-:W-:Y:S01]  /*e8260*/  MOV R200, R206 ;  /* 0x000000ce00c87202 */ /* 0x000fe20000000f00 */
[----:B------:R-:W-:-:S06]  /*e8270*/  IMAD.MOV.U32 R201, RZ, RZ, R207 ;  /* 0x000000ffffc97224 */ /* 0x000fcc00078e00cf */
[C---:B------:R-:W-:Y:S08]  /*e8280*/  HMMA.1688.F32.TF32 R44, R12.reuse, R214, R44 ;  /* 0x000000d60c2c723c */ /* 0x040ff0000008102c */
[----:B------:R-:W-:Y:S01]  /*e8290*/  HMMA.1688.F32.TF32 R48, R12, R222, R48 ;  /* 0x000000de0c30723c */ /* 0x000fe20000081030 */
[----:B------:R-:W-:Y:S01]  /*e82a0*/  IMAD.MOV.U32 R185, RZ, RZ, R222 ;  /* 0x000000ffffb97224 */ /* 0x000fe200078e00de */
[----:B------:R-:W-:-:S06]  /*e82b0*/  MOV R192, R223 ;  /* 0x000000df00c07202 */ /* 0x000fcc0000000f00 */
[C---:B------:R-:W-:Y:S01]  /*e82c0*/  HMMA.1688.F32.TF32 R52, R12.reuse, R230, R52 ;  /* 0x000000e60c34723c */ /* 0x040fe20000081034 */
[----:B------:R-:W-:Y:S02]  /*e82d0*/  IMAD.MOV.U32 R176, RZ, RZ, R230 ;  /* 0x000000ffffb07224 */ /* 0x000fe400078e00e6 */
[----:B------:R-:W-:Y:S02]  /*e82e0*/  IMAD.MOV.U32 R184, RZ, RZ, R231 ;  /* 0x000000ffffb87224 */ /* 0x000fe400078e00e7 */
[----:B------:R-:W-:Y:S02]  /*e82f0*/  IMAD.MOV.U32 R224, RZ, RZ, R142 ;  /* 0x000000ffffe07224 */ /* 0x000fe400078e008e */
        /* <DEDUP_REMOVED lines=9> */
[C---:B------:R-:W-:Y:S01]  /*e8390*/  HMMA.1688.F32.TF32 R4, R12.reuse, R246, R124 ;  /* 0x000000f60c04723c */ /* 0x040fe2000008107c */
[----:B------:R-:W-:Y:S04]  /*e83a0*/  LDS R124, [R2+0x20200] ;  /* 0x02020000027c7984 */ /* 0x000fe80000000800 */
[----:B------:R-:W-:Y:S04]  /*e83b0*/  LDS R126, [R2+0x22200] ;  /* 0x02220000027e7984 */ /* 0x000fe80000000800 */
[----:B------:R-:W-:Y:S04]  /*e83c0*/  LDS R125, [R0+0x20200] ;  /* 0x02020000007d7984 */ /* 0x000fe80000000800 */
[----:B------:R-:W1:Y:S01]  /*e83d0*/  LDS R127, [R0+0x22200] ;  /* 0x02220000007f7984 */ /* 0x000e620000000800 */
[----:B----4-:R-:W-:Y:S01]  /*e83e0*/  IMAD.MOV.U32 R130, RZ, RZ, R237 ;  /* 0x000000ffff827224 */ /* 0x010fe200078e00ed */
[----:B------:R-:W-:Y:S01]  /*e83f0*/  MOV R131, R236 ;  /* 0x000000ec00837202 */ /* 0x000fe20000000f00 */
[----:B------:R-:W-:Y:S01]  /*e8400*/  IMAD.MOV.U32 R237, RZ, RZ, R246 ;  /* 0x000000ffffed7224 */ /* 0x000fe200078e00f6 */
[----:B------:R-:W-:Y:S01]  /*e8410*/  MOV R236, R247 ;  /* 0x000000f700ec7202 */ /* 0x000fe20000000f00 */
[----:B---3--:R-:W-:Y:S01]  /*e8420*/  HMMA.1688.F32.TF32 R116, R12, R250, R116 ;  /* 0x000000fa0c74723c */ /* 0x008fe20000081074 */
[----:B------:R-:W-:-:S04]  /*e8430*/  MOV R193, R250 ;  /* 0x000000fa00c17202 */ /* 0x000fc80000000f00 */
[----:B------:R-:W-:Y:S01]  /*e8440*/  STL.64 [R1+0x8158], R6 ;  /* 0x0081580601007387 */ /* 0x000fe20000100a00 */
[----:B------:R-:W-:Y:S02]  /*e8450*/  STL.64 [R1+0x8150], R4 ;  /* 0x0081500401007387 */ /* 0x000fe40000100a00 */
[----:B------:R-:W-:Y:S02]  /*e8460*/  STL.64 [R1+0x7e98], R238 ;  /* 0x007e98ee01007387 */ /* 0x000fe40000100a00 */
[----:B------:R2:W-:Y:S01]  /*e8470*/  STL.64 [R1+0x7e90], R236 ;  /* 0x007e90ec01007387 */ /* 0x0005e20000100a00 */
[----:B------:R-:W-:Y:S01]  /*e8480*/  STL.64 [R1+0x7ea8], R242 ;  /* 0x007ea8f201007387 */ /* 0x000fe20000100a00 */
[----:B------:R-:W-:Y:S02]  /*e8490*/  IMAD.MOV.U32 R177, RZ, RZ, R251 ;  /* 0x000000ffffb17224 */ /* 0x000fe400078e00fb */
        /* <DEDUP_REMOVED lines=135> */
[----:B------:R-:W-:Y:S01]  /*e8d10*/  LDS R12, [R2+0x24200] ;  /* 0x02420000020c7984 */ /* 0x000fe20000000800 */
[----:B------:R-:W-:Y:S04]  /*e8d20*/  LDS R14, [R2+0x26200] ;  /* 0x02620000020e7984 */ /* 0x000fe80000000800 */
[----:B------:R-:W-:Y:S04]  /*e8d30*/  LDS R13, [R0+0x24200] ;  /* 0x02420000000d7984 */ /* 0x000fe80000000800 */
[----:B------:R-:W2:Y:S04]  /*e8d40*/  LDS R15, [R0+0x26200] ;  /* 0x02620000000f7984 */ /* 0x000ea80000000800 */
        /* <DEDUP_REMOVED lines=17> */
[C---:B--2---:R-:W-:Y:S02]  /*e8e60*/  HMMA.1688.F32.TF32 R108, R124.reuse, R128, R108 ;  /* 0x000000807c6c723c */ /* 0x044fe4000008106c */
[----:B------:R-:W3:Y:S01]  /*e8e70*/  LDL.LU.64 R128, [R1+0x8170] ;  /* 0x0081700001807983 */ /* 0x000ee20000300a00 */
[----:B------:R-:W2:Y:S05]  /*e8e80*/  LDL.LU.64 R114, [R1+0x8168] ;  /* 0x0081680001727983 */ /* 0x000eaa0000300a00 */
[C---:B---3--:R-:W-:Y:S01]  /*e8e90*/  HMMA.1688.F32.TF32 R128, R124.reuse, R112, R128 ;  /* 0x000000707c80723c */ /* 0x048fe20000081080 */
[----:B------:R-:W2:Y:S11]  /*e8ea0*/  LDL.LU.64 R112, [R1+0x8160] ;  /* 0x0081600001707983 */ /* 0x000eb60000300a00 */
[----:B------:R-:W-:Y:S11]  /*e8eb0*/  @!UPT UIADD3 URZ, URZ, URZ, URZ ;  /* 0x0000003f3f3ff290 */ /* 0x000ff6000fffe03f */
[----:B------:R-:W-:Y:S01]  /*e8ec0*/  STL.64 [R1+0x8148], R130 ;  /* 0x0081488201007387 */ /* 0x000fe20000100a00 */
[----:B------:R1:W-:Y:S03]  /*e8ed0*/  STL.64 [R1+0x8140], R128 ;  /* 0x0081408001007387 */ /* 0x0003e60000100a00 */
[----:B-1----:R-:W2:Y:S04]  /*e8ee0*/  LDL R128, [R1+0x210] ;  /* 0x0002100001807983 */ /* 0x002ea80000100800 */
        /* <DEDUP_REMOVED lines=8> */
[----:B------:R-:W3:Y:S01]  /*e8f70*/  LDL R130, [R1+0x1f8] ;  /* 0x0001f80001827983 */ /* 0x000ee20000100800 */
[----:B------:R-:W3:Y:S04]  /*e8f80*/  LDL R131, [R1+0x1fc] ;  /* 0x0001fc0001837983 */ /* 0x000ee80000100800 */
[----:B-1----:R-:W3:Y:S04]  /*e8f90*/  LDL R114, [R1+0x208] ;  /* 0x0002080001727983 */ /* 0x002ee80000100800 */
[----:B--2---:R-:W2:Y:S04]  /*e8fa0*/  LDL R150, [R1+0x218] ;  /* 0x0002180001967983 */ /* 0x004ea80000100800 */
[----:B------:R-:W2:Y:S04]  /*e8fb0*/  LDL R151, [R1+0x21c] ;  /* 0x00021c0001977983 */ /* 0x000ea80000100800 */
        /* <DEDUP_REMOVED lines=30> */
[----:B---3--:R-:W-:Y:S08]  /*e91a0*/  HMMA.1688.F32.TF32 R108, R12, R130, R108 ;  /* 0x000000820c6c723c */ /* 0x008ff0000008106c */
[----:B--2---:R-:W-:Y:S01]  /*e91b0*/  HMMA.1688.F32.TF32 R4, R124, R144, R4 ;  /* 0x000000907c04723c */ /* 0x004fe20000081004 */
[----:B------:R-:W2:Y:S04]  /*e91c0*/  LDL R126, [R1+0x248] ;  /* 0x00024800017e7983 */ /* 0x000ea80000100800 */
[----:B------:R-:W2:Y:S01]  /*e91d0*/  LDL R127, [R1+0x24c] ;  /* 0x00024c00017f7983 */ /* 0x000ea20000100800 */
[----:B------:R-:W3:Y:S02]  /*e91e0*/  LDL.LU.64 R130, [R1+0x8148] ;  /* 0x0081480001827983 */ /* 0x000ee40000300a00 */
[----:B------:R-:W3:Y:S01]  /*e91f0*/  LDL.LU.64 R128, [R1+0x8140] ;  /* 0x0081400001807983 */ /* 0x000ee20000300a00 */
        /* <DEDUP_REMOVED lines=211> */
[C---:B--2---:R-:W-:Y:S08]  /*e9f30*/  HMMA.1688.F32.TF32 R116, R12.reuse, R126, R116 ;  /* 0x0000007e0c74723c */ /* 0x044ff00000081074 */
[C---:B------:R-:W-:Y:S01]  /*e9f40*/  HMMA.1688.F32.TF32 R56, R12.reuse, R230, R56 ;  /* 0x000000e60c38723c */ /* 0x040fe20000081038 */
[----:B------:R-:W-:Y:S01]  /*e9f50*/  LDS R126, [R2+0x32200] ;  /* 0x03220000027e7984 */ /* 0x000fe20000000800 */
[----:B------:R-:W1:Y:S06]  /*e9f60*/  LDS R127, [R0+0x32200] ;  /* 0x03220000007f7984 */ /* 0x000e6c0000000800 */
[----:B---3--:R-:W-:Y:S01]  /*e9f70*/  HMMA.1688.F32.TF32 R132, R12, R246, R132 ;  /* 0x000000f60c84723c */ /* 0x008fe20000081084 */
[----:B------:R-:W2:Y:S01]  /*e9f80*/  LDL.LU.64 R246, [R1+0x8038] ;  /* 0x0080380001f67983 */ /* 0x000ea20000300a00 */
[----:B------:R-:W3:Y:S11]  /*e9f90*/  LDL.LU R244, [R1+0x8030] ;  /* 0x0080300001f47983 */ /* 0x000ef60000300800 */
[----:B------:R-:W-:Y:S10]  /*e9fa0*/  @!UPT UIADD3 URZ, URZ, URZ, URZ ;  /* 0x0000003f3f3ff290 */ /* 0x000ff4000fffe03f */
        /* <DEDUP_REMOVED lines=19> */
[----:B------:R-:W-:Y:S01]  /*ea0e0*/  STL [R1+0x7cb0], R215 ;  /* 0x007cb0d701007387 */ /* 0x000fe20000100800 */
[----:B------:R-:W-:Y:S01]  /*ea0f0*/  STL [R1+0x7cbc], R206 ;  /* 0x007cbcce01007387 */ /* 0x000fe20000100800 */
[----:B------:R-:W-:Y:S02]  /*ea100*/  STL [R1+0x7cb8], R207 ;  /* 0x007cb8cf01007387 */ /* 0x000fe40000100800 */
[----:B------:R-:W-:Y:S02]  /*ea110*/  STL [R1+0x7cc4], R198 ;  /* 0x007cc4c601007387 */ /* 0x000fe40000100800 */
[----:B------:R-:W-:Y:S01]  /*ea120*/  STL [R1+0x7cc0], R199 ;  /* 0x007cc0c701007387 */ /* 0x000fe20000100800 */
[----:B------:R-:W-:Y:S01]  /*ea130*/  STL.64 [R1+0x7d28], R190 ;  /* 0x007d28be01007387 */ /* 0x000fe20000100a00 */
[----:B------:R-:W-:Y:S02]  /*ea140*/  STL.64 [R1+0x7d20], R188 ;  /* 0x007d20bc01007387 */ /* 0x000fe40000100a00 */
[----:B------:R-:W-:Y:S02]  /*ea150*/  STL.64 [R1+0x7d38], R182 ;  /* 0x007d38b601007387 */ /* 0x000fe40000100a00 */
[----:B------:R-:W-:Y:S01]  /*ea160*/  STL.64 [R1+0x7d30], R180 ;  /* 0x007d30b401007387 */ /* 0x000fe20000100a00 */
[----:B------:R4:W-:Y:S01]  /*ea170*/  STL.64 [R1+0x7d48], R174 ;  /* 0x007d48ae01007387 */ /* 0x0009e20000100a00 */
[----:B------:R1:W-:Y:S03]  /*ea180*/  STL.64 [R1+0x7d40], R172 ;  /* 0x007d40ac01007387 */ /* 0x0003e60000100a00 */
[----:B----4-:R-:W4:Y:S04]  /*ea190*/  LDL.64 R174, [R1+0x1308] ;  /* 0x0013080001ae7983 */ /* 0x010f280000100a00 */
[----:B-1----:R-:W4:Y:S01]  /*ea1a0*/  LDL.64 R172, [R1+0x1300] ;  /* 0x0013000001ac7983 */ /* 0x002f220000100a00 */
[----:B------:R1:W-:Y:S02]  /*ea1b0*/  STL.64 [R1+0x7d58], R166 ;  /* 0x007d58a601007387 */ /* 0x0003e40000100a00 */
[----:B------:R1:W-:Y:S02]  /*ea1c0*/  STL.64 [R1+0x7d50], R164 ;  /* 0x007d50a401007387 */ /* 0x0003e40000100a00 */
[----:B------:R-:W-:Y:S01]  /*ea1d0*/  IMAD.MOV.U32 R231, RZ, RZ, R3 ;  /* 0x000000ffffe77224 */ /* 0x000fe200078e0003 */
[----:B-1----:R-:W-:Y:S01]  /*ea1e0*/  MOV R166, R142 ;  /* 0x0000008e00a67202 */ /* 0x002fe20000000f00 */
[----:B------:R-:W4:Y:S04]  /*ea1f0*/  LDL R164, [R1+0x1310] ;  /* 0x0013100001a47983 */ /* 0x000f280000100800 */
[----:B------:R-:W4:Y:S01]  /*ea200*/  LDL R165, [R1+0x1314] ;  /* 0x0013140001a57983 */ /* 0x000f220000100800 */
[----:B------:R-:W4:Y:S02]  /*ea210*/  LDL.LU R142, [R1+0x802c] ;  /* 0x00802c00018e7983 */ /* 0x000f240000300800 */
[----:B------:R-:W-:-:S02]  /*ea220*/  IMAD.MOV.U32 R167, RZ, RZ, R151 ;  /* 0x000000ffffa77224 */ /* 0x000fc400078e0097 */
[----:B------:R-:W4:Y:S01]  /*ea230*/  LDL.LU R151, [R1+0x8028] ;  /* 0x0080280001977983 */ /* 0x000f220000300800 */
[----:B------:R1:W-:Y:S02]  /*ea240*/  STL.64 [R1+0x7d68], R158 ;  /* 0x007d689e01007387 */ /* 0x0003e40000100a00 */
[----:B------:R1:W-:Y:S02]  /*ea250*/  STL.64 [R1+0x7d60], R156 ;  /* 0x007d609c01007387 */ /* 0x0003e40000100a00 */
[----:B-1----:R-:W-:Y:S01]  /*ea260*/  IMAD.MOV.U32 R158, RZ, RZ, R150 ;  /* 0x000000ffff9e7224 */ /* 0x002fe200078e0096 */
[----:B------:R-:W4:Y:S04]  /*ea270*/  LDL R156, [R1+0x12f0] ;  /* 0x0012f000019c7983 */ /* 0x000f280000100800 */
[----:B------:R-:W4:Y:S01]  /*ea280*/  LDL R157, [R1+0x12f4] ;  /* 0x0012f400019d7983 */ /* 0x000f220000100800 */
[----:B------:R-:W4:Y:S01]  /*ea290*/  LDL.LU R150, [R1+0x8024] ;  /* 0x0080240001967983 */ /* 0x000f220000300800 */
[----:B------:R-:W-:-:S02]  /*ea2a0*/  MOV R159, R252 ;  /* 0x000000fc009f7202 */ /* 0x000fc40000000f00 */
[----:B------:R-:W4:Y:S01]  /*ea2b0*/  LDL.LU R252, [R1+0x8020] ;  /* 0x0080200001fc7983 */ /* 0x000f220000300800 */
[----:B------:R-:W4:Y:S02]  /*ea2c0*/  LDL R228, [R1+0x1290] ;  /* 0x0012900001e47983 */ /* 0x000f240000100800 */
[----:B------:R-:W4:Y:S02]  /*ea2d0*/  LDL R229, [R1+0x1294] ;  /* 0x0012940001e57983 */ /* 0x000f240000100800 */
[----:B---3--:R-:W-:Y:S02]  /*ea2e0*/  IMAD.MOV.U32 R230, RZ, RZ, R244 ;  /* 0x000000ffffe67224 */ /* 0x008fe400078e00f4 */
[----:B------:R-:W3:Y:S01]  /*ea2f0*/  LDL.LU R244, [R1+0x801c] ;  /* 0x00801c0001f47983 */ /* 0x000ee20000300800 */
[----:B------:R-:W3:Y:S02]  /*ea300*/  LDL.LU R3, [R1+0x8018] ;  /* 0x0080180001037983 */ /* 0x000ee40000300800 */
[----:B------:R-:W3:Y:S02]  /*ea310*/  LDL R220, [R1+0x1280] ;  /* 0x0012800001dc7983 */ /* 0x000ee40000100800 */
[----:B------:R-:W3:Y:S01]  /*ea320*/  LDL R221, [R1+0x1284] ;  /* 0x0012840001dd7983 */ /* 0x000ee20000100800 */
[----:B--2---:R-:W-:Y:S01]  /*ea330*/  MOV R222, R247 ;  /* 0x000000f700de7202 */ /* 0x004fe20000000f00 */
[----:B------:R-:W-:Y:S01]  /*ea340*/  IMAD.MOV.U32 R223, RZ, RZ, R246 ;  /* 0x000000ffffdf7224 */ /* 0x000fe200078e00f6 */
[----:B------:R-:W2:Y:S01]  /*ea350*/  LDL.LU R247, [R1+0x8014] ;  /* 0x0080140001f77983 */ /* 0x000ea20000300800 */
[----:B------:R-:W2:Y:S02]  /*ea360*/  LDL.LU R246, [R1+0x8010] ;  /* 0x0080100001f67983 */ /* 0x000ea40000300800 */
        /* <DEDUP_REMOVED lines=9> */
[----:B------:R-:W2:Y:S01]  /*ea400*/  LDL R237, [R1+0x1184] ;  /* 0x0011840001ed7983 */ /* 0x000ea20000100800 */
[----:B------:R-:W-:Y:S01]  /*ea410*/  IMAD.MOV.U32 R191, RZ, RZ, R143 ;  /* 0x000000ffffbf7224 */ /* 0x000fe200078e008f */
[----:B----4-:R-:W-:-:S02]  /*ea420*/  MOV R190, R142 ;  /* 0x0000008e00be7202 */ /* 0x010fc40000000f00 */
[----:B------:R-:W-:Y:S01]  /*ea430*/  MOV R183, R151 ;  /* 0x0000009700b77202 */ /* 0x000fe20000000f00 */
[----:B------:R-:W-:Y:S01]  /*ea440*/  IMAD.MOV.U32 R182, RZ, RZ, R150 ;  /* 0x000000ffffb67224 */ /* 0x000fe200078e0096 */
[----:B---3--:R-:W-:Y:S01]  /*ea450*/  MOV R239, R244 ;  /* 0x000000f400ef7202 */ /* 0x008fe20000000f00 */
[----:B------:R-:W-:Y:S02]  /*ea460*/  IMAD.MOV.U32 R238, RZ, RZ, R3 ;  /* 0x000000ffffee7224 */ /* 0x000fe400078e0003 */
[----:B------:R-:W3:Y:S01]  /*ea470*/  LDL.LU R3, [R1+0x800c] ;  /* 0x00800c0001037983 */ /* 0x000ee20000300800 */
[----:B------:R-:W4:Y:S02]  /*ea480*/  LDL.LU R244, [R1+0x8008] ;  /* 0x0080080001f47983 */ /* 0x000f240000300800 */
[----:B------:R-:W3:Y:S02]  /*ea490*/  LDL R240, [R1+0x1190] ;  /* 0x0011900001f07983 */ /* 0x000ee40000100800 */
[----:B------:R-:W3:Y:S02]  /*ea4a0*/  LDL R241, [R1+0x1194] ;  /* 0x0011940001f17983 */ /* 0x000ee40000100800 */
[----:B--2---:R-:W-:-:S02]  /*ea4b0*/  IMAD.MOV.U32 R242, RZ, RZ, R246 ;  /* 0x000000fffff27224 */ /* 0x004fc400078e00f6 */
[----:B------:R-:W-:Y:S01]  /*ea4c0*/  IMAD.MOV.U32 R243, RZ, RZ, R247 ;  /* 0x000000fffff37224 */ /* 0x000fe200078e00f7 */
[----:B------:R-:W2:Y:S01]  /*ea4d0*/  LDL.LU R246, [R1+0x8004] ;  /* 0x0080040001f67983 */ /* 0x000ea20000300800 */
[----:B------:R-:W2:Y:S02]  /*ea4e0*/  LDL.LU R247, [R1+0x8000] ;  /* 0x0080000001f77983 */ /* 0x000ea40000300800 */
[----:B------:R-:W2:Y:S02]  /*ea4f0*/  LDL.64 R248, [R1+0x11c0] ;  /* 0x0011c00001f87983 */ /* 0x000ea40000100a00 */
[----:B------:R-:W2:Y:S01]  /*ea500*/  LDL.64 R250, [R1+0x11c8] ;  /* 0x0011c80001fa7983 */ /* 0x000ea20000100a00 */
[----:B------:R-:W2:Y:S04]  /*ea510*/  LDL R188, [R1+0x1270] ;  /* 0x0012700001bc7983 */ /* 0x000ea80000100800 */
[----:B------:R-:W2:Y:S01]  /*ea520*/  LDL R189, [R1+0x1274] ;  /* 0x0012740001bd7983 */ /* 0x000ea20000100800 */
[----:B------:R-:W2:Y:S02]  /*ea530*/  LDL.LU R142, [R1+0x7ffc] ;  /* 0x007ffc00018e7983 */ /* 0x000ea40000300800 */
[----:B------:R-:W2:Y:S02]  /*ea540*/  LDL.LU R143, [R1+0x7ff8] ;  /* 0x007ff800018f7983 */ /* 0x000ea40000300800 */
[----:B------:R-:W3:Y:S01]  /*ea550*/  LDL R180, [R1+0x1260] ;  /* 0x0012600001b47983 */ /* 0x000ee20000100800 */
[----:B------:R-:W3:Y:S01]  /*ea560*/  LDL R181, [R1+0x1264] ;  /* 0x0012640001b57983 */ /* 0x000ee20000100800 */
[----:B------:R-:W3:Y:S02]  /*ea570*/  LDL.LU R150, [R1+0x7ff4] ;  /* 0x007ff40001967983 */ /* 0x000ee40000300800 */
[----:B------:R-:W3:Y:S02]  /*ea580*/  LDL.LU R151, [R1+0x7ff0] ;  /* 0x007ff00001977983 */ /* 0x000ee40000300800 */
[----:B------:R-:W3:Y:S01]  /*ea590*/  LDL R132, [R1+0x1140] ;  /* 0x0011400001847983 */ /* 0x000ee20000100800 */
        /* <DEDUP_REMOVED lines=29> */
[----:B----4-:R-:W-:-:S03]  /*ea770*/  MOV R168, R244 ;  /* 0x000000f400a87202 */ /* 0x010fc60000000f00 */
[----:B------:R-:W4:Y:S01]  /*ea780*/  LDL.64 R244, [R1+0x12c0] ;  /* 0x0012c00001f47983 */ /* 0x000f220000100a00 */
[C---:B--2---:R-:W-:Y:S08]  /*ea790*/  HMMA.1688.F32.TF32 R120, R12.reuse, R142, R120 ;  /* 0x0000008e0c78723c */ /* 0x044ff00000081078 */
[----:B---3--:R-:W-:Y:S01]  /*ea7a0*/  HMMA.1688.F32.TF32 R96, R12, R150, R96 ;  /* 0x000000960c60723c */ /* 0x008fe20000081060 */
[----:B------:R1:W-:Y:S01]  /*ea7b0*/  STL.64 [R1+0x7d78], R150 ;  /* 0x007d789601007387 */ /* 0x0003e20000100a00 */
[----:B------:R2:W-:Y:S06]  /*ea7c0*/  STL.64 [R1+0x7d70], R148 ;  /* 0x007d709401007387 */ /* 0x0005ec0000100a00 */
[C---:B------:R-:W-:Y:S01]  /*ea7d0*/  HMMA.1688.F32.TF32 R112, R124.reuse, R132, R112 ;  /* 0x000000847c70723c */ /* 0x040fe20000081070 */
[----:B-1----:R-:W3:Y:S04]  /*ea7e0*/  LDL.64 R150, [R1+0x12e8] ;  /* 0x0012e80001967983 */ /* 0x002ee80000100a00 */
[----:B--2---:R-:W2:Y:S01]  /*ea7f0*/  LDL.64 R148, [R1+0x12e0] ;  /* 0x0012e00001947983 */ /* 0x004ea20000100a00 */
[----:B------:R1:W-:Y:S02]  /*ea800*/  STL.64 [R1+0x7d88], R142 ;  /* 0x007d888e01007387 */ /* 0x0003e40000100a00 */
[----:B------:R1:W-:Y:S02]  /*ea810*/  STL.64 [R1+0x7d80], R140 ;  /* 0x007d808c01007387 */ /* 0x0003e40000100a00 */
[----:B-1----:R-:W2:Y:S04]  /*ea820*/  LDL.64 R142, [R1+0x12d8] ;  /* 0x0012d800018e7983 */ /* 0x002ea80000100a00 */
[----:B------:R-:W2:Y:S01]  /*ea830*/  LDL.64 R140, [R1+0x12d0] ;  /* 0x0012d000018c7983 */ /* 0x000ea20000100a00 */
[----:B------:R-:W2:Y:S02]  /*ea840*/  LDL.LU.64 R134, [R1+0x7fe8] ;  /* 0x007fe80001867983 */ /* 0x000ea40000300a00 */
[----:B------:R-:W2:Y:S02]  /*ea850*/  LDL.LU.64 R132, [R1+0x7fe0] ;  /* 0x007fe00001847983 */ /* 0x000ea40000300a00 */
[----:B------:R-:W3:Y:S01]  /*ea860*/  LDL.LU.64 R118, [R1+0x7fd8] ;  /* 0x007fd80001767983 */ /* 0x000ee20000300a00 */
[----:B--2---:R-:W-:Y:S01]  /*ea870*/  HMMA.1688.F32.TF32 R132, R124, R116, R132 ;  /* 0x000000747c84723c */ /* 0x004fe20000081084 */
[----:B------:R-:W3:Y:S01]  /*ea880*/  LDL.LU.64 R116, [R1+0x7fd0] ;  /* 0x007fd00001747983 */ /* 0x000ee20000300a00 */
[----:B------:R-:W2:Y:S06]  /*ea890*/  LDL.LU.64 R138, [R1+0x7fc8] ;  /* 0x007fc800018a7983 */ /* 0x000eac0000300a00 */
[C---:B------:R-:W-:Y:S08]  /*ea8a0*/  HMMA.1688.F32.TF32 R104, R12.reuse, R170, R104 ;  /* 0x000000aa0c68723c */ /* 0x040ff00000081068 */
[----:B------:R-:W-:Y:S08]  /*ea8b0*/  HMMA.1688.F32.TF32 R16, R12, R186, R16 ;  /* 0x000000ba0c10723c */ /* 0x000ff00000081010 */
[C---:B---3--:R-:W-:Y:S01]  /*ea8c0*/  HMMA.1688.F32.TF32 R116, R124.reuse, R136, R116 ;  /* 0x000000887c74723c */ /* 0x048fe20000081074 */
[----:B------:R-:W2:Y:S01]  /*ea8d0*/  LDL.LU.64 R136, [R1+0x7fc0] ;  /* 0x007fc00001887983 */ /* 0x000ea20000300a00 */
[----:B------:R-:W3:Y:S06]  /*ea8e0*/  LDL.LU.64 R6, [R1+0x7fb8] ;  /* 0x007fb80001067983 */ /* 0x000eec0000300a00 */
[C---:B------:R-:W-:Y:S08]  /*ea8f0*/  HMMA.1688.F32.TF32 R104, R124.reuse, R8, R104 ;  /* 0x000000087c68723c */ /* 0x040ff00000081068 */
[C---:B------:R-:W-:Y:S08]  /*ea900*/  HMMA.1688.F32.TF32 R16, R124.reuse, R20, R16 ;  /* 0x000000147c10723c */ /* 0x040ff00000081010 */
[----:B--2---:R-:W-:Y:S01]  /*ea910*/  HMMA.1688.F32.TF32 R136, R124, R4, R136 ;  /* 0x000000047c88723c */ /* 0x004fe20000081088 */
[----:B------:R-:W3:Y:S01]  /*ea920*/  LDL.LU.64 R4, [R1+0x7fb0] ;  /* 0x007fb00001047983 */ /* 0x000ee20000300a00 */
[----:B------:R-:W2:Y:S02]  /*ea930*/  LDL.LU.64 R10, [R1+0x7fa8] ;  /* 0x007fa800010a7983 */ /* 0x000ea40000300a00 */
[----:B------:R-:W2:Y:S02]  /*ea940*/  LDL.LU.64 R8, [R1+0x7fa0] ;  /* 0x007fa00001087983 */ /* 0x000ea40000300a00 */
[----:B------:R-:W2:Y:S01]  /*ea950*/  LDL.LU.64 R22, [R1+0x7f98] ;  /* 0x007f980001167983 */ /* 0x000ea20000300a00 */
[----:B------:R-:W2:Y:S01]  /*ea960*/  LDL.LU.64 R20, [R1+0x7f90] ;  /* 0x007f900001147983 */ /* 0x000ea20000300a00 */
[----:B------:R-:W3:Y:S01]  /*ea970*/  LDL.LU.64 R26, [R1+0x7f88] ;  /* 0x007f8800011a7983 */ /* 0x000ee20000300a00 */
        /* <DEDUP_REMOVED lines=12> */
[----:B--2---:R-:W-:Y:S01]  /*eaa40*/  HMMA.1688.F32.TF32 R20, R124, R24, R20 ;  /* 0x000000187c14723c */ /* 0x004fe20000081014 */
[----:B------:R-:W2:Y:S01]  /*eaa50*/  LDL.LU.64 R24, [R1+0x7f80] ;  /* 0x007f800001187983 */ /* 0x000ea20000300a00 */
[----:B------:R-:W-:-:S02]  /*eaa60*/  IMAD.MOV.U32 R152, RZ, RZ, R247 ;  /* 0x000000ffff987224 */ /* 0x000fc400078e00f7 */
[----:B------:R-:W-:Y:S02]  /*eaa70*/  IMAD.MOV.U32 R153, RZ, RZ, R246 ;  /* 0x000000ffff997224 */ /* 0x000fe400078e00f6 */
[----:B------:R-:W-:Y:S01]  /*eaa80*/  IMAD.MOV.U32 R169, RZ, RZ, R3 ;  /* 0x000000ffffa97224 */ /* 0x000fe200078e0003 */
[----:B------:R-:W2:Y:S01]  /*eaa90*/  LDL.LU.64 R146, [R1+0x7f78] ;  /* 0x007f780001927983 */ /* 0x000ea20000300a00 */
[----:B-1----:R-:W-:Y:S08]  /*eaaa0*/  HMMA.1688.F32.TF32 R108, R12, R226, R108 ;  /* 0x000000e20c6c723c */ /* 0x002ff0000008106c */
[C---:B------:R-:W-:Y:S08]  /*eaab0*/  HMMA.1688.F32.TF32 R28, R124.reuse, R152, R28 ;  /* 0x000000987c1c723c */ /* 0x040ff0000008101c */
[C---:B------:R-:W-:Y:S08]  /*eaac0*/  HMMA.1688.F32.TF32 R32, R124.reuse, R160, R32 ;  /* 0x000000a07c20723c */ /* 0x040ff00000081020 */
[C---:B------:R-:W-:Y:S08]  /*eaad0*/  HMMA.1688.F32.TF32 R36, R124.reuse, R168, R36 ;  /* 0x000000a87c24723c */ /* 0x040ff00000081024 */
[----:B------:R-:W-:Y:S08]  /*eaae0*/  HMMA.1688.F32.TF32 R40, R124, R176, R40 ;  /* 0x000000b07c28723c */ /* 0x000ff00000081028 */
[----:B------:R-:W-:Y:S08]  /*eaaf0*/  HMMA.1688.F32.TF32 R128, R12, R234, R128 ;  /* 0x000000ea0c80723c */ /* 0x000ff00000081080 */
[C---:B------:R-:W-:Y:S08]  /*eab00*/  HMMA.1688.F32.TF32 R44, R124.reuse, R184, R44 ;  /* 0x000000b87c2c723c */ /* 0x040ff0000008102c */
[C---:B------:R-:W-:Y:S08]  /*eab10*/  HMMA.1688.F32.TF32 R48, R124.reuse, R192, R48 ;  /* 0x000000c07c30723c */ /* 0x040ff00000081030 */
[C---:B------:R-:W-:Y:S08]  /*eab20*/  HMMA.1688.F32.TF32 R52, R124.reuse, R200, R52 ;  /* 0x000000c87c34723c */ /* 0x040ff00000081034 */
[----:B------:R-:W-:Y:S01]  /*eab30*/  HMMA.1688.F32.TF32 R72, R124, R208, R72 ;  /* 0x000000d07c48723c */ /* 0x000fe20000081048 */
[----:B------:R-:W-:Y:S01]  /*eab40*/  IMAD.MOV.U32 R247, RZ, RZ, R157 ;  /* 0x000000fffff77224 */ /* 0x000fe200078e009d */
[----:B------:R-:W-:-:S06]  /*eab50*/  MOV R246, R172 ;  /* 0x000000ac00f67202 */ /* 0x000fcc0000000f00 */
[C---:B------:R-:W-:Y:S08]  /*eab60*/  HMMA.1688.F32.TF32 R76, R124.reuse, R216, R76 ;  /* 0x000000d87c4c723c */ /* 0x040ff0000008104c */
[C---:B----4-:R-:W-:Y:S08]  /*eab70*/  HMMA.1688.F32.TF32 R80, R124.reuse, R244, R80 ;  /* 0x000000f47c50723c */ /* 0x050ff00000081050 */
        /* <DEDUP_REMOVED lines=13> */
[----:B------:R-:W2:Y:S01]  /*eac50*/  LDL.LU.64 R144, [R1+0x7f70] ;  /* 0x007f700001907983 */ /* 0x000ea20000300a00 */
[----:B------:R-:W3:Y:S02]  /*eac60*/  LDL.LU.64 R154, [R1+0x7f68] ;  /* 0x007f6800019a7983 */ /* 0x000ee40000300a00 */
[----:B------:R-:W4:Y:S02]  /*eac70*/  LDL.LU.64 R152, [R1+0x7f60] ;  /* 0x007f600001987983 */ /* 0x000f240000300a00 */
        /* <DEDUP_REMOVED lines=16> */
[----:B------:R-:W2:Y:S01]  /*ead80*/  LDL.LU R245, [R1+0x7ed8] ;  /* 0x007ed80001f57983 */ /* 0x000ea20000300800 */
[----:B------:R-:W2:Y:S04]  /*ead90*/  LDL R126, [R1+0x1168] ;  /* 0x00116800017e7983 */ /* 0x000ea80000100800 */
[----:B------:R-:W2:Y:S01]  /*eada0*/  LDL R127, [R1+0x116c] ;  /* 0x00116c00017f7983 */ /* 0x000ea20000100800 */
[----:B------:R-:W-:Y:S02]  /*eadb0*/  STL.64 [R1+0x7e20], R246 ;  /* 0x007e20f601007387 */ /* 0x000fe40000100a00 */
[----:B------:R-:W-:Y:S02]  /*eadc0*/  STL [R1+0x7e18], R244 ;  /* 0x007e18f401007387 */ /* 0x000fe40000100800 */
[----:B------:R-:W2:Y:S01]  /*eadd0*/  LDL.LU.64 R226, [R1+0x7ed0] ;  /* 0x007ed00001e27983 */ /* 0x000ea20000300a00 */
[----:B------:R-:W2:Y:S01]  /*eade0*/  LDL.LU.64 R224, [R1+0x7ec8] ;  /* 0x007ec80001e07983 */ /* 0x000ea20000300a00 */
[----:B------:R-:W-:Y:S02]  /*eadf0*/  STL.64 [R1+0x2610], R108 ;  /* 0x0026106c01007387 */ /* 0x000fe40000100a00 */
[----:B------:R1:W-:Y:S02]  /*eae00*/  STL.64 [R1+0x2618], R110 ;  /* 0x0026186e01007387 */ /* 0x0003e40000100a00 */
        /* <DEDUP_REMOVED lines=8> */
[C---:B--2---:R-:W-:Y:S02]  /*eae90*/  HMMA.1688.F32.TF32 R128, R12.reuse, R130, R112 ;  /* 0x000000820c80723c */ /* 0x044fe40000081070 */
[----:B------:R-:W2:Y:S11]  /*eaea0*/  LDL R114, [R1+0x1178] ;  /* 0x0011780001727983 */ /* 0x000eb60000100800 */
[----:B------:R-:W-:Y:S10]  /*eaeb0*/  @!UPT UIADD3 URZ, URZ, URZ, URZ ;  /* 0x0000003f3f3ff290 */ /* 0x000ff4000fffe03f */
[----:B------:R-:W-:Y:S01]  /*eaec0*/  STL.64 [R1+0x25f0], R128 ;  /* 0x0025f08001007387 */ /* 0x000fe20000100a00 */
[----:B------:R1:W-:Y:S02]  /*eaed0*/  STL.64 [R1+0x25f8], R130 ;  /* 0x0025f88201007387 */ /* 0x0003e40000100a00 */
[----:B------:R-:W2:Y:S01]  /*eaee0*/  LDL R115, [R1+0x117c] ;  /* 0x00117c0001737983 */ /* 0x000ea20000100800 */
[C---:B------:R-:W-:Y:S08]  /*eaef0*/  HMMA.1688.F32.TF32 R108, R12.reuse, R110, R132 ;  /* 0x0000006e0c6c723c */ /* 0x040ff00000081084 */
[C---:B------:R-:W-:Y:S08]  /*eaf00*/  HMMA.1688.F32.TF32 R116, R12.reuse, R126, R116 ;  /* 0x0000007e0c74723c */ /* 0x040ff00000081074 */
[C---:B------:R-:W-:Y:S01]  /*eaf10*/  HMMA.1688.F32.TF32 R4, R12.reuse, R242, R4 ;  /* 0x000000f20c04723c */ /* 0x040fe20000081004 */
[----:B-1----:R-:W3:Y:S06]  /*eaf20*/  LDL.64 R130, [R1+0x11b8] ;  /* 0x0011b80001827983 */ /* 0x002eec0000100a00 */
[----:B------:R-:W-:Y:S01]  /*eaf30*/  STL.64 [R1+0x25e0], R108 ;  /* 0x0025e06c01007387 */ /* 0x000fe20000100a00 */
[----:B------:R1:W-:Y:S03]  /*eaf40*/  STL.64 [R1+0x25e8], R110 ;  /* 0x0025e86e01007387 */ /* 0x0003e60000100a00 */
[----:B-1----:R-:W3:Y:S04]  /*eaf50*/  LDL R110, [R1+0x11d8] ;  /* 0x0011d800016e7983 */ /* 0x002ee80000100800 */
[----:B------:R-:W-:Y:S02]  /*eaf60*/  STL.64 [R1+0x25d0], R116 ;  /* 0x0025d07401007387 */ /* 0x000fe40000100a00 */
[----:B------:R1:W-:Y:S02]  /*eaf70*/  STL.64 [R1+0x25d8], R118 ;  /* 0x0025d87601007387 */ /* 0x0003e40000100a00 */
[----:B------:R-:W3:Y:S01]  /*eaf80*/  LDL R111, [R1+0x11dc] ;  /* 0x0011dc00016f7983 */ /* 0x000ee20000100800 */
[----:B------:R-:W3:Y:S04]  /*eaf90*/  LDL R126, [R1+0x11e8] ;  /* 0x0011e800017e7983 */ /* 0x000ee80000100800 */
[----:B------:R-:W3:Y:S04]  /*eafa0*/  LDL R127, [R1+0x11ec] ;  /* 0x0011ec00017f7983 */ /* 0x000ee80000100800 */
[----:B------:R-:W3:Y:S01]  /*eafb0*/  LDL R134, [R1+0x1248] ;  /* 0x0012480001867983 */ /* 0x000ee20000100800 */
[----:B--2---:R-:W-:Y:S11]  /*eafc0*/  HMMA.1688.F32.TF32 R112, R12, R114, R136 ;  /* 0x000000720c70723c */ /* 0x004ff60000081088 */
[----:B------:R-:W-:Y:S11]  /*eafd0*/  @!UPT UIADD3 URZ, URZ, URZ, URZ ;  /* 0x0000003f3f3ff290 */ /* 0x000ff6000fffe03f */
[----:B------:R-:W-:Y:S01]  /*eafe0*/  @!UPT UIADD3 URZ, URZ, URZ, URZ ;  /* 0x0000003f3f3ff290 */ /* 0x000fe2000fffe03f */
[----:B------:R-:W-:Y:S01]  /*eaff0*/  STL.64 [R1+0x25c0], R112 ;  /* 0x0025c07001007387 */ /* 0x000fe20000100a00 */
[----:B------:R2:W-:Y:S02]  /*eb000*/  STL.64 [R1+0x25c8], R114 ;  /* 0x0025c87201007387 */ /* 0x0005e40000100a00 */
[----:B------:R-:W3:Y:S02]  /*eb010*/  LDL R135, [R1+0x124c] ;  /* 0x00124c0001877983 */ /* 0x000ee40000100800 */
[----:B------:R-:W3:Y:S01]  /*eb020*/  LDL R138, [R1+0x1228] ;  /* 0x00122800018a7983 */ /* 0x000ee20000100800 */
[----:B------:R-:W3:Y:S04]  /*eb030*/  LDL R139, [R1+0x122c] ;  /* 0x00122c00018b7983 */ /* 0x000ee80000100800 */
[----:B-1----:R-:W3:Y:S04]  /*eb040*/  LDL R118, [R1+0x1238] ;  /* 0x0012380001767983 */ /* 0x002ee80000100800 */
[----:B------:R-:W3:Y:S04]  /*eb050*/  LDL R119, [R1+0x123c] ;  /* 0x00123c0001777983 */ /* 0x000ee80000100800 */
[----:B--2---:R-:W2:Y:S01]  /*eb060*/  LDL R114, [R1+0x1258] ;  /* 0x0012580001727983 */ /* 0x004ea20000100800 */
[----:B------:R-:W-:-:S02]  /*eb070*/  IMAD.MOV.U32 R115, RZ, RZ, R252 ;  /* 0x000000ffff737224 */ /* 0x000fc400078e00fc */
[----:B------:R-:W2:Y:S02]  /*eb080*/  LDL.LU R252, [R1+0x7eb0] ;  /* 0x007eb00001fc7983 */ /* 0x000ea40000300800 */
[----:B------:R-:W2:Y:S01]  /*eb090*/  LDL.LU.64 R242, [R1+0x7ea8] ;  /* 0x007ea80001f27983 */ /* 0x000ea20000300a00 */
[----:B------:R-:W2:Y:S01]  /*eb0a0*/  LDL.LU.64 R240, [R1+0x7ea0] ;  /* 0x007ea00001f07983 */ /* 0x000ea20000300a00 */
[----:B------:R-:W-:Y:S02]  /*eb0b0*/  STL.64 [R1+0x25b0], R4 ;  /* 0x0025b00401007387 */ /* 0x000fe40000100a00 */
[----:B------:R1:W-:Y:S02]  /*eb0c0*/  STL.64 [R1+0x25b8], R6 ;  /* 0x0025b80601007387 */ /* 0x0003e40000100a00 */
[----:B-1----:R-:W2:Y:S04]  /*eb0d0*/  LDL R6, [R1+0x11a8] ;  /* 0x0011a80001067983 */ /* 0x002ea80000100800 */
[----:B------:R-:W2:Y:S01]  /*eb0e0*/  LDL R7, [R1+0x11ac] ;  /* 0x0011ac0001077983 */ /* 0x000ea20000100800 */
[C---:B------:R-:W-:Y:S08]  /*eb0f0*/  HMMA.1688.F32.TF32 R100, R12.reuse, R238, R100 ;  /* 0x000000ee0c64723c */ /* 0x040ff00000081064 */
[----:B------:R-:W-:Y:S01]  /*eb100*/  HMMA.1688.F32.TF32 R8, R12, R250, R8 ;  /* 0x000000fa0c08723c */ /* 0x000fe20000081008 */
[----:B------:R-:W3:Y:S01]  /*eb110*/  LDL.LU.64 R238, [R1+0x7e98] ;  /* 0x007e980001ee7983 */ /* 0x000ee20000300a00 */
[----:B------:R-:W3:Y:S01]  /*eb120*/  LDL.LU.64 R236, [R1+0x7e90] ;  /* 0x007e900001ec7983 */ /* 0x000ee20000300a00 */
[----:B------:R-:W-:-:S02]  /*eb130*/  IMAD.MOV.U32 R214, RZ, RZ, R250 ;  /* 0x000000ffffd67224 */ /* 0x000fc400078e00fa */
[----:B------:R-:W-:-:S10]  /*eb140*/  IMAD.MOV.U32 R215, RZ, RZ, R251 ;  /* 0x000000ffffd77224 */ /* 0x000fd400078e00fb */
[----:B------:R-:W-:Y:S01]  /*eb150*/  STL.64 [R1+0x25a0], R100 ;  /* 0x0025a06401007387 */ /* 0x000fe20000100a00 */
[----:B------:R1:W-:Y:S03]  /*eb160*/  STL.64 [R1+0x25a8], R102 ;  /* 0x0025a86601007387 */ /* 0x0003e60000100a00 */
[----:B-1----:R-:W4:Y:S04]  /*eb170*/  LDL R102, [R1+0x1218] ;  /* 0x0012180001667983 */ /* 0x002f280000100800 */
[----:B------:R-:W4:Y:S01]  /*eb180*/  LDL R103, [R1+0x121c] ;  /* 0x00121c0001677983 */ /* 0x000f220000100800 */
[C---:B--2---:R-:W-:Y:S03]  /*eb190*/  HMMA.1688.F32.TF32 R4, R12.reuse, R6, R104 ;  /* 0x000000060c04723c */ /* 0x044fe60000081068 */
[----:B------:R-:W2:Y:S11]  /*eb1a0*/  LDL R106, [R1+0x11f8] ;  /* 0x0011f800016a7983 */ /* 0x000eb60000100800 */
[----:B------:R-:W-:Y:S09]  /*eb1b0*/  @!UPT UIADD3 URZ, URZ, URZ, URZ ;  /* 0x0000003f3f3ff290 */ /* 0x000ff2000fffe03f */
[----:B------:R-:W-:Y:S01]  /*eb1c0*/  STL.64 [R1+0x2590], R4 ;  /* 0x0025900401007387 */ /* 0x000fe20000100a00 */
[----:B------:R-:W-:Y:S02]  /*eb1d0*/  STL.64 [R1+0x2598], R6 ;  /* 0x0025980601007387 */ /* 0x000fe40000100a00 */
[----:B------:R-:W-:Y:S02]  /*eb1e0*/  STL.64 [R1+0x2770], R8 ;  /* 0x0027700801007387 */ /* 0x000fe40000100a00 */
[----:B------:R1:W-:Y:S01]  /*eb1f0*/  STL.64 [R1+0x2778], R10 ;  /* 0x0027780a01007387 */ /* 0x0003e20000100a00 */
[----:B------:R-:W2:Y:S01]  /*eb200*/  LDL.LU.64 R250, [R1+0x7e88] ;  /* 0x007e880001fa7983 */ /* 0x000ea20000300a00 */
[----:B------:R-:W2:Y:S01]  /*eb210*/  LDL.LU.64 R248, [R1+0x7e80] ;  /* 0x007e800001f87983 */ /* 0x000ea20000300a00 */
[----:B---3--:R-:W-:Y:S01]  /*eb220*/  HMMA.1688.F32.TF32 R16, R12, R130, R16 ;  /* 0x000000820c10723c */ /* 0x008fe20000081010 */
[----:B------:R-:W-:-:S07]  /*eb230*/  MOV R107, R252 ;  /* 0x000000fc006b7202 */ /* 0x000fce0000000f00 */
[C---:B------:R-:W-:Y:S01]  /*eb240*/  HMMA.1688.F32.TF32 R20, R12.reuse, R110, R20 ;  /* 0x0000006e0c14723c */ /* 0x040fe20000081014 */
[----:B------:R-:W-:Y:S01]  /*eb250*/  IMAD.MOV.U32 R206, RZ, RZ, R142 ;  /* 0x000000ffffce7224 */ /* 0x000fe200078e008e */
[----:B------:R-:W-:Y:S01]  /*eb260*/  MOV R207, R143 ;  /* 0x0000008f00cf7202 */ /* 0x000fe20000000f00 */
[----:B------:R-:W-:Y:S04]  /*eb270*/  LDS R4, [R2+0x18280] ;  /* 0x0182800002047984 */ /* 0x000fe80000000800 */
[----:B------:R-:W-:Y:S04]  /*eb280*/  LDS R6, [R2+0x1a280] ;  /* 0x01a2800002067984 */ /* 0x000fe80000000800 */
[----:B-1----:R-:W3:Y:S01]  /*eb290*/  LDL.64 R10, [R1+0x1208] ;  /* 0x00120800010a7983 */ /* 0x002ee20000100a00 */
[----:B------:R-:W-:Y:S01]  /*eb2a0*/  MOV R252, R131 ;  /* 0x0000008300fc7202 */ /* 0x000fe20000000f00 */
[----:B------:R-:W-:Y:S02]  /*eb2b0*/  STL.64 [R1+0x7d98], R214 ;  /* 0x007d98d601007387 */ /* 0x000fe40000100a00 */
[----:B------:R-:W-:Y:S01]  /*eb2c0*/  STL.64 [R1+0x7d90], R212 ;  /* 0x007d90d401007387 */ /* 0x000fe20000100a00 */
[----:B------:R-:W-:Y:S04]  /*eb2d0*/  LDS R5, [R0+0x18280] ;  /* 0x0182800000057984 */ /* 0x000fe80000000800 */
[----:B------:R-:W-:Y:S04]  /*eb2e0*/  STL [R1+0x7b10], R252 ;  /* 0x007b10fc01007387 */ /* 0x000fe80000100800 */
[----:B------:R-:W1:Y:S04]  /*eb2f0*/  LDS R7, [R0+0x1a280] ;  /* 0x01a2800000077984 */ /* 0x000e680000000800 */
[----:B------:R-:W-:Y:S01]  /*eb300*/  STL.64 [R1+0x2760], R16 ;  /* 0x0027601001007387 */ /* 0x000fe20000100a00 */
[----:B------:R4:W-:Y:S02]  /*eb310*/  STL.64 [R1+0x2768], R18 ;  /* 0x0027681201007387 */ /* 0x0009e40000100a00 */
[C---:B----4-:R-:W-:Y:S01]  /*eb320*/  HMMA.1688.F32.TF32 R16, R12.reuse, R126, R24 ;  /* 0x0000007e0c10723c */ /* 0x050fe20000081018 */
[----:B------:R-:W4:Y:S01]  /*eb330*/  LDL R126, [R1+0x12c8] ;  /* 0x0012c800017e7983 */ /* 0x000f220000100800 */
[----:B------:R-:W-:Y:S02]  /*eb340*/  STL.64 [R1+0x2750], R20 ;  /* 0x0027501401007387 */ /* 0x000fe40000100a00 */
[----:B------:R1:W-:Y:S11]  /*eb350*/  STL.64 [R1+0x2758], R22 ;  /* 0x0027581601007387 */ /* 0x0003f60000100a00 */
[----:B------:R-:W-:Y:S08]  /*eb360*/  @!UPT UIADD3 URZ, URZ, URZ, URZ ;  /* 0x0000003f3f3ff290 */ /* 0x000ff0000fffe03f */
[----:B------:R-:W-:Y:S01]  /*eb370*/  STL.64 [R1+0x2740], R16 ;  /* 0x0027401001007387 */ /* 0x000fe20000100a00 */
[----:B------:R3:W-:Y:S02]  /*eb380*/  STL.64 [R1+0x2748], R18 ;  /* 0x0027481201007387 */ /* 0x0007e40000100a00 */
[----:B------:R-:W4:Y:S02]  /*eb390*/  LDL R130, [R1+0x12a8] ;  /* 0x0012a80001827983 */ /* 0x000f240000100800 */
[----:B------:R-:W4:Y:S01]  /*eb3a0*/  LDL R131, [R1+0x12ac] ;  /* 0x0012ac0001837983 */ /* 0x000f220000100800 */
[----:B------:R-:W4:Y:S04]  /*eb3b0*/  LDL R127, [R1+0x12cc] ;  /* 0x0012cc00017f7983 */ /* 0x000f280000100800 */
[----:B------:R-:W4:Y:S04]  /*eb3c0*/  LDL R110, [R1+0x12b8] ;  /* 0x0012b800016e7983 */ /* 0x000f280000100800 */
[----:B------:R-:W4:Y:S01]  /*eb3d0*/  LDL R111, [R1+0x12bc] ;  /* 0x0012bc00016f7983 */ /* 0x000f220000100800 */
[C---:B-1----:R-:W-:Y:S08]  /*eb3e0*/  HMMA.1688.F32.TF32 R20, R12.reuse, R102, R36 ;  /* 0x000000660c14723c */ /* 0x042ff00000081024 */
[----:B---3--:R-:W-:Y:S01]  /*eb3f0*/  HMMA.1688.F32.TF32 R16, R12, R10, R28 ;  /* 0x0000000a0c10723c */ /* 0x008fe2000008101c */
[----:B------:R-:W-:-:S07]  /*eb400*/  IMAD.MOV.U32 R252, RZ, RZ, R11 ;  /* 0x000000fffffc7224 */ /* 0x000fce00078e000b */
[C---:B--2---:R-:W-:Y:S11]  /*eb410*/  HMMA.1688.F32.TF32 R8, R12.reuse, R106, R32 ;  /* 0x0000006a0c08723c */ /* 0x044ff60000081020 */
[----:B------:R-:W-:Y:S04]  /*eb420*/  @!UPT UIADD3 URZ, URZ, URZ, URZ ;  /* 0x0000003f3f3ff290 */ /* 0x000fe8000fffe03f */
        /* <DEDUP_REMOVED lines=25> */
[----:B------:R-:W-:Y:S02]  /*eb5c0*/  STL.64 [R1+0x26b8], R22 ;  /* 0x0026b81601007387 */ /* 0x000fe40000100a00 */
[----:B------:R-:W-:-:S11]  /*eb5d0*/  IMAD.MOV.U32 R244, RZ, RZ, R249 ;  /* 0x000000fffff47224 */ /* 0x000fd600078e00f9 */
[----:B------:R-:W-:Y:S01]  /*eb5e0*/  STL.64 [R1+0x26a0], R16 ;  /* 0x0026a01001007387 */ /* 0x000fe20000100a00 */
[----:B------:R-:W-:Y:S02]  /*eb5f0*/  STL.64 [R1+0x26a8], R18 ;  /* 0x0026a81201007387 */ /* 0x000fe40000100a00 */
[----:B------:R-:W2:Y:S05]  /*eb600*/  LDL.LU R249, [R1+0x7e78] ;  /* 0x007e780001f97983 */ /* 0x000eaa0000300800 */
[----:B------:R-:W-:Y:S01]  /*eb610*/  STL.64 [R1+0x2690], R8 ;  /* 0x0026900801007387 */ /* 0x000fe20000100a00 */
[----:B------:R4:W-:Y:S01]  /*eb620*/  STL.64 [R1+0x2698], R10 ;  /* 0x0026980a01007387 */ /* 0x0009e20000100a00 */
        /* <DEDUP_REMOVED lines=8> */
[----:B------:R-:W3:Y:S02]  /*eb6b0*/  LDL.64 R220, [R1] ;  /* 0x0000000001dc7983 */ /* 0x000ee40000100a00 */
[----:B------:R-:W3:Y:S02]  /*eb6c0*/  LDL.LU R228, [R1+0x7b0] ;  /* 0x0007b00001e47983 */ /* 0x000ee40000300800 */
[----:B------:R-:W3:Y:S01]  /*eb6d0*/  LDL.LU R229, [R1+0x7b4] ;  /* 0x0007b40001e57983 */ /* 0x000ee20000300800 */
[----:B------:R-:W3:Y:S01]  /*eb6e0*/  LDL.LU R230, [R1+0x7b8] ;  /* 0x0007b80001e67983 */ /* 0x000ee20000300800 */
[----:B------:R-:W3:Y:S01]  /*eb6f0*/  LDL.LU R231, [R1+0x7bc] ;  /* 0x0007bc0001e77983 */ /* 0x000ee20000300800 */
[C---:B----4-:R-:W-:Y:S08]  /*eb700*/  HMMA.1688.F32.TF32 R8, R12.reuse, R130, R72 ;  /* 0x000000820c08723c */ /* 0x050ff00000081048 */
[C---:B------:R-:W-:Y:S08]  /*eb710*/  HMMA.1688.F32.TF32 R20, R12.reuse, R110, R76 ;  /* 0x0000006e0c14723c */ /* 0x040ff0000008104c */
[C---:B------:R-:W-:Y:S07]  /*eb720*/  HMMA.1688.F32.TF32 R16, R12.reuse, R126, R80 ;  /* 0x0000007e0c10723c */ /* 0x040fee0000081050 */
        /* <DEDUP_REMOVED lines=9> */
[C---:B-1----:R-:W-:Y:S01]  /*eb7c0*/  HMMA.1688.F32.TF32 R8, R12.reuse, R150, R88 ;  /* 0x000000960c08723c */ /* 0x042fe20000081058 */
[----:B------:R-:W-:Y:S07]  /*eb7d0*/  STL.64 [R1+0x7da8], R206 ;  /* 0x007da8ce01007387 */ /* 0x000fee0000100a00 */
[C---:B------:R-:W-:Y:S01]  /*eb7e0*/  HMMA.1688.F32.TF32 R20, R12.reuse, R158, R92 ;  /* 0x0000009e0c14723c */ /* 0x040fe2000008105c */
[----:B------:R-:W-:Y:S07]  /*eb7f0*/  STL.64 [R1+0x7da0], R204 ;  /* 0x007da0cc01007387 */ /* 0x000fee0000100a00 */
[----:B------:R-:W-:Y:S01]  /*eb800*/  HMMA.1688.F32.TF32 R16, R12, R166, R96 ;  /* 0x000000a60c10723c */ /* 0x000fe20000081060 */
[----:B------:R-:W-:-:S02]  /*eb810*/  IMAD.MOV.U32 R198, RZ, RZ, R150 ;  /* 0x000000ffffc67224 */ /* 0x000fc400078e0096 */
[----:B------:R-:W-:-:S04]  /*eb820*/  IMAD.MOV.U32 R199, RZ, RZ, R151 ;  /* 0x000000ffffc77224 */ /* 0x000fc800078e0097 */
[----:B------:R-:W-:Y:S01]  /*eb830*/  STL.64 [R1+0x2640], R8 ;  /* 0x0026400801007387 */ /* 0x000fe20000100a00 */
[----:B------:R1:W-:Y:S02]  /*eb840*/  STL.64 [R1+0x2648], R10 ;  /* 0x0026480a01007387 */ /* 0x0003e40000100a00 */
[----:B-1----:R-:W-:Y:S01]  /*eb850*/  HMMA.1688.F32.TF32 R8, R12, R174, R120 ;  /* 0x000000ae0c08723c */ /* 0x002fe20000081078 */
[----:B------:R1:W-:Y:S01]  /*eb860*/  STL.64 [R1+0x7db8], R198 ;  /* 0x007db8c601007387 */ /* 0x0003e20000100a00 */
[----:B------:R-:W-:Y:S02]  /*eb870*/  STL.64 [R1+0x7db0], R196 ;  /* 0x007db0c401007387 */ /* 0x000fe40000100a00 */
[----:B------:R-:W-:Y:S02]  /*eb880*/  IMAD.MOV.U32 R247, RZ, RZ, R238 ;  /* 0x000000fffff77224 */ /* 0x000fe400078e00ee */
[----:B------:R-:W-:Y:S01]  /*eb890*/  STL.64 [R1+0x2630], R20 ;  /* 0x0026301401007387 */ /* 0x000fe20000100a00 */
[----:B------:R-:W-:Y:S01]  /*eb8a0*/  MOV R246, R239 ;  /* 0x000000ef00f67202 */ /* 0x000fe20000000f00 */
[----:B------:R-:W-:Y:S01]  /*eb8b0*/  STL.64 [R1+0x2638], R22 ;  /* 0x0026381601007387 */ /* 0x000fe20000100a00 */
[----:B------:R-:W-:Y:S01]  /*eb8c0*/  IMAD.MOV.U32 R238, RZ, RZ, R175 ;  /* 0x000000ffffee7224 */ /* 0x000fe200078e00af */
[----:B------:R-:W-:-:S03]  /*eb8d0*/  MOV R239, R174 ;  /* 0x000000ae00ef7202 */ /* 0x000fc60000000f00 */
[----:B------:R-:W-:Y:S01]  /*eb8e0*/  STL.64 [R1+0x2620], R16 ;  /* 0x0026201001007387 */ /* 0x000fe20000100a00 */
[----:B------:R-:W-:Y:S01]  /*eb8f0*/  STL.64 [R1+0x2628], R18 ;  /* 0x0026281201007387 */ /* 0x000fe20000100a00 */
[----:B------:R-:W-:Y:S01]  /*eb900*/  IMAD.MOV.U32 R222, RZ, RZ, R185 ;  /* 0x000000ffffde7224 */ /* 0x000fe200078e00b9 */
[----:B------:R-:W-:Y:S01]  /*eb910*/  MOV R223, R192 ;  /* 0x000000c000df7202 */ /* 0x000fe20000000f00 */
[----:B------:R-:W-:Y:S02]  /*eb920*/  IMAD.MOV.U32 R3, RZ, RZ, R173 ;  /* 0x000000ffff037224 */ /* 0x000fe400078e00ad */
[----:B------:R-:W-:Y:S01]  /*eb930*/  IMAD.MOV.U32 R158, RZ, RZ, R216 ;  /* 0x000000ffff9e7224 */ /* 0x000fe200078e00d8 */
[----:B------:R-:W-:Y:S02]  /*eb940*/  MOV R159, R217 ;  /* 0x000000d9009f7202 */ /* 0x000fe40000000f00 */
[----:B------:R-:W-:Y:S01]  /*eb950*/  MOV R150, R240 ;  /* 0x000000f000967202 */ /* 0x000fe20000000f00 */
[----:B------:R-:W-:Y:S01]  /*eb960*/  IMAD.MOV.U32 R151, RZ, RZ, R241 ;  /* 0x000000ffff977224 */ /* 0x000fe200078e00f1 */
[----:B------:R-:W-:Y:S04]  /*eb970*/  LDS R12, [R2+0x1c280] ;  /* 0x01c28000020c7984 */ /* 0x000fe80000000800 */
[----:B------:R-:W-:Y:S04]  /*eb980*/  LDS R14, [R2+0x1e280] ;  /* 0x01e28000020e7984 */ /* 0x000fe80000000800 */
[----:B------:R-:W-:Y:S04]  /*eb990*/  LDS R13, [R0+0x1c280] ;  /* 0x01c28000000d7984 */ /* 0x000fe80000000800 */
[----:B------:R-:W-:Y:S01]  /*eb9a0*/  STL.64 [R1+0x2580], R8 ;  /* 0x0025800801007387 */ /* 0x000fe20000100a00 */
[----:B------:R-:W-:Y:S02]  /*eb9b0*/  STL.64 [R1+0x2588], R10 ;  /* 0x0025880a01007387 */ /* 0x000fe40000100a00 */
[----:B------:R-:W-:Y:S02]  /*eb9c0*/  STL [R1+0x7aac], R238 ;  /* 0x007aacee01007387 */ /* 0x000fe40000100800 */
[----:B------:R3:W-:Y:S01]  /*eb9d0*/  STL [R1+0x7aa8], R239 ;  /* 0x007aa8ef01007387 */ /* 0x0007e20000100800 */
[----:B------:R-:W-:Y:S01]  /*eb9e0*/  STL [R1+0x7ab4], R248 ;  /* 0x007ab4f801007387 */ /* 0x000fe20000100800 */
[----:B------:R-:W-:Y:S01]  /*eb9f0*/  MOV R174, R208 ;  /* 0x000000d000ae7202 */ /* 0x000fe20000000f00 */
[----:B------:R-:W-:-:S02]  /*eba00*/  IMAD.MOV.U32 R175, RZ, RZ, R209 ;  /* 0x000000ffffaf7224 */ /* 0x000fc400078e00d1 */
[----:B-1----:R-:W-:Y:S02]  /*eba10*/  IMAD.MOV.U32 R198, RZ, RZ, R224 ;  /* 0x000000ffffc67224 */ /* 0x002fe400078e00e0 */
[----:B------:R-:W-:Y:S01]  /*eba20*/  IMAD.MOV.U32 R199, RZ, RZ, R225 ;  /* 0x000000ffffc77224 */ /* 0x000fe200078e00e1 */
[----:B------:R-:W1:Y:S04]  /*eba30*/  LDS R15, [R0+0x1e280] ;  /* 0x01e28000000f7984 */ /* 0x000e680000000800 */
[----:B--2---:R-:W-:Y:S01]  /*eba40*/  STL [R1+0x7ab0], R249 ;  /* 0x007ab0f901007387 */ /* 0x004fe20000100800 */
[----:B---3--:R-:W-:Y:S01]  /*eba50*/  IMAD.MOV.U32 R239, RZ, RZ, R220 ;  /* 0x000000ffffef7224 */ /* 0x008fe200078e00dc */
[C---:B------:R-:W-:Y:S08]  /*eba60*/  HMMA.1688.F32.TF32 R128, R4.reuse, R220, R188 ;  /* 0x000000dc0480723c */ /* 0x040ff000000810bc */
[C---:B------:R-:W-:Y:S01]  /*eba70*/  HMMA.1688.F32.TF32 R112, R4.reuse, R244, R228 ;  /* 0x000000f40470723c */ /* 0x040fe200000810e4 */
[----:B------:R-:W-:Y:S01]  /*eba80*/  STL [R1+0x7ab8], R239 ;  /* 0x007ab8ef01007387 */ /* 0x000fe20000100800 */
[----:B------:R2:W-:Y:S02]  /*eba90*/  STL.64 [R1+0x7e28], R246 ;  /* 0x007e28f601007387 */ /* 0x0005e40000100a00 */
[----:B------:R-:W3:Y:S02]  /*ebaa0*/  LDL R228, [R1+0x110] ;  /* 0x0001100001e47983 */ /* 0x000ee40000100800 */
[----:B------:R-:W3:Y:S01]  /*ebab0*/  LDL R229, [R1+0x114] ;  /* 0x0001140001e57983 */ /* 0x000ee20000100800 */
[----:B------:R-:W-:Y:S01]  /*ebac0*/  MOV R230, R176 ;  /* 0x000000b000e67202 */ /* 0x000fe20000000f00 */
[----:B------:R-:W-:Y:S01]  /*ebad0*/  IMAD.MOV.U32 R231, RZ, RZ, R184 ;  /* 0x000000ffffe77224 */ /* 0x000fe200078e00b8 */
[----:B------:R-:W4:Y:S01]  /*ebae0*/  LDL.LU R176, [R1+0x7e74] ;  /* 0x007e740001b07983 */ /* 0x000f220000300800 */
[----:B------:R-:W3:Y:S02]  /*ebaf0*/  LDL.LU R184, [R1+0x7e70] ;  /* 0x007e700001b87983 */ /* 0x000ee40000300800 */
[----:B------:R-:W3:Y:S02]  /*ebb00*/  LDL R220, [R1+0x100] ;  /* 0x0001000001dc7983 */ /* 0x000ee40000100800 */
[----:B------:R-:W3:Y:S01]  /*ebb10*/  LDL R221, [R1+0x104] ;  /* 0x0001040001dd7983 */ /* 0x000ee20000100800 */
[----:B------:R-:W3:Y:S01]  /*ebb20*/  LDL.LU R185, [R1+0x7e6c] ;  /* 0x007e6c0001b97983 */ /* 0x000ee20000300800 */
[----:B------:R-:W-:Y:S01]  /*ebb30*/  HMMA.1688.F32.TF32 R108, R4, R248, R180 ;  /* 0x000000f8046c723c */ /* 0x000fe200000810b4 */
[----:B------:R-:W3:Y:S02]  /*ebb40*/  LDL.LU R192, [R1+0x7e68] ;  /* 0x007e680001c07983 */ /* 0x000ee40000300800 */
[----:B------:R-:W3:Y:S01]  /*ebb50*/  LDL R180, [R1+0xe0] ;  /* 0x0000e00001b47983 */ /* 0x000ee20000100800 */
[----:B------:R-:W3:Y:S03]  /*ebb60*/  LDL R181, [R1+0xe4] ;  /* 0x0000e40001b57983 */ /* 0x000ee60000100800 */
[----:B------:R-:W-:-:S02]  /*ebb70*/  IMAD.MOV.U32 R182, RZ, RZ, R200 ;  /* 0x000000ffffb67224 */ /* 0x000fc400078e00c8 */
[----:B------:R-:W-:Y:S01]  /*ebb80*/  IMAD.MOV.U32 R183, RZ, RZ, R201 ;  /* 0x000000ffffb77224 */ /* 0x000fe200078e00c9 */
[----:B------:R-:W3:Y:S01]  /*ebb90*/  LDL.LU R200, [R1+0x7e64] ;  /* 0x007e640001c87983 */ /* 0x000ee20000300800 */
[----:B------:R-:W3:Y:S02]  /*ebba0*/  LDL.LU R201, [R1+0x7e60] ;  /* 0x007e600001c97983 */ /* 0x000ee40000300800 */
[----:B------:R-:W3:Y:S02]  /*ebbb0*/  LDL R172, [R1+0xd0] ;  /* 0x0000d00001ac7983 */ /* 0x000ee40000100800 */
[----:B------:R-:W3:Y:S01]  /*ebbc0*/  LDL R173, [R1+0xd4] ;  /* 0x0000d40001ad7983 */ /* 0x000ee20000100800 */
        /* <DEDUP_REMOVED lines=10> */
[----:B------:R-:W3:Y:S02]  /*ebc70*/  LDL.64 R204, [R1+0x70] ;  /* 0x0000700001cc7983 */ /* 0x000ee40000100a00 */
[----:B------:R-:W3:Y:S01]  /*ebc80*/  LDL.64 R206, [R1+0x78] ;  /* 0x0000780001ce7983 */ /* 0x000ee20000100a00 */
[----:B------:R-:W3:Y:S04]  /*ebc90*/  LDL.64 R212, [R1+0x80] ;  /* 0x0000800001d47983 */ /* 0x000ee80000100a00 */
[----:B------:R-:W3:Y:S04]  /*ebca0*/  LDL.64 R214, [R1+0x88] ;  /* 0x0000880001d67983 */ /* 0x000ee80000100a00 */
[----:B------:R-:W3:Y:S04]  /*ebcb0*/  LDL R148, [R1+0xa0] ;  /* 0x0000a00001947983 */ /* 0x000ee80000100800 */
[----:B------:R-:W3:Y:S01]  /*ebcc0*/  LDL R149, [R1+0xa4] ;  /* 0x0000a40001957983 */ /* 0x000ee20000100800 */
        /* <DEDUP_REMOVED lines=10> */
[----:B------:R-:W3:Y:S01]  /*ebd70*/  LDL.64 R32, [R1+0x20] ;  /* 0x0000200001207983 */ /* 0x000ee20000100a00 */
[----:B------:R-:W4:Y:S01]  /*ebd80*/  LDL.LU R116, [R1+0x790] ;  /* 0x0007900001747983 */ /* 0x000f220000300800 */
[----:B------:R-:W4:Y:S02]  /*ebd90*/  LDL.LU R117, [R1+0x794] ;  /* 0x0007940001757983 */ /* 0x000f240000300800 */
[----:B------:R-:W4:Y:S02]  /*ebda0*/  LDL.LU R118, [R1+0x798] ;  /* 0x0007980001767983 */ /* 0x000f240000300800 */
[----:B------:R-:W4:Y:S01]  /*ebdb0*/  LDL.LU R119, [R1+0x79c] ;  /* 0x00079c0001777983 */ /* 0x000f220000300800 */
[----:B------:R-:W4:Y:S01]  /*ebdc0*/  LDL.64 R28, [R1+0x30] ;  /* 0x00003000011c7983 */ /* 0x000f220000100a00 */
        /* <DEDUP_REMOVED lines=26> */
[----:B------:R-:W4:Y:S04]  /*ebf70*/  LDL.64 R188, [R1+0xf0] ;  /* 0x0000f00001bc7983 */ /* 0x000f280000100a00 */
[----:B------:R-:W4:Y:S01]  /*ebf80*/  LDL.64 R190, [R1+0xf8] ;  /* 0x0000f80001be7983 */ /* 0x000f220000100a00 */
[----:B--2---:R-:W-:Y:S01]  /*ebf90*/  MOV R246, R232 ;  /* 0x000000e800f67202 */ /* 0x004fe20000000f00 */
[----:B------:R-:W-:Y:S01]  /*ebfa0*/  IMAD.MOV.U32 R247, RZ, RZ, R233 ;  /* 0x000000fffff77224 */ /* 0x000fe200078e00e9 */
[----:B---3--:R-:W-:Y:S01]  /*ebfb0*/  MOV R238, R33 ;  /* 0x0000002100ee7202 */ /* 0x008fe20000000f00 */
[----:B------:R-:W-:-:S02]  /*ebfc0*/  IMAD.MOV.U32 R249, RZ, RZ, R32 ;  /* 0x000000fffff97224 */ /* 0x000fc400078e0020 */
[----:B----4-:R-:W-:Y:S02]  /*ebfd0*/  IMAD.MOV.U32 R248, RZ, RZ, R29 ;  /* 0x000000fffff87224 */ /* 0x010fe400078e001d */
[----:B------:R-:W-:Y:S01]  /*ebfe0*/  IMAD.MOV.U32 R239, RZ, RZ, R28 ;  /* 0x000000ffffef7224 */ /* 0x000fe200078e001c */
[----:B------:R2:W-:Y:S01]  /*ebff0*/  STL [R1+0x7ac0], R238 ;  /* 0x007ac0ee01007387 */ /* 0x0005e20000100800 */
[----:B------:R3:W-:Y:S02]  /*ec000*/  STL [R1+0x7abc], R249 ;  /* 0x007abcf901007387 */ /* 0x0007e40000100800 */
[----:B------:R4:W-:Y:S01]  /*ec010*/  STL [R1+0x7ac8], R248 ;  /* 0x007ac8f801007387 */ /* 0x0009e20000100800 */
[----:B------:R1:W-:Y:S01]  /*ec020*/  STL [R1+0x7ac4], R239 ;  /* 0x007ac4ef01007387 */ /* 0x0003e20000100800 */
[----:B--2---:R-:W-:Y:S01]  /*ec030*/  MOV R238, R24 ;  /* 0x0000001800ee7202 */ /* 0x004fe20000000f00 */
[----:B---3--:R-:W-:Y:S02]  /*ec040*/  IMAD.MOV.U32 R249, RZ, RZ, R25 ;  /* 0x000000fffff97224 */ /* 0x008fe400078e0019 */
[----:B----4-:R-:W-:Y:S01]  /*ec050*/  IMAD.MOV.U32 R248, RZ, RZ, R20 ;  /* 0x000000fffff87224 */ /* 0x010fe200078e0014 */
[----:B-1----:R-:W-:-:S02]  /*ec060*/  MOV R239, R21 ;  /* 0x0000001500ef7202 */ /* 0x002fc40000000f00 */
[----:B------:R-:W-:Y:S01]  /*ec070*/  STL [R1+0x7ad0], R249 ;  /* 0x007ad0f901007387 */ /* 0x000fe20000100800 */
[----:B------:R-:W-:Y:S02]  /*ec080*/  STL [R1+0x7acc], R238 ;  /* 0x007accee01007387 */ /* 0x000fe40000100800 */
[----:B------:R1:W-:Y:S02]  /*ec090*/  STL [R1+0x7ad8], R239 ;  /* 0x007ad8ef01007387 */ /* 0x0003e40000100800 */
[----:B------:R2:W-:Y:S02]  /*ec0a0*/  STL [R1+0x7ad4], R248 ;  /* 0x007ad4f801007387 */ /* 0x0005e40000100800 */
[----:B-1----:R-:W-:Y:S02]  /*ec0b0*/  IMAD.MOV.U32 R239, RZ, RZ, R212 ;  /* 0x000000ffffef7224 */ /* 0x002fe400078e00d4 */
[----:B--2---:R-:W-:-:S05]  /*ec0c0*/  IMAD.MOV.U32 R248, RZ, RZ, R213 ;  /* 0x000000fffff87224 */ /* 0x004fca00078e00d5 */
[----:B------:R-:W-:Y:S01]  /*ec0d0*/  STL [R1+0x7ae8], R248 ;  /* 0x007ae8f801007387 */ /* 0x000fe20000100800 */
[----:B------:R1:W-:Y:S02]  /*ec0e0*/  STL [R1+0x7ae4], R239 ;  /* 0x007ae4ef01007387 */ /* 0x0003e40000100800 */
[----:B------:R-:W2:Y:S02]  /*ec0f0*/  LDL.LU R96, [R1+0x5f0] ;  /* 0x0005f00001607983 */ /* 0x000ea40000300800 */
[----:B------:R-:W2:Y:S01]  /*ec100*/  LDL.LU R97, [R1+0x5f4] ;  /* 0x0005f40001617983 */ /* 0x000ea20000300800 */
[----:B------:R-:W2:Y:S01]  /*ec110*/  LDL.LU R98, [R1+0x5f8] ;  /* 0x0005f80001627983 */ /* 0x000ea20000300800 */
[----:B------:R-:W2:Y:S02]  /*ec120*/  LDL.LU R99, [R1+0x5fc] ;  /* 0x0005fc0001637983 */ /* 0x000ea40000300800 */
        /* <DEDUP_REMOVED lines=39> */
[C---:B------:R-:W-:Y:S01]  /*ec3a0*/  HMMA.1688.F32.TF32 R132, R4.reuse, R32, R132 ;  /* 0x000000200484723c */ /* 0x040fe20000081084 */
[----:B------:R-:W2:Y:S02]  /*ec3b0*/  LDL.LU R39, [R1+0x6ec] ;  /* 0x0006ec0001277983 */ /* 0x000ea40000300800 */
[----:B------:R-:W2:Y:S01]  /*ec3c0*/  LDL.LU R32, [R1+0x6f0] ;  /* 0x0006f00001207983 */ /* 0x000ea20000300800 */
[----:B------:R-:W2:Y:S01]  /*ec3d0*/  LDL.LU R33, [R1+0x6f4] ;  /* 0x0006f40001217983 */ /* 0x000ea20000300800 */
[----:B------:R-:W2:Y:S03]  /*ec3e0*/  LDL.LU R34, [R1+0x6f8] ;  /* 0x0006f80001227983 */ /* 0x000ea60000300800 */
[C---:B------:R-:W-:Y:S01]  /*ec3f0*/  HMMA.1688.F32.TF32 R136, R4.reuse, R24, R136 ;  /* 0x000000180488723c */ /* 0x040fe20000081088 */
[----:B------:R-:W2:Y:S01]  /*ec400*/  LDL.LU R35, [R1+0x6fc] ;  /* 0x0006fc0001237983 */ /* 0x000ea20000300800 */
[----:B------:R-:W2:Y:S01]  /*ec410*/  LDL.LU R24, [R1+0x710] ;  /* 0x0007100001187983 */ /* 0x000ea20000300800 */
[----:B------:R-:W2:Y:S02]  /*ec420*/  LDL.LU R25, [R1+0x714] ;  /* 0x0007140001197983 */ /* 0x000ea40000300800 */
[----:B------:R-:W2:Y:S03]  /*ec430*/  LDL.LU R26, [R1+0x718] ;  /* 0x00071800011a7983 */ /* 0x000ea60000300800 */
[C---:B------:R-:W-:Y:S01]  /*ec440*/  HMMA.1688.F32.TF32 R124, R4.reuse, R20, R124 ;  /* 0x00000014047c723c */ /* 0x040fe2000008107c */
[----:B------:R-:W2:Y:S01]  /*ec450*/  LDL.LU R27, [R1+0x71c] ;  /* 0x00071c00011b7983 */ /* 0x000ea20000300800 */
[----:B------:R-:W2:Y:S02]  /*ec460*/  LDL.LU R20, [R1+0x720] ;  /* 0x0007200001147983 */ /* 0x000ea40000300800 */
[----:B------:R-:W2:Y:S02]  /*ec470*/  LDL.LU R21, [R1+0x724] ;  /* 0x0007240001157983 */ /* 0x000ea40000300800 */
[----:B------:R-:W2:Y:S02]  /*ec480*/  LDL.LU R22, [R1+0x728] ;  /* 0x0007280001167983 */ /* 0x000ea40000300800 */
[----:B------:R-:W-:Y:S01]  /*ec490*/  HMMA.1688.F32.TF32 R116, R4, R28, R116 ;  /* 0x0000001c0474723c */ /* 0x000fe20000081074 */
        /* <DEDUP_REMOVED lines=30> */
[----:B------:R-:W3:Y:S02]  /*ec680*/  LDL.LU R233, [R1+0x7e38] ;  /* 0x007e380001e97983 */ /* 0x000ee40000300800 */
[----:B------:R-:W-:Y:S01]  /*ec690*/  STL [R1+0x7ae0], R240 ;  /* 0x007ae0f001007387 */ /* 0x000fe20000100800 */
[----:B------:R-:W-:Y:S01]  /*ec6a0*/  STL [R1+0x7adc], R241 ;  /* 0x007adcf101007387 */ /* 0x000fe20000100800 */
[----:B------:R-:W-:-:S02]  /*ec6b0*/  IMAD.MOV.U32 R238, RZ, RZ, R193 ;  /* 0x000000ffffee7224 */ /* 0x000fc400078e00c1 */
[----:B------:R-:W4:Y:S01]  /*ec6c0*/  LDL.LU R193, [R1+0x7e34] ;  /* 0x007e340001c17983 */ /* 0x000f220000300800 */
[----:B-1----:R-:W-:Y:S02]  /*ec6d0*/  MOV R239, R177 ;  /* 0x000000b100ef7202 */ /* 0x002fe40000000f00 */
[----:B------:R-:W4:Y:S01]  /*ec6e0*/  LDL.LU R177, [R1+0x7e30] ;  /* 0x007e300001b17983 */ /* 0x000f220000300800 */
[C---:B------:R-:W-:Y:S03]  /*ec6f0*/  HMMA.1688.F32.TF32 R128, R12.reuse, R246, R128 ;  /* 0x000000f60c80723c */ /* 0x040fe60000081080 */
[----:B--2---:R-:W-:Y:S01]  /*ec700*/  STL [R1+0x7af0], R232 ;  /* 0x007af0e801007387 */ /* 0x004fe20000100800 */
[----:B---3--:R-:W-:Y:S02]  /*ec710*/  STL [R1+0x7aec], R233 ;  /* 0x007aece901007387 */ /* 0x008fe40000100800 */
[----:B------:R-:W-:Y:S02]  /*ec720*/  STL [R1+0x7af8], R224 ;  /* 0x007af8e001007387 */ /* 0x000fe40000100800 */
[----:B------:R-:W-:Y:S01]  /*ec730*/  STL [R1+0x7af4], R225 ;  /* 0x007af4e101007387 */ /* 0x000fe20000100800 */
[----:B------:R-:W2:Y:S11]  /*ec740*/  LDL.LU.64 R246, [R1+0x7e28] ;  /* 0x007e280001f67983 */ /* 0x000eb60000300a00 */
[----:B------:R-:W-:Y:S03]  /*ec750*/  @!UPT UIADD3 URZ, URZ, URZ, URZ ;  /* 0x0000003f3f3ff290 */ /* 0x000fe6000fffe03f */
[----:B------:R1:W-:Y:S02]  /*ec760*/  STL.64 [R1+0x7e10], R130 ;  /* 0x007e108201007387 */ /* 0x0003e40000100a00 */
[----:B------:R-:W-:Y:S01]  /*ec770*/  STL.64 [R1+0x7e08], R128 ;  /* 0x007e088001007387 */ /* 0x000fe20000100a00 */
[----:B-1----:R-:W3:Y:S01]  /*ec780*/  LDL.64 R130, [R1+0x48] ;  /* 0x0000480001827983 */ /* 0x002ee20000100a00 */
[----:B--2---:R-:W-:Y:S03]  /*ec790*/  HMMA.1688.F32.TF32 R112, R12, R246, R112 ;  /* 0x000000f60c70723c */ /* 0x004fe60000081070 */
[----:B------:R-:W2:Y:S01]  /*ec7a0*/  LDL.LU.64 R246, [R1+0x7e20] ;  /* 0x007e200001f67983 */ /* 0x000ea20000300a00 */
[----:B------:R-:W2:Y:S11]  /*ec7b0*/  LDL.LU R244, [R1+0x7e18] ;  /* 0x007e180001f47983 */ /* 0x000eb60000300800 */
[----:B------:R-:W-:Y:S08]  /*ec7c0*/  @!UPT UIADD3 URZ, URZ, URZ, URZ ;  /* 0x0000003f3f3ff290 */ /* 0x000ff0000fffe03f */
[----:B------:R1:W-:Y:S01]  /*ec7d0*/  STL.64 [R1+0x7e00], R114 ;  /* 0x007e007201007387 */ /* 0x0003e20000100a00 */
[----:B------:R-:W-:Y:S03]  /*ec7e0*/  STL.64 [R1+0x7df8], R112 ;  /* 0x007df87001007387 */ /* 0x000fe60000100a00 */
[----:B-1----:R-:W2:Y:S01]  /*ec7f0*/  LDL.64 R114, [R1+0x28] ;  /* 0x0000280001727983 */ /* 0x002ea20000100a00 */
        /* <DEDUP_REMOVED lines=24> */
[----:B------:R-:W-:Y:S07]  /*ec980*/  HMMA.1688.F32.TF32 R120, R4, R144, R120 ;  /* 0x000000900478723c */ /* 0x000fee0000081078 */
[----:B------:R-:W-:-:S02]  /*ec990*/  IMAD.MOV.U32 R6, RZ, RZ, R237 ;  /* 0x000000ffff067224 */ /* 0x000fc400078e00ed */
[----:B------:R-:W-:-:S07]  /*ec9a0*/  IMAD.MOV.U32 R7, RZ, RZ, R236 ;  /* 0x000000ffff077224 */ /* 0x000fce00078e00ec */
[C---:B------:R-:W-:Y:S08]  /*ec9b0*/  HMMA.1688.F32.TF32 R4, R12.reuse, R6, R124 ;  /* 0x000000060c04723c */ /* 0x040ff0000008107c */
[----:B------:R-:W-:Y:S01]  /*ec9c0*/  HMMA.1688.F32.TF32 R116, R12, R238, R116 ;  /* 0x000000ee0c74723c */ /* 0x000fe20000081074 */
[----:B------:R-:W-:Y:S01]  /*ec9d0*/  MOV R240, R206 ;  /* 0x000000ce00f07202 */ /* 0x000fe20000000f00 */
[----:B------:R-:W-:-:S02]  /*ec9e0*/  IMAD.MOV.U32 R241, RZ, RZ, R207 ;  /* 0x000000fffff17224 */ /* 0x000fc400078e00cf */
[----:B---3--:R-:W-:Y:S02]  /*ec9f0*/  IMAD.MOV.U32 R237, RZ, RZ, R130 ;  /* 0x000000ffffed7224 */ /* 0x008fe400078e0082 */
[----:B------:R-:W-:Y:S02]  /*eca00*/  IMAD.MOV.U32 R236, RZ, RZ, R131 ;  /* 0x000000ffffec7224 */ /* 0x000fe400078e0083 */
[----:B------:R-:W-:Y:S02]  /*eca10*/  IMAD.MOV.U32 R249, RZ, RZ, R214 ;  /* 0x000000fffff97224 */ /* 0x000fe400078e00d6 */
[----:B------:R-:W-:Y:S01]  /*eca20*/  IMAD.MOV.U32 R248, RZ, RZ, R142 ;  /* 0x000000fffff87224 */ /* 0x000fe200078e008e */
[----:B------:R-:W-:Y:S01]  /*eca30*/  MOV R238, R215 ;  /* 0x000000d700ee7202 */ /* 0x000fe20000000f00 */
[----:B------:R-:W-:Y:S01]  /*eca40*/  IMAD.MOV.U32 R239, RZ, RZ, R143 ;  /* 0x000000ffffef7224 */ /* 0x000fe200078e008f */
        /* <DEDUP_REMOVED lines=27> */
[----:B--2---:R-:W-:-:S05]  /*ecc00*/  MOV R245, R115 ;  /* 0x0000007300f57202 */ /* 0x004fca0000000f00 */
[----:B------:R-:W-:Y:S01]  /*ecc10*/  STL [R1+0x7b78], R245 ;  /* 0x007b78f501007387 */ /* 0x000fe20000100800 */
[----:B------:R-:W-:Y:S02]  /*ecc20*/  STL.64 [R1+0x7cd0], R246 ;  /* 0x007cd0f601007387 */ /* 0x000fe40000100a00 */
[----:B------:R2:W-:Y:S02]  /*ecc30*/  STL [R1+0x7cc8], R244 ;  /* 0x007cc8f401007387 */ /* 0x0005e40000100800 */
[----:B------:R-:W-:Y:S01]  /*ecc40*/  STL.64 [R1+0x7df0], R6 ;  /* 0x007df00601007387 */ /* 0x000fe20000100a00 */
[----:B------:R-:W-:Y:S01]  /*ecc50*/  STL.64 [R1+0x7de8], R4 ;  /* 0x007de80401007387 */ /* 0x000fe20000100a00 */
[----:B------:R-:W-:Y:S02]  /*ecc60*/  STL.64 [R1+0x7b08], R242 ;  /* 0x007b08f201007387 */ /* 0x000fe40000100a00 */
[----:B------:R3:W-:Y:S02]  /*ecc70*/  STL.64 [R1+0x7b00], R240 ;  /* 0x007b00f001007387 */ /* 0x0007e40000100a00 */
        /* <DEDUP_REMOVED lines=426> */
[----:B------:R-:W-:Y:S01]  /*ee720*/  IMAD.MOV.U32 R242, RZ, RZ, R214 ;  /* 0x000000fffff27224 */ /* 0x000fe200078e00d6 */
[----:B------:R-:W-:Y:S01]  /*ee730*/  MOV R243, R215 ;  /* 0x000000d700f37202 */ /* 0x000fe20000000f00 */
[----:B------:R-:W-:Y:S04]  /*ee740*/  LDS R126, [R2+0x32280] ;  /* 0x03228000027e7984 */ /* 0x000fe80000000800 */
[----:B------:R-:W1:Y:S01]  /*ee750*/  LDS R127, [R0+0x32280] ;  /* 0x03228000007f7984 */ /* 0x000e620000000800 */
[----:B---3--:R-:W-:Y:S03]  /*ee760*/  HMMA.1688.F32.TF32 R132, R12, R246, R132 ;  /* 0x000000f60c84723c */ /* 0x008fe60000081084 */
[----:B------:R-:W2:Y:S01]  /*ee770*/  LDL.LU.64 R246, [R1+0x7cd0] ;  /* 0x007cd00001f67983 */ /* 0x000ea20000300a00 */
[----:B------:R-:W3:Y:S11]  /*ee780*/  LDL.LU R244, [R1+0x7cc8] ;  /* 0x007cc80001f47983 */ /* 0x000ef60000300800 */
[----:B------:R-:W-:Y:S08]  /*ee790*/  @!UPT UIADD3 URZ, URZ, URZ, URZ ;  /* 0x0000003f3f3ff290 */ /* 0x000ff0000fffe03f */
        /* <DEDUP_REMOVED lines=23> */
[----:B------:R1:W-:Y:S02]  /*ee910*/  STL.64 [R1+0x7978], R228 ;  /* 0x007978e401007387 */ /* 0x0003e40000100a00 */
[----:B----4-:R-:W-:Y:S01]  /*ee920*/  IMAD.MOV.U32 R230, RZ, RZ, R198 ;  /* 0x000000ffffe67224 */ /* 0x010fe200078e00c6 */
[----:B-1----:R-:W4:Y:S04]  /*ee930*/  LDL R228, [R1+0x12e0] ;  /* 0x0012e00001e47983 */ /* 0x002f280000100800 */
[----:B------:R-:W2:Y:S01]  /*ee940*/  LDL R229, [R1+0x12e4] ;  /* 0x0012e40001e57983 */ /* 0x000ea20000100800 */
[----:B------:R-:W2:Y:S02]  /*ee950*/  LDL.LU R198, [R1+0x7cc4] ;  /* 0x007cc40001c67983 */ /* 0x000ea40000300800 */
[----:B------:R-:W-:-:S02]  /*ee960*/  IMAD.MOV.U32 R231, RZ, RZ, R199 ;  /* 0x000000ffffe77224 */ /* 0x000fc400078e00c7 */
[----:B------:R-:W2:Y:S01]  /*ee970*/  LDL.LU R199, [R1+0x7cc0] ;  /* 0x007cc00001c77983 */ /* 0x000ea20000300800 */
[----:B------:R1:W-:Y:S02]  /*ee980*/  STL.64 [R1+0x7990], R222 ;  /* 0x007990de01007387 */ /* 0x0003e40000100a00 */
[----:B------:R1:W-:Y:S02]  /*ee990*/  STL.64 [R1+0x7988], R220 ;  /* 0x007988dc01007387 */ /* 0x0003e40000100a00 */
[----:B-1----:R-:W-:Y:S01]  /*ee9a0*/  MOV R222, R206 ;  /* 0x000000ce00de7202 */ /* 0x002fe20000000f00 */
[----:B------:R-:W2:Y:S04]  /*ee9b0*/  LDL R220, [R1+0x12d0] ;  /* 0x0012d00001dc7983 */ /* 0x000ea80000100800 */
[----:B------:R-:W2:Y:S01]  /*ee9c0*/  LDL R221, [R1+0x12d4] ;  /* 0x0012d40001dd7983 */ /* 0x000ea20000100800 */
[----:B------:R-:W2:Y:S02]  /*ee9d0*/  LDL.LU R206, [R1+0x7cbc] ;  /* 0x007cbc0001ce7983 */ /* 0x000ea40000300800 */
[----:B------:R-:W-:-:S02]  /*ee9e0*/  IMAD.MOV.U32 R223, RZ, RZ, R207 ;  /* 0x000000ffffdf7224 */ /* 0x000fc400078e00cf */
[----:B------:R-:W2:Y:S01]  /*ee9f0*/  LDL.LU R207, [R1+0x7cb8] ;  /* 0x007cb80001cf7983 */ /* 0x000ea20000300800 */
[----:B------:R-:W2:Y:S02]  /*eea00*/  LDL R240, [R1+0x11c0] ;  /* 0x0011c00001f07983 */ /* 0x000ea40000100800 */
[----:B------:R-:W2:Y:S02]  /*eea10*/  LDL R241, [R1+0x11c4] ;  /* 0x0011c40001f17983 */ /* 0x000ea40000100800 */
[----:B------:R-:W2:Y:S01]  /*eea20*/  LDL.LU R214, [R1+0x7cb4] ;  /* 0x007cb40001d67983 */ /* 0x000ea20000300800 */
[----:B------:R-:W3:Y:S01]  /*eea30*/  LDL.LU R215, [R1+0x7cb0] ;  /* 0x007cb00001d77983 */ /* 0x000ee20000300800 */
[----:B------:R-:W4:Y:S02]  /*eea40*/  LDL R132, [R1+0x1140] ;  /* 0x0011400001847983 */ /* 0x000f240000100800 */
        /* <DEDUP_REMOVED lines=49> */
[----:B------:R-:W4:Y:S04]  /*eed60*/  LDL.64 R238, [R1+0x1138] ;  /* 0x0011380001ee7983 */ /* 0x000f280000100a00 */
[----:B------:R-:W4:Y:S04]  /*eed70*/  LDL.64 R248, [R1+0x1190] ;  /* 0x0011900001f87983 */ /* 0x000f280000100a00 */
[----:B------:R-:W4:Y:S04]  /*eed80*/  LDL.64 R250, [R1+0x1198] ;  /* 0x0011980001fa7983 */ /* 0x000f280000100a00 */
[----:B--2---:R-:W-:Y:S01]  /*eed90*/  STL [R1+0x793c], R214 ;  /* 0x00793cd601007387 */ /* 0x004fe20000100800 */
[----:B---3--:R-:W-:Y:S02]  /*eeda0*/  STL [R1+0x7938], R215 ;  /* 0x007938d701007387 */ /* 0x008fe40000100800 */
        /* <DEDUP_REMOVED lines=18> */
[----:B----4-:R-:W-:Y:S01]  /*eeed0*/  HMMA.1688.F32.TF32 R112, R124, R132, R112 ;  /* 0x000000847c70723c */ /* 0x010fe20000081070 */
[----:B------:R-:W2:Y:S01]  /*eeee0*/  LDL.LU.64 R134, [R1+0x7ca8] ;  /* 0x007ca80001867983 */ /* 0x000ea20000300a00 */
[----:B------:R-:W2:Y:S02]  /*eeef0*/  LDL.LU.64 R132, [R1+0x7ca0] ;  /* 0x007ca00001847983 */ /* 0x000ea40000300a00 */
[----:B------:R-:W3:Y:S04]  /*eef00*/  LDL.LU.64 R118, [R1+0x7c98] ;  /* 0x007c980001767983 */ /* 0x000ee80000300a00 */
[C---:B------:R-:W-:Y:S08]  /*eef10*/  HMMA.1688.F32.TF32 R136, R12.reuse, R146, R136 ;  /* 0x000000920c88723c */ /* 0x040ff00000081088 */
[C---:B------:R-:W-:Y:S08]  /*eef20*/  HMMA.1688.F32.TF32 R100, R12.reuse, R162, R100 ;  /* 0x000000a20c64723c */ /* 0x040ff00000081064 */
[----:B------:R-:W-:Y:S08]  /*eef30*/  HMMA.1688.F32.TF32 R16, R12, R186, R16 ;  /* 0x000000ba0c10723c */ /* 0x000ff00000081010 */
[C---:B--2---:R-:W-:Y:S01]  /*eef40*/  HMMA.1688.F32.TF32 R132, R124.reuse, R116, R132 ;  /* 0x000000747c84723c */ /* 0x044fe20000081084 */
[----:B------:R-:W3:Y:S07]  /*eef50*/  LDL.LU.64 R116, [R1+0x7c90] ;  /* 0x007c900001747983 */ /* 0x000eee0000300a00 */
[C---:B------:R-:W-:Y:S01]  /*eef60*/  HMMA.1688.F32.TF32 R136, R124.reuse, R216, R136 ;  /* 0x000000d87c88723c */ /* 0x040fe20000081088 */
[----:B------:R-:W2:Y:S07]  /*eef70*/  LDL.64 R216, [R1+0x1310] ;  /* 0x0013100001d87983 */ /* 0x000eae0000100a00 */
[C---:B------:R-:W-:Y:S08]  /*eef80*/  HMMA.1688.F32.TF32 R100, R124.reuse, R104, R100 ;  /* 0x000000687c64723c */ /* 0x040ff00000081064 */
[C---:B------:R-:W-:Y:S08]  /*eef90*/  HMMA.1688.F32.TF32 R16, R124.reuse, R20, R16 ;  /* 0x000000147c10723c */ /* 0x040ff00000081010 */
[C---:B---3--:R-:W-:Y:S01]  /*eefa0*/  HMMA.1688.F32.TF32 R116, R124.reuse, R208, R116 ;  /* 0x000000d07c74723c */ /* 0x048fe20000081074 */
[----:B------:R-:W3:Y:S01]  /*eefb0*/  LDL R208, [R1+0x12f0] ;  /* 0x0012f00001d07983 */ /* 0x000ee20000100800 */
[----:B------:R-:W4:Y:S02]  /*eefc0*/  LDL.LU.64 R106, [R1+0x7c88] ;  /* 0x007c8800016a7983 */ /* 0x000f240000300a00 */
[----:B------:R-:W4:Y:S02]  /*eefd0*/  LDL.LU.64 R104, [R1+0x7c80] ;  /* 0x007c800001687983 */ /* 0x000f240000300a00 */
[----:B------:R-:W2:Y:S01]  /*eefe0*/  LDL.LU.64 R22, [R1+0x7c78] ;  /* 0x007c780001167983 */ /* 0x000ea20000300a00 */
[----:B------:R-:W2:Y:S01]  /*eeff0*/  LDL.LU.64 R20, [R1+0x7c70] ;  /* 0x007c700001147983 */ /* 0x000ea20000300a00 */
[----:B------:R-:W3:Y:S01]  /*ef000*/  LDL.LU.64 R26, [R1+0x7c68] ;  /* 0x007c6800011a7983 */ /* 0x000ee20000300a00 */
[C---:B--2---:R-:W-:Y:S02]  /*ef010*/  HMMA.1688.F32.TF32 R20, R124.reuse, R24, R20 ;  /* 0x000000187c14723c */ /* 0x044fe40000081014 */
[----:B------:R-:W3:Y:S01]  /*ef020*/  LDL.LU.64 R24, [R1+0x7c60] ;  /* 0x007c600001187983 */ /* 0x000ee20000300a00 */
[----:B------:R-:W2:Y:S05]  /*ef030*/  LDL.LU.64 R30, [R1+0x7c58] ;  /* 0x007c5800011e7983 */ /* 0x000eaa0000300a00 */
[C---:B---3--:R-:W-:Y:S01]  /*ef040*/  HMMA.1688.F32.TF32 R24, R124.reuse, R28, R24 ;  /* 0x0000001c7c18723c */ /* 0x048fe20000081018 */
[----:B------:R-:W2:Y:S01]  /*ef050*/  LDL.LU.64 R28, [R1+0x7c50] ;  /* 0x007c5000011c7983 */ /* 0x000ea20000300a00 */
[----:B------:R-:W3:Y:S06]  /*ef060*/  LDL.LU.64 R34, [R1+0x7c48] ;  /* 0x007c480001227983 */ /* 0x000eec0000300a00 */
[C---:B--2---:R-:W-:Y:S01]  /*ef070*/  HMMA.1688.F32.TF32 R28, R124.reuse, R32, R28 ;  /* 0x000000207c1c723c */ /* 0x044fe2000008101c */
[----:B------:R-:W3:Y:S01]  /*ef080*/  LDL.LU.64 R32, [R1+0x7c40] ;  /* 0x007c400001207983 */ /* 0x000ee20000300a00 */
[----:B------:R-:W2:Y:S06]  /*ef090*/  LDL.LU.64 R38, [R1+0x7c38] ;  /* 0x007c380001267983 */ /* 0x000eac0000300a00 */
[C---:B---3--:R-:W-:Y:S01]  /*ef0a0*/  HMMA.1688.F32.TF32 R32, R124.reuse, R36, R32 ;  /* 0x000000247c20723c */ /* 0x048fe20000081020 */
[----:B------:R-:W2:Y:S01]  /*ef0b0*/  LDL.LU.64 R36, [R1+0x7c30] ;  /* 0x007c300001247983 */ /* 0x000ea20000300a00 */
[----:B------:R-:W3:Y:S06]  /*ef0c0*/  LDL.LU.64 R42, [R1+0x7c28] ;  /* 0x007c2800012a7983 */ /* 0x000eec0000300a00 */
        /* <DEDUP_REMOVED lines=11> */
[----:B--2---:R-:W-:Y:S01]  /*ef180*/  HMMA.1688.F32.TF32 R44, R124, R48, R44 ;  /* 0x000000307c2c723c */ /* 0x004fe2000008102c */
[----:B------:R-:W3:Y:S07]  /*ef190*/  LDL.LU.64 R48, [R1+0x7c00] ;  /* 0x007c000001307983 */ /* 0x000eee0000300a00 */
[C---:B------:R-:W-:Y:S08]  /*ef1a0*/  HMMA.1688.F32.TF32 R92, R12.reuse, R158, R92 ;  /* 0x0000009e0c5c723c */ /* 0x040ff0000008105c */
[C---:B------:R-:W-:Y:S01]  /*ef1b0*/  HMMA.1688.F32.TF32 R96, R12.reuse, R150, R96 ;  /* 0x000000960c60723c */ /* 0x040fe20000081060 */
[----:B------:R-:W2:Y:S07]  /*ef1c0*/  LDL.LU.64 R146, [R1+0x7bf8] ;  /* 0x007bf80001927983 */ /* 0x000eae0000300a00 */
[C---:B------:R-:W-:Y:S08]  /*ef1d0*/  HMMA.1688.F32.TF32 R4, R12.reuse, R154, R4 ;  /* 0x0000009a0c04723c */ /* 0x040ff00000081004 */
[C---:B------:R-:W-:Y:S08]  /*ef1e0*/  HMMA.1688.F32.TF32 R120, R12.reuse, R142, R120 ;  /* 0x0000008e0c78723c */ /* 0x040ff00000081078 */
[C---:B------:R-:W-:Y:S08]  /*ef1f0*/  HMMA.1688.F32.TF32 R8, R12.reuse, R178, R8 ;  /* 0x000000b20c08723c */ /* 0x040ff00000081008 */
[C---:B------:R-:W-:Y:S08]  /*ef200*/  HMMA.1688.F32.TF32 R84, R12.reuse, R174, R84 ;  /* 0x000000ae0c54723c */ /* 0x040ff00000081054 */
[----:B------:R-:W-:Y:S08]  /*ef210*/  HMMA.1688.F32.TF32 R88, R12, R166, R88 ;  /* 0x000000a60c58723c */ /* 0x000ff00000081058 */
[C---:B------:R-:W-:Y:S08]  /*ef220*/  HMMA.1688.F32.TF32 R52, R124.reuse, R152, R52 ;  /* 0x000000987c34723c */ /* 0x040ff00000081034 */
[C---:B------:R-:W-:Y:S08]  /*ef230*/  HMMA.1688.F32.TF32 R56, R124.reuse, R160, R56 ;  /* 0x000000a07c38723c */ /* 0x040ff00000081038 */
[C---:B------:R-:W-:Y:S08]  /*ef240*/  HMMA.1688.F32.TF32 R60, R124.reuse, R168, R60 ;  /* 0x000000a87c3c723c */ /* 0x040ff0000008103c */
[C---:B------:R-:W-:Y:S08]  /*ef250*/  HMMA.1688.F32.TF32 R64, R124.reuse, R176, R64 ;  /* 0x000000b07c40723c */ /* 0x040ff00000081040 */
[C---:B----4-:R-:W-:Y:S08]  /*ef260*/  HMMA.1688.F32.TF32 R104, R124.reuse, R224, R104 ;  /* 0x000000e07c68723c */ /* 0x050ff00000081068 */
[----:B------:R-:W-:Y:S01]  /*ef270*/  HMMA.1688.F32.TF32 R68, R124, R184, R68 ;  /* 0x000000b87c44723c */ /* 0x000fe20000081044 */
[----:B------:R-:W-:-:S07]  /*ef280*/  IMAD.MOV.U32 R209, RZ, RZ, R247 ;  /* 0x000000ffffd17224 */ /* 0x000fce00078e00f7 */
[C---:B------:R-:W-:Y:S08]  /*ef290*/  HMMA.1688.F32.TF32 R72, R124.reuse, R192, R72 ;  /* 0x000000c07c48723c */ /* 0x040ff00000081048 */
[C---:B------:R-:W-:Y:S08]  /*ef2a0*/  HMMA.1688.F32.TF32 R80, R124.reuse, R244, R80 ;  /* 0x000000f47c50723c */ /* 0x040ff00000081050 */
[C---:B------:R-:W-:Y:S08]  /*ef2b0*/  HMMA.1688.F32.TF32 R76, R124.reuse, R200, R76 ;  /* 0x000000c87c4c723c */ /* 0x040ff0000008104c */
[----:B------:R-:W-:Y:S01]  /*ef2c0*/  HMMA.1688.F32.TF32 R108, R124, R232, R108 ;  /* 0x000000e87c6c723c */ /* 0x000fe2000008106c */
[----:B------:R-:W-:Y:S01]  /*ef2d0*/  MOV R225, R3 ;  /* 0x0000000300e17202 */ /* 0x000fe20000000f00 */
[----:B------:R-:W-:-:S06]  /*ef2e0*/  IMAD.MOV.U32 R3, RZ, RZ, R229 ;  /* 0x000000ffff037224 */ /* 0x000fcc00078e00e5 */
[C---:B------:R-:W-:Y:S08]  /*ef2f0*/  HMMA.1688.F32.TF32 R96, R124.reuse, R216, R96 ;  /* 0x000000d87c60723c */ /* 0x040ff00000081060 */
[----:B------:R-:W-:Y:S01]  /*ef300*/  HMMA.1688.F32.TF32 R128, R124, R236, R128 ;  /* 0x000000ec7c80723c */ /* 0x000fe20000081080 */
[----:B------:R-:W-:Y:S02]  /*ef310*/  IMAD.MOV.U32 R244, RZ, RZ, R228 ;  /* 0x000000fffff47224 */ /* 0x000fe400078e00e4 */
[----:B------:R-:W-:-:S02]  /*ef320*/  IMAD.MOV.U32 R224, RZ, RZ, R246 ;  /* 0x000000ffffe07224 */ /* 0x000fc400078e00f6 */
[----:B------:R-:W-:-:S03]  /*ef330*/  IMAD.MOV.U32 R246, RZ, RZ, R217 ;  /* 0x000000fffff67224 */ /* 0x000fc600078e00d9 */
[----:B------:R-:W-:Y:S01]  /*ef340*/  HMMA.1688.F32.TF32 R92, R124, R208, R92 ;  /* 0x000000d07c5c723c */ /* 0x000fe2000008105c */
[----:B------:R-:W-:-:S07]  /*ef350*/  MOV R247, R216 ;  /* 0x000000d800f77202 */ /* 0x000fce0000000f00 */
        /* <DEDUP_REMOVED lines=11> */
[----:B------:R-:W4:Y:S02]  /*ef410*/  LDL.LU.64 R154, [R1+0x7be8] ;  /* 0x007be800019a7983 */ /* 0x000f240000300a00 */
        /* <DEDUP_REMOVED lines=14> */
[----:B------:R-:W-:Y:S01]  /*ef500*/  STL [R1+0x78c4], R3 ;  /* 0x0078c40301007387 */ /* 0x000fe20000100800 */
[----:B------:R-:W-:Y:S02]  /*ef510*/  STL [R1+0x78c0], R244 ;  /* 0x0078c0f401007387 */ /* 0x000fe40000100800 */
[----:B------:R-:W2:Y:S02]  /*ef520*/  LDL.LU.64 R210, [R1+0x7b70] ;  /* 0x007b700001d27983 */ /* 0x000ea40000300a00 */
[----:B------:R-:W2:Y:S01]  /*ef530*/  LDL.LU.64 R208, [R1+0x7b68] ;  /* 0x007b680001d07983 */ /* 0x000ea20000300a00 */
[----:B------:R-:W2:Y:S01]  /*ef540*/  LDL.LU.64 R218, [R1+0x7b60] ;  /* 0x007b600001da7983 */ /* 0x000ea20000300a00 */
[----:B------:R-:W2:Y:S02]  /*ef550*/  LDL.LU.64 R216, [R1+0x7b58] ;  /* 0x007b580001d87983 */ /* 0x000ea40000300a00 */
[----:B------:R-:W-:Y:S02]  /*ef560*/  STL [R1+0x78dc], R246 ;  /* 0x0078dcf601007387 */ /* 0x000fe40000100800 */
[----:B------:R1:W-:Y:S01]  /*ef570*/  STL [R1+0x78d0], R247 ;  /* 0x0078d0f701007387 */ /* 0x0003e20000100800 */
[----:B------:R-:W2:Y:S01]  /*ef580*/  LDL.LU.64 R226, [R1+0x7b50] ;  /* 0x007b500001e27983 */ /* 0x000ea20000300a00 */
[----:B------:R-:W2:Y:S02]  /*ef590*/  LDL.LU.64 R224, [R1+0x7b48] ;  /* 0x007b480001e07983 */ /* 0x000ea40000300a00 */
[----:B------:R-:W2:Y:S01]  /*ef5a0*/  LDL.64 R126, [R1+0x1148] ;  /* 0x00114800017e7983 */ /* 0x000ea20000100a00 */
[C---:B-1----:R-:W-:Y:S08]  /*ef5b0*/  HMMA.1688.F32.TF32 R108, R12.reuse, R234, R108 ;  /* 0x000000ea0c6c723c */ /* 0x042ff0000008106c */
[----:B------:R-:W-:Y:S01]  /*ef5c0*/  HMMA.1688.F32.TF32 R128, R12, R238, R128 ;  /* 0x000000ee0c80723c */ /* 0x000fe20000081080 */
[----:B------:R-:W3:Y:S01]  /*ef5d0*/  LDL.LU.64 R234, [R1+0x7b40] ;  /* 0x007b400001ea7983 */ /* 0x000ee20000300a00 */
[----:B------:R-:W3:Y:S02]  /*ef5e0*/  LDL.LU.64 R232, [R1+0x7b38] ;  /* 0x007b380001e87983 */ /* 0x000ee40000300a00 */
[----:B------:R-:W-:Y:S01]  /*ef5f0*/  IMAD.MOV.U32 R159, RZ, RZ, R238 ;  /* 0x000000ffff9f7224 */ /* 0x000fe200078e00ee */
[----:B------:R-:W-:-:S10]  /*ef600*/  MOV R247, R239 ;  /* 0x000000ef00f77202 */ /* 0x000fd40000000f00 */
[----:B------:R-:W-:Y:S01]  /*ef610*/  STL.64 [R1+0x24e0], R108 ;  /* 0x0024e06c01007387 */ /* 0x000fe20000100a00 */
[----:B------:R1:W-:Y:S03]  /*ef620*/  STL.64 [R1+0x24e8], R110 ;  /* 0x0024e86e01007387 */ /* 0x0003e60000100a00 */
[----:B-1----:R-:W3:Y:S04]  /*ef630*/  LDL.64 R110, [R1+0x1178] ;  /* 0x00117800016e7983 */ /* 0x002ee80000100a00 */
[----:B------:R-:W-:Y:S02]  /*ef640*/  STL.64 [R1+0x2120], R128 ;  /* 0x0021208001007387 */ /* 0x000fe40000100a00 */
[----:B------:R1:W-:Y:S02]  /*ef650*/  STL.64 [R1+0x2128], R130 ;  /* 0x0021288201007387 */ /* 0x0003e40000100a00 */
[----:B------:R-:W4:Y:S01]  /*ef660*/  LDL.LU.64 R238, [R1+0x7b30] ;  /* 0x007b300001ee7983 */ /* 0x000f220000300a00 */
[----:B------:R-:W4:Y:S04]  /*ef670*/  LDL.LU.64 R236, [R1+0x7b28] ;  /* 0x007b280001ec7983 */ /* 0x000f280000300a00 */
[----:B-1----:R-:W4:Y:S01]  /*ef680*/  LDL.64 R130, [R1+0x1168] ;  /* 0x0011680001827983 */ /* 0x002f220000100a00 */
[----:B------:R-:W-:Y:S02]  /*ef690*/  STL [R1+0x78e4], R247 ;  /* 0x0078e4f701007387 */ /* 0x000fe40000100800 */
[----:B------:R-:W-:Y:S01]  /*ef6a0*/  STL [R1+0x78e0], R159 ;  /* 0x0078e09f01007387 */ /* 0x000fe20000100800 */
[C---:B--2---:R-:W-:Y:S11]  /*ef6b0*/  HMMA.1688.F32.TF32 R112, R12.reuse, R126, R112 ;  /* 0x0000007e0c70723c */ /* 0x044ff60000081070 */
[----:B------:R-:W-:Y:S11]  /*ef6c0*/  @!UPT UIADD3 URZ, URZ, URZ, URZ ;  /* 0x0000003f3f3ff290 */ /* 0x000ff6000fffe03f */
[----:B------:R-:W-:Y:S01]  /*ef6d0*/  @!UPT UIADD3 URZ, URZ, URZ, URZ ;  /* 0x0000003f3f3ff290 */ /* 0x000fe2000fffe03f */
[----:B------:R-:W-:Y:S01]  /*ef6e0*/  STL.64 [R1+0x2140], R112 ;  /* 0x0021407001007387 */ /* 0x000fe20000100a00 */
[----:B------:R1:W-:Y:S03]  /*ef6f0*/  STL.64 [R1+0x2148], R114 ;  /* 0x0021487201007387 */ /* 0x0003e60000100a00 */
[----:B-1----:R-:W2:Y:S01]  /*ef700*/  LDL.64 R114, [R1+0x1158] ;  /* 0x0011580001727983 */ /* 0x002ea20000100a00 */
[C---:B---3--:R-:W-:Y:S08]  /*ef710*/  HMMA.1688.F32.TF32 R136, R12.reuse, R110, R136 ;  /* 0x0000006e0c88723c */ /* 0x048ff00000081088 */
[----:B------:R-:W-:Y:S01]  /*ef720*/  HMMA.1688.F32.TF32 R4, R12, R250, R4 ;  /* 0x000000fa0c04723c */ /* 0x000fe20000081004 */
[----:B------:R-:W-:-:S02]  /*ef730*/  IMAD.MOV.U32 R158, RZ, RZ, R127 ;  /* 0x000000ffff9e7224 */ /* 0x000fc400078e007f */
[----:B------:R-:W-:Y:S01]  /*ef740*/  IMAD.MOV.U32 R246, RZ, RZ, R126 ;  /* 0x000000fffff67224 */ /* 0x000fe200078e007e */
[----:B------:R-:W3:Y:S04]  /*ef750*/  LDL R127, [R1+0x11ac] ;  /* 0x0011ac00017f7983 */ /* 0x000ee80000100800 */
[----:B------:R-:W3:Y:S01]  /*ef760*/  LDL R126, [R1+0x11a8] ;  /* 0x0011a800017e7983 */ /* 0x000ee20000100800 */
[----:B----4-:R-:W-:Y:S03]  /*ef770*/  HMMA.1688.F32.TF32 R116, R12, R130, R116 ;  /* 0x000000820c74723c */ /* 0x010fe60000081074 */
[----:B------:R1:W-:Y:S01]  /*ef780*/  STL [R1+0x78ec], R158 ;  /* 0x0078ec9e01007387 */ /* 0x0003e20000100800 */
[----:B------:R4:W-:Y:S02]  /*ef790*/  STL [R1+0x78e8], R246 ;  /* 0x0078e8f601007387 */ /* 0x0009e40000100800 */
[----:B------:R-:W-:-:S02]  /*ef7a0*/  IMAD.MOV.U32 R151, RZ, RZ, R111 ;  /* 0x000000ffff977224 */ /* 0x000fc400078e006f */
[----:B------:R-:W-:Y:S02]  /*ef7b0*/  IMAD.MOV.U32 R150, RZ, RZ, R110 ;  /* 0x000000ffff967224 */ /* 0x000fe400078e006e */
[----:B-1----:R-:W-:Y:S01]  /*ef7c0*/  IMAD.MOV.U32 R158, RZ, RZ, R130 ;  /* 0x000000ffff9e7224 */ /* 0x002fe200078e0082 */
[----:B----4-:R-:W-:Y:S01]  /*ef7d0*/  MOV R246, R131 ;  /* 0x0000008300f67202 */ /* 0x010fe20000000f00 */
[C---:B--2---:R-:W-:Y:S01]  /*ef7e0*/  HMMA.1688.F32.TF32 R132, R12.reuse, R114, R132 ;  /* 0x000000720c84723c */ /* 0x044fe20000081084 */
[----:B------:R-:W-:Y:S01]  /*ef7f0*/  IMAD.MOV.U32 R159, RZ, RZ, R115 ;  /* 0x000000ffff9f7224 */ /* 0x000fe200078e0073 */
[----:B------:R-:W-:Y:S11]  /*ef800*/  MOV R247, R114 ;  /* 0x0000007200f77202 */ /* 0x000ff60000000f00 */
[----:B------:R-:W-:Y:S10]  /*ef810*/  @!UPT UIADD3 URZ, URZ, URZ, URZ ;  /* 0x0000003f3f3ff290 */ /* 0x000ff4000fffe03f */
[----:B------:R-:W-:Y:S01]  /*ef820*/  STL.64 [R1+0x2160], R132 ;  /* 0x0021608401007387 */ /* 0x000fe20000100a00 */
[----:B------:R1:W-:Y:S02]  /*ef830*/  STL.64 [R1+0x2168], R134 ;  /* 0x0021688601007387 */ /* 0x0003e40000100a00 */
[----:B------:R-:W2:Y:S01]  /*ef840*/  LDL.64 R114, [R1+0x1228] ;  /* 0x0012280001727983 */ /* 0x000ea20000100a00 */
[----:B-1----:R-:W4:Y:S01]  /*ef850*/  LDL.64 R134, [R1+0x1218] ;  /* 0x0012180001867983 */ /* 0x002f220000100a00 */
[----:B------:R-:W-:Y:S02]  /*ef860*/  STL [R1+0x78f4], R159 ;  /* 0x0078f49f01007387 */ /* 0x000fe40000100800 */
[----:B------:R-:W-:Y:S02]  /*ef870*/  STL [R1+0x78f0], R247 ;  /* 0x0078f0f701007387 */ /* 0x000fe40000100800 */
[----:B------:R-:W-:Y:S01]  /*ef880*/  STL.64 [R1+0x2180], R116 ;  /* 0x0021807401007387 */ /* 0x000fe20000100a00 */
[----:B------:R1:W-:Y:S01]  /*ef890*/  STL.64 [R1+0x2188], R118 ;  /* 0x0021887601007387 */ /* 0x0003e20000100a00 */
[----:B------:R-:W2:Y:S03]  /*ef8a0*/  LDL.64 R130, [R1+0x1238] ;  /* 0x0012380001827983 */ /* 0x000ea60000100a00 */
[----:B-1----:R-:W2:Y:S04]  /*ef8b0*/  LDL R118, [R1+0x11f8] ;  /* 0x0011f80001767983 */ /* 0x002ea80000100800 */
[----:B------:R-:W2:Y:S01]  /*ef8c0*/  LDL R119, [R1+0x11fc] ;  /* 0x0011fc0001777983 */ /* 0x000ea20000100800 */
[----:B------:R-:W-:Y:S02]  /*ef8d0*/  STL [R1+0x78fc], R246 ;  /* 0x0078fcf601007387 */ /* 0x000fe40000100800 */
[----:B------:R-:W-:Y:S02]  /*ef8e0*/  STL [R1+0x78f8], R158 ;  /* 0x0078f89e01007387 */ /* 0x000fe40000100800 */
[----:B------:R-:W-:Y:S01]  /*ef8f0*/  STL.64 [R1+0x21a0], R136 ;  /* 0x0021a08801007387 */ /* 0x000fe20000100a00 */
[----:B------:R1:W-:Y:S01]  /*ef900*/  STL.64 [R1+0x21a8], R138 ;  /* 0x0021a88a01007387 */ /* 0x0003e20000100a00 */
[----:B------:R-:W2:Y:S01]  /*ef910*/  LDL.64 R110, [R1+0x1248] ;  /* 0x00124800016e7983 */ /* 0x000ea20000100a00 */
[----:B------:R-:W-:Y:S01]  /*ef920*/  MOV R159, R250 ;  /* 0x000000fa009f7202 */ /* 0x000fe20000000f00 */
[----:B------:R-:W-:Y:S01]  /*ef930*/  IMAD.MOV.U32 R247, RZ, RZ, R251 ;  /* 0x000000fffff77224 */ /* 0x000fe200078e00fb */
[----:B-1----:R-:W2:Y:S04]  /*ef940*/  LDL R138, [R1+0x11e8] ;  /* 0x0011e800018a7983 */ /* 0x002ea80000100800 */
[----:B------:R-:W2:Y:S01]  /*ef950*/  LDL R139, [R1+0x11ec] ;  /* 0x0011ec00018b7983 */ /* 0x000ea20000100800 */
[----:B------:R-:W-:Y:S02]  /*ef960*/  STL [R1+0x7904], R151 ;  /* 0x0079049701007387 */ /* 0x000fe40000100800 */
[----:B------:R-:W-:Y:S02]  /*ef970*/  STL [R1+0x7900], R150 ;  /* 0x0079009601007387 */ /* 0x000fe40000100800 */
[----:B------:R-:W-:Y:S01]  /*ef980*/  STL.64 [R1+0x21c0], R4 ;  /* 0x0021c00401007387 */ /* 0x000fe20000100a00 */
[----:B------:R1:W-:Y:S01]  /*ef990*/  STL.64 [R1+0x21c8], R6 ;  /* 0x0021c80601007387 */ /* 0x0003e20000100a00 */
[----:B------:R-:W2:Y:S02]  /*ef9a0*/  LDL.LU.64 R250, [R1+0x7b20] ;  /* 0x007b200001fa7983 */ /* 0x000ea40000300a00 */
[----:B------:R-:W2:Y:S01]  /*ef9b0*/  LDL.LU.64 R248, [R1+0x7b18] ;  /* 0x007b180001f87983 */ /* 0x000ea20000300a00 */
[----:B-1----:R-:W2:Y:S04]  /*ef9c0*/  LDL R6, [R1+0x1188] ;  /* 0x0011880001067983 */ /* 0x002ea80000100800 */
[----:B------:R-:W2:Y:S01]  /*ef9d0*/  LDL R7, [R1+0x118c] ;  /* 0x00118c0001077983 */ /* 0x000ea20000100800 */
[C---:B------:R-:W-:Y:S08]  /*ef9e0*/  HMMA.1688.F32.TF32 R8, R12.reuse, R242, R8 ;  /* 0x000000f20c08723c */ /* 0x040ff00000081008 */
[C---:B--2---:R-:W-:Y:S01]  /*ef9f0*/  HMMA.1688.F32.TF32 R4, R12.reuse, R6, R100 ;  /* 0x000000060c04723c */ /* 0x044fe20000081064 */
[----:B------:R-:W2:Y:S11]  /*efa00*/  LDL R102, [R1+0x1208] ;  /* 0x0012080001667983 */ /* 0x000eb60000100800 */
[----:B------:R-:W-:Y:S11]  /*efa10*/  @!UPT UIADD3 URZ, URZ, URZ, URZ ;  /* 0x0000003f3f3ff290 */ /* 0x000ff6000fffe03f */
[----:B------:R-:W-:Y:S01]  /*efa20*/  STL.64 [R1+0x21e0], R4 ;  /* 0x0021e00401007387 */ /* 0x000fe20000100a00 */
[----:B------:R3:W-:Y:S02]  /*efa30*/  STL.64 [R1+0x21e8], R6 ;  /* 0x0021e80601007387 */ /* 0x0007e40000100a00 */
[----:B---3--:R-:W-:Y:S01]  /*efa40*/  HMMA.1688.F32.TF32 R4, R12, R126, R104 ;  /* 0x0000007e0c04723c */ /* 0x008fe20000081068 */
[----:B------:R-:W-:Y:S02]  /*efa50*/  IMAD.MOV.U32 R103, RZ, RZ, R252 ;  /* 0x000000ffff677224 */ /* 0x000fe400078e00fc */
[----:B------:R-:W3:Y:S01]  /*efa60*/  LDL.LU R252, [R1+0x7b10] ;  /* 0x007b100001fc7983 */ /* 0x000ee20000300800 */
[----:B------:R-:W2:Y:S11]  /*efa70*/  LDL R106, [R1+0x11d8] ;  /* 0x0011d800016a7983 */ /* 0x000eb60000100800 */
[----:B------:R-:W-:Y:S08]  /*efa80*/  @!UPT UIADD3 URZ, URZ, URZ, URZ ;  /* 0x0000003f3f3ff290 */ /* 0x000ff0000fffe03f */
[----:B------:R-:W-:Y:S01]  /*efa90*/  STL.64 [R1+0x2200], R4 ;  /* 0x0022000401007387 */ /* 0x000fe20000100a00 */
[----:B------:R-:W-:Y:S02]  /*efaa0*/  STL.64 [R1+0x2208], R6 ;  /* 0x0022080601007387 */ /* 0x000fe40000100a00 */
[----:B------:R-:W2:Y:S02]  /*efab0*/  LDL R107, [R1+0x11dc] ;  /* 0x0011dc00016b7983 */ /* 0x000ea40000100800 */
[----:B------:R-:W2:Y:S01]  /*efac0*/  LDL.64 R126, [R1+0x1258] ;  /* 0x00125800017e7983 */ /* 0x000ea20000100a00 */
[----:B------:R-:W2:Y:S01]  /*efad0*/  LDL.LU.64 R242, [R1+0x7b08] ;  /* 0x007b080001f27983 */ /* 0x000ea20000300a00 */
[----:B------:R-:W2:Y:S02]  /*efae0*/  LDL.LU.64 R240, [R1+0x7b00] ;  /* 0x007b000001f07983 */ /* 0x000ea40000300a00 */
[----:B------:R-:W-:Y:S02]  /*efaf0*/  STL.64 [R1+0x2430], R8 ;  /* 0x0024300801007387 */ /* 0x000fe40000100a00 */
[----:B------:R1:W-:Y:S02]  /*efb00*/  STL.64 [R1+0x2438], R10 ;  /* 0x0024380a01007387 */ /* 0x0003e40000100a00 */
[----:B------:R-:W-:Y:S01]  /*efb10*/  IMAD.MOV.U32 R142, RZ, RZ, R114 ;  /* 0x000000ffff8e7224 */ /* 0x000fe200078e0072 */
[----:B------:R-:W-:Y:S01]  /*efb20*/  MOV R143, R115 ;  /* 0x00000073008f7202 */ /* 0x000fe20000000f00 */
[----:B------:R-:W-:-:S02]  /*efb30*/  IMAD.MOV.U32 R3, RZ, RZ, R130 ;  /* 0x000000ffff037224 */ /* 0x000fc400078e0082 */
[----:B------:R-:W-:Y:S01]  /*efb40*/  IMAD.MOV.U32 R244, RZ, RZ, R131 ;  /* 0x000000fffff47224 */ /* 0x000fe200078e0083 */
[----:B------:R-:W-:Y:S01]  /*efb50*/  MOV R246, R110 ;  /* 0x0000006e00f67202 */ /* 0x000fe20000000f00 */
[----:B------:R-:W-:Y:S01]  /*efb60*/  IMAD.MOV.U32 R158, RZ, RZ, R111 ;  /* 0x000000ffff9e7224 */ /* 0x000fe200078e006f */
[----:B------:R-:W-:Y:S04]  /*efb70*/  LDS R4, [R2+0x18300] ;  /* 0x0183000002047984 */ /* 0x000fe80000000800 */
[----:B------:R-:W-:Y:S04]  /*efb80*/  LDS R6, [R2+0x1a300] ;  /* 0x01a3000002067984 */ /* 0x000fe80000000800 */
[----:B------:R-:W-:Y:S04]  /*efb90*/  LDS R5, [R0+0x18300] ;  /* 0x0183000000057984 */ /* 0x000fe80000000800 */
[----:B-1----:R-:W2:Y:S04]  /*efba0*/  LDL R10, [R1+0x11b8] ;  /* 0x0011b800010a7983 */ /* 0x002ea80000100800 */
[----:B------:R-:W1:Y:S01]  /*efbb0*/  LDS R7, [R0+0x1a300] ;  /* 0x01a3000000077984 */ /* 0x000e620000000800 */
[----:B---3--:R-:W-:-:S07]  /*efbc0*/  MOV R11, R252 ;  /* 0x000000fc000b7202 */ /* 0x008fce0000000f00 */
[C---:B--2---:R-:W-:Y:S08]  /*efbd0*/  HMMA.1688.F32.TF32 R8, R12.reuse, R10, R16 ;  /* 0x0000000a0c08723c */ /* 0x044ff00000081010 */
[C---:B------:R-:W-:Y:S11]  /*efbe0*/  HMMA.1688.F32.TF32 R16, R12.reuse, R106, R20 ;  /* 0x0000006a0c10723c */ /* 0x040ff60000081014 */
[----:B------:R-:W-:Y:S04]  /*efbf0*/  @!UPT UIADD3 URZ, URZ, URZ, URZ ;  /* 0x0000003f3f3ff290 */ /* 0x000fe8000fffe03f */
[----:B------:R-:W-:Y:S01]  /*efc00*/  STL.64 [R1+0x2420], R8 ;  /* 0x0024200801007387 */ /* 0x000fe20000100a00 */
[----:B------:R2:W-:Y:S02]  /*efc10*/  STL.64 [R1+0x2428], R10 ;  /* 0x0024280a01007387 */ /* 0x0005e40000100a00 */
[C---:B--2---:R-:W-:Y:S01]  /*efc20*/  HMMA.1688.F32.TF32 R8, R12.reuse, R138, R24 ;  /* 0x0000008a0c08723c */ /* 0x044fe20000081018 */
[----:B------:R-:W2:Y:S04]  /*efc30*/  LDL.64 R138, [R1+0x1268] ;  /* 0x00126800018a7983 */ /* 0x000ea80000100a00 */
[----:B------:R-:W-:Y:S03]  /*efc40*/  STL.64 [R1+0x2410], R16 ;  /* 0x0024101001007387 */ /* 0x000fe60000100a00 */
[C---:B------:R-:W-:Y:S01]  /*efc50*/  HMMA.1688.F32.TF32 R20, R12.reuse, R102, R28 ;  /* 0x000000660c14723c */ /* 0x040fe2000008101c */
[----:B------:R3:W-:Y:S07]  /*efc60*/  STL.64 [R1+0x2418], R18 ;  /* 0x0024181201007387 */ /* 0x0007ee0000100a00 */
[C---:B---3--:R-:W-:Y:S07]  /*efc70*/  HMMA.1688.F32.TF32 R16, R12.reuse, R118, R32 ;  /* 0x000000760c10723c */ /* 0x048fee0000081020 */
[----:B------:R-:W-:Y:S01]  /*efc80*/  STL.64 [R1+0x2400], R8 ;  /* 0x0024000801007387 */ /* 0x000fe20000100a00 */
[----:B------:R4:W-:Y:S02]  /*efc90*/  STL.64 [R1+0x2408], R10 ;  /* 0x0024080a01007387 */ /* 0x0009e40000100a00 */
[C---:B----4-:R-:W-:Y:S05]  /*efca0*/  HMMA.1688.F32.TF32 R8, R12.reuse, R134, R36 ;  /* 0x000000860c08723c */ /* 0x050fea0000081024 */
[----:B------:R-:W-:Y:S01]  /*efcb0*/  STL.64 [R1+0x23f0], R20 ;  /* 0x0023f01401007387 */ /* 0x000fe20000100a00 */
[----:B------:R-:W-:Y:S07]  /*efcc0*/  STL.64 [R1+0x23f8], R22 ;  /* 0x0023f81601007387 */ /* 0x000fee0000100a00 */
[----:B------:R-:W-:Y:S02]  /*efcd0*/  STL.64 [R1+0x23e0], R16 ;  /* 0x0023e01001007387 */ /* 0x000fe40000100a00 */
[----:B------:R-:W-:Y:S01]  /*efce0*/  STL.64 [R1+0x23e8], R18 ;  /* 0x0023e81201007387 */ /* 0x000fe20000100a00 */
[----:B------:R-:W3:Y:S07]  /*efcf0*/  LDL.64 R118, [R1+0x1278] ;  /* 0x0012780001767983 */ /* 0x000eee0000100a00 */
[----:B------:R-:W-:Y:S01]  /*efd00*/  STL.64 [R1+0x23d0], R8 ;  /* 0x0023d00801007387 */ /* 0x000fe20000100a00 */
[----:B------:R4:W-:Y:S02]  /*efd10*/  STL.64 [R1+0x23d8], R10 ;  /* 0x0023d80a01007387 */ /* 0x0009e40000100a00 */
[C---:B----4-:R-:W-:Y:S01]  /*efd20*/  HMMA.1688.F32.TF32 R8, R12.reuse, R114, R40 ;  /* 0x000000720c08723c */ /* 0x050fe20000081028 */
[----:B------:R-:W-:Y:S11]  /*efd30*/  IMAD.MOV.U32 R252, RZ, RZ, R135 ;  /* 0x000000fffffc7224 */ /* 0x000ff600078e0087 */
[----:B------:R-:W-:Y:S11]  /*efd40*/  @!UPT UIADD3 URZ, URZ, URZ, URZ ;  /* 0x0000003f3f3ff290 */ /* 0x000ff6000fffe03f */
[----:B------:R-:W-:Y:S01]  /*efd50*/  STL.64 [R1+0x23c0], R8 ;  /* 0x0023c00801007387 */ /* 0x000fe20000100a00 */
[----:B------:R4:W-:Y:S02]  /*efd60*/  STL.64 [R1+0x23c8], R10 ;  /* 0x0023c80a01007387 */ /* 0x0009e40000100a00 */
[----:B------:R-:W3:Y:S01]  /*efd70*/  LDL.64 R134, [R1+0x1288] ;  /* 0x0012880001867983 */ /* 0x000ee20000100a00 */
[C---:B----4-:R-:W-:Y:S01]  /*efd80*/  HMMA.1688.F32.TF32 R8, R12.reuse, R130, R44 ;  /* 0x000000820c08723c */ /* 0x050fe2000008102c */
[----:B------:R-:W-:Y:S01]  /*efd90*/  STL.64 [R1+0x79a0], R142 ;  /* 0x0079a08e01007387 */ /* 0x000fe20000100a00 */
[----:B------:R-:W-:Y:S11]  /*efda0*/  STL.64 [R1+0x7998], R140 ;  /* 0x0079988c01007387 */ /* 0x000ff60000100a00 */
[----:B------:R-:W-:Y:S10]  /*efdb0*/  @!UPT UIADD3 URZ, URZ, URZ, URZ ;  /* 0x0000003f3f3ff290 */ /* 0x000ff4000fffe03f */
[----:B------:R-:W-:Y:S01]  /*efdc0*/  STL.64 [R1+0x23b0], R8 ;  /* 0x0023b00801007387 */ /* 0x000fe20000100a00 */
[----:B------:R4:W-:Y:S02]  /*efdd0*/  STL.64 [R1+0x23b8], R10 ;  /* 0x0023b80a01007387 */ /* 0x0009e40000100a00 */
[----:B------:R-:W3:Y:S01]  /*efde0*/  LDL.64 R114, [R1+0x1298] ;  /* 0x0012980001727983 */ /* 0x000ee20000100a00 */
[C---:B----4-:R-:W-:Y:S11]  /*efdf0*/  HMMA.1688.F32.TF32 R8, R12.reuse, R110, R48 ;  /* 0x0000006e0c08723c */ /* 0x050ff60000081030 */
[----:B------:R-:W-:Y:S11]  /*efe00*/  @!UPT UIADD3 URZ, URZ, URZ, URZ ;  /* 0x0000003f3f3ff290 */ /* 0x000ff6000fffe03f */
[----:B------:R-:W-:Y:S01]  /*efe10*/  @!UPT UIADD3 URZ, URZ, URZ, URZ ;  /* 0x0000003f3f3ff290 */ /* 0x000fe2000fffe03f */
[----:B------:R-:W-:Y:S01]  /*efe20*/  STL.64 [R1+0x23a0], R8 ;  /* 0x0023a00801007387 */ /* 0x000fe20000100a00 */
[----:B------:R4:W-:Y:S02]  /*efe30*/  STL.64 [R1+0x23a8], R10 ;  /* 0x0023a80a01007387 */ /* 0x0009e40000100a00 */
[----:B------:R-:W3:Y:S02]  /*efe40*/  LDL.64 R130, [R1+0x12a8] ;  /* 0x0012a80001827983 */ /* 0x000ee40000100a00 */
[----:B------:R-:W3:Y:S01]  /*efe50*/  LDL.64 R110, [R1+0x12b8] ;  /* 0x0012b800016e7983 */ /* 0x000ee20000100a00 */
[C---:B----4-:R-:W-:Y:S01]  /*efe60*/  HMMA.1688.F32.TF32 R8, R12.reuse, R126, R52 ;  /* 0x0000007e0c08723c */ /* 0x050fe20000081034 */
[----:B------:R-:W-:Y:S01]  /*efe70*/  STL.64 [R1+0x7a98], R246 ;  /* 0x007a98f601007387 */ /* 0x000fe20000100a00 */
[----:B------:R-:W-:Y:S02]  /*efe80*/  STL.64 [R1+0x7a90], R244 ;  /* 0x007a90f401007387 */ /* 0x000fe40000100a00 */
[----:B------:R-:W-:Y:S02]  /*efe90*/  STL.64 [R1+0x79b0], R158 ;  /* 0x0079b09e01007387 */ /* 0x000fe40000100a00 */
[----:B------:R-:W-:Y:S02]  /*efea0*/  STL.64 [R1+0x79a8], R156 ;  /* 0x0079a89c01007387 */ /* 0x000fe40000100a00 */
[----:B------:R-:W-:Y:S01]  /*efeb0*/  IMAD.MOV.U32 R151, RZ, RZ, R126 ;  /* 0x000000ffff977224 */ /* 0x000fe200078e007e */
[----:B------:R-:W-:Y:S11]  /*efec0*/  MOV R150, R127 ;  /* 0x0000007f00967202 */ /* 0x000ff60000000f00 */
[----:B------:R-:W-:Y:S03]  /*efed0*/  @!UPT UIADD3 URZ, URZ, URZ, URZ ;  /* 0x0000003f3f3ff290 */ /* 0x000fe6000fffe03f */
[----:B------:R-:W-:Y:S01]  /*efee0*/  STL.64 [R1+0x2390], R8 ;  /* 0x0023900801007387 */ /* 0x000fe20000100a00 */
[----:B------:R2:W-:Y:S02]  /*efef0*/  STL.64 [R1+0x2398], R10 ;  /* 0x0023980a01007387 */ /* 0x0005e40000100a00 */
[----:B------:R-:W4:Y:S02]  /*eff00*/  LDL.64 R126, [R1+0x12c8] ;  /* 0x0012c800017e7983 */ /* 0x000f240000100a00 */
[----:B------:R-:W-:Y:S01]  /*eff10*/  STL.64 [R1+0x79c0], R150 ;  /* 0x0079c09601007387 */ /* 0x000fe20000100a00 */
[----:B------:R-:W-:Y:S01]  /*eff20*/  STL.64 [R1+0x79b8], R148 ;  /* 0x0079b89401007387 */ /* 0x000fe20000100a00 */
[C---:B--2---:R-:W-:Y:S01]  /*eff30*/  HMMA.1688.F32.TF32 R8, R12.reuse, R138, R56 ;  /* 0x0000008a0c08723c */ /* 0x044fe20000081038 */
[----:B------:R-:W-:Y:S02]  /*eff40*/  IMAD.MOV.U32 R166, RZ, RZ, R138 ;  /* 0x000000ffffa67224 */ /* 0x000fe400078e008a */
[----:B------:R-:W-:Y:S11]  /*eff50*/  IMAD.MOV.U32 R167, RZ, RZ, R139 ;  /* 0x000000ffffa77224 */ /* 0x000ff600078e008b */
[----:B------:R-:W-:Y:S09]  /*eff60*/  @!UPT UIADD3 URZ, URZ, URZ, URZ ;  /* 0x0000003f3f3ff290 */ /* 0x000ff2000fffe03f */
[----:B------:R-:W-:Y:S01]  /*eff70*/  STL.64 [R1+0x2380], R8 ;  /* 0x0023800801007387 */ /* 0x000fe20000100a00 */
[----:B------:R3:W-:Y:S02]  /*eff80*/  STL.64 [R1+0x2388], R10 ;  /* 0x0023880a01007387 */ /* 0x0007e40000100a00 */
[C---:B---3--:R-:W-:Y:S01]  /*eff90*/  HMMA.1688.F32.TF32 R8, R12.reuse, R118, R60 ;  /* 0x000000760c08723c */ /* 0x048fe2000008103c */
[----:B------:R-:W-:Y:S01]  /*effa0*/  STL.64 [R1+0x79d0], R166 ;  /* 0x0079d0a601007387 */ /* 0x000fe20000100a00 */
[----:B------:R-:W-:Y:S01]  /*effb0*/  STL.64 [R1+0x79c8], R164 ;  /* 0x0079c8a401007387 */ /* 0x000fe20000100a00 */
[----:B------:R-:W-:Y:S01]  /*effc0*/  MOV R174, R118 ;  /* 0x0000007600ae7202 */ /* 0x000fe20000000f00 */
[----:B------:R-:W-:Y:S11]  /*effd0*/  IMAD.MOV.U32 R175, RZ, RZ, R119 ;  /* 0x000000ffffaf7224 */ /* 0x000ff600078e0077 */
[----:B------:R-:W-:Y:S08]  /*effe0*/  @!UPT UIADD3 URZ, URZ, URZ, URZ ;  /* 0x0000003f3f3ff290 */ /* 0x000ff0000fffe03f */
[----:B------:R-:W-:Y:S01]  /*efff0*/  STL.64 [R1+0x2370], R8 ;  /* 0x0023700801007387 */ /* 0x000fe20000100a00 */
[----:B------:R2:W-:Y:S02]  /*f0000*/  STL.64 [R1+0x2378], R10 ;  /* 0x0023780a01007387 */ /* 0x0005e40000100a00 */
[----:B------:R-:W-:Y:S02]  /*f0010*/  STL.64 [R1+0x79e0], R174 ;  /* 0x0079e0ae01007387 */ /* 0x000fe40000100a00 */
[----:B------:R-:W-:Y:S01]  /*f0020*/  STL.64 [R1+0x79d8], R172 ;  /* 0x0079d8ac01007387 */ /* 0x000fe20000100a00 */
[C---:B--2---:R-:W-:Y:S01]  /*f0030*/  HMMA.1688.F32.TF32 R8, R12.reuse, R134, R64 ;  /* 0x000000860c08723c */ /* 0x044fe20000081040 */
[----:B------:R-:W-:Y:S01]  /*f0040*/  IMAD.MOV.U32 R182, RZ, RZ, R134 ;  /* 0x000000ffffb67224 */ /* 0x000fe200078e0086 */
[----:B------:R-:W-:Y:S11]  /*f0050*/  MOV R183, R135 ;  /* 0x0000008700b77202 */ /* 0x000ff60000000f00 */
[----:B------:R-:W-:Y:S10]  /*f0060*/  @!UPT UIADD3 URZ, URZ, URZ, URZ ;  /* 0x0000003f3f3ff290 */ /* 0x000ff4000fffe03f */
[----:B------:R-:W-:Y:S01]  /*f0070*/  STL.64 [R1+0x2360], R8 ;  /* 0x0023600801007387 */ /* 0x000fe20000100a00 */
[----:B------:R2:W-:Y:S02]  /*f0080*/  STL.64 [R1+0x2368], R10 ;  /* 0x0023680a01007387 */ /* 0x0005e40000100a00 */
[C---:B--2---:R-:W-:Y:S01]  /*f0090*/  HMMA.1688.F32.TF32 R8, R12.reuse, R114, R68 ;  /* 0x000000720c08723c */ /* 0x044fe20000081044 */
[----:B------:R-:W-:Y:S01]  /*f00a0*/  STL.64 [R1+0x79f0], R182 ;  /* 0x0079f0b601007387 */ /* 0x000fe20000100a00 */
[----:B------:R-:W-:Y:S02]  /*f00b0*/  STL.64 [R1+0x79e8], R180 ;  /* 0x0079e8b401007387 */ /* 0x000fe40000100a00 */
[----:B------:R-:W-:Y:S02]  /*f00c0*/  IMAD.MOV.U32 R190, RZ, RZ, R114 ;  /* 0x000000ffffbe7224 */ /* 0x000fe400078e0072 */
[----:B------:R-:W-:Y:S11]  /*f00d0*/  IMAD.MOV.U32 R191, RZ, RZ, R115 ;  /* 0x000000ffffbf7224 */ /* 0x000ff600078e0073 */
[----:B------:R-:W-:Y:S06]  /*f00e0*/  @!UPT UIADD3 URZ, URZ, URZ, URZ ;  /* 0x0000003f3f3ff290 */ /* 0x000fec000fffe03f */
[----:B------:R-:W-:Y:S01]  /*f00f0*/  STL.64 [R1+0x2350], R8 ;  /* 0x0023500801007387 */ /* 0x000fe20000100a00 */
[----:B------:R2:W-:Y:S02]  /*f0100*/  STL.64 [R1+0x2358], R10 ;  /* 0x0023580a01007387 */ /* 0x0005e40000100a00 */
[C---:B--2---:R-:W-:Y:S01]  /*f0110*/  HMMA.1688.F32.TF32 R8, R12.reuse, R130, R72 ;  /* 0x000000820c08723c */ /* 0x044fe20000081048 */
[----:B------:R-:W-:Y:S01]  /*f0120*/  STL.64 [R1+0x7a00], R190 ;  /* 0x007a00be01007387 */ /* 0x000fe20000100a00 */
[----:B------:R-:W-:Y:S01]  /*f0130*/  STL.64 [R1+0x79f8], R188 ;  /* 0x0079f8bc01007387 */ /* 0x000fe20000100a00 */
[----:B------:R-:W-:Y:S01]  /*f0140*/  MOV R198, R130 ;  /* 0x0000008200c67202 */ /* 0x000fe20000000f00 */
[----:B------:R-:W-:Y:S11]  /*f0150*/  IMAD.MOV.U32 R199, RZ, RZ, R131 ;  /* 0x000000ffffc77224 */ /* 0x000ff600078e0083 */
[----:B------:R-:W-:Y:S08]  /*f0160*/  @!UPT UIADD3 URZ, URZ, URZ, URZ ;  /* 0x0000003f3f3ff290 */ /* 0x000ff0000fffe03f */
[----:B------:R-:W-:Y:S01]  /*f0170*/  STL.64 [R1+0x2340], R8 ;  /* 0x0023400801007387 */ /* 0x000fe20000100a00 */
[----:B------:R2:W-:Y:S02]  /*f0180*/  STL.64 [R1+0x2348], R10 ;  /* 0x0023480a01007387 */ /* 0x0005e40000100a00 */
[C---:B--2---:R-:W-:Y:S01]  /*f0190*/  HMMA.1688.F32.TF32 R8, R12.reuse, R110, R76 ;  /* 0x0000006e0c08723c */ /* 0x044fe2000008104c */
[----:B------:R-:W-:Y:S01]  /*f01a0*/  STL.64 [R1+0x7a10], R198 ;  /* 0x007a10c601007387 */ /* 0x000fe20000100a00 */
[----:B------:R-:W-:Y:S02]  /*f01b0*/  STL.64 [R1+0x7a08], R196 ;  /* 0x007a08c401007387 */ /* 0x000fe40000100a00 */
[----:B------:R-:W-:Y:S01]  /*f01c0*/  IMAD.MOV.U32 R206, RZ, RZ, R110 ;  /* 0x000000ffffce7224 */ /* 0x000fe200078e006e */
[----:B------:R-:W-:Y:S11]  /*f01d0*/  MOV R207, R111 ;  /* 0x0000006f00cf7202 */ /* 0x000ff60000000f00 */
[----:B------:R-:W-:Y:S07]  /*f01e0*/  @!UPT UIADD3 URZ, URZ, URZ, URZ ;  /* 0x0000003f3f3ff290 */ /* 0x000fee000fffe03f */
[----:B------:R-:W-:Y:S01]  /*f01f0*/  STL.64 [R1+0x2330], R8 ;  /* 0x0023300801007387 */ /* 0x000fe20000100a00 */
[----:B------:R4:W-:Y:S02]  /*f0200*/  STL.64 [R1+0x2338], R10 ;  /* 0x0023380a01007387 */ /* 0x0009e40000100a00 */
[C---:B----4-:R-:W-:Y:S01]  /*f0210*/  HMMA.1688.F32.TF32 R8, R12.reuse, R126, R80 ;  /* 0x0000007e0c08723c */ /* 0x050fe20000081050 */
[----:B------:R-:W-:Y:S01]  /*f0220*/  STL.64 [R1+0x7a20], R206 ;  /* 0x007a20ce01007387 */ /* 0x000fe20000100a00 */
[----:B------:R-:W-:Y:S06]  /*f0230*/  STL.64 [R1+0x7a18], R204 ;  /* 0x007a18cc01007387 */ /* 0x000fec0000100a00 */
[----:B------:R-:W-:Y:S01]  /*f0240*/  HMMA.1688.F32.TF32 R16, R12, R222, R84 ;  /* 0x000000de0c10723c */ /* 0x000fe20000081054 */
[----:B------:R-:W-:-:S02]  /*f0250*/  IMAD.MOV.U32 R214, RZ, RZ, R126 ;  /* 0x000000ffffd67224 */ /* 0x000fc400078e007e */
[----:B------:R-:W-:Y:S11]  /*f0260*/  IMAD.MOV.U32 R215, RZ, RZ, R127 ;  /* 0x000000ffffd77224 */ /* 0x000ff600078e007f */
[----:B------:R-:W-:Y:S01]  /*f0270*/  @!UPT UIADD3 URZ, URZ, URZ, URZ ;  /* 0x0000003f3f3ff290 */ /* 0x000fe2000fffe03f */
[----:B------:R-:W-:Y:S01]  /*f0280*/  STL.64 [R1+0x2320], R8 ;  /* 0x0023200801007387 */ /* 0x000fe20000100a00 */
[----:B------:R2:W-:Y:S02]  /*f0290*/  STL.64 [R1+0x2328], R10 ;  /* 0x0023280a01007387 */ /* 0x0005e40000100a00 */
[----:B--2---:R-:W-:Y:S01]  /*f02a0*/  HMMA.1688.F32.TF32 R8, R12, R230, R88 ;  /* 0x000000e60c08723c */ /* 0x004fe20000081058 */
[----:B------:R-:W-:Y:S01]  /*f02b0*/  STL.64 [R1+0x7a30], R214 ;  /* 0x007a30d601007387 */ /* 0x000fe20000100a00 */
[----:B------:R2:W-:Y:S02]  /*f02c0*/  STL.64 [R1+0x7a28], R212 ;  /* 0x007a28d401007387 */ /* 0x0005e40000100a00 */
[----:B------:R-:W3:Y:S02]  /*f02d0*/  LDL R140, [R1+0xf0] ;  /* 0x0000f000018c7983 */ /* 0x000ee40000100800 */
[----:B------:R4:W-:Y:S01]  /*f02e0*/  STL.64 [R1+0x2310], R16 ;  /* 0x0023101001007387 */ /* 0x0009e20000100a00 */
[----:B------:R1:W-:Y:S01]  /*f02f0*/  STL.64 [R1+0x2318], R18 ;  /* 0x0023181201007387 */ /* 0x0003e20000100a00 */
[----:B------:R-:W-:Y:S01]  /*f0300*/  MOV R142, R224 ;  /* 0x000000e0008e7202 */ /* 0x000fe20000000f00 */
[----:B------:R-:W-:-:S02]  /*f0310*/  IMAD.MOV.U32 R143, RZ, RZ, R225 ;  /* 0x000000ffff8f7224 */ /* 0x000fc400078e00e1 */
[----:B------:R-:W-:Y:S01]  /*f0320*/  IMAD.MOV.U32 R166, RZ, RZ, R232 ;  /* 0x000000ffffa67224 */ /* 0x000fe200078e00e8 */
[----:B------:R-:W-:Y:S01]  /*f0330*/  MOV R167, R233 ;  /* 0x000000e900a77202 */ /* 0x000fe20000000f00 */
[----:B------:R-:W-:Y:S02]  /*f0340*/  IMAD.MOV.U32 R190, RZ, RZ, R248 ;  /* 0x000000ffffbe7224 */ /* 0x000fe400078e00f8 */
[----:B------:R-:W-:-:S08]  /*f0350*/  IMAD.MOV.U32 R191, RZ, RZ, R239 ;  /* 0x000000ffffbf7224 */ /* 0x000fd000078e00ef */
[----:B------:R1:W-:Y:S01]  /*f0360*/  STL.64 [R1+0x2300], R8 ;  /* 0x0023000801007387 */ /* 0x0003e20000100a00 */
[----:B------:R1:W-:Y:S02]  /*f0370*/  STL.64 [R1+0x2308], R10 ;  /* 0x0023080a01007387 */ /* 0x0003e40000100a00 */
[----:B------:R-:W3:Y:S02]  /*f0380*/  LDL R141, [R1+0xf4] ;  /* 0x0000f400018d7983 */ /* 0x000ee40000100800 */
[----:B------:R-:W3:Y:S01]  /*f0390*/  LDL.LU R224, [R1+0x7af8] ;  /* 0x007af80001e07983 */ /* 0x000ee20000300800 */
[----:B------:R-:W3:Y:S01]  /*f03a0*/  LDL.LU R225, [R1+0x7af4] ;  /* 0x007af40001e17983 */ /* 0x000ee20000300800 */
[----:B------:R-:W3:Y:S02]  /*f03b0*/  LDL R164, [R1+0xc0] ;  /* 0x0000c00001a47983 */ /* 0x000ee40000100800 */
[----:B------:R-:W3:Y:S02]  /*f03c0*/  LDL R165, [R1+0xc4] ;  /* 0x0000c40001a57983 */ /* 0x000ee40000100800 */
[----:B------:R-:W3:Y:S01]  /*f03d0*/  LDL.LU R232, [R1+0x7af0] ;  /* 0x007af00001e87983 */ /* 0x000ee20000300800 */
[----:B------:R-:W3:Y:S01]  /*f03e0*/  LDL.LU R233, [R1+0x7aec] ;  /* 0x007aec0001e97983 */ /* 0x000ee20000300800 */
[----:B------:R-:W3:Y:S02]  /*f03f0*/  LDL R188, [R1+0x90] ;  /* 0x0000900001bc7983 */ /* 0x000ee40000100800 */
[----:B------:R-:W3:Y:S02]  /*f0400*/  LDL R189, [R1+0x94] ;  /* 0x0000940001bd7983 */ /* 0x000ee40000100800 */
[----:B------:R-:W3:Y:S01]  /*f0410*/  LDL.LU R248, [R1+0x7ae8] ;  /* 0x007ae80001f87983 */ /* 0x000ee20000300800 */
[----:B------:R-:W4:Y:S01]  /*f0420*/  LDL.LU R239, [R1+0x7ae4] ;  /* 0x007ae40001ef7983 */ /* 0x000f220000300800 */
[----:B------:R-:W4:Y:S02]  /*f0430*/  LDL.64 R244, [R1+0x10] ;  /* 0x0000100001f47983 */ /* 0x000f240000100a00 */
[----:B------:R-:W4:Y:S02]  /*f0440*/  LDL.64 R246, [R1+0x18] ;  /* 0x0000180001f67983 */ /* 0x000f240000100a00 */
[----:B------:R-:W4:Y:S01]  /*f0450*/  LDL R204, [R1+0x70] ;  /* 0x0000700001cc7983 */ /* 0x000f220000100800 */
[----:B------:R-:W4:Y:S01]  /*f0460*/  LDL R205, [R1+0x74] ;  /* 0x0000740001cd7983 */ /* 0x000f220000100800 */
[----:B------:R-:W-:-:S02]  /*f0470*/  MOV R206, R240 ;  /* 0x000000f000ce7202 */ /* 0x000fc40000000f00 */
[----:B------:R-:W4:Y:S02]  /*f0480*/  LDL.LU R240, [R1+0x7ae0] ;  /* 0x007ae00001f07983 */ /* 0x000f240000300800 */
[----:B------:R-:W-:Y:S02]  /*f0490*/  IMAD.MOV.U32 R207, RZ, RZ, R241 ;  /* 0x000000ffffcf7224 */ /* 0x000fe400078e00f1 */
[----:B------:R-:W4:Y:S01]  /*f04a0*/  LDL.LU R241, [R1+0x7adc] ;  /* 0x007adc0001f17983 */ /* 0x000f220000300800 */
[----:B--2---:R-:W2:Y:S02]  /*f04b0*/  LDL.64 R212, [R1+0x60] ;  /* 0x0000600001d47983 */ /* 0x004ea40000100a00 */
[----:B------:R-:W2:Y:S02]  /*f04c0*/  LDL.64 R214, [R1+0x68] ;  /* 0x0000680001d67983 */ /* 0x000ea40000100a00 */
[----:B------:R-:W-:Y:S02]  /*f04d0*/  IMAD.MOV.U32 R198, RZ, RZ, R249 ;  /* 0x000000ffffc67224 */ /* 0x000fe400078e00f9 */
[----:B------:R-:W-:Y:S01]  /*f04e0*/  IMAD.MOV.U32 R199, RZ, RZ, R238 ;  /* 0x000000ffffc77224 */ /* 0x000fe200078e00ee */
[----:B---3--:R-:W-:Y:S01]  /*f04f0*/  MOV R197, R248 ;  /* 0x000000f800c57202 */ /* 0x008fe20000000f00 */
[----:B----4-:R-:W-:-:S02]  /*f0500*/  IMAD.MOV.U32 R196, RZ, RZ, R239 ;  /* 0x000000ffffc47224 */ /* 0x010fc400078e00ef */
[----:B------:R-:W3:Y:S01]  /*f0510*/  LDL.LU R239, [R1+0x7ad8] ;  /* 0x007ad80001ef7983 */ /* 0x000ee20000300800 */
        /* <DEDUP_REMOVED lines=38> */
[----:B------:R-:W2:Y:S02]  /*f0780*/  LDL.LU R103, [R1+0xfec] ;  /* 0x000fec0001677983 */ /* 0x000ea40000300800 */
[----:B---3--:R-:W-:Y:S01]  /*f0790*/  IMAD.MOV.U32 R125, RZ, RZ, R239 ;  /* 0x000000ffff7d7224 */ /* 0x008fe200078e00ef */
[----:B----4-:R-:W-:-:S02]  /*f07a0*/  MOV R124, R248 ;  /* 0x000000f8007c7202 */ /* 0x010fc40000000f00 */
[----:B------:R-:W3:Y:S01]  /*f07b0*/  LDL.LU R248, [R1+0x7ac8] ;  /* 0x007ac80001f87983 */ /* 0x000ee20000300800 */
[----:B------:R-:W4:Y:S02]  /*f07c0*/  LDL.LU R239, [R1+0x7ac4] ;  /* 0x007ac40001ef7983 */ /* 0x000f240000300800 */
[----:B------:R-:W3:Y:S02]  /*f07d0*/  LDL.LU R44, [R1+0xff0] ;  /* 0x000ff000012c7983 */ /* 0x000ee40000300800 */
[----:B------:R-:W3:Y:S01]  /*f07e0*/  LDL.LU R45, [R1+0xff4] ;  /* 0x000ff400012d7983 */ /* 0x000ee20000300800 */
[----:B------:R-:W3:Y:S01]  /*f07f0*/  LDL.LU R46, [R1+0xff8] ;  /* 0x000ff800012e7983 */ /* 0x000ee20000300800 */
[----:B------:R-:W3:Y:S02]  /*f0800*/  LDL.LU R47, [R1+0xffc] ;  /* 0x000ffc00012f7983 */ /* 0x000ee40000300800 */
[----:B--2---:R-:W-:Y:S01]  /*f0810*/  IMAD.MOV.U32 R136, RZ, RZ, R238 ;  /* 0x000000ffff887224 */ /* 0x004fe200078e00ee */
[----:B------:R-:W-:Y:S01]  /*f0820*/  MOV R137, R249 ;  /* 0x000000f900897202 */ /* 0x000fe20000000f00 */
[----:B------:R-:W2:Y:S01]  /*f0830*/  LDL.LU R238, [R1+0x7ac0] ;  /* 0x007ac00001ee7983 */ /* 0x000ea20000300800 */
[----:B------:R-:W2:Y:S02]  /*f0840*/  LDL.LU R249, [R1+0x7abc] ;  /* 0x007abc0001f97983 */ /* 0x000ea40000300800 */
[----:B------:R-:W2:Y:S02]  /*f0850*/  LDL.LU R48, [R1+0x1000] ;  /* 0x0010000001307983 */ /* 0x000ea40000300800 */
[----:B------:R-:W2:Y:S01]  /*f0860*/  LDL.LU R49, [R1+0x1004] ;  /* 0x0010040001317983 */ /* 0x000ea20000300800 */
[----:B------:R-:W2:Y:S01]  /*f0870*/  LDL.LU R50, [R1+0x1008] ;  /* 0x0010080001327983 */ /* 0x000ea20000300800 */
[----:B------:R-:W2:Y:S02]  /*f0880*/  LDL.LU R51, [R1+0x100c] ;  /* 0x00100c0001337983 */ /* 0x000ea40000300800 */
[----:B----4-:R-:W-:-:S02]  /*f0890*/  IMAD.MOV.U32 R116, RZ, RZ, R239 ;  /* 0x000000ffff747224 */ /* 0x010fc400078e00ef */
[----:B------:R-:W4:Y:S01]  /*f08a0*/  LDL.LU R239, [R1+0x7ab8] ;  /* 0x007ab80001ef7983 */ /* 0x000f220000300800 */
[----:B---3--:R-:W-:Y:S02]  /*f08b0*/  IMAD.MOV.U32 R117, RZ, RZ, R248 ;  /* 0x000000ffff757224 */ /* 0x008fe400078e00f8 */
[----:B------:R-:W3:Y:S02]  /*f08c0*/  LDL.LU R248, [R1+0x7ab4] ;  /* 0x007ab40001f87983 */ /* 0x000ee40000300800 */
[----:B--2---:R-:W-:Y:S01]  /*f08d0*/  IMAD.MOV.U32 R133, RZ, RZ, R238 ;  /* 0x000000ffff857224 */ /* 0x004fe200078e00ee */
[----:B------:R-:W-:Y:S02]  /*f08e0*/  MOV R132, R249 ;  /* 0x000000f900847202 */ /* 0x000fe40000000f00 */
        /* <DEDUP_REMOVED lines=12> */
[----:B------:R-:W3:Y:S02]  /*f09b0*/  LDL R74, [R1+0x12f8] ;  /* 0x0012f800014a7983 */ /* 0x000ee40000100800 */
[----:B------:R-:W3:Y:S02]  /*f09c0*/  LDL R75, [R1+0x12fc] ;  /* 0x0012fc00014b7983 */ /* 0x000ee40000100800 */
[----:B------:R-:W3:Y:S01]  /*f09d0*/  LDL R70, [R1+0x1318] ;  /* 0x0013180001467983 */ /* 0x000ee20000100800 */
        /* <DEDUP_REMOVED lines=14> */
[----:B--2---:R-:W-:-:S03]  /*f0ac0*/  IMAD.MOV.U32 R67, RZ, RZ, R238 ;  /* 0x000000ffff437224 */ /* 0x004fc600078e00ee */
[----:B------:R-:W3:Y:S01]  /*f0ad0*/  LDL.LU R104, [R1+0xfd0] ;  /* 0x000fd00001687983 */ /* 0x000ee20000300800 */
[----:B------:R-:W3:Y:S03]  /*f0ae0*/  LDL.LU R105, [R1+0xfd4] ;  /* 0x000fd40001697983 */ /* 0x000ee60000300800 */
        /* <DEDUP_REMOVED lines=14> */
[C---:B------:R-:W-:Y:S08]  /*f0bd0*/  HMMA.1688.F32.TF32 R136, R4.reuse, R136, R48 ;  /* 0x000000880488723c */ /* 0x040ff00000081030 */
[C---:B------:R-:W-:Y:S08]  /*f0be0*/  HMMA.1688.F32.TF32 R124, R4.reuse, R124, R44 ;  /* 0x0000007c047c723c */ /* 0x040ff0000008102c */
[----:B------:R-:W-:Y:S01]  /*f0bf0*/  HMMA.1688.F32.TF32 R132, R4, R132, R56 ;  /* 0x000000840484723c */ /* 0x000fe20000081038 */
[----:B----4-:R-:W-:-:S07]  /*f0c00*/  MOV R66, R239 ;  /* 0x000000ef00427202 */ /* 0x010fce0000000f00 */
[C---:B---3--:R-:W-:Y:S08]  /*f0c10*/  HMMA.1688.F32.TF32 R72, R12.reuse, R74, R92 ;  /* 0x0000004a0c48723c */ /* 0x048ff0000008105c */
[C---:B------:R-:W-:Y:S08]  /*f0c20*/  HMMA.1688.F32.TF32 R68, R12.reuse, R70, R96 ;  /* 0x000000460c44723c */ /* 0x040ff00000081060 */
[----:B------:R-:W-:Y:S01]  /*f0c30*/  HMMA.1688.F32.TF32 R64, R12, R66, R120 ;  /* 0x000000420c40723c */ /* 0x000fe20000081078 */
[----:B------:R-:W-:Y:S04]  /*f0c40*/  LDS R12, [R2+0x1c300] ;  /* 0x01c30000020c7984 */ /* 0x000fe80000000800 */
[----:B------:R-:W-:Y:S04]  /*f0c50*/  LDS R14, [R2+0x1e300] ;  /* 0x01e30000020e7984 */ /* 0x000fe80000000800 */
[----:B------:R-:W-:Y:S04]  /*f0c60*/  LDS R13, [R0+0x1c300] ;  /* 0x01c30000000d7984 */ /* 0x000fe80000000800 */
[----:B------:R-:W1:Y:S04]  /*f0c70*/  LDS R15, [R0+0x1e300] ;  /* 0x01e30000000f7984 */ /* 0x000e680000000800 */
[----:B------:R-:W-:Y:S01]  /*f0c80*/  STL.64 [R1+0x22f0], R72 ;  /* 0x0022f04801007387 */ /* 0x000fe20000100a00 */
[----:B------:R-:W-:Y:S02]  /*f0c90*/  STL.64 [R1+0x22f8], R74 ;  /* 0x0022f84a01007387 */ /* 0x000fe40000100a00 */
[----:B------:R3:W-:Y:S02]  /*f0ca0*/  STL.64 [R1+0x22e0], R68 ;  /* 0x0022e04401007387 */ /* 0x0007e40000100a00 */
[----:B------:R4:W-:Y:S01]  /*f0cb0*/  STL.64 [R1+0x22e8], R70 ;  /* 0x0022e84601007387 */ /* 0x0009e20000100a00 */
[----:B------:R1:W-:Y:S01]  /*f0cc0*/  STL.64 [R1+0x2220], R64 ;  /* 0x0022204001007387 */ /* 0x0003e20000100a00 */
[----:B------:R1:W-:Y:S02]  /*f0cd0*/  STL.64 [R1+0x2228], R66 ;  /* 0x0022284201007387 */ /* 0x0003e40000100a00 */
[----:B------:R-:W-:Y:S02]  /*f0ce0*/  STL [R1+0x773c], R248 ;  /* 0x00773cf801007387 */ /* 0x000fe40000100800 */
[----:B------:R-:W-:Y:S01]  /*f0cf0*/  STL [R1+0x7738], R249 ;  /* 0x007738f901007387 */ /* 0x000fe20000100800 */
[----:B------:R1:W-:Y:S01]  /*f0d00*/  STL.64 [R1+0x7aa0], R246 ;  /* 0x007aa0f601007387 */ /* 0x0003e20000100a00 */
[----:B------:R-:W-:Y:S02]  /*f0d10*/  STL [R1+0x7744], R240 ;  /* 0x007744f001007387 */ /* 0x000fe40000100800 */
[----:B------:R3:W-:Y:S02]  /*f0d20*/  STL [R1+0x7740], R241 ;  /* 0x007740f101007387 */ /* 0x0007e40000100800 */
        /* <DEDUP_REMOVED lines=16> */
[----:B---3--:R-:W3:Y:S01]  /*f0e30*/  LDL.LU R68, [R1+0x5a0] ;  /* 0x0005a00001447983 */ /* 0x008ee20000300800 */
[----:B------:R-:W3:Y:S01]  /*f0e40*/  LDL.LU R69, [R1+0x5a4] ;  /* 0x0005a40001457983 */ /* 0x000ee20000300800 */
[----:B----4-:R-:W3:Y:S02]  /*f0e50*/  LDL.LU R70, [R1+0x5a8] ;  /* 0x0005a80001467983 */ /* 0x010ee40000300800 */
[----:B------:R-:W3:Y:S02]  /*f0e60*/  LDL.LU R71, [R1+0x5ac] ;  /* 0x0005ac0001477983 */ /* 0x000ee40000300800 */
        /* <DEDUP_REMOVED lines=22> */
[----:B-1----:R-:W4:Y:S02]  /*f0fd0*/  LDL.LU R64, [R1+0x5b0] ;  /* 0x0005b00001407983 */ /* 0x002f240000300800 */
        /* <DEDUP_REMOVED lines=19> */
[----:B------:R-:W4:Y:S01]  /*f1110*/  LDL.64 R246, [R1+0x8] ;  /* 0x0000080001f67983 */ /* 0x000f220000100a00 */
[C---:B------:R-:W-:Y:S08]  /*f1120*/  HMMA.1688.F32.TF32 R16, R4.reuse, R240, R16 ;  /* 0x000000f00410723c */ /* 0x040ff00000081010 */
[----:B------:R-:W-:Y:S01]  /*f1130*/  HMMA.1688.F32.TF32 R108, R4, R248, R108 ;  /* 0x000000f8046c723c */ /* 0x000fe2000008106c */
[----:B------:R-:W-:-:S06]  /*f1140*/  IMAD.MOV.U32 R241, RZ, RZ, R228 ;  /* 0x000000fffff17224 */ /* 0x000fcc00078e00e4 */
[----:B------:R-:W-:Y:S01]  /*f1150*/  MOV R248, R229 ;  /* 0x000000e500f87202 */ /* 0x000fe20000000f00 */
[----:B------:R-:W-:Y:S04]  /*f1160*/  STL [R1+0x774c], R241 ;  /* 0x00774cf101007387 */ /* 0x000fe80000100800 */
        /* <DEDUP_REMOVED lines=19> */
[----:B------:R-:W-:Y:S01]  /*f12a0*/  STL [R1+0x7774], R200 ;  /* 0x007774c801007387 */ /* 0x000fe20000100800 */
[----:B------:R-:W-:Y:S02]  /*f12b0*/  STL [R1+0x7770], R201 ;  /* 0x007770c901007387 */ /* 0x000fe40000100800 */
[----:B------:R-:W-:Y:S04]  /*f12c0*/  STL [R1+0x7778], R193 ;  /* 0x007778c101007387 */ /* 0x000fe80000100800 */
[C---:B--2---:R-:W-:Y:S08]  /*f12d0*/  HMMA.1688.F32.TF32 R96, R4.reuse, R152, R96 ;  /* 0x000000980460723c */ /* 0x044ff00000081060 */
[C---:B------:R-:W-:Y:S08]  /*f12e0*/  HMMA.1688.F32.TF32 R92, R4.reuse, R160, R92 ;  /* 0x000000a0045c723c */ /* 0x040ff0000008105c */
[C---:B------:R-:W-:Y:S08]  /*f12f0*/  HMMA.1688.F32.TF32 R88, R4.reuse, R168, R88 ;  /* 0x000000a80458723c */ /* 0x040ff00000081058 */
[C---:B------:R-:W-:Y:S08]  /*f1300*/  HMMA.1688.F32.TF32 R80, R4.reuse, R184, R80 ;  /* 0x000000b80450723c */ /* 0x040ff00000081050 */
        /* <DEDUP_REMOVED lines=11> */
[----:B------:R-:W-:Y:S01]  /*f13c0*/  HMMA.1688.F32.TF32 R128, R12, R246, R128 ;  /* 0x000000f60c80723c */ /* 0x000fe20000081080 */
[----:B------:R-:W-:-:S02]  /*f13d0*/  IMAD.MOV.U32 R6, RZ, RZ, R237 ;  /* 0x000000ffff067224 */ /* 0x000fc400078e00ed */
[----:B------:R-:W-:Y:S01]  /*f13e0*/  IMAD.MOV.U32 R7, RZ, RZ, R236 ;  /* 0x000000ffff077224 */ /* 0x000fe200078e00ec */
[----:B------:R-:W-:Y:S01]  /*f13f0*/  MOV R236, R246 ;  /* 0x000000f600ec7202 */ /* 0x000fe20000000f00 */
[----:B------:R-:W-:Y:S02]  /*f1400*/  IMAD.MOV.U32 R237, RZ, RZ, R247 ;  /* 0x000000ffffed7224 */ /* 0x000fe400078e00f7 */
[----:B------:R-:W2:Y:S11]  /*f1410*/  LDL.LU.64 R246, [R1+0x7aa0] ;  /* 0x007aa00001f67983 */ /* 0x000eb60000300a00 */
[----:B------:R-:W-:Y:S05]  /*f1420*/  @!UPT UIADD3 URZ, URZ, URZ, URZ ;  /* 0x0000003f3f3ff290 */ /* 0x000fea000fffe03f */
[----:B------:R1:W-:Y:S01]  /*f1430*/  STL.64 [R1+0x7a88], R130 ;  /* 0x007a888201007387 */ /* 0x0003e20000100a00 */
[----:B------:R-:W-:Y:S03]  /*f1440*/  STL.64 [R1+0x7a80], R128 ;  /* 0x007a808001007387 */ /* 0x000fe60000100a00 */
[----:B-1----:R-:W3:Y:S01]  /*f1450*/  LDL.64 R130, [R1+0x58] ;  /* 0x0000580001827983 */ /* 0x002ee20000100a00 */
[C---:B--2---:R-:W-:Y:S01]  /*f1460*/  HMMA.1688.F32.TF32 R112, R12.reuse, R246, R112 ;  /* 0x000000f60c70723c */ /* 0x044fe20000081070 */
[----:B------:R-:W-:Y:S01]  /*f1470*/  IMAD.MOV.U32 R238, RZ, RZ, R246 ;  /* 0x000000ffffee7224 */ /* 0x000fe200078e00f6 */
[----:B------:R-:W-:Y:S02]  /*f1480*/  MOV R239, R247 ;  /* 0x000000f700ef7202 */ /* 0x000fe40000000f00 */
[----:B------:R-:W2:Y:S01]  /*f1490*/  LDL.LU.64 R246, [R1+0x7a98] ;  /* 0x007a980001f67983 */ /* 0x000ea20000300a00 */
[----:B------:R-:W4:Y:S11]  /*f14a0*/  LDL.LU.64 R244, [R1+0x7a90] ;  /* 0x007a900001f47983 */ /* 0x000f360000300a00 */
[----:B------:R-:W-:Y:S07]  /*f14b0*/  @!UPT UIADD3 URZ, URZ, URZ, URZ ;  /* 0x0000003f3f3ff290 */ /* 0x000fee000fffe03f */
[----:B------:R1:W-:Y:S01]  /*f14c0*/  STL.64 [R1+0x7a78], R114 ;  /* 0x007a787201007387 */ /* 0x0003e20000100a00 */
[----:B------:R-:W-:Y:S03]  /*f14d0*/  STL.64 [R1+0x7a70], R112 ;  /* 0x007a707001007387 */ /* 0x000fe60000100a00 */
[----:B-1----:R-:W2:Y:S04]  /*f14e0*/  LDL R114, [R1+0x38] ;  /* 0x0000380001727983 */ /* 0x002ea80000100800 */
[----:B------:R-:W2:Y:S01]  /*f14f0*/  LDL R115, [R1+0x3c] ;  /* 0x00003c0001737983 */ /* 0x000ea20000100800 */
[----:B------:R1:W-:Y:S02]  /*f1500*/  STL.64 [R1+0x7788], R238 ;  /* 0x007788ee01007387 */ /* 0x0003e40000100a00 */
[----:B------:R3:W-:Y:S01]  /*f1510*/  STL.64 [R1+0x7780], R236 ;  /* 0x007780ec01007387 */ /* 0x0007e20000100a00 */
[----:B-1----:R-:W2:Y:S01]  /*f1520*/  LDL R238, [R1+0x28] ;  /* 0x0000280001ee7983 */ /* 0x002ea20000100800 */
[C---:B------:R-:W-:Y:S08]  /*f1530*/  HMMA.1688.F32.TF32 R136, R12.reuse, R6, R136 ;  /* 0x000000060c88723c */ /* 0x040ff00000081088 */
[----:B---3--:R-:W-:Y:S01]  /*f1540*/  HMMA.1688.F32.TF32 R4, R12, R130, R124 ;  /* 0x000000820c04723c */ /* 0x008fe2000008107c */
[----:B------:R-:W-:Y:S01]  /*f1550*/  MOV R241, R131 ;  /* 0x0000008300f17202 */ /* 0x000fe20000000f00 */
[----:B------:R-:W-:-:S06]  /*f1560*/  IMAD.MOV.U32 R240, RZ, RZ, R183 ;  /* 0x000000fffff07224 */ /* 0x000fcc00078e00b7 */
[C---:B------:R-:W-:Y:S08]  /*f1570*/  HMMA.1688.F32.TF32 R8, R12.reuse, R198, R8 ;  /* 0x000000c60c08723c */ /* 0x040ff00000081008 */
[C---:B------:R-:W-:Y:S08]  /*f1580*/  HMMA.1688.F32.TF32 R16, R12.reuse, R242, R16 ;  /* 0x000000f20c10723c */ /* 0x040ff00000081010 */
[C---:B------:R-:W-:Y:S08]  /*f1590*/  HMMA.1688.F32.TF32 R20, R12.reuse, R190, R20 ;  /* 0x000000be0c14723c */ /* 0x040ff00000081014 */
[----:B------:R-:W-:Y:S01]  /*f15a0*/  HMMA.1688.F32.TF32 R24, R12, R182, R24 ;  /* 0x000000b60c18723c */ /* 0x000fe20000081018 */
[----:B------:R-:W-:-:S07]  /*f15b0*/  MOV R248, R182 ;  /* 0x000000b600f87202 */ /* 0x000fce0000000f00 */
        /* <DEDUP_REMOVED lines=14> */
[----:B------:R-:W-:Y:S01]  /*f16a0*/  HMMA.1688.F32.TF32 R52, R12, R230, R52 ;  /* 0x000000e60c34723c */ /* 0x000fe20000081034 */
[----:B------:R-:W-:Y:S01]  /*f16b0*/  STL.64 [R1+0x7a68], R6 ;  /* 0x007a680601007387 */ /* 0x000fe20000100a00 */
[----:B------:R-:W-:Y:S02]  /*f16c0*/  STL.64 [R1+0x7a60], R4 ;  /* 0x007a600401007387 */ /* 0x000fe40000100a00 */
[----:B------:R-:W-:Y:S02]  /*f16d0*/  STL.64 [R1+0x7798], R242 ;  /* 0x007798f201007387 */ /* 0x000fe40000100a00 */
[----:B------:R1:W-:Y:S02]  /*f16e0*/  STL.64 [R1+0x7790], R240 ;  /* 0x007790f001007387 */ /* 0x0003e40000100a00 */
[----:B------:R-:W-:Y:S01]  /*f16f0*/  IMAD.MOV.U32 R249, RZ, RZ, R230 ;  /* 0x000000fffff97224 */ /* 0x000fe200078e00e6 */
        /* <DEDUP_REMOVED lines=41> */
[----:B-1----:R-:W3:Y:S04]  /*f1990*/  LDL R240, [R1+0x320] ;  /* 0x0003200001f07983 */ /* 0x002ee80000100800 */
[----:B------:R-:W3:Y:S04]  /*f19a0*/  LDL R241, [R1+0x324] ;  /* 0x0003240001f17983 */ /* 0x000ee80000100800 */
[----:B------:R-:W3:Y:S04]  /*f19b0*/  LDL R242, [R1+0x328] ;  /* 0x0003280001f27983 */ /* 0x000ee80000100800 */
[----:B------:R-:W3:Y:S01]  /*f19c0*/  LDL R243, [R1+0x32c] ;  /* 0x00032c0001f37983 */ /* 0x000ee20000100800 */
[----:B------:R-:W-:-:S02]  /*f19d0*/  IMAD.MOV.U32 R233, RZ, RZ, R130 ;  /* 0x000000ffffe97224 */ /* 0x000fc400078e0082 */
        /* <DEDUP_REMOVED lines=14> */
[----:B----4-:R-:W-:-:S02]  /*f1ac0*/  IMAD.MOV.U32 R239, RZ, RZ, R245 ;  /* 0x000000ffffef7224 */ /* 0x010fc400078e00f5 */
[----:B------:R-:W-:Y:S02]  /*f1ad0*/  IMAD.MOV.U32 R245, RZ, RZ, R231 ;  /* 0x000000fffff57224 */ /* 0x000fe400078e00e7 */
[----:B------:R-:W4:Y:S03]  /*f1ae0*/  LDL R231, [R1+0x36c] ;  /* 0x00036c0001e77983 */ /* 0x000f260000100800 */
[C---:B--2---:R-:W-:Y:S01]  /*f1af0*/  HMMA.1688.F32.TF32 R132, R12.reuse, R238, R132 ;  /* 0x000000ee0c84723c */ /* 0x044fe20000081084 */
[----:B------:R-:W2:Y:S04]  /*f1b00*/  LDL R238, [R1+0x338] ;  /* 0x0003380001ee7983 */ /* 0x000ea80000100800 */
[----:B------:R-:W2:Y:S01]  /*f1b10*/  LDL R239, [R1+0x33c] ;  /* 0x00033c0001ef7983 */ /* 0x000ea20000100800 */
[----:B------:R1:W-:Y:S02]  /*f1b20*/  STL [R1+0x7820], R245 ;  /* 0x007820f501007387 */ /* 0x0003e40000100800 */
[----:B------:R-:W-:Y:S02]  /*f1b30*/  STL.64 [R1+0x7948], R246 ;  /* 0x007948f601007387 */ /* 0x000fe40000100a00 */
[----:B------:R1:W-:Y:S02]  /*f1b40*/  STL [R1+0x7940], R244 ;  /* 0x007940f401007387 */ /* 0x0003e40000100800 */
        /* <DEDUP_REMOVED lines=23> */
[----:B------:R3:W-:Y:S01]  /*f1cc0*/  STL.64 [R1+0x77d0], R216 ;  /* 0x0077d0d801007387 */ /* 0x0007e20000100a00 */
[----:B-1----:R-:W2:Y:S04]  /*f1cd0*/  LDL R218, [R1+0x2d8] ;  /* 0x0002d80001da7983 */ /* 0x002ea80000100800 */
[----:B---3--:R-:W3:Y:S04]  /*f1ce0*/  LDL R216, [R1+0x2d0] ;  /* 0x0002d00001d87983 */ /* 0x008ee80000100800 */
[----:B------:R-:W3:Y:S04]  /*f1cf0*/  LDL R217, [R1+0x2d4] ;  /* 0x0002d40001d97983 */ /* 0x000ee80000100800 */
        /* <DEDUP_REMOVED lines=59> */
[----:B------:R-:W-:Y:S03]  /*f20b0*/  HMMA.1688.F32.TF32 R120, R12, R146, R120 ;  /* 0x000000920c78723c */ /* 0x000fe60000081078 */
        /* <DEDUP_REMOVED lines=78> */
[----:B------:R-:W2:Y:S02]  /*f25a0*/  LDL.LU.64 R130, [R1+0x7a58] ;  /* 0x007a580001827983 */ /* 0x000ea40000300a00 */
[----:B------:R-:W2:Y:S01]  /*f25b0*/  LDL.LU.64 R128, [R1+0x7a50] ;  /* 0x007a500001807983 */ /* 0x000ea20000300a00 */
[C---:B------:R-:W-:Y:S01]  /*f25c0*/  HMMA.1688.F32.TF32 R116, R12.reuse, R206, R116 ;  /* 0x000000ce0c74723c */ /* 0x040fe20000081074 */
[----:B------:R-:W-:Y:S04]  /*f25d0*/  LDS R124, [R2+0x28300] ;  /* 0x02830000027c7984 */ /* 0x000fe80000000800 */
[----:B------:R-:W-:Y:S03]  /*f25e0*/  LDS R125, [R0+0x28300] ;  /* 0x02830000007d7984 */ /* 0x000fe60000000800 */
[C---:B--2---:R-:W-:Y:S01]  /*f25f0*/  HMMA.1688.F32.TF32 R128, R12.reuse, R114, R128 ;  /* 0x000000720c80723c */ /* 0x044fe20000081080 */
[----:B------:R-:W3:Y:S01]  /*f2600*/  LDL.LU.64 R114, [R1+0x7a48] ;  /* 0x007a480001727983 */ /* 0x000ee20000300a00 */
[----:B------:R-:W3:Y:S06]  /*f2610*/  LDL.LU.64 R112, [R1+0x7a40] ;  /* 0x007a400001707983 */ /* 0x000eec0000300a00 */
[C---:B---3--:R-:W-:Y:S01]  /*f2620*/  HMMA.1688.F32.TF32 R112, R12.reuse, R214, R112 ;  /* 0x000000d60c70723c */ /* 0x048fe20000081070 */
[----:B------:R-:W2:Y:S07]  /*f2630*/  LDL.LU.64 R214, [R1+0x7a38] ;  /* 0x007a380001d67983 */ /* 0x000eae0000300a00 */
[C---:B------:R-:W-:Y:S01]  /*f2640*/  HMMA.1688.F32.TF32 R136, R12.reuse, R126, R136 ;  /* 0x0000007e0c88723c */ /* 0x040fe20000081088 */
[----:B------:R-:W-:Y:S04]  /*f2650*/  LDS R126, [R2+0x2a300] ;  /* 0x02a30000027e7984 */ /* 0x000fe80000000800 */
[----:B------:R-:W1:Y:S03]  /*f2660*/  LDS R127, [R0+0x2a300] ;  /* 0x02a30000007f7984 */ /* 0x000e660000000800 */
[C---:B--2---:R-:W-:Y:S01]  /*f2670*/  HMMA.1688.F32.TF32 R132, R12.reuse, R214, R132 ;  /* 0x000000d60c84723c */ /* 0x044fe20000081084 */
[----:B------:R-:W2:Y:S01]  /*f2680*/  LDL.LU.64 R214, [R1+0x7a30] ;  /* 0x007a300001d67983 */ /* 0x000ea20000300a00 */
[----:B------:R-:W3:Y:S02]  /*f2690*/  LDL.LU.64 R212, [R1+0x7a28] ;  /* 0x007a280001d47983 */ /* 0x000ee40000300a00 */
[----:B------:R-:W2:Y:S02]  /*f26a0*/  LDL.LU.64 R206, [R1+0x7a20] ;  /* 0x007a200001ce7983 */ /* 0x000ea40000300a00 */
        /* <DEDUP_REMOVED lines=87> */
[C---:B------:R-:W-:Y:S01]  /*f2c20*/  HMMA.1688.F32.TF32 R76, R12.reuse, R198, R76 ;  /* 0x000000c60c4c723c */ /* 0x040fe2000008104c */
[----:B------:R-:W3:Y:S02]  /*f2c30*/  LDL.LU.64 R198, [R1+0x7a10] ;  /* 0x007a100001c67983 */ /* 0x000ee40000300a00 */
[----:B------:R-:W3:Y:S05]  /*f2c40*/  LDL.LU.64 R196, [R1+0x7a08] ;  /* 0x007a080001c47983 */ /* 0x000eea0000300a00 */
[C---:B------:R-:W-:Y:S01]  /*f2c50*/  HMMA.1688.F32.TF32 R80, R12.reuse, R190, R80 ;  /* 0x000000be0c50723c */ /* 0x040fe20000081050 */
[----:B------:R-:W3:Y:S01]  /*f2c60*/  LDL.LU.64 R190, [R1+0x7a00] ;  /* 0x007a000001be7983 */ /* 0x000ee20000300a00 */
[----:B------:R-:W3:Y:S06]  /*f2c70*/  LDL.LU.64 R188, [R1+0x79f8] ;  /* 0x0079f80001bc7983 */ /* 0x000eec0000300a00 */
[C---:B------:R-:W-:Y:S01]  /*f2c80*/  HMMA.1688.F32.TF32 R84, R12.reuse, R182, R84 ;  /* 0x000000b60c54723c */ /* 0x040fe20000081054 */
[----:B------:R-:W3:Y:S01]  /*f2c90*/  LDL.LU.64 R182, [R1+0x79f0] ;  /* 0x0079f00001b67983 */ /* 0x000ee20000300a00 */
[----:B------:R-:W3:Y:S06]  /*f2ca0*/  LDL.LU.64 R180, [R1+0x79e8] ;  /* 0x0079e80001b47983 */ /* 0x000eec0000300a00 */
        /* <DEDUP_REMOVED lines=10> */
[----:B------:R-:W3:Y:S07]  /*f2d50*/  LDL.LU.64 R158, [R1+0x79b0] ;  /* 0x0079b000019e7983 */ /* 0x000eee0000300a00 */
[C---:B------:R-:W-:Y:S01]  /*f2d60*/  HMMA.1688.F32.TF32 R64, R12.reuse, R142, R64 ;  /* 0x0000008e0c40723c */ /* 0x040fe20000081040 */
[----:B------:R-:W3:Y:S01]  /*f2d70*/  LDL.LU.64 R156, [R1+0x79a8] ;  /* 0x0079a800019c7983 */ /* 0x000ee20000300a00 */
[----:B------:R-:W3:Y:S06]  /*f2d80*/  LDL.LU.64 R142, [R1+0x79a0] ;  /* 0x0079a000018e7983 */ /* 0x000eec0000300a00 */
        /* <DEDUP_REMOVED lines=10> */
[----:B----4-:R-:W-:Y:S01]  /*f2e30*/  HMMA.1688.F32.TF32 R72, R12, R230, R72 ;  /* 0x000000e60c48723c */ /* 0x010fe20000081048 */
        /* <DEDUP_REMOVED lines=17> */
[----:B------:R-:W4:Y:S02]  /*f2f50*/  LDL.LU.64 R230, [R1+0x7980] ;  /* 0x0079800001e67983 */ /* 0x000f240000300a00 */
        /* <DEDUP_REMOVED lines=53> */
[C---:B----4-:R-:W-:Y:S08]  /*f32b0*/  HMMA.1688.F32.TF32 R56, R12.reuse, R230, R56 ;  /* 0x000000e60c38723c */ /* 0x050ff00000081038 */
        /* <DEDUP_REMOVED lines=13> */
[----:B-1----:R-:W-:Y:S01]  /*f3390*/  MOV R230, R214 ;  /* 0x000000d600e67202 */ /* 0x002fe20000000f00 */
[----:B----4-:R-:W4:Y:S04]  /*f33a0*/  LDL R228, [R1+0x12c0] ;  /* 0x0012c00001e47983 */ /* 0x010f280000100800 */
[----:B------:R-:W4:Y:S01]  /*f33b0*/  LDL R229, [R1+0x12c4] ;  /* 0x0012c40001e57983 */ /* 0x000f220000100800 */
[----:B------:R-:W2:Y:S02]  /*f33c0*/  LDL.LU R214, [R1+0x793c] ;  /* 0x00793c0001d67983 */ /* 0x000ea40000300800 */
[----:B------:R-:W-:-:S02]  /*f33d0*/  IMAD.MOV.U32 R231, RZ, RZ, R215 ;  /* 0x000000ffffe77224 */ /* 0x000fc400078e00d7 */
[----:B------:R-:W2:Y:S01]  /*f33e0*/  LDL.LU R215, [R1+0x7938] ;  /* 0x0079380001d77983 */ /* 0x000ea20000300800 */
[----:B------:R1:W-:Y:S02]  /*f33f0*/  STL.64 [R1+0x7608], R222 ;  /* 0x007608de01007387 */ /* 0x0003e40000100a00 */
[----:B------:R1:W-:Y:S02]  /*f3400*/  STL.64 [R1+0x7600], R220 ;  /* 0x007600dc01007387 */ /* 0x0003e40000100a00 */
[----:B-1----:R-:W-:Y:S01]  /*f3410*/  IMAD.MOV.U32 R222, RZ, RZ, R206 ;  /* 0x000000ffffde7224 */ /* 0x002fe200078e00ce */
[----:B------:R-:W3:Y:S04]  /*f3420*/  LDL R220, [R1+0x12b0] ;  /* 0x0012b00001dc7983 */ /* 0x000ee80000100800 */
[----:B------:R-:W3:Y:S01]  /*f3430*/  LDL R221, [R1+0x12b4] ;  /* 0x0012b40001dd7983 */ /* 0x000ee20000100800 */
[----:B------:R-:W3:Y:S01]  /*f3440*/  LDL.LU R206, [R1+0x7934] ;  /* 0x0079340001ce7983 */ /* 0x000ee20000300800 */
[----:B------:R-:W-:-:S02]  /*f3450*/  MOV R223, R207 ;  /* 0x000000cf00df7202 */ /* 0x000fc40000000f00 */
[----:B------:R-:W3:Y:S04]  /*f3460*/  LDL.LU R207, [R1+0x7930] ;  /* 0x0079300001cf7983 */ /* 0x000ee80000300800 */
        /* <DEDUP_REMOVED lines=21> */
[----:B-1----:R-:W-:Y:S01]  /*f35c0*/  IMAD.MOV.U32 R198, RZ, RZ, R182 ;  /* 0x000000ffffc67224 */ /* 0x002fe200078e00b6 */
[----:B------:R-:W-:Y:S01]  /*f35d0*/  MOV R199, R183 ;  /* 0x000000b700c77202 */ /* 0x000fe20000000f00 */
[----:B--2---:R-:W2:Y:S04]  /*f35e0*/  LDL R196, [R1+0x1280] ;  /* 0x0012800001c47983 */ /* 0x004ea80000100800 */
[----:B------:R-:W2:Y:S01]  /*f35f0*/  LDL R197, [R1+0x1284] ;  /* 0x0012840001c57983 */ /* 0x000ea20000100800 */
[----:B------:R-:W2:Y:S02]  /*f3600*/  LDL.LU R182, [R1+0x791c] ;  /* 0x00791c0001b67983 */ /* 0x000ea40000300800 */
[----:B------:R-:W2:Y:S01]  /*f3610*/  LDL.LU R183, [R1+0x7918] ;  /* 0x0079180001b77983 */ /* 0x000ea20000300800 */
        /* <DEDUP_REMOVED lines=19> */
[----:B------:R-:W-:Y:S01]  /*f3750*/  HMMA.1688.F32.TF32 R84, R12, R174, R84 ;  /* 0x000000ae0c54723c */ /* 0x000fe20000081054 */
[----:B------:R3:W-:Y:S01]  /*f3760*/  STL.64 [R1+0x7660], R172 ;  /* 0x007660ac01007387 */ /* 0x0007e20000100a00 */
[----:B------:R-:W-:-:S05]  /*f3770*/  MOV R238, R159 ;  /* 0x0000009f00ee7202 */ /* 0x000fca0000000f00 */
[----:B-1----:R-:W-:Y:S01]  /*f3780*/  IMAD.MOV.U32 R174, RZ, RZ, R151 ;  /* 0x000000ffffae7224 */ /* 0x002fe200078e0097 */
[----:B------:R-:W-:Y:S01]  /*f3790*/  MOV R175, R150 ;  /* 0x0000009600af7202 */ /* 0x000fe20000000f00 */
[----:B---3--:R-:W3:Y:S04]  /*f37a0*/  LDL R172, [R1+0x1250] ;  /* 0x0012500001ac7983 */ /* 0x008ee80000100800 */
[----:B------:R-:W3:Y:S01]  /*f37b0*/  LDL R173, [R1+0x1254] ;  /* 0x0012540001ad7983 */ /* 0x000ee20000100800 */
[----:B------:R-:W3:Y:S02]  /*f37c0*/  LDL.LU R151, [R1+0x7904] ;  /* 0x0079040001977983 */ /* 0x000ee40000300800 */
[----:B------:R-:W3:Y:S02]  /*f37d0*/  LDL.LU R150, [R1+0x7900] ;  /* 0x0079000001967983 */ /* 0x000ee40000300800 */
[----:B------:R-:W-:Y:S01]  /*f37e0*/  IMAD.MOV.U32 R239, RZ, RZ, R247 ;  /* 0x000000ffffef7224 */ /* 0x000fe200078e00f7 */
        /* <DEDUP_REMOVED lines=8> */
[----:B------:R-:W3:Y:S02]  /*f3870*/  LDL.LU R158, [R1+0x78f8] ;  /* 0x0078f800019e7983 */ /* 0x000ee40000300800 */
[----:B------:R-:W4:Y:S01]  /*f3880*/  LDL R236, [R1+0x1190] ;  /* 0x0011900001ec7983 */ /* 0x000f220000100800 */
[----:B------:R-:W4:Y:S01]  /*f3890*/  LDL R237, [R1+0x1194] ;  /* 0x0011940001ed7983 */ /* 0x000f220000100800 */
        /* <DEDUP_REMOVED lines=8> */
[----:B------:R-:W3:Y:S02]  /*f3920*/  LDL R232, [R1+0x1150] ;  /* 0x0011500001e87983 */ /* 0x000ee40000100800 */
[----:B------:R-:W3:Y:S02]  /*f3930*/  LDL R233, [R1+0x1154] ;  /* 0x0011540001e97983 */ /* 0x000ee40000100800 */
[----:B----4-:R-:W-:Y:S02]  /*f3940*/  IMAD.MOV.U32 R234, RZ, RZ, R247 ;  /* 0x000000ffffea7224 */ /* 0x010fe400078e00f7 */
[----:B------:R-:W-:Y:S01]  /*f3950*/  IMAD.MOV.U32 R235, RZ, RZ, R159 ;  /* 0x000000ffffeb7224 */ /* 0x000fe200078e009f */
[----:B------:R-:W4:Y:S01]  /*f3960*/  LDL.LU R247, [R1+0x78e4] ;  /* 0x0078e40001f77983 */ /* 0x000f220000300800 */
[----:B------:R-:W4:Y:S02]  /*f3970*/  LDL.LU R159, [R1+0x78e0] ;  /* 0x0078e000019f7983 */ /* 0x000f240000300800 */
[----:B------:R-:W4:Y:S02]  /*f3980*/  LDL R224, [R1+0x1140] ;  /* 0x0011400001e07983 */ /* 0x000f240000100800 */
[----:B------:R-:W4:Y:S02]  /*f3990*/  LDL R225, [R1+0x1144] ;  /* 0x0011440001e17983 */ /* 0x000f240000100800 */
[----:B------:R-:W-:-:S02]  /*f39a0*/  IMAD.MOV.U32 R242, RZ, RZ, R150 ;  /* 0x000000fffff27224 */ /* 0x000fc400078e0096 */
[----:B------:R-:W-:Y:S02]  /*f39b0*/  IMAD.MOV.U32 R243, RZ, RZ, R151 ;  /* 0x000000fffff37224 */ /* 0x000fe400078e0097 */
[----:B--2---:R-:W-:Y:S01]  /*f39c0*/  IMAD.MOV.U32 R227, RZ, RZ, R158 ;  /* 0x000000ffffe37224 */ /* 0x004fe200078e009e */
[----:B---3--:R-:W-:Y:S02]  /*f39d0*/  MOV R226, R246 ;  /* 0x000000f600e27202 */ /* 0x008fe40000000f00 */
[----:B------:R-:W2:Y:S01]  /*f39e0*/  LDL.LU R246, [R1+0x78dc] ;  /* 0x0078dc0001f67983 */ /* 0x000ea20000300800 */
[----:B------:R-:W3:Y:S02]  /*f39f0*/  LDL.LU R158, [R1+0x78d8] ;  /* 0x0078d800019e7983 */ /* 0x000ee40000300800 */
[----:B------:R-:W2:Y:S02]  /*f3a00*/  LDL R208, [R1+0x1120] ;  /* 0x0011200001d07983 */ /* 0x000ea40000100800 */
[----:B------:R-:W2:Y:S01]  /*f3a10*/  LDL R209, [R1+0x1124] ;  /* 0x0011240001d17983 */ /* 0x000ea20000100800 */
[----:B------:R-:W2:Y:S04]  /*f3a20*/  LDL R210, [R1+0x1128] ;  /* 0x0011280001d27983 */ /* 0x000ea80000100800 */
[----:B------:R-:W2:Y:S04]  /*f3a30*/  LDL R211, [R1+0x112c] ;  /* 0x00112c0001d37983 */ /* 0x000ea80000100800 */
[----:B------:R-:W2:Y:S04]  /*f3a40*/  LDL R216, [R1+0x1130] ;  /* 0x0011300001d87983 */ /* 0x000ea80000100800 */
[----:B------:R-:W2:Y:S01]  /*f3a50*/  LDL R217, [R1+0x1134] ;  /* 0x0011340001d97983 */ /* 0x000ea20000100800 */
[----:B----4-:R-:W-:-:S02]  /*f3a60*/  IMAD.MOV.U32 R218, RZ, RZ, R159 ;  /* 0x000000ffffda7224 */ /* 0x010fc400078e009f */
[----:B------:R-:W3:Y:S01]  /*f3a70*/  LDL.LU R159, [R1+0x78d4] ;  /* 0x0078d400019f7983 */ /* 0x000ee20000300800 */
[----:B------:R-:W-:Y:S02]  /*f3a80*/  MOV R219, R247 ;  /* 0x000000f700db7202 */ /* 0x000fe40000000f00 */
[----:B------:R-:W4:Y:S01]  /*f3a90*/  LDL.LU R247, [R1+0x78d0] ;  /* 0x0078d00001f77983 */ /* 0x000f220000300800 */
[----:B------:R-:W2:Y:S02]  /*f3aa0*/  LDL R240, [R1+0x1170] ;  /* 0x0011700001f07983 */ /* 0x000ea40000100800 */
[----:B------:R-:W2:Y:S02]  /*f3ab0*/  LDL R241, [R1+0x1174] ;  /* 0x0011740001f17983 */ /* 0x000ea40000100800 */
[----:B------:R-:W2:Y:S01]  /*f3ac0*/  LDL.LU R150, [R1+0x78cc] ;  /* 0x0078cc0001967983 */ /* 0x000ea20000300800 */
[----:B------:R-:W2:Y:S01]  /*f3ad0*/  LDL.LU R151, [R1+0x78c8] ;  /* 0x0078c80001977983 */ /* 0x000ea20000300800 */
[C---:B------:R-:W-:Y:S01]  /*f3ae0*/  HMMA.1688.F32.TF32 R116, R12.reuse, R126, R116 ;  /* 0x0000007e0c74723c */ /* 0x040fe20000081074 */
[----:B------:R-:W-:Y:S04]  /*f3af0*/  LDS R126, [R2+0x32300] ;  /* 0x03230000027e7984 */ /* 0x000fe80000000800 */
[----:B------:R-:W1:Y:S03]  /*f3b00*/  LDS R127, [R0+0x32300] ;  /* 0x03230000007f7984 */ /* 0x000e660000000800 */
[C---:B------:R-:W-:Y:S01]  /*f3b10*/  HMMA.1688.F32.TF32 R100, R12.reuse, R162, R100 ;  /* 0x000000a20c64723c */ /* 0x040fe20000081064 */
[----:B---3--:R3:W-:Y:S07]  /*f3b20*/  STL.64 [R1+0x7688], R158 ;  /* 0x0076889e01007387 */ /* 0x0087ee0000100a00 */
[C---:B------:R-:W-:Y:S01]  /*f3b30*/  HMMA.1688.F32.TF32 R92, R12.reuse, R158, R92 ;  /* 0x0000009e0c5c723c */ /* 0x040fe2000008105c */
[----:B------:R1:W-:Y:S07]  /*f3b40*/  STL.64 [R1+0x7680], R156 ;  /* 0x0076809c01007387 */ /* 0x0003ee0000100a00 */
[----:B--2---:R-:W-:Y:S01]  /*f3b50*/  HMMA.1688.F32.TF32 R96, R12, R150, R96 ;  /* 0x000000960c60723c */ /* 0x004fe20000081060 */
[----:B---3--:R-:W-:Y:S01]  /*f3b60*/  MOV R158, R3 ;  /* 0x00000003009e7202 */ /* 0x008fe20000000f00 */
[----:B------:R-:W-:Y:S01]  /*f3b70*/  IMAD.MOV.U32 R159, RZ, RZ, R244 ;  /* 0x000000ffff9f7224 */ /* 0x000fe200078e00f4 */
[----:B-1----:R-:W2:Y:S04]  /*f3b80*/  LDL R156, [R1+0x1230] ;  /* 0x00123000019c7983 */ /* 0x002ea80000100800 */
[----:B------:R-:W2:Y:S01]  /*f3b90*/  LDL R157, [R1+0x1234] ;  /* 0x00123400019d7983 */ /* 0x000ea20000100800 */
[----:B------:R-:W3:Y:S02]  /*f3ba0*/  LDL.LU R3, [R1+0x78c4] ;  /* 0x0078c40001037983 */ /* 0x000ee40000300800 */
[----:B------:R-:W2:Y:S02]  /*f3bb0*/  LDL.LU R244, [R1+0x78c0] ;  /* 0x0078c00001f47983 */ /* 0x000ea40000300800 */
[----:B------:R1:W-:Y:S01]  /*f3bc0*/  STL.64 [R1+0x7698], R150 ;  /* 0x0076989601007387 */ /* 0x0003e20000100a00 */
[----:B------:R4:W-:Y:S01]  /*f3bd0*/  STL.64 [R1+0x7690], R148 ;  /* 0x0076909401007387 */ /* 0x0009e20000100a00 */
[----:B-1----:R-:W-:-:S03]  /*f3be0*/  IMAD.MOV.U32 R150, RZ, RZ, R142 ;  /* 0x000000ffff967224 */ /* 0x002fc600078e008e */
[----:B----4-:R-:W4:Y:S04]  /*f3bf0*/  LDL R148, [R1+0x1220] ;  /* 0x0012200001947983 */ /* 0x010f280000100800 */
[----:B------:R-:W4:Y:S01]  /*f3c00*/  LDL R149, [R1+0x1224] ;  /* 0x0012240001957983 */ /* 0x000f220000100800 */
[----:B------:R-:W2:Y:S01]  /*f3c10*/  LDL.LU R142, [R1+0x78bc] ;  /* 0x0078bc00018e7983 */ /* 0x000ea20000300800 */
[----:B------:R-:W-:Y:S02]  /*f3c20*/  MOV R151, R143 ;  /* 0x0000008f00977202 */ /* 0x000fe40000000f00 */
[----:B------:R-:W2:Y:S01]  /*f3c30*/  LDL.LU R143, [R1+0x78b8] ;  /* 0x0078b800018f7983 */ /* 0x000ea20000300800 */
[----:B------:R-:W3:Y:S02]  /*f3c40*/  LDL R104, [R1+0x1180] ;  /* 0x0011800001687983 */ /* 0x000ee40000100800 */
[----:B------:R-:W3:Y:S02]  /*f3c50*/  LDL R105, [R1+0x1184] ;  /* 0x0011840001697983 */ /* 0x000ee40000100800 */
[----:B------:R-:W3:Y:S01]  /*f3c60*/  LDL R168, [R1+0x11f0] ;  /* 0x0011f00001a87983 */ /* 0x000ee20000100800 */
[----:B------:R-:W3:Y:S04]  /*f3c70*/  LDL R169, [R1+0x11f4] ;  /* 0x0011f40001a97983 */ /* 0x000ee80000100800 */
[----:B------:R-:W3:Y:S04]  /*f3c80*/  LDL R160, [R1+0x1200] ;  /* 0x0012000001a07983 */ /* 0x000ee80000100800 */
[----:B------:R-:W3:Y:S04]  /*f3c90*/  LDL R161, [R1+0x1204] ;  /* 0x0012040001a17983 */ /* 0x000ee80000100800 */
        /* <DEDUP_REMOVED lines=10> */
[----:B--2---:R1:W-:Y:S01]  /*f3d40*/  STL.64 [R1+0x76a8], R142 ;  /* 0x0076a88e01007387 */ /* 0x0043e20000100a00 */
[----:B------:R-:W-:Y:S01]  /*f3d50*/  HMMA.1688.F32.TF32 R120, R12, R142, R120 ;  /* 0x0000008e0c78723c */ /* 0x000fe20000081078 */
[----:B------:R2:W-:Y:S02]  /*f3d60*/  STL.64 [R1+0x76a0], R140 ;  /* 0x0076a08c01007387 */ /* 0x0005e40000100a00 */
[----:B------:R-:W4:Y:S01]  /*f3d70*/  LDL.64 R176, [R1+0x12d0] ;  /* 0x0012d00001b07983 */ /* 0x000f220000100a00 */
[----:B------:R-:W4:Y:S04]  /*f3d80*/  LDL.64 R184, [R1+0x12f0] ;  /* 0x0012f00001b87983 */ /* 0x000f280000100a00 */
[----:B------:R-:W4:Y:S01]  /*f3d90*/  LDL.64 R200, [R1+0x1300] ;  /* 0x0013000001c87983 */ /* 0x000f220000100a00 */
[C---:B---3--:R-:W-:Y:S03]  /*f3da0*/  HMMA.1688.F32.TF32 R100, R124.reuse, R104, R100 ;  /* 0x000000687c64723c */ /* 0x048fe60000081064 */
[----:B-1----:R-:W3:Y:S04]  /*f3db0*/  LDL R142, [R1+0x1218] ;  /* 0x00121800018e7983 */ /* 0x002ee80000100800 */
[----:B--2---:R-:W2:Y:S04]  /*f3dc0*/  LDL R140, [R1+0x1210] ;  /* 0x00121000018c7983 */ /* 0x004ea80000100800 */
[----:B------:R-:W2:Y:S01]  /*f3dd0*/  LDL R141, [R1+0x1214] ;  /* 0x00121400018d7983 */ /* 0x000ea20000100800 */
[----:B------:R-:W4:Y:S02]  /*f3de0*/  LDL.LU.64 R106, [R1+0x78b0] ;  /* 0x0078b000016a7983 */ /* 0x000f240000300a00 */
[----:B------:R-:W4:Y:S02]  /*f3df0*/  LDL.LU.64 R104, [R1+0x78a8] ;  /* 0x0078a80001687983 */ /* 0x000f240000300a00 */
[----:B------:R-:W2:Y:S01]  /*f3e00*/  LDL.LU.64 R10, [R1+0x78a0] ;  /* 0x0078a000010a7983 */ /* 0x000ea20000300a00 */
[C---:B----4-:R-:W-:Y:S01]  /*f3e10*/  HMMA.1688.F32.TF32 R104, R124.reuse, R8, R104 ;  /* 0x000000087c68723c */ /* 0x050fe20000081068 */
[----:B------:R-:W2:Y:S01]  /*f3e20*/  LDL.LU.64 R8, [R1+0x7898] ;  /* 0x0078980001087983 */ /* 0x000ea20000300a00 */
[----:B------:R-:W4:Y:S06]  /*f3e30*/  LDL.LU.64 R18, [R1+0x7890] ;  /* 0x0078900001127983 */ /* 0x000f2c0000300a00 */
[----:B--2---:R-:W-:Y:S01]  /*f3e40*/  HMMA.1688.F32.TF32 R8, R124, R16, R8 ;  /* 0x000000107c08723c */ /* 0x004fe20000081008 */
[----:B------:R-:W4:Y:S01]  /*f3e50*/  LDL.LU.64 R16, [R1+0x7888] ;  /* 0x0078880001107983 */ /* 0x000f220000300a00 */
[----:B------:R-:W2:Y:S06]  /*f3e60*/  LDL.LU.64 R22, [R1+0x7880] ;  /* 0x0078800001167983 */ /* 0x000eac0000300a00 */
        /* <DEDUP_REMOVED lines=9> */
[C---:B------:R-:W-:Y:S08]  /*f3f00*/  HMMA.1688.F32.TF32 R112, R124.reuse, R224, R112 ;  /* 0x000000e07c70723c */ /* 0x040ff00000081070 */
[C---:B----4-:R-:W-:Y:S01]  /*f3f10*/  HMMA.1688.F32.TF32 R16, R124.reuse, R20, R16 ;  /* 0x000000147c10723c */ /* 0x050fe20000081010 */
[----:B------:R-:W2:Y:S07]  /*f3f20*/  LDL.LU.64 R20, [R1+0x7878] ;  /* 0x0078780001147983 */ /* 0x000eae0000300a00 */
[C---:B------:R-:W-:Y:S08]  /*f3f30*/  HMMA.1688.F32.TF32 R132, R124.reuse, R232, R132 ;  /* 0x000000e87c84723c */ /* 0x040ff00000081084 */
[----:B------:R-:W-:Y:S08]  /*f3f40*/  HMMA.1688.F32.TF32 R116, R124, R248, R116 ;  /* 0x000000f87c74723c */ /* 0x000ff00000081074 */
[----:B-1----:R-:W-:Y:S08]  /*f3f50*/  HMMA.1688.F32.TF32 R108, R12, R210, R108 ;  /* 0x000000d20c6c723c */ /* 0x002ff0000008106c */
[----:B------:R-:W-:Y:S01]  /*f3f60*/  HMMA.1688.F32.TF32 R136, R124, R240, R136 ;  /* 0x000000f07c88723c */ /* 0x000fe20000081088 */
[----:B------:R-:W4:Y:S01]  /*f3f70*/  LDL.LU.64 R146, [R1+0x7870] ;  /* 0x0078700001927983 */ /* 0x000f220000300a00 */
[----:B------:R-:W-:-:S06]  /*f3f80*/  IMAD.MOV.U32 R245, RZ, RZ, R3 ;  /* 0x000000fffff57224 */ /* 0x000fcc00078e0003 */
[----:B------:R-:W-:Y:S08]  /*f3f90*/  HMMA.1688.F32.TF32 R24, R124, R152, R24 ;  /* 0x000000987c18723c */ /* 0x000ff00000081018 */
[----:B------:R-:W-:Y:S08]  /*f3fa0*/  HMMA.1688.F32.TF32 R128, R12, R218, R128 ;  /* 0x000000da0c80723c */ /* 0x000ff00000081080 */
[C---:B------:R-:W-:Y:S08]  /*f3fb0*/  HMMA.1688.F32.TF32 R4, R124.reuse, R236, R4 ;  /* 0x000000ec7c04723c */ /* 0x040ff00000081004 */
[----:B------:R-:W-:Y:S01]  /*f3fc0*/  HMMA.1688.F32.TF32 R28, R124, R160, R28 ;  /* 0x000000a07c1c723c */ /* 0x000fe2000008101c */
[----:B------:R-:W-:Y:S01]  /*f3fd0*/  IMAD.MOV.U32 R192, RZ, RZ, R247 ;  /* 0x000000ffffc07224 */ /* 0x000fe200078e00f7 */
[----:B------:R-:W-:-:S06]  /*f3fe0*/  MOV R193, R246 ;  /* 0x000000f600c17202 */ /* 0x000fcc0000000f00 */
[----:B------:R-:W-:Y:S01]  /*f3ff0*/  HMMA.1688.F32.TF32 R32, R124, R168, R32 ;  /* 0x000000a87c20723c */ /* 0x000fe20000081020 */
[----:B------:R-:W-:-:S07]  /*f4000*/  IMAD.MOV.U32 R143, RZ, RZ, R252 ;  /* 0x000000ffff8f7224 */ /* 0x000fce00078e00fc */
[----:B------:R-:W-:Y:S08]  /*f4010*/  HMMA.1688.F32.TF32 R112, R12, R226, R112 ;  /* 0x000000e20c70723c */ /* 0x000ff00000081070 */
[----:B------:R-:W-:Y:S01]  /*f4020*/  HMMA.1688.F32.TF32 R84, R124, R176, R84 ;  /* 0x000000b07c54723c */ /* 0x000fe20000081054 */
[----:B------:R-:W-:-:S07]  /*f4030*/  IMAD.MOV.U32 R252, RZ, RZ, R177 ;  /* 0x000000fffffc7224 */ /* 0x000fce00078e00b1 */
[C---:B------:R-:W-:Y:S08]  /*f4040*/  HMMA.1688.F32.TF32 R88, R124.reuse, R244, R88 ;  /* 0x000000f47c58723c */ /* 0x040ff00000081058 */
[----:B------:R-:W-:Y:S01]  /*f4050*/  HMMA.1688.F32.TF32 R92, R124, R184, R92 ;  /* 0x000000b87c5c723c */ /* 0x000fe2000008105c */
[----:B------:R-:W-:Y:S01]  /*f4060*/  MOV R247, R184 ;  /* 0x000000b800f77202 */ /* 0x000fe20000000f00 */
[----:B------:R-:W-:-:S06]  /*f4070*/  IMAD.MOV.U32 R246, RZ, RZ, R185 ;  /* 0x000000fffff67224 */ /* 0x000fcc00078e00b9 */
[----:B------:R-:W-:Y:S08]  /*f4080*/  HMMA.1688.F32.TF32 R132, R12, R234, R132 ;  /* 0x000000ea0c84723c */ /* 0x000ff00000081084 */
        /* <DEDUP_REMOVED lines=17> */
[C---:B------:R-:W-:Y:S08]  /*f41a0*/  HMMA.1688.F32.TF32 R136, R12.reuse, R242, R136 ;  /* 0x000000f20c88723c */ /* 0x040ff00000081088 */
[----:B------:R-:W-:Y:S08]  /*f41b0*/  HMMA.1688.F32.TF32 R4, R12, R238, R4 ;  /* 0x000000ee0c04723c */ /* 0x000ff00000081004 */
[----:B--2---:R-:W-:Y:S01]  /*f41c0*/  HMMA.1688.F32.TF32 R20, R124, R144, R20 ;  /* 0x000000907c14723c */ /* 0x004fe20000081014 */
        /* <DEDUP_REMOVED lines=9> */
[----:B------:R-:W2:Y:S02]  /*f4260*/  LDL.LU R245, [R1+0x7820] ;  /* 0x0078200001f57983 */ /* 0x000ea40000300800 */
[----:B------:R-:W2:Y:S02]  /*f4270*/  LDL.LU.64 R186, [R1+0x7818] ;  /* 0x0078180001ba7983 */ /* 0x000ea40000300a00 */
[----:B------:R-:W2:Y:S01]  /*f4280*/  LDL.LU.64 R184, [R1+0x7810] ;  /* 0x0078100001b87983 */ /* 0x000ea20000300a00 */
[----:B------:R-:W2:Y:S01]  /*f4290*/  LDL.LU.64 R194, [R1+0x7808] ;  /* 0x0078080001c27983 */ /* 0x000ea20000300a00 */
[----:B------:R-:W2:Y:S02]  /*f42a0*/  LDL.LU.64 R192, [R1+0x7800] ;  /* 0x0078000001c07983 */ /* 0x000ea40000300a00 */
[----:B------:R-:W2:Y:S02]  /*f42b0*/  LDL.LU.64 R202, [R1+0x77f8] ;  /* 0x0077f80001ca7983 */ /* 0x000ea40000300a00 */
[----:B------:R-:W2:Y:S01]  /*f42c0*/  LDL.LU.64 R200, [R1+0x77f0] ;  /* 0x0077f00001c87983 */ /* 0x000ea20000300a00 */
[----:B------:R-:W2:Y:S04]  /*f42d0*/  LDL R126, [R1+0x11f8] ;  /* 0x0011f800017e7983 */ /* 0x000ea80000100800 */
        /* <DEDUP_REMOVED lines=31> */
[----:B------:R-:W3:Y:S02]  /*f44d0*/  LDL.LU.64 R242, [R1+0x7798] ;  /* 0x0077980001f27983 */ /* 0x000ee40000300a00 */
[----:B------:R-:W3:Y:S02]  /*f44e0*/  LDL.LU.64 R240, [R1+0x7790] ;  /* 0x0077900001f07983 */ /* 0x000ee40000300a00 */
[----:B------:R-:W-:Y:S01]  /*f44f0*/  STL.64 [R1+0x2150], R136 ;  /* 0x0021508801007387 */ /* 0x000fe20000100a00 */
[----:B------:R1:W-:Y:S04]  /*f4500*/  STL.64 [R1+0x2158], R138 ;  /* 0x0021588a01007387 */ /* 0x0003e80000100a00 */
[----:B-1----:R-:W3:Y:S04]  /*f4510*/  LDL R138, [R1+0x11a8] ;  /* 0x0011a800018a7983 */ /* 0x002ee80000100800 */
[----:B------:R-:W3:Y:S01]  /*f4520*/  LDL R139, [R1+0x11ac] ;  /* 0x0011ac00018b7983 */ /* 0x000ee20000100800 */
[----:B------:R-:W3:Y:S02]  /*f4530*/  LDL.LU.64 R238, [R1+0x7788] ;  /* 0x0077880001ee7983 */ /* 0x000ee40000300a00 */
[----:B------:R-:W3:Y:S02]  /*f4540*/  LDL.LU.64 R236, [R1+0x7780] ;  /* 0x0077800001ec7983 */ /* 0x000ee40000300a00 */
[----:B------:R-:W-:Y:S01]  /*f4550*/  STL.64 [R1+0x2130], R4 ;  /* 0x0021300401007387 */ /* 0x000fe20000100a00 */
[----:B------:R1:W-:Y:S04]  /*f4560*/  STL.64 [R1+0x2138], R6 ;  /* 0x0021380601007387 */ /* 0x0003e80000100a00 */
[----:B-1----:R-:W3:Y:S04]  /*f4570*/  LDL R6, [R1+0x1188] ;  /* 0x0011880001067983 */ /* 0x002ee80000100800 */
[----:B------:R-:W3:Y:S01]  /*f4580*/  LDL R7, [R1+0x118c] ;  /* 0x00118c0001077983 */ /* 0x000ee20000100800 */
[C---:B--2---:R-:W-:Y:S08]  /*f4590*/  HMMA.1688.F32.TF32 R8, R12.reuse, R118, R8 ;  /* 0x000000760c08723c */ /* 0x044ff00000081008 */
[C---:B------:R-:W-:Y:S08]  /*f45a0*/  HMMA.1688.F32.TF32 R16, R12.reuse, R134, R16 ;  /* 0x000000860c10723c */ /* 0x040ff00000081010 */
[C---:B---3--:R-:W-:Y:S08]  /*f45b0*/  HMMA.1688.F32.TF32 R4, R12.reuse, R6, R100 ;  /* 0x000000060c04723c */ /* 0x048ff00000081064 */
[C---:B------:R-:W-:Y:S11]  /*f45c0*/  HMMA.1688.F32.TF32 R100, R12.reuse, R138, R104 ;  /* 0x0000008a0c64723c */ /* 0x040ff60000081068 */
[----:B------:R-:W-:Y:S04]  /*f45d0*/  @!UPT UIADD3 URZ, URZ, URZ, URZ ;  /* 0x0000003f3f3ff290 */ /* 0x000fe8000fffe03f */
[----:B------:R-:W-:Y:S01]  /*f45e0*/  STL.64 [R1+0x2110], R4 ;  /* 0x0021100401007387 */ /* 0x000fe20000100a00 */
[----:B------:R-:W-:Y:S07]  /*f45f0*/  STL.64 [R1+0x2118], R6 ;  /* 0x0021180601007387 */ /* 0x000fee0000100a00 */
[----:B------:R-:W-:Y:S02]  /*f4600*/  STL.64 [R1+0x1f00], R100 ;  /* 0x001f006401007387 */ /* 0x000fe40000100a00 */
[----:B------:R-:W-:Y:S01]  /*f4610*/  STL.64 [R1+0x1f08], R102 ;  /* 0x001f086601007387 */ /* 0x000fe20000100a00 */
[----:B------:R-:W-:Y:S01]  /*f4620*/  STL.64 [R1+0x24d0], R8 ;  /* 0x0024d00801007387 */ /* 0x000fe20000100a00 */
[----:B------:R1:W-:Y:S03]  /*f4630*/  STL.64 [R1+0x24d8], R10 ;  /* 0x0024d80a01007387 */ /* 0x0003e60000100a00 */
[----:B------:R-:W-:Y:S04]  /*f4640*/  LDS R4, [R2+0x18380] ;  /* 0x0183800002047984 */ /* 0x000fe80000000800 */
[----:B------:R-:W-:Y:S04]  /*f4650*/  LDS R6, [R2+0x1a380] ;  /* 0x01a3800002067984 */ /* 0x000fe80000000800 */
[----:B------:R-:W-:Y:S04]  /*f4660*/  LDS R5, [R0+0x18380] ;  /* 0x0183800000057984 */ /* 0x000fe80000000800 */
[----:B------:R-:W2:Y:S01]  /*f4670*/  LDS R7, [R0+0x1a380] ;  /* 0x01a3800000077984 */ /* 0x000ea20000000800 */
        /* <DEDUP_REMOVED lines=43> */
[----:B-1----:R-:W-:Y:S07]  /*f4930*/  HMMA.1688.F32.TF32 R8, R12, R230, R80 ;  /* 0x000000e60c08723c */ /* 0x002fee0000081050 */
[----:B------:R-:W-:Y:S01]  /*f4940*/  STL.64 [R1+0x2280], R20 ;  /* 0x0022801401007387 */ /* 0x000fe20000100a00 */
[----:B------:R-:W-:Y:S02]  /*f4950*/  STL.64 [R1+0x2288], R22 ;  /* 0x0022881601007387 */ /* 0x000fe40000100a00 */
[----:B------:R-:W3:Y:S05]  /*f4960*/  LDL R220, [R1+0x100] ;  /* 0x0001000001dc7983 */ /* 0x000eea0000100800 */
[----:B------:R1:W-:Y:S01]  /*f4970*/  STL.64 [R1+0x2270], R16 ;  /* 0x0022701001007387 */ /* 0x0003e20000100a00 */
[----:B------:R1:W-:Y:S01]  /*f4980*/  STL.64 [R1+0x2278], R18 ;  /* 0x0022781201007387 */ /* 0x0003e20000100a00 */
[----:B------:R-:W-:-:S02]  /*f4990*/  IMAD.MOV.U32 R222, RZ, RZ, R193 ;  /* 0x000000ffffde7224 */ /* 0x000fc400078e00c1 */
[----:B------:R-:W-:Y:S01]  /*f49a0*/  IMAD.MOV.U32 R223, RZ, RZ, R200 ;  /* 0x000000ffffdf7224 */ /* 0x000fe200078e00c8 */
[----:B------:R-:W-:Y:S01]  /*f49b0*/  MOV R206, R201 ;  /* 0x000000c900ce7202 */ /* 0x000fe20000000f00 */
[----:B------:R-:W-:Y:S02]  /*f49c0*/  IMAD.MOV.U32 R207, RZ, RZ, R208 ;  /* 0x000000ffffcf7224 */ /* 0x000fe400078e00d0 */
[----:B------:R-:W-:Y:S01]  /*f49d0*/  IMAD.MOV.U32 R198, RZ, RZ, R209 ;  /* 0x000000ffffc67224 */ /* 0x000fe200078e00d1 */
[----:B------:R-:W-:Y:S01]  /*f49e0*/  MOV R199, R216 ;  /* 0x000000d800c77202 */ /* 0x000fe20000000f00 */
[----:B------:R-:W-:Y:S01]  /*f49f0*/  IMAD.MOV.U32 R182, RZ, RZ, R217 ;  /* 0x000000ffffb67224 */ /* 0x000fe200078e00d9 */
[----:B------:R1:W-:Y:S01]  /*f4a00*/  STL.64 [R1+0x2260], R8 ;  /* 0x0022600801007387 */ /* 0x0003e20000100a00 */
[----:B------:R1:W-:Y:S02]  /*f4a10*/  STL.64 [R1+0x2268], R10 ;  /* 0x0022680a01007387 */ /* 0x0003e40000100a00 */
[----:B------:R-:W3:Y:S02]  /*f4a20*/  LDL R221, [R1+0x104] ;  /* 0x0001040001dd7983 */ /* 0x000ee40000100800 */
[----:B------:R-:W2:Y:S01]  /*f4a30*/  LDL.LU R193, [R1+0x7778] ;  /* 0x0077780001c17983 */ /* 0x000ea20000300800 */
[----:B------:R-:W2:Y:S01]  /*f4a40*/  LDL.LU R200, [R1+0x7774] ;  /* 0x0077740001c87983 */ /* 0x000ea20000300800 */
[----:B------:R-:W2:Y:S02]  /*f4a50*/  LDL R204, [R1+0xe0] ;  /* 0x0000e00001cc7983 */ /* 0x000ea40000100800 */
[----:B------:R-:W2:Y:S02]  /*f4a60*/  LDL R205, [R1+0xe4] ;  /* 0x0000e40001cd7983 */ /* 0x000ea40000100800 */
        /* <DEDUP_REMOVED lines=8> */
[----:B------:R-:W2:Y:S02]  /*f4af0*/  LDL.LU R217, [R1+0x7760] ;  /* 0x0077600001d97983 */ /* 0x000ea40000300800 */
[----:B------:R-:W-:Y:S01]  /*f4b00*/  IMAD.MOV.U32 R183, RZ, RZ, R224 ;  /* 0x000000ffffb77224 */ /* 0x000fe200078e00e0 */
[----:B------:R-:W-:Y:S01]  /*f4b10*/  MOV R142, R225 ;  /* 0x000000e1008e7202 */ /* 0x000fe20000000f00 */
[----:B------:R-:W2:Y:S01]  /*f4b20*/  LDL.LU R224, [R1+0x775c] ;  /* 0x00775c0001e07983 */ /* 0x000ea20000300800 */
[----:B------:R-:W2:Y:S02]  /*f4b30*/  LDL R140, [R1+0x60] ;  /* 0x00006000018c7983 */ /* 0x000ea40000100800 */
[----:B------:R-:W2:Y:S02]  /*f4b40*/  LDL R141, [R1+0x64] ;  /* 0x00006400018d7983 */ /* 0x000ea40000100800 */
[----:B------:R-:W2:Y:S02]  /*f4b50*/  LDL.LU R225, [R1+0x7758] ;  /* 0x0077580001e17983 */ /* 0x000ea40000300800 */
[----:B------:R-:W-:-:S02]  /*f4b60*/  IMAD.MOV.U32 R143, RZ, RZ, R232 ;  /* 0x000000ffff8f7224 */ /* 0x000fc400078e00e8 */
[----:B------:R-:W-:Y:S01]  /*f4b70*/  IMAD.MOV.U32 R102, RZ, RZ, R233 ;  /* 0x000000ffff667224 */ /* 0x000fe200078e00e9 */
[----:B------:R-:W2:Y:S01]  /*f4b80*/  LDL.LU R232, [R1+0x7754] ;  /* 0x0077540001e87983 */ /* 0x000ea20000300800 */
[----:B------:R-:W2:Y:S02]  /*f4b90*/  LDL R100, [R1+0x50] ;  /* 0x0000500001647983 */ /* 0x000ea40000100800 */
[----:B------:R-:W2:Y:S02]  /*f4ba0*/  LDL R101, [R1+0x54] ;  /* 0x0000540001657983 */ /* 0x000ea40000100800 */
[----:B------:R-:W2:Y:S01]  /*f4bb0*/  LDL.LU R233, [R1+0x7750] ;  /* 0x0077500001e97983 */ /* 0x000ea20000300800 */
[----:B------:R-:W-:Y:S02]  /*f4bc0*/  MOV R103, R241 ;  /* 0x000000f100677202 */ /* 0x000fe40000000f00 */
[----:B------:R-:W2:Y:S01]  /*f4bd0*/  LDL.LU R241, [R1+0x774c] ;  /* 0x00774c0001f17983 */ /* 0x000ea20000300800 */
        /* <DEDUP_REMOVED lines=12> */
[----:B------:R-:W3:Y:S02]  /*f4ca0*/  LDL R108, [R1+0x20] ;  /* 0x00002000016c7983 */ /* 0x000ee40000100800 */
[----:B------:R-:W3:Y:S02]  /*f4cb0*/  LDL R109, [R1+0x24] ;  /* 0x00002400016d7983 */ /* 0x000ee40000100800 */
[----:B------:R-:W3:Y:S01]  /*f4cc0*/  LDL R136, [R1+0x10] ;  /* 0x0000100001887983 */ /* 0x000ee20000100800 */
[----:B------:R-:W3:Y:S01]  /*f4cd0*/  LDL R137, [R1+0x14] ;  /* 0x0000140001897983 */ /* 0x000ee20000100800 */
[----:B-1----:R-:W3:Y:S02]  /*f4ce0*/  LDL.LU R16, [R1+0x1820] ;  /* 0x0018200001107983 */ /* 0x002ee40000300800 */
[----:B------:R-:W3:Y:S02]  /*f4cf0*/  LDL.LU R17, [R1+0x1824] ;  /* 0x0018240001117983 */ /* 0x000ee40000300800 */
[----:B------:R-:W3:Y:S01]  /*f4d00*/  LDL.LU R18, [R1+0x1828] ;  /* 0x0018280001127983 */ /* 0x000ee20000300800 */
[----:B------:R-:W3:Y:S01]  /*f4d10*/  LDL.LU R19, [R1+0x182c] ;  /* 0x00182c0001137983 */ /* 0x000ee20000300800 */
[----:B------:R-:W3:Y:S02]  /*f4d20*/  LDL R104, [R1] ;  /* 0x0000000001687983 */ /* 0x000ee40000100800 */
[----:B------:R-:W3:Y:S02]  /*f4d30*/  LDL R105, [R1+0x4] ;  /* 0x0000040001697983 */ /* 0x000ee40000100800 */
[----:B------:R-:W3:Y:S01]  /*f4d40*/  LDL.LU R20, [R1+0x1830] ;  /* 0x0018300001147983 */ /* 0x000ee20000300800 */
[----:B------:R-:W3:Y:S01]  /*f4d50*/  LDL.LU R21, [R1+0x1834] ;  /* 0x0018340001157983 */ /* 0x000ee20000300800 */
[----:B------:R-:W3:Y:S02]  /*f4d60*/  LDL.LU R22, [R1+0x1838] ;  /* 0x0018380001167983 */ /* 0x000ee40000300800 */
[----:B------:R-:W3:Y:S02]  /*f4d70*/  LDL.LU R23, [R1+0x183c] ;  /* 0x00183c0001177983 */ /* 0x000ee40000300800 */
[----:B------:R-:W3:Y:S01]  /*f4d80*/  LDL R42, [R1+0x12d8] ;  /* 0x0012d800012a7983 */ /* 0x000ee20000100800 */
        /* <DEDUP_REMOVED lines=17> */
[----:B------:R-:W4:Y:S02]  /*f4ea0*/  LDL.64 R148, [R1+0x70] ;  /* 0x0000700001947983 */ /* 0x000f240000100a00 */
[----:B------:R-:W4:Y:S02]  /*f4eb0*/  LDL.64 R150, [R1+0x78] ;  /* 0x0000780001967983 */ /* 0x000f240000100a00 */
[----:B------:R-:W4:Y:S01]  /*f4ec0*/  LDL.64 R156, [R1+0x80] ;  /* 0x00008000019c7983 */ /* 0x000f220000100a00 */
[----:B------:R-:W4:Y:S04]  /*f4ed0*/  LDL.64 R158, [R1+0x88] ;  /* 0x00008800019e7983 */ /* 0x000f280000100a00 */
[----:B------:R-:W4:Y:S04]  /*f4ee0*/  LDL R172, [R1+0xa0] ;  /* 0x0000a00001ac7983 */ /* 0x000f280000100800 */
[----:B------:R-:W4:Y:S01]  /*f4ef0*/  LDL R173, [R1+0xa4] ;  /* 0x0000a40001ad7983 */ /* 0x000f220000100800 */
[----:B------:R-:W-:-:S02]  /*f4f00*/  IMAD.MOV.U32 R174, RZ, RZ, R248 ;  /* 0x000000ffffae7224 */ /* 0x000fc400078e00f8 */
[----:B------:R-:W4:Y:S02]  /*f4f10*/  LDL.LU R248, [R1+0x7748] ;  /* 0x0077480001f87983 */ /* 0x000f240000300800 */
[----:B------:R-:W-:Y:S02]  /*f4f20*/  IMAD.MOV.U32 R175, RZ, RZ, R240 ;  /* 0x000000ffffaf7224 */ /* 0x000fe400078e00f0 */
[----:B------:R-:W4:Y:S01]  /*f4f30*/  LDL.LU R240, [R1+0x7744] ;  /* 0x0077440001f07983 */ /* 0x000f220000300800 */
[----:B------:R-:W4:Y:S02]  /*f4f40*/  LDL.64 R164, [R1+0x90] ;  /* 0x0000900001a47983 */ /* 0x000f240000100a00 */
[----:B------:R-:W4:Y:S02]  /*f4f50*/  LDL.64 R166, [R1+0x98] ;  /* 0x0000980001a67983 */ /* 0x000f240000100a00 */
[----:B------:R-:W4:Y:S01]  /*f4f60*/  LDL.64 R188, [R1+0xc0] ;  /* 0x0000c00001bc7983 */ /* 0x000f220000100a00 */
[----:B------:R-:W4:Y:S04]  /*f4f70*/  LDL.64 R190, [R1+0xc8] ;  /* 0x0000c80001be7983 */ /* 0x000f280000100a00 */
[----:B------:R-:W4:Y:S04]  /*f4f80*/  LDL.64 R212, [R1+0xf0] ;  /* 0x0000f00001d47983 */ /* 0x000f280000100a00 */
[----:B------:R-:W4:Y:S01]  /*f4f90*/  LDL.64 R214, [R1+0xf8] ;  /* 0x0000f80001d67983 */ /* 0x000f220000100a00 */
[----:B------:R-:W-:Y:S01]  /*f4fa0*/  IMAD.MOV.U32 R230, RZ, RZ, R249 ;  /* 0x000000ffffe67224 */ /* 0x000fe200078e00f9 */
[----:B------:R-:W-:-:S02]  /*f4fb0*/  MOV R231, R245 ;  /* 0x000000f500e77202 */ /* 0x000fc40000000f00 */
[----:B--2---:R-:W-:Y:S02]  /*f4fc0*/  MOV R228, R241 ;  /* 0x000000f100e47202 */ /* 0x004fe40000000f00 */
[----:B------:R-:W2:Y:S01]  /*f4fd0*/  LDL.LU R241, [R1+0x7740] ;  /* 0x0077400001f17983 */ /* 0x000ea20000300800 */
[C---:B---3--:R-:W-:Y:S08]  /*f4fe0*/  HMMA.1688.F32.TF32 R40, R12.reuse, R42, R84 ;  /* 0x0000002a0c28723c */ /* 0x048ff00000081054 */
[C---:B----4-:R-:W-:Y:S08]  /*f4ff0*/  HMMA.1688.F32.TF32 R36, R12.reuse, R38, R88 ;  /* 0x000000260c24723c */ /* 0x050ff00000081058 */
[C---:B------:R-:W-:Y:S08]  /*f5000*/  HMMA.1688.F32.TF32 R32, R12.reuse, R34, R92 ;  /* 0x000000220c20723c */ /* 0x040ff0000008105c */
[C---:B------:R-:W-:Y:S08]  /*f5010*/  HMMA.1688.F32.TF32 R28, R12.reuse, R30, R96 ;  /* 0x0000001e0c1c723c */ /* 0x040ff00000081060 */
[----:B------:R-:W-:Y:S08]  /*f5020*/  HMMA.1688.F32.TF32 R12, R12, R26, R120 ;  /* 0x0000001a0c0c723c */ /* 0x000ff00000081078 */
[C---:B------:R-:W-:Y:S08]  /*f5030*/  HMMA.1688.F32.TF32 R136, R4.reuse, R136, R16 ;  /* 0x000000880488723c */ /* 0x040ff00000081010 */
[----:B------:R-:W-:Y:S01]  /*f5040*/  HMMA.1688.F32.TF32 R108, R4, R108, R8 ;  /* 0x0000006c046c723c */ /* 0x000fe20000081008 */
[----:B------:R-:W-:-:S02]  /*f5050*/  IMAD.MOV.U32 R229, RZ, RZ, R248 ;  /* 0x000000ffffe57224 */ /* 0x000fc400078e00f8 */
[----:B------:R-:W3:Y:S01]  /*f5060*/  LDL.LU R248, [R1+0x773c] ;  /* 0x00773c0001f87983 */ /* 0x000ee20000300800 */
        /* <DEDUP_REMOVED lines=11> */
[----:B------:R1:W-:Y:S01]  /*f5120*/  STL.64 [R1+0x7720], R138 ;  /* 0x0077208a01007387 */ /* 0x0003e20000100a00 */
[----:B------:R-:W-:Y:S02]  /*f5130*/  STL.64 [R1+0x7718], R136 ;  /* 0x0077188801007387 */ /* 0x000fe40000100a00 */
[----:B------:R4:W-:Y:S01]  /*f5140*/  STL.64 [R1+0x7710], R110 ;  /* 0x0077106e01007387 */ /* 0x0009e20000100a00 */
[C---:B------:R-:W-:Y:S01]  /*f5150*/  HMMA.1688.F32.TF32 R104, R4.reuse, R104, R20 ;  /* 0x000000680468723c */ /* 0x040fe20000081014 */
[----:B------:R-:W-:Y:S01]  /*f5160*/  STL.64 [R1+0x7708], R108 ;  /* 0x0077086c01007387 */ /* 0x000fe20000100a00 */
        /* <DEDUP_REMOVED lines=59> */
[----:B------:R-:W4:Y:S07]  /*f5520*/  LDL.LU R30, [R1+0x17b8] ;  /* 0x0017b800011e7983 */ /* 0x000f2e0000300800 */
        /* <DEDUP_REMOVED lines=40> */
[----:B------:R-:W4:Y:S02]  /*f57b0*/  LDL.LU R25, [R1+0x1064] ;  /* 0x0010640001197983 */ /* 0x000f240000300800 */
[----:B------:R-:W4:Y:S02]  /*f57c0*/  LDL.LU R26, [R1+0x1068] ;  /* 0x00106800011a7983 */ /* 0x000f240000300800 */
[----:B------:R-:W4:Y:S01]  /*f57d0*/  LDL.LU R27, [R1+0x106c] ;  /* 0x00106c00011b7983 */ /* 0x000f220000300800 */
[----:B------:R-:W-:Y:S01]  /*f57e0*/  STL [R1+0x752c], R245 ;  /* 0x00752cf501007387 */ /* 0x000fe20000100800 */
[----:B------:R-:W-:-:S02]  /*f57f0*/  IMAD.MOV.U32 R138, RZ, RZ, R236 ;  /* 0x000000ffff8a7224 */ /* 0x000fc400078e00ec */
[----:B------:R-:W4:Y:S01]  /*f5800*/  LDL.LU R236, [R1+0x7734] ;  /* 0x0077340001ec7983 */ /* 0x000f220000300800 */
[----:B------:R-:W-:Y:S01]  /*f5810*/  MOV R139, R237 ;  /* 0x000000ed008b7202 */ /* 0x000fe20000000f00 */
[----:B------:R-:W-:Y:S01]  /*f5820*/  IMAD.MOV.U32 R110, RZ, RZ, R238 ;  /* 0x000000ffff6e7224 */ /* 0x000fe200078e00ee */
[----:B------:R-:W4:Y:S01]  /*f5830*/  LDL.LU R237, [R1+0x7730] ;  /* 0x0077300001ed7983 */ /* 0x000f220000300800 */
[----:B------:R-:W4:Y:S02]  /*f5840*/  LDL.LU R238, [R1+0x772c] ;  /* 0x00772c0001ee7983 */ /* 0x000f240000300800 */
[----:B------:R-:W-:Y:S01]  /*f5850*/  IMAD.MOV.U32 R111, RZ, RZ, R239 ;  /* 0x000000ffff6f7224 */ /* 0x000fe200078e00ef */
[----:B------:R-:W-:Y:S04]  /*f5860*/  LDS R32, [R2+0x1c380] ;  /* 0x01c3800002207984 */ /* 0x000fe80000000800 */
[----:B------:R-:W4:Y:S04]  /*f5870*/  LDL.LU R239, [R1+0x7728] ;  /* 0x0077280001ef7983 */ /* 0x000f280000300800 */
[----:B------:R-:W-:Y:S04]  /*f5880*/  LDS R34, [R2+0x1e380] ;  /* 0x01e3800002227984 */ /* 0x000fe80000000800 */
[----:B------:R-:W-:Y:S04]  /*f5890*/  LDS R33, [R0+0x1c380] ;  /* 0x01c3800000217984 */ /* 0x000fe80000000800 */
[----:B------:R-:W1:Y:S01]  /*f58a0*/  LDS R35, [R0+0x1e380] ;  /* 0x01e3800000237984 */ /* 0x000e620000000800 */
[C---:B---3--:R-:W-:Y:S08]  /*f58b0*/  HMMA.1688.F32.TF32 R132, R4.reuse, R248, R132 ;  /* 0x000000f80484723c */ /* 0x048ff00000081084 */
[C---:B--2---:R-:W-:Y:S08]  /*f58c0*/  HMMA.1688.F32.TF32 R20, R4.reuse, R160, R20 ;  /* 0x000000a00414723c */ /* 0x044ff00000081014 */
        /* <DEDUP_REMOVED lines=24> */
[C---:B-1----:R-:W-:Y:S08]  /*f5a50*/  HMMA.1688.F32.TF32 R132, R32.reuse, R250, R132 ;  /* 0x000000fa2084723c */ /* 0x042ff00000081084 */
[----:B------:R-:W-:Y:S01]  /*f5a60*/  HMMA.1688.F32.TF32 R104, R32, R138, R104 ;  /* 0x0000008a2068723c */ /* 0x000fe20000081068 */
[----:B------:R-:W-:-:S07]  /*f5a70*/  MOV R245, R190 ;  /* 0x000000be00f57202 */ /* 0x000fce0000000f00 */
[C---:B------:R-:W-:Y:S08]  /*f5a80*/  HMMA.1688.F32.TF32 R28, R32.reuse, R158, R28 ;  /* 0x0000009e201c723c */ /* 0x040ff0000008101c */
[C---:B------:R-:W-:Y:S08]  /*f5a90*/  HMMA.1688.F32.TF32 R40, R32.reuse, R166, R40 ;  /* 0x000000a62028723c */ /* 0x040ff00000081028 */
[C---:B------:R-:W-:Y:S08]  /*f5aa0*/  HMMA.1688.F32.TF32 R44, R32.reuse, R174, R44 ;  /* 0x000000ae202c723c */ /* 0x040ff0000008102c */
[----:B------:R-:W-:Y:S08]  /*f5ab0*/  HMMA.1688.F32.TF32 R48, R32, R182, R48 ;  /* 0x000000b62030723c */ /* 0x000ff00000081030 */
[----:B------:R-:W-:Y:S01]  /*f5ac0*/  HMMA.1688.F32.TF32 R4, R4, R144, R236 ;  /* 0x000000900404723c */ /* 0x000fe200000810ec */
[----:B------:R-:W2:Y:S04]  /*f5ad0*/  LDL R236, [R1+0x11a0] ;  /* 0x0011a00001ec7983 */ /* 0x000ea80000100800 */
[----:B------:R-:W2:Y:S03]  /*f5ae0*/  LDL R237, [R1+0x11a4] ;  /* 0x0011a40001ed7983 */ /* 0x000ea60000100800 */
        /* <DEDUP_REMOVED lines=10> */
[----:B--2---:R-:W-:Y:S01]  /*f5b90*/  STL.64 [R1+0x7550], R236 ;  /* 0x007550ec01007387 */ /* 0x004fe20000100a00 */
[----:B------:R-:W2:Y:S02]  /*f5ba0*/  LDL R238, [R1+0x48] ;  /* 0x0000480001ee7983 */ /* 0x000ea40000100800 */
[----:B------:R-:W2:Y:S02]  /*f5bb0*/  LDL R239, [R1+0x4c] ;  /* 0x00004c0001ef7983 */ /* 0x000ea40000100800 */
[----:B------:R1:W-:Y:S01]  /*f5bc0*/  STL.64 [R1+0x74e8], R250 ;  /* 0x0074e8fa01007387 */ /* 0x0003e20000100a00 */
[----:B------:R3:W-:Y:S04]  /*f5bd0*/  STL.64 [R1+0x74e0], R248 ;  /* 0x0074e0f801007387 */ /* 0x0007e80000100a00 */
[----:B-1----:R-:W4:Y:S04]  /*f5be0*/  LDL R250, [R1+0x38] ;  /* 0x0000380001fa7983 */ /* 0x002f280000100800 */
[----:B------:R-:W4:Y:S01]  /*f5bf0*/  LDL R251, [R1+0x3c] ;  /* 0x00003c0001fb7983 */ /* 0x000f220000100800 */
[----:B------:R-:W2:Y:S02]  /*f5c00*/  LDL.LU.64 R138, [R1+0x7720] ;  /* 0x00772000018a7983 */ /* 0x000ea40000300a00 */
[----:B------:R-:W2:Y:S01]  /*f5c10*/  LDL.LU.64 R136, [R1+0x7718] ;  /* 0x0077180001887983 */ /* 0x000ea20000300a00 */
[----:B------:R-:W-:Y:S01]  /*f5c20*/  HMMA.1688.F32.TF32 R120, R32, R102, R120 ;  /* 0x000000662078723c */ /* 0x000fe20000081078 */
[----:B------:R1:W-:Y:S01]  /*f5c30*/  STL.64 [R1+0x7700], R106 ;  /* 0x0077006a01007387 */ /* 0x0003e20000100a00 */
[----:B------:R-:W-:Y:S01]  /*f5c40*/  STL.64 [R1+0x76f8], R104 ;  /* 0x0076f86801007387 */ /* 0x000fe20000100a00 */
[----:B---3--:R-:W-:Y:S01]  /*f5c50*/  MOV R249, R150 ;  /* 0x0000009600f97202 */ /* 0x008fe20000000f00 */
[----:B------:R-:W-:-:S04]  /*f5c60*/  IMAD.MOV.U32 R248, RZ, RZ, R151 ;  /* 0x000000fffff87224 */ /* 0x000fc800078e0097 */
[C---:B------:R-:W-:Y:S08]  /*f5c70*/  HMMA.1688.F32.TF32 R36, R32.reuse, R242, R36 ;  /* 0x000000f22024723c */ /* 0x040ff00000081024 */
[C---:B------:R-:W-:Y:S08]  /*f5c80*/  HMMA.1688.F32.TF32 R52, R32.reuse, R190, R52 ;  /* 0x000000be2034723c */ /* 0x040ff00000081034 */
[C---:B------:R-:W-:Y:S08]  /*f5c90*/  HMMA.1688.F32.TF32 R60, R32.reuse, R206, R60 ;  /* 0x000000ce203c723c */ /* 0x040ff0000008103c */
[C---:B------:R-:W-:Y:S08]  /*f5ca0*/  HMMA.1688.F32.TF32 R72, R32.reuse, R222, R72 ;  /* 0x000000de2048723c */ /* 0x040ff00000081048 */
[C---:B------:R-:W-:Y:S08]  /*f5cb0*/  HMMA.1688.F32.TF32 R88, R32.reuse, R218, R88 ;  /* 0x000000da2058723c */ /* 0x040ff00000081058 */
[C---:B------:R-:W-:Y:S01]  /*f5cc0*/  HMMA.1688.F32.TF32 R8, R32.reuse, R186, R8 ;  /* 0x000000ba2008723c */ /* 0x040fe20000081008 */
[----:B------:R-:W-:Y:S04]  /*f5cd0*/  LDS R102, [R2+0x22380] ;  /* 0x0223800002667984 */ /* 0x000fe80000000800 */
[----:B-1----:R-:W3:Y:S04]  /*f5ce0*/  LDL R106, [R1+0x28] ;  /* 0x00002800016a7983 */ /* 0x002ee80000100800 */
[----:B------:R-:W3:Y:S04]  /*f5cf0*/  LDL R107, [R1+0x2c] ;  /* 0x00002c00016b7983 */ /* 0x000ee80000100800 */
[----:B------:R-:W1:Y:S01]  /*f5d00*/  LDS R103, [R0+0x22380] ;  /* 0x0223800000677984 */ /* 0x000e620000000800 */
[C---:B--2---:R-:W-:Y:S03]  /*f5d10*/  HMMA.1688.F32.TF32 R136, R32.reuse, R110, R136 ;  /* 0x0000006e2088723c */ /* 0x044fe60000081088 */
[----:B------:R-:W3:Y:S05]  /*f5d20*/  LDL.LU.64 R110, [R1+0x7710] ;  /* 0x00771000016e7983 */ /* 0x000eea0000300a00 */
[----:B----4-:R-:W-:Y:S01]  /*f5d30*/  HMMA.1688.F32.TF32 R112, R32, R250, R112 ;  /* 0x000000fa2070723c */ /* 0x010fe20000081070 */
[----:B------:R-:W3:Y:S06]  /*f5d40*/  LDL.LU.64 R108, [R1+0x7708] ;  /* 0x00770800016c7983 */ /* 0x000eec0000300a00 */
[----:B------:R-:W-:Y:S01]  /*f5d50*/  IMAD.MOV.U32 R251, RZ, RZ, R158 ;  /* 0x000000fffffb7224 */ /* 0x000fe200078e009e */
[----:B------:R-:W-:-:S07]  /*f5d60*/  MOV R250, R159 ;  /* 0x0000009f00fa7202 */ /* 0x000fce0000000f00 */
        /* <DEDUP_REMOVED lines=8> */
[----:B------:R-:W-:Y:S01]  /*f5df0*/  STL.64 [R1+0x7560], R246 ;  /* 0x007560f601007387 */ /* 0x000fe20000100a00 */
[----:B------:R1:W-:Y:S01]  /*f5e00*/  STL.64 [R1+0x7558], R244 ;  /* 0x007558f401007387 */ /* 0x0003e20000100a00 */
[----:B------:R-:W-:Y:S01]  /*f5e10*/  HMMA.1688.F32.TF32 R116, R32, R238, R116 ;  /* 0x000000ee2074723c */ /* 0x000fe20000081074 */
[----:B--2---:R-:W-:-:S02]  /*f5e20*/  IMAD.MOV.U32 R243, RZ, RZ, R214 ;  /* 0x000000fffff37224 */ /* 0x004fc400078e00d6 */
[----:B------:R-:W-:Y:S02]  /*f5e30*/  IMAD.MOV.U32 R242, RZ, RZ, R215 ;  /* 0x000000fffff27224 */ /* 0x000fe400078e00d7 */
[----:B----4-:R-:W-:Y:S02]  /*f5e40*/  IMAD.MOV.U32 R241, RZ, RZ, R166 ;  /* 0x000000fffff17224 */ /* 0x010fe400078e00a6 */
[----:B------:R-:W-:Y:S01]  /*f5e50*/  IMAD.MOV.U32 R240, RZ, RZ, R167 ;  /* 0x000000fffff07224 */ /* 0x000fe200078e00a7 */
[----:B------:R-:W-:Y:S04]  /*f5e60*/  STL.64 [R1+0x7548], R242 ;  /* 0x007548f201007387 */ /* 0x000fe80000100a00 */
[----:B------:R2:W-:Y:S02]  /*f5e70*/  STL.64 [R1+0x7540], R240 ;  /* 0x007540f001007387 */ /* 0x0005e40000100a00 */
        /* <DEDUP_REMOVED lines=48> */
[----:B-1----:R-:W4:Y:S04]  /*f6180*/  LDL R244, [R1+0x310] ;  /* 0x0003100001f47983 */ /* 0x002f280000100800 */
[----:B------:R-:W4:Y:S04]  /*f6190*/  LDL R245, [R1+0x314] ;  /* 0x0003140001f57983 */ /* 0x000f280000100800 */
[----:B------:R-:W4:Y:S04]  /*f61a0*/  LDL R246, [R1+0x318] ;  /* 0x0003180001f67983 */ /* 0x000f280000100800 */
[----:B------:R-:W4:Y:S04]  /*f61b0*/  LDL R247, [R1+0x31c] ;  /* 0x00031c0001f77983 */ /* 0x000f280000100800 */
[----:B--2---:R-:W2:Y:S04]  /*f61c0*/  LDL R240, [R1+0x300] ;  /* 0x0003000001f07983 */ /* 0x004ea80000100800 */
        /* <DEDUP_REMOVED lines=52> */
[----:B------:R-:W4:Y:S04]  /*f6510*/  LDL R148, [R1+0x230] ;  /* 0x0002300001947983 */ /* 0x000f280000100800 */
[----:B------:R-:W4:Y:S04]  /*f6520*/  LDL R149, [R1+0x234] ;  /* 0x0002340001957983 */ /* 0x000f280000100800 */
[----:B------:R-:W4:Y:S04]  /*f6530*/  LDL R150, [R1+0x238] ;  /* 0x0002380001967983 */ /* 0x000f280000100800 */
[----:B-1----:R-:W4:Y:S04]  /*f6540*/  LDL R178, [R1+0x1e8] ;  /* 0x0001e80001b27983 */ /* 0x002f280000100800 */
        /* <DEDUP_REMOVED lines=10> */
[----:B------:R1:W-:Y:S01]  /*f65f0*/  STL.64 [R1+0x7590], R170 ;  /* 0x007590aa01007387 */ /* 0x0003e20000100a00 */
[C---:B------:R-:W-:Y:S01]  /*f6600*/  HMMA.1688.F32.TF32 R16, R32.reuse, R170, R16 ;  /* 0x000000aa2010723c */ /* 0x040fe20000081010 */
[----:B------:R1:W-:Y:S07]  /*f6610*/  STL.64 [R1+0x7588], R168 ;  /* 0x007588a801007387 */ /* 0x0003ee0000100a00 */
[C---:B------:R-:W-:Y:S08]  /*f6620*/  HMMA.1688.F32.TF32 R20, R32.reuse, R162, R20 ;  /* 0x000000a22014723c */ /* 0x040ff00000081014 */
[C---:B------:R-:W-:Y:S01]  /*f6630*/  HMMA.1688.F32.TF32 R24, R32.reuse, R154, R24 ;  /* 0x0000009a2018723c */ /* 0x040fe20000081018 */
[----:B-1----:R-:W4:Y:S04]  /*f6640*/  LDL R170, [R1+0x288] ;  /* 0x0002880001aa7983 */ /* 0x002f280000100800 */
[----:B------:R-:W4:Y:S04]  /*f6650*/  LDL R168, [R1+0x280] ;  /* 0x0002800001a87983 */ /* 0x000f280000100800 */
[----:B------:R-:W4:Y:S04]  /*f6660*/  LDL R169, [R1+0x284] ;  /* 0x0002840001a97983 */ /* 0x000f280000100800 */
[----:B------:R-:W4:Y:S01]  /*f6670*/  LDL R171, [R1+0x28c] ;  /* 0x00028c0001ab7983 */ /* 0x000f220000100800 */
[----:B------:R1:W-:Y:S02]  /*f6680*/  STL.64 [R1+0x75a0], R162 ;  /* 0x0075a0a201007387 */ /* 0x0003e40000100a00 */
[----:B------:R1:W-:Y:S02]  /*f6690*/  STL.64 [R1+0x7598], R160 ;  /* 0x007598a001007387 */ /* 0x0003e40000100a00 */
[----:B------:R-:W4:Y:S01]  /*f66a0*/  LDL R120, [R1+0x240] ;  /* 0x0002400001787983 */ /* 0x000f220000100800 */
[----:B------:R-:W4:Y:S01]  /*f66b0*/  LDL R121, [R1+0x244] ;  /* 0x0002440001797983 */ /* 0x000f220000100800 */
[C---:B------:R-:W-:Y:S03]  /*f66c0*/  HMMA.1688.F32.TF32 R4, R32.reuse, R146, R4 ;  /* 0x000000922004723c */ /* 0x040fe60000081004 */
        /* <DEDUP_REMOVED lines=16> */
[----:B---3--:R-:W-:Y:S01]  /*f67d0*/  HMMA.1688.F32.TF32 R108, R32, R106, R108 ;  /* 0x0000006a206c723c */ /* 0x008fe2000008106c */
[----:B------:R-:W4:Y:S02]  /*f67e0*/  LDL.LU.64 R106, [R1+0x7700] ;  /* 0x00770000016a7983 */ /* 0x000f240000300a00 */
[----:B------:R-:W-:Y:S04]  /*f67f0*/  LDS R32, [R2+0x24380] ;  /* 0x0243800002207984 */ /* 0x000fe80000000800 */
[----:B------:R-:W-:Y:S04]  /*f6800*/  LDS R34, [R2+0x26380] ;  /* 0x0263800002227984 */ /* 0x000fe80000000800 */
[----:B------:R-:W-:Y:S04]  /*f6810*/  LDS R33, [R0+0x24380] ;  /* 0x0243800000217984 */ /* 0x000fe80000000800 */
[----:B------:R-:W1:Y:S01]  /*f6820*/  LDS R35, [R0+0x26380] ;  /* 0x0263800000237984 */ /* 0x000e620000000800 */
[C---:B--2---:R-:W-:Y:S03]  /*f6830*/  HMMA.1688.F32.TF32 R132, R100.reuse, R104, R132 ;  /* 0x000000686484723c */ /* 0x044fe60000081084 */
[----:B------:R-:W4:Y:S01]  /*f6840*/  LDL.LU.64 R104, [R1+0x76f8] ;  /* 0x0076f80001687983 */ /* 0x000f220000300a00 */
[----:B------:R-:W2:Y:S04]  /*f6850*/  LDL.LU.64 R138, [R1+0x76f0] ;  /* 0x0076f000018a7983 */ /* 0x000ea80000300a00 */
[C---:B----4-:R-:W-:Y:S01]  /*f6860*/  HMMA.1688.F32.TF32 R104, R100.reuse, R136, R104 ;  /* 0x000000886468723c */ /* 0x050fe20000081068 */
[----:B------:R-:W2:Y:S11]  /*f6870*/  LDL.LU.64 R136, [R1+0x76e8] ;  /* 0x0076e80001887983 */ /* 0x000eb60000300a00 */
[----:B------:R-:W-:Y:S11]  /*f6880*/  @!UPT UIADD3 URZ, URZ, URZ, URZ ;  /* 0x0000003f3f3ff290 */ /* 0x000ff6000fffe03f */
        /* <DEDUP_REMOVED lines=47> */
[----:B----4-:R-:W-:Y:S01]  /*f6b80*/  HMMA.1688.F32.TF32 R120, R100, R144, R120 ;  /* 0x000000906478723c */ /* 0x010fe20000081078 */
[----:B------:R-:W4:Y:S04]  /*f6b90*/  LDL R102, [R1+0x248] ;  /* 0x0002480001667983 */ /* 0x000f280000100800 */
[----:B------:R-:W4:Y:S01]  /*f6ba0*/  LDL R103, [R1+0x24c] ;  /* 0x00024c0001677983 */ /* 0x000f220000100800 */
        /* <DEDUP_REMOVED lines=10> */
[C---:B----4-:R-:W-:Y:S01]  /*f6c50*/  HMMA.1688.F32.TF32 R116, R32.reuse, R102, R116 ;  /* 0x000000662074723c */ /* 0x050fe20000081074 */
[----:B------:R-:W-:Y:S04]  /*f6c60*/  LDS R102, [R2+0x2a380] ;  /* 0x02a3800002667984 */ /* 0x000fe80000000800 */
[----:B------:R-:W1:Y:S03]  /*f6c70*/  LDS R103, [R0+0x2a380] ;  /* 0x02a3800000677984 */ /* 0x000e660000000800 */
[C---:B--2---:R-:W-:Y:S01]  /*f6c80*/  HMMA.1688.F32.TF32 R108, R32.reuse, R142, R108 ;  /* 0x0000008e206c723c */ /* 0x044fe2000008106c */
        /* <DEDUP_REMOVED lines=208> */
[----:B------:R-:W1:Y:S01]  /*f7990*/  LDL R224, [R1+0x1120] ;  /* 0x0011200001e07983 */ /* 0x000e620000100800 */
[----:B------:R-:W1:Y:S04]  /*f79a0*/  LDL R225, [R1+0x1124] ;  /* 0x0011240001e17983 */ /* 0x000e680000100800 */
[----:B------:R-:W2:Y:S04]  /*f79b0*/  LDL.64 R232, [R1+0x1130] ;  /* 0x0011300001e87983 */ /* 0x000ea80000100a00 */
[----:B------:R-:W3:Y:S04]  /*f79c0*/  LDL.64 R240, [R1+0x1140] ;  /* 0x0011400001f07983 */ /* 0x000ee80000100a00 */
[----:B------:R-:W3:Y:S04]  /*f79d0*/  LDL.64 R248, [R1+0x1150] ;  /* 0x0011500001f87983 */ /* 0x000ee80000100a00 */
[----:B------:R-:W3:Y:S04]  /*f79e0*/  LDL.64 R192, [R1+0x1160] ;  /* 0x0011600001c07983 */ /* 0x000ee80000100a00 */
[----:B------:R-:W3:Y:S01]  /*f79f0*/  LDL.64 R200, [R1+0x1170] ;  /* 0x0011700001c87983 */ /* 0x000ee20000100a00 */
        /* <DEDUP_REMOVED lines=24> */
[----:B------:R-:W3:Y:S01]  /*f7b80*/  LDL.64 R208, [R1+0x1190] ;  /* 0x0011900001d07983 */ /* 0x000ee20000100a00 */
[C---:B------:R-:W-:Y:S08]  /*f7b90*/  HMMA.1688.F32.TF32 R40, R32.reuse, R238, R40 ;  /* 0x000000ee2028723c */ /* 0x040ff00000081028 */
[C---:B------:R-:W-:Y:S08]  /*f7ba0*/  HMMA.1688.F32.TF32 R88, R32.reuse, R214, R88 ;  /* 0x000000d62058723c */ /* 0x040ff00000081058 */
[C---:B------:R-:W-:Y:S08]  /*f7bb0*/  HMMA.1688.F32.TF32 R92, R32.reuse, R206, R92 ;  /* 0x000000ce205c723c */ /* 0x040ff0000008105c */
[----:B------:R-:W-:Y:S08]  /*f7bc0*/  HMMA.1688.F32.TF32 R84, R32, R222, R84 ;  /* 0x000000de2054723c */ /* 0x000ff00000081054 */
[C---:B-1----:R-:W-:Y:S08]  /*f7bd0*/  HMMA.1688.F32.TF32 R132, R100.reuse, R224, R132 ;  /* 0x000000e06484723c */ /* 0x042ff00000081084 */
[C---:B--2---:R-:W-:Y:S11]  /*f7be0*/  HMMA.1688.F32.TF32 R104, R100.reuse, R232, R104 ;  /* 0x000000e86468723c */ /* 0x044ff60000081068 */
[----:B------:R-:W-:Y:S04]  /*f7bf0*/  @!UPT UIADD3 URZ, URZ, URZ, URZ ;  /* 0x0000003f3f3ff290 */ /* 0x000fe8000fffe03f */
[----:B------:R-:W-:Y:S01]  /*f7c00*/  STL.64 [R1+0x18f0], R132 ;  /* 0x0018f08401007387 */ /* 0x000fe20000100a00 */
[----:B------:R-:W-:Y:S07]  /*f7c10*/  STL.64 [R1+0x18f8], R134 ;  /* 0x0018f88601007387 */ /* 0x000fee0000100a00 */
[----:B------:R-:W-:Y:S02]  /*f7c20*/  STL.64 [R1+0x18e0], R104 ;  /* 0x0018e06801007387 */ /* 0x000fe40000100a00 */
[----:B------:R3:W-:Y:S02]  /*f7c30*/  STL.64 [R1+0x18e8], R106 ;  /* 0x0018e86a01007387 */ /* 0x0007e40000100a00 */
[C---:B---3--:R-:W-:Y:S11]  /*f7c40*/  HMMA.1688.F32.TF32 R104, R100.reuse, R240, R136 ;  /* 0x000000f06468723c */ /* 0x048ff60000081088 */
[----:B------:R-:W-:Y:S11]  /*f7c50*/  @!UPT UIADD3 URZ, URZ, URZ, URZ ;  /* 0x0000003f3f3ff290 */ /* 0x000ff6000fffe03f */
[----:B------:R-:W-:Y:S01]  /*f7c60*/  @!UPT UIADD3 URZ, URZ, URZ, URZ ;  /* 0x0000003f3f3ff290 */ /* 0x000fe2000fffe03f */
[----:B------:R-:W-:Y:S01]  /*f7c70*/  STL.64 [R1+0x18d0], R104 ;  /* 0x0018d06801007387 */ /* 0x000fe20000100a00 */
[----:B------:R1:W-:Y:S02]  /*f7c80*/  STL.64 [R1+0x18d8], R106 ;  /* 0x0018d86a01007387 */ /* 0x0003e40000100a00 */
[----:B------:R-:W2:Y:S01]  /*f7c90*/  LDL.64 R216, [R1+0x1180] ;  /* 0x0011800001d87983 */ /* 0x000ea20000100a00 */
[----:B-1----:R-:W-:Y:S01]  /*f7ca0*/  HMMA.1688.F32.TF32 R104, R100, R248, R108 ;  /* 0x000000f86468723c */ /* 0x002fe2000008106c */
[----:B------:R-:W-:Y:S01]  /*f7cb0*/  MOV R239, R232 ;  /* 0x000000e800ef7202 */ /* 0x000fe20000000f00 */
[----:B------:R-:W-:Y:S11]  /*f7cc0*/  IMAD.MOV.U32 R238, RZ, RZ, R233 ;  /* 0x000000ffffee7224 */ /* 0x000ff600078e00e9 */
[----:B------:R-:W-:Y:S10]  /*f7cd0*/  @!UPT UIADD3 URZ, URZ, URZ, URZ ;  /* 0x0000003f3f3ff290 */ /* 0x000ff4000fffe03f */
[----:B------:R-:W-:Y:S01]  /*f7ce0*/  STL.64 [R1+0x18c0], R104 ;  /* 0x0018c06801007387 */ /* 0x000fe20000100a00 */
[----:B------:R1:W-:Y:S02]  /*f7cf0*/  STL.64 [R1+0x18c8], R106 ;  /* 0x0018c86a01007387 */ /* 0x0003e40000100a00 */
[----:B------:R-:W3:Y:S02]  /*f7d00*/  LDL R224, [R1+0x11c0] ;  /* 0x0011c00001e07983 */ /* 0x000ee40000100800 */
[----:B------:R-:W3:Y:S01]  /*f7d10*/  LDL R225, [R1+0x11c4] ;  /* 0x0011c40001e17983 */ /* 0x000ee20000100800 */
[----:B------:R-:W4:Y:S04]  /*f7d20*/  LDL R232, [R1+0x11b0] ;  /* 0x0011b00001e87983 */ /* 0x000f280000100800 */
[----:B------:R-:W4:Y:S01]  /*f7d30*/  LDL R233, [R1+0x11b4] ;  /* 0x0011b40001e97983 */ /* 0x000f220000100800 */
[----:B------:R-:W-:Y:S01]  /*f7d40*/  IMAD.MOV.U32 R215, RZ, RZ, R240 ;  /* 0x000000ffffd77224 */ /* 0x000fe200078e00f0 */
[----:B------:R-:W-:Y:S01]  /*f7d50*/  MOV R207, R241 ;  /* 0x000000f100cf7202 */ /* 0x000fe20000000f00 */
[----:B------:R-:W4:Y:S01]  /*f7d60*/  LDL R240, [R1+0x11d0] ;  /* 0x0011d00001f07983 */ /* 0x000f220000100800 */
[----:B------:R-:W4:Y:S01]  /*f7d70*/  LDL R241, [R1+0x11d4] ;  /* 0x0011d40001f17983 */ /* 0x000f220000100800 */
[----:B------:R-:W-:-:S02]  /*f7d80*/  IMAD.MOV.U32 R223, RZ, RZ, R248 ;  /* 0x000000ffffdf7224 */ /* 0x000fc400078e00f8 */
[----:B------:R-:W-:Y:S02]  /*f7d90*/  IMAD.MOV.U32 R214, RZ, RZ, R249 ;  /* 0x000000ffffd67224 */ /* 0x000fe400078e00f9 */
[----:B------:R-:W4:Y:S01]  /*f7da0*/  LDL R248, [R1+0x11e0] ;  /* 0x0011e00001f87983 */ /* 0x000f220000100800 */
[----:B------:R-:W4:Y:S01]  /*f7db0*/  LDL R249, [R1+0x11e4] ;  /* 0x0011e40001f97983 */ /* 0x000f220000100800 */
[----:B-1----:R-:W-:Y:S01]  /*f7dc0*/  HMMA.1688.F32.TF32 R104, R100, R192, R112 ;  /* 0x000000c06468723c */ /* 0x002fe20000081070 */
[----:B------:R-:W-:Y:S02]  /*f7dd0*/  STL.64 [R1+0x73e0], R214 ;  /* 0x0073e0d601007387 */ /* 0x000fe40000100a00 */
[----:B------:R-:W-:Y:S05]  /*f7de0*/  STL.64 [R1+0x73d8], R212 ;  /* 0x0073d8d401007387 */ /* 0x000fea0000100a00 */
[----:B------:R-:W-:Y:S11]  /*f7df0*/  HMMA.1688.F32.TF32 R80, R32, R230, R80 ;  /* 0x000000e62050723c */ /* 0x000ff60000081050 */
[----:B------:R-:W-:Y:S04]  /*f7e00*/  @!UPT UIADD3 URZ, URZ, URZ, URZ ;  /* 0x0000003f3f3ff290 */ /* 0x000fe8000fffe03f */
[----:B------:R-:W-:Y:S01]  /*f7e10*/  STL.64 [R1+0x18b0], R104 ;  /* 0x0018b06801007387 */ /* 0x000fe20000100a00 */
[----:B------:R1:W-:Y:S02]  /*f7e20*/  STL.64 [R1+0x18b8], R106 ;  /* 0x0018b86a01007387 */ /* 0x0003e40000100a00 */
[----:B-1----:R-:W-:Y:S01]  /*f7e30*/  HMMA.1688.F32.TF32 R104, R100, R200, R116 ;  /* 0x000000c86468723c */ /* 0x002fe20000081074 */
[----:B------:R-:W-:Y:S01]  /*f7e40*/  MOV R230, R192 ;  /* 0x000000c000e67202 */ /* 0x000fe20000000f00 */
[----:B------:R-:W-:-:S05]  /*f7e50*/  IMAD.MOV.U32 R231, RZ, RZ, R193 ;  /* 0x000000ffffe77224 */ /* 0x000fca00078e00c1 */
[----:B------:R-:W-:Y:S01]  /*f7e60*/  STL.64 [R1+0x73f0], R230 ;  /* 0x0073f0e601007387 */ /* 0x000fe20000100a00 */
[----:B------:R-:W-:Y:S11]  /*f7e70*/  STL.64 [R1+0x73e8], R228 ;  /* 0x0073e8e401007387 */ /* 0x000ff60000100a00 */
[----:B------:R-:W-:Y:S04]  /*f7e80*/  @!UPT UIADD3 URZ, URZ, URZ, URZ ;  /* 0x0000003f3f3ff290 */ /* 0x000fe8000fffe03f */
[----:B------:R-:W-:Y:S01]  /*f7e90*/  STL.64 [R1+0x18a0], R104 ;  /* 0x0018a06801007387 */ /* 0x000fe20000100a00 */
[----:B------:R1:W-:Y:S02]  /*f7ea0*/  STL.64 [R1+0x18a8], R106 ;  /* 0x0018a86a01007387 */ /* 0x0003e40000100a00 */
[----:B-1----:R-:W-:Y:S01]  /*f7eb0*/  HMMA.1688.F32.TF32 R104, R100, R208, R120 ;  /* 0x000000d06468723c */ /* 0x002fe20000081078 */
[----:B------:R-:W-:Y:S01]  /*f7ec0*/  MOV R222, R201 ;  /* 0x000000c900de7202 */ /* 0x000fe20000000f00 */
[----:B------:R-:W-:-:S04]  /*f7ed0*/  IMAD.MOV.U32 R206, RZ, RZ, R200 ;  /* 0x000000ffffce7224 */ /* 0x000fc800078e00c8 */
[----:B------:R-:W-:Y:S01]  /*f7ee0*/  STL.64 [R1+0x7410], R222 ;  /* 0x007410de01007387 */ /* 0x000fe20000100a00 */
[----:B------:R-:W-:Y:S02]  /*f7ef0*/  STL.64 [R1+0x7408], R220 ;  /* 0x007408dc01007387 */ /* 0x000fe40000100a00 */
[----:B------:R-:W-:Y:S02]  /*f7f00*/  STL.64 [R1+0x7400], R206 ;  /* 0x007400ce01007387 */ /* 0x000fe40000100a00 */
[----:B------:R-:W-:Y:S11]  /*f7f10*/  STL.64 [R1+0x73f8], R204 ;  /* 0x0073f8cc01007387 */ /* 0x000ff60000100a00 */
[----:B------:R-:W-:Y:S01]  /*f7f20*/  @!UPT UIADD3 URZ, URZ, URZ, URZ ;  /* 0x0000003f3f3ff290 */ /* 0x000fe2000fffe03f */
[----:B------:R-:W-:Y:S01]  /*f7f30*/  STL.64 [R1+0x1890], R104 ;  /* 0x0018906801007387 */ /* 0x000fe20000100a00 */
[----:B------:R2:W-:Y:S01]  /*f7f40*/  STL.64 [R1+0x1898], R106 ;  /* 0x0018986a01007387 */ /* 0x0005e20000100a00 */
[----:B------:R-:W-:Y:S07]  /*f7f50*/  HMMA.1688.F32.TF32 R96, R32, R198, R96 ;  /* 0x000000c62060723c */ /* 0x000fee0000081060 */
[----:B------:R-:W-:Y:S02]  /*f7f60*/  IMAD.MOV.U32 R198, RZ, RZ, R208 ;  /* 0x000000ffffc67224 */ /* 0x000fe400078e00d0 */
[----:B------:R-:W-:-:S05]  /*f7f70*/  IMAD.MOV.U32 R199, RZ, RZ, R209 ;  /* 0x000000ffffc77224 */ /* 0x000fca00078e00d1 */
[----:B------:R-:W-:Y:S01]  /*f7f80*/  STL.64 [R1+0x7420], R198 ;  /* 0x007420c601007387 */ /* 0x000fe20000100a00 */
[----:B------:R-:W-:Y:S01]  /*f7f90*/  STL.64 [R1+0x7418], R196 ;  /* 0x007418c401007387 */ /* 0x000fe20000100a00 */
[C---:B------:R-:W-:Y:S08]  /*f7fa0*/  HMMA.1688.F32.TF32 R44, R32.reuse, R194, R44 ;  /* 0x000000c2202c723c */ /* 0x040ff0000008102c */
[----:B------:R-:W-:Y:S08]  /*f7fb0*/  HMMA.1688.F32.TF32 R68, R32, R190, R68 ;  /* 0x000000be2044723c */ /* 0x000ff00000081044 */
[C---:B--2---:R-:W-:Y:S01]  /*f7fc0*/  HMMA.1688.F32.TF32 R104, R100.reuse, R216, R124 ;  /* 0x000000d86468723c */ /* 0x044fe2000008107c */
[----:B------:R-:W-:Y:S01]  /*f7fd0*/  MOV R190, R216 ;  /* 0x000000d800be7202 */ /* 0x000fe20000000f00 */
[----:B------:R-:W-:Y:S11]  /*f7fe0*/  IMAD.MOV.U32 R191, RZ, RZ, R217 ;  /* 0x000000ffffbf7224 */ /* 0x000ff600078e00d9 */
[----:B------:R-:W-:Y:S10]  /*f7ff0*/  @!UPT UIADD3 URZ, URZ, URZ, URZ ;  /* 0x0000003f3f3ff290 */ /* 0x000ff4000fffe03f */
[----:B------:R-:W-:Y:S01]  /*f8000*/  STL.64 [R1+0x1880], R104 ;  /* 0x0018806801007387 */ /* 0x000fe20000100a00 */
[----:B------:R1:W-:Y:S02]  /*f8010*/  STL.64 [R1+0x1888], R106 ;  /* 0x0018886a01007387 */ /* 0x0003e40000100a00 */
[C---:B-1----:R-:W-:Y:S08]  /*f8020*/  HMMA.1688.F32.TF32 R104, R100.reuse, R236, R128 ;  /* 0x000000ec6468723c */ /* 0x042ff00000081080 */
[C---:B---3--:R-:W-:Y:S01]  /*f8030*/  HMMA.1688.F32.TF32 R28, R100.reuse, R224, R28 ;  /* 0x000000e0641c723c */ /* 0x048fe2000008101c */
[----:B------:R-:W-:Y:S01]  /*f8040*/  STL.64 [R1+0x7430], R190 ;  /* 0x007430be01007387 */ /* 0x000fe20000100a00 */
[----:B------:R-:W-:Y:S02]  /*f8050*/  STL.64 [R1+0x7428], R188 ;  /* 0x007428bc01007387 */ /* 0x000fe40000100a00 */
[----:B------:R-:W-:Y:S02]  /*f8060*/  STL.64 [R1+0x72f0], R238 ;  /* 0x0072f0ee01007387 */ /* 0x000fe40000100a00 */
[----:B------:R-:W-:Y:S09]  /*f8070*/  STL.64 [R1+0x72e8], R236 ;  /* 0x0072e8ec01007387 */ /* 0x000ff20000100a00 */
[----:B------:R-:W-:Y:S01]  /*f8080*/  STL.64 [R1+0x1870], R104 ;  /* 0x0018706801007387 */ /* 0x000fe20000100a00 */
[----:B------:R4:W-:Y:S07]  /*f8090*/  STL.64 [R1+0x1878], R106 ;  /* 0x0018786a01007387 */ /* 0x0009ee0000100a00 */
[----:B------:R-:W-:Y:S02]  /*f80a0*/  STL.64 [R1+0x1860], R28 ;  /* 0x0018601c01007387 */ /* 0x000fe40000100a00 */
[----:B------:R1:W-:Y:S01]  /*f80b0*/  STL.64 [R1+0x1868], R30 ;  /* 0x0018681e01007387 */ /* 0x0003e20000100a00 */
[C---:B----4-:R-:W-:Y:S08]  /*f80c0*/  HMMA.1688.F32.TF32 R104, R100.reuse, R232, R36 ;  /* 0x000000e86468723c */ /* 0x050ff00000081024 */
[C---:B------:R-:W-:Y:S08]  /*f80d0*/  HMMA.1688.F32.TF32 R36, R100.reuse, R240, R40 ;  /* 0x000000f06424723c */ /* 0x040ff00000081028 */
[----:B-1----:R-:W-:Y:S07]  /*f80e0*/  HMMA.1688.F32.TF32 R28, R100, R248, R44 ;  /* 0x000000f8641c723c */ /* 0x002fee000008102c */
[----:B------:R1:W-:Y:S01]  /*f80f0*/  STL.64 [R1+0x1a40], R104 ;  /* 0x001a406801007387 */ /* 0x0003e20000100a00 */
[----:B------:R-:W-:Y:S02]  /*f8100*/  STL.64 [R1+0x1a48], R106 ;  /* 0x001a486a01007387 */ /* 0x000fe40000100a00 */
[----:B------:R-:W2:Y:S05]  /*f8110*/  LDL R240, [R1+0x1310] ;  /* 0x0013100001f07983 */ /* 0x000eaa0000100800 */
[----:B------:R-:W-:Y:S01]  /*f8120*/  STL.64 [R1+0x1a30], R36 ;  /* 0x001a302401007387 */ /* 0x000fe20000100a00 */
[----:B------:R-:W-:Y:S07]  /*f8130*/  STL.64 [R1+0x1a38], R38 ;  /* 0x001a382601007387 */ /* 0x000fee0000100a00 */
[----:B------:R-:W-:Y:S02]  /*f8140*/  STL.64 [R1+0x1a20], R28 ;  /* 0x001a201c01007387 */ /* 0x000fe40000100a00 */
[----:B------:R3:W-:Y:S02]  /*f8150*/  STL.64 [R1+0x1a28], R30 ;  /* 0x001a281e01007387 */ /* 0x0007e40000100a00 */
[----:B------:R-:W4:Y:S01]  /*f8160*/  LDL R212, [R1+0x1200] ;  /* 0x0012000001d47983 */ /* 0x000f220000100800 */
[----:B------:R-:W4:Y:S04]  /*f8170*/  LDL R213, [R1+0x1204] ;  /* 0x0012040001d57983 */ /* 0x000f280000100800 */
[----:B------:R-:W3:Y:S04]  /*f8180*/  LDL R136, [R1+0x1210] ;  /* 0x0012100001887983 */ /* 0x000ee80000100800 */
[----:B------:R-:W3:Y:S04]  /*f8190*/  LDL R137, [R1+0x1214] ;  /* 0x0012140001897983 */ /* 0x000ee80000100800 */
        /* <DEDUP_REMOVED lines=28> */
[C---:B------:R-:W-:Y:S08]  /*f8360*/  HMMA.1688.F32.TF32 R48, R32.reuse, R202, R48 ;  /* 0x000000ca2030723c */ /* 0x040ff00000081030 */
[C---:B------:R-:W-:Y:S08]  /*f8370*/  HMMA.1688.F32.TF32 R56, R32.reuse, R218, R56 ;  /* 0x000000da2038723c */ /* 0x040ff00000081038 */
[C---:B------:R-:W-:Y:S08]  /*f8380*/  HMMA.1688.F32.TF32 R52, R32.reuse, R210, R52 ;  /* 0x000000d22034723c */ /* 0x040ff00000081034 */
[C---:B------:R-:W-:Y:S08]  /*f8390*/  HMMA.1688.F32.TF32 R64, R32.reuse, R234, R64 ;  /* 0x000000ea2040723c */ /* 0x040ff00000081040 */
[----:B------:R-:W-:Y:S01]  /*f83a0*/  HMMA.1688.F32.TF32 R60, R32, R226, R60 ;  /* 0x000000e2203c723c */ /* 0x000fe2000008103c */
[----:B------:R-:W-:-:S07]  /*f83b0*/  IMAD.MOV.U32 R217, RZ, RZ, R252 ;  /* 0x000000ffffd97224 */ /* 0x000fce00078e00fc */
[C---:B------:R-:W-:Y:S08]  /*f83c0*/  HMMA.1688.F32.TF32 R76, R32.reuse, R250, R76 ;  /* 0x000000fa204c723c */ /* 0x040ff0000008104c */
[----:B------:R-:W-:Y:S01]  /*f83d0*/  HMMA.1688.F32.TF32 R72, R32, R242, R72 ;  /* 0x000000f22048723c */ /* 0x000fe20000081048 */
[----:B------:R-:W-:Y:S01]  /*f83e0*/  MOV R232, R247 ;  /* 0x000000f700e87202 */ /* 0x000fe20000000f00 */
[----:B------:R-:W-:-:S02]  /*f83f0*/  IMAD.MOV.U32 R233, RZ, RZ, R246 ;  /* 0x000000ffffe97224 */ /* 0x000fc400078e00f6 */
[----:B------:R-:W-:Y:S01]  /*f8400*/  IMAD.MOV.U32 R248, RZ, RZ, R244 ;  /* 0x000000fffff87224 */ /* 0x000fe200078e00f4 */
[----:B------:R-:W-:-:S03]  /*f8410*/  MOV R249, R3 ;  /* 0x0000000300f97202 */ /* 0x000fc60000000f00 */
        /* <DEDUP_REMOVED lines=10> */
[C---:B----4-:R-:W-:Y:S08]  /*f84c0*/  HMMA.1688.F32.TF32 R40, R100.reuse, R212, R48 ;  /* 0x000000d46428723c */ /* 0x050ff00000081030 */
[C---:B---3--:R-:W-:Y:S08]  /*f84d0*/  HMMA.1688.F32.TF32 R28, R100.reuse, R136, R56 ;  /* 0x00000088641c723c */ /* 0x048ff00000081038 */
[----:B--2---:R-:W-:Y:S07]  /*f84e0*/  HMMA.1688.F32.TF32 R36, R100, R108, R52 ;  /* 0x0000006c6424723c */ /* 0x004fee0000081034 */
[----:B------:R-:W-:Y:S01]  /*f84f0*/  STL.64 [R1+0x1a10], R40 ;  /* 0x001a102801007387 */ /* 0x000fe20000100a00 */
[----:B------:R-:W-:Y:S07]  /*f8500*/  STL.64 [R1+0x1a18], R42 ;  /* 0x001a182a01007387 */ /* 0x000fee0000100a00 */
[----:B------:R-:W-:Y:S08]  /*f8510*/  STL.64 [R1+0x19f0], R28 ;  /* 0x0019f01c01007387 */ /* 0x000ff00000100a00 */
[----:B------:R-:W-:Y:S04]  /*f8520*/  STL.64 [R1+0x1a00], R36 ;  /* 0x001a002401007387 */ /* 0x000fe80000100a00 */
[----:B------:R-:W-:Y:S01]  /*f8530*/  STL.64 [R1+0x1a08], R38 ;  /* 0x001a082601007387 */ /* 0x000fe20000100a00 */
[----:B------:R2:W-:Y:S02]  /*f8540*/  STL [R1+0x19f8], R30 ;  /* 0x0019f81e01007387 */ /* 0x0005e40000100800 */
[----:B------:R-:W-:-:S02]  /*f8550*/  IMAD.MOV.U32 R252, RZ, RZ, R31 ;  /* 0x000000fffffc7224 */ /* 0x000fc400078e001f */
[C---:B--2---:R-:W-:Y:S08]  /*f8560*/  HMMA.1688.F32.TF32 R28, R100.reuse, R132, R64 ;  /* 0x00000084641c723c */ /* 0x044ff00000081040 */
[C---:B------:R-:W-:Y:S01]  /*f8570*/  HMMA.1688.F32.TF32 R36, R100.reuse, R104, R60 ;  /* 0x000000686424723c */ /* 0x040fe2000008103c */
[----:B------:R2:W-:Y:S07]  /*f8580*/  STL [R1+0x60bc], R252 ;  /* 0x0060bcfc01007387 */ /* 0x0005ee0000100800 */
[C---:B------:R-:W-:Y:S08]  /*f8590*/  HMMA.1688.F32.TF32 R40, R100.reuse, R164, R84 ;  /* 0x000000a46428723c */ /* 0x040ff00000081054 */
[----:B------:R-:W-:Y:S01]  /*f85a0*/  HMMA.1688.F32.TF32 R12, R100, R216, R12 ;  /* 0x000000d8640c723c */ /* 0x000fe2000008100c */
[----:B------:R-:W-:Y:S04]  /*f85b0*/  LDS R132, [R2+0x18400] ;  /* 0x0184000002847984 */ /* 0x000fe80000000800 */
[----:B------:R-:W-:Y:S04]  /*f85c0*/  LDS R133, [R0+0x18400] ;  /* 0x0184000000857984 */ /* 0x000fe80000000800 */
[----:B------:R-:W-:Y:S01]  /*f85d0*/  STL.64 [R1+0x19d0], R28 ;  /* 0x0019d01c01007387 */ /* 0x000fe20000100a00 */
[----:B------:R-:W-:Y:S02]  /*f85e0*/  STL.64 [R1+0x19e0], R36 ;  /* 0x0019e02401007387 */ /* 0x000fe40000100a00 */
[----:B------:R-:W-:Y:S02]  /*f85f0*/  STL.64 [R1+0x19e8], R38 ;  /* 0x0019e82601007387 */ /* 0x000fe40000100a00 */
[----:B------:R3:W-:Y:S02]  /*f8600*/  STL [R1+0x19d8], R30 ;  /* 0x0019d81e01007387 */ /* 0x0007e40000100800 */
[----:B--2---:R-:W-:-:S02]  /*f8610*/  IMAD.MOV.U32 R252, RZ, RZ, R31 ;  /* 0x000000fffffc7224 */ /* 0x004fc400078e001f */
[C---:B---3--:R-:W-:Y:S08]  /*f8620*/  HMMA.1688.F32.TF32 R28, R100.reuse, R148, R76 ;  /* 0x00000094641c723c */ /* 0x048ff0000008104c */
[C---:B------:R-:W-:Y:S01]  /*f8630*/  HMMA.1688.F32.TF32 R36, R100.reuse, R140, R72 ;  /* 0x0000008c6424723c */ /* 0x040fe20000081048 */
[----:B------:R-:W-:Y:S11]  /*f8640*/  STL [R1+0x60c0], R252 ;  /* 0x0060c0fc01007387 */ /* 0x000ff60000100800 */
[----:B------:R-:W-:Y:S04]  /*f8650*/  @!UPT UIADD3 URZ, URZ, URZ, URZ ;  /* 0x0000003f3f3ff290 */ /* 0x000fe8000fffe03f */
[----:B------:R-:W-:Y:S01]  /*f8660*/  MOV R244, R28 ;  /* 0x0000001c00f47202 */ /* 0x000fe20000000f00 */
[----:B------:R-:W-:Y:S02]  /*f8670*/  IMAD.MOV.U32 R3, RZ, RZ, R29 ;  /* 0x000000ffff037224 */ /* 0x000fe400078e001d */
[----:B------:R-:W-:Y:S01]  /*f8680*/  IMAD.MOV.U32 R247, RZ, RZ, R30 ;  /* 0x000000fffff77224 */ /* 0x000fe200078e001e */
[----:B------:R-:W-:Y:S02]  /*f8690*/  MOV R246, R31 ;  /* 0x0000001f00f67202 */ /* 0x000fe40000000f00 */
[C---:B------:R-:W-:Y:S01]  /*f86a0*/  HMMA.1688.F32.TF32 R28, R100.reuse, R156, R80 ;  /* 0x0000009c641c723c */ /* 0x040fe20000081050 */
[----:B------:R-:W-:Y:S01]  /*f86b0*/  STL.64 [R1+0x19c0], R36 ;  /* 0x0019c02401007387 */ /* 0x000fe20000100a00 */
[----:B------:R2:W-:Y:S02]  /*f86c0*/  STL.64 [R1+0x19c8], R38 ;  /* 0x0019c82601007387 */ /* 0x0005e40000100a00 */
[----:B------:R-:W-:Y:S02]  /*f86d0*/  STL [R1+0x62f4], R246 ;  /* 0x0062f4f601007387 */ /* 0x000fe40000100800 */
[----:B------:R-:W-:Y:S01]  /*f86e0*/  STL [R1+0x62f0], R247 ;  /* 0x0062f0f701007387 */ /* 0x000fe20000100800 */
[----:B------:R-:W-:Y:S01]  /*f86f0*/  STL [R1+0x6110], R3 ;  /* 0x0061100301007387 */ /* 0x000fe20000100800 */
[----:B------:R-:W-:Y:S01]  /*f8700*/  STL [R1+0x60c4], R244 ;  /* 0x0060c4f401007387 */ /* 0x000fe20000100800 */
[C---:B--2---:R-:W-:Y:S11]  /*f8710*/  HMMA.1688.F32.TF32 R36, R100.reuse, R172, R88 ;  /* 0x000000ac6424723c */ /* 0x044ff60000081058 */
[----:B------:R-:W-:Y:S03]  /*f8720*/  @!UPT UIADD3 URZ, URZ, URZ, URZ ;  /* 0x0000003f3f3ff290 */ /* 0x000fe6000fffe03f */
[----:B------:R-:W-:Y:S01]  /*f8730*/  STL.64 [R1+0x19a0], R28 ;  /* 0x0019a01c01007387 */ /* 0x000fe20000100a00 */
[----:B------:R2:W-:Y:S02]  /*f8740*/  STL.64 [R1+0x19a8], R30 ;  /* 0x0019a81e01007387 */ /* 0x0005e40000100a00 */
[C---:B--2---:R-:W-:Y:S01]  /*f8750*/  HMMA.1688.F32.TF32 R28, R100.reuse, R180, R92 ;  /* 0x000000b4641c723c */ /* 0x044fe2000008105c */
[----:B------:R-:W-:Y:S01]  /*f8760*/  STL.64 [R1+0x1990], R40 ;  /* 0x0019902801007387 */ /* 0x000fe20000100a00 */
[----:B------:R2:W-:Y:S04]  /*f8770*/  STL.64 [R1+0x1998], R42 ;  /* 0x0019982a01007387 */ /* 0x0005e80000100a00 */
[----:B------:R-:W-:Y:S02]  /*f8780*/  STL.64 [R1+0x1980], R36 ;  /* 0x0019802401007387 */ /* 0x000fe40000100a00 */
[----:B------:R3:W-:Y:S01]  /*f8790*/  STL.64 [R1+0x1988], R38 ;  /* 0x0019882601007387 */ /* 0x0007e20000100a00 */
[C---:B--2---:R-:W-:Y:S08]  /*f87a0*/  HMMA.1688.F32.TF32 R40, R100.reuse, R192, R96 ;  /* 0x000000c06428723c */ /* 0x044ff00000081060 */
[C---:B---3--:R-:W-:Y:S06]  /*f87b0*/  HMMA.1688.F32.TF32 R36, R100.reuse, R200, R68 ;  /* 0x000000c86424723c */ /* 0x048fec0000081044 */
[----:B------:R-:W-:Y:S01]  /*f87c0*/  STL.64 [R1+0x1970], R28 ;  /* 0x0019701c01007387 */ /* 0x000fe20000100a00 */
[----:B------:R2:W-:Y:S02]  /*f87d0*/  STL.64 [R1+0x1978], R30 ;  /* 0x0019781e01007387 */ /* 0x0005e40000100a00 */
[C---:B--2---:R-:W-:Y:S08]  /*f87e0*/  HMMA.1688.F32.TF32 R28, R100.reuse, R208, R8 ;  /* 0x000000d0641c723c */ /* 0x044ff00000081008 */
[C---:B------:R-:W-:Y:S01]  /*f87f0*/  HMMA.1688.F32.TF32 R8, R100.reuse, R224, R16 ;  /* 0x000000e06408723c */ /* 0x040fe20000081010 */
[----:B------:R-:W-:Y:S01]  /*f8800*/  STL.64 [R1+0x1960], R40 ;  /* 0x0019602801007387 */ /* 0x000fe20000100a00 */
[----:B------:R-:W-:Y:S04]  /*f8810*/  STL.64 [R1+0x1968], R42 ;  /* 0x0019682a01007387 */ /* 0x000fe80000100a00 */
[----:B------:R-:W-:Y:S02]  /*f8820*/  STL.64 [R1+0x1950], R36 ;  /* 0x0019502401007387 */ /* 0x000fe40000100a00 */
[----:B------:R-:W-:Y:S01]  /*f8830*/  STL.64 [R1+0x1958], R38 ;  /* 0x0019582601007387 */ /* 0x000fe20000100a00 */
[C---:B------:R-:W-:Y:S06]  /*f8840*/  HMMA.1688.F32.TF32 R16, R100.reuse, R232, R20 ;  /* 0x000000e86410723c */ /* 0x040fec0000081014 */
[----:B------:R-:W-:Y:S01]  /*f8850*/  STL.64 [R1+0x1940], R28 ;  /* 0x0019401c01007387 */ /* 0x000fe20000100a00 */
[----:B------:R-:W-:Y:S02]  /*f8860*/  STL.64 [R1+0x1948], R30 ;  /* 0x0019481e01007387 */ /* 0x000fe40000100a00 */
[----:B------:R-:W-:Y:S02]  /*f8870*/  STL.64 [R1+0x1930], R12 ;  /* 0x0019300c01007387 */ /* 0x000fe40000100a00 */
[----:B------:R2:W-:Y:S03]  /*f8880*/  STL.64 [R1+0x1938], R14 ;  /* 0x0019380e01007387 */ /* 0x0005e60000100a00 */
[----:B------:R-:W-:Y:S01]  /*f8890*/  STL.64 [R1+0x1920], R8 ;  /* 0x0019200801007387 */ /* 0x000fe20000100a00 */
[----:B------:R3:W-:Y:S01]  /*f88a0*/  STL.64 [R1+0x1928], R10 ;  /* 0x0019280a01007387 */ /* 0x0007e20000100a00 */
[C---:B--2---:R-:W-:Y:S08]  /*f88b0*/  HMMA.1688.F32.TF32 R12, R100.reuse, R240, R24 ;  /* 0x000000f0640c723c */ /* 0x044ff00000081018 */
[----:B---3--:R-:W-:Y:S01]  /*f88c0*/  HMMA.1688.F32.TF32 R8, R100, R248, R32 ;  /* 0x000000f86408723c */ /* 0x008fe20000081020 */
[----:B------:R-:W-:Y:S01]  /*f88d0*/  STL.64 [R1+0x1910], R16 ;  /* 0x0019101001007387 */ /* 0x000fe20000100a00 */
[----:B------:R-:W-:Y:S02]  /*f88e0*/  STL.64 [R1+0x1918], R18 ;  /* 0x0019181201007387 */ /* 0x000fe40000100a00 */
[----:B------:R-:W2:Y:S11]  /*f88f0*/  LDL R234, [R1+0x1588] ;  /* 0x0015880001ea7983 */ /* 0x000eb60000100800 */
[----:B------:R3:W-:Y:S01]  /*f8900*/  STL.64 [R1+0x1900], R12 ;  /* 0x0019000c01007387 */ /* 0x0007e20000100a00 */
[----:B------:R4:W-:Y:S07]  /*f8910*/  STL.64 [R1+0x1908], R14 ;  /* 0x0019080e01007387 */ /* 0x0009ee0000100a00 */
[----:B------:R1:W-:Y:S02]  /*f8920*/  STL.64 [R1+0x1850], R8 ;  /* 0x0018500801007387 */ /* 0x0003e40000100a00 */
[----:B------:R1:W-:Y:S01]  /*f8930*/  STL.64 [R1+0x1858], R10 ;  /* 0x0018580a01007387 */ /* 0x0003e20000100a00 */
[----:B------:R-:W2:Y:S04]  /*f8940*/  LDL R235, [R1+0x158c] ;  /* 0x00158c0001eb7983 */ /* 0x000ea80000100800 */
[----:B------:R-:W2:Y:S04]  /*f8950*/  LDL R218, [R1+0x1578] ;  /* 0x0015780001da7983 */ /* 0x000ea80000100800 */
[----:B------:R-:W2:Y:S01]  /*f8960*/  LDL R219, [R1+0x157c] ;  /* 0x00157c0001db7983 */ /* 0x000ea20000100800 */
        /* <DEDUP_REMOVED lines=16> */
[----:B------:R-:W2:Y:S02]  /*f8a70*/  LDL R166, [R1+0x1548] ;  /* 0x0015480001a67983 */ /* 0x000ea40000100800 */
[----:B------:R-:W2:Y:S02]  /*f8a80*/  LDL R167, [R1+0x154c] ;  /* 0x00154c0001a77983 */ /* 0x000ea40000100800 */
        /* <DEDUP_REMOVED lines=75> */
[----:B------:R-:W2:Y:S04]  /*f8f40*/  LDL R131, [R1+0x142c] ;  /* 0x00142c0001837983 */ /* 0x000ea80000100800 */
[----:B------:R-:W2:Y:S04]  /*f8f50*/  LDL R118, [R1+0x13e8] ;  /* 0x0013e80001767983 */ /* 0x000ea80000100800 */
[----:B------:R-:W2:Y:S01]  /*f8f60*/  LDL R119, [R1+0x13ec] ;  /* 0x0013ec0001777983 */ /* 0x000ea20000100800 */
[----:B---3--:R-:W3:Y:S02]  /*f8f70*/  LDL.LU R12, [R1+0x1ca0] ;  /* 0x001ca000010c7983 */ /* 0x008ee40000300800 */
[----:B------:R-:W3:Y:S02]  /*f8f80*/  LDL.LU R13, [R1+0x1ca4] ;  /* 0x001ca400010d7983 */ /* 0x000ee40000300800 */
[----:B----4-:R-:W3:Y:S01]  /*f8f90*/  LDL.LU R14, [R1+0x1ca8] ;  /* 0x001ca800010e7983 */ /* 0x010ee20000300800 */
[----:B------:R-:W3:Y:S01]  /*f8fa0*/  LDL.LU R15, [R1+0x1cac] ;  /* 0x001cac00010f7983 */ /* 0x000ee20000300800 */
[----:B------:R-:W4:Y:S02]  /*f8fb0*/  LDL R30, [R1+0x1438] ;  /* 0x00143800011e7983 */ /* 0x000f240000100800 */
[----:B------:R-:W4:Y:S02]  /*f8fc0*/  LDL R31, [R1+0x143c] ;  /* 0x00143c00011f7983 */ /* 0x000f240000100800 */
[----:B------:R-:W4:Y:S01]  /*f8fd0*/  LDL.LU R16, [R1+0x1cb0] ;  /* 0x001cb00001107983 */ /* 0x000f220000300800 */
[----:B------:R-:W4:Y:S01]  /*f8fe0*/  LDL.LU R17, [R1+0x1cb4] ;  /* 0x001cb40001117983 */ /* 0x000f220000300800 */
[----:B------:R-:W4:Y:S02]  /*f8ff0*/  LDL.LU R18, [R1+0x1cb8] ;  /* 0x001cb80001127983 */ /* 0x000f240000300800 */
[----:B------:R-:W4:Y:S02]  /*f9000*/  LDL.LU R19, [R1+0x1cbc] ;  /* 0x001cbc0001137983 */ /* 0x000f240000300800 */
        /* <DEDUP_REMOVED lines=10> */
[----:B------:R-:W3:Y:S02]  /*f90b0*/  LDL.LU R248, [R1+0x1ce0] ;  /* 0x001ce00001f87983 */ /* 0x000ee40000300800 */
[----:B------:R-:W3:Y:S02]  /*f90c0*/  LDL.LU R249, [R1+0x1ce4] ;  /* 0x001ce40001f97983 */ /* 0x000ee40000300800 */
[----:B------:R-:W3:Y:S01]  /*f90d0*/  LDL.LU R250, [R1+0x1ce8] ;  /* 0x001ce80001fa7983 */ /* 0x000ee20000300800 */
[----:B------:R-:W3:Y:S01]  /*f90e0*/  LDL.LU R251, [R1+0x1cec] ;  /* 0x001cec0001fb7983 */ /* 0x000ee20000300800 */
[----:B------:R-:W4:Y:S02]  /*f90f0*/  LDL R22, [R1+0x1418] ;  /* 0x0014180001167983 */ /* 0x000f240000100800 */
[----:B------:R-:W4:Y:S02]  /*f9100*/  LDL R23, [R1+0x141c] ;  /* 0x00141c0001177983 */ /* 0x000f240000100800 */
        /* <DEDUP_REMOVED lines=38> */
[C---:B------:R-:W-:Y:S07]  /*f9370*/  HMMA.1688.F32.TF32 R52, R4.reuse, R150, R140 ;  /* 0x000000960434723c */ /* 0x040fee000008108c */
[----:B------:R-:W-:Y:S01]  /*f9380*/  IMAD.MOV.U32 R142, RZ, RZ, R245 ;  /* 0x000000ffff8e7224 */ /* 0x000fe200078e00f5 */
[C---:B---3--:R-:W-:Y:S08]  /*f9390*/  HMMA.1688.F32.TF32 R92, R4.reuse, R94, R248 ;  /* 0x0000005e045c723c */ /* 0x048ff000000810f8 */
[C---:B----4-:R-:W-:Y:S01]  /*f93a0*/  HMMA.1688.F32.TF32 R20, R4.reuse, R22, R240 ;  /* 0x000000160414723c */ /* 0x050fe200000810f0 */
[----:B------:R-:W2:Y:S01]  /*f93b0*/  LDL.LU.64 R242, [R1+0x7548] ;  /* 0x0075480001f27983 */ /* 0x000ea20000300a00 */
[----:B------:R-:W3:Y:S02]  /*f93c0*/  LDL.LU.64 R240, [R1+0x7540] ;  /* 0x0075400001f07983 */ /* 0x000ee40000300a00 */
[----:B------:R-:W4:Y:S02]  /*f93d0*/  LDL.LU.64 R250, [R1+0x7538] ;  /* 0x0075380001fa7983 */ /* 0x000f240000300a00 */
[----:B------:R-:W2:Y:S02]  /*f93e0*/  LDL.LU.64 R248, [R1+0x7530] ;  /* 0x0075300001f87983 */ /* 0x000ea40000300a00 */
[C---:B------:R-:W-:Y:S08]  /*f93f0*/  HMMA.1688.F32.TF32 R24, R4.reuse, R26, R100 ;  /* 0x0000001a0418723c */ /* 0x040ff00000081064 */
[C---:B------:R-:W-:Y:S08]  /*f9400*/  HMMA.1688.F32.TF32 R100, R4.reuse, R62, R64 ;  /* 0x0000003e0464723c */ /* 0x040ff00000081040 */
[C---:B------:R-:W-:Y:S01]  /*f9410*/  HMMA.1688.F32.TF32 R60, R4.reuse, R182, R172 ;  /* 0x000000b6043c723c */ /* 0x040fe200000810ac */
        /* <DEDUP_REMOVED lines=10> */
[C---:B------:R-:W-:Y:S03]  /*f94c0*/  HMMA.1688.F32.TF32 R56, R4.reuse, R166, R156 ;  /* 0x000000a60438723c */ /* 0x040fe6000008109c */
[----:B------:R-:W2:Y:S04]  /*f94d0*/  LDL R156, [R1+0xe0] ;  /* 0x0000e000019c7983 */ /* 0x000ea80000100800 */
[----:B------:R-:W2:Y:S04]  /*f94e0*/  LDL R157, [R1+0xe4] ;  /* 0x0000e400019d7983 */ /* 0x000ea80000100800 */
[----:B------:R-:W2:Y:S04]  /*f94f0*/  LDL R158, [R1+0xe8] ;  /* 0x0000e800019e7983 */ /* 0x000ea80000100800 */
[----:B------:R-:W2:Y:S01]  /*f9500*/  LDL R159, [R1+0xec] ;  /* 0x0000ec00019f7983 */ /* 0x000ea20000100800 */
[----:B------:R-:W2:Y:S01]  /*f9510*/  LDL.LU R245, [R1+0x752c] ;  /* 0x00752c0001f57983 */ /* 0x000ea20000300800 */
[C---:B------:R-:W-:Y:S08]  /*f9520*/  HMMA.1688.F32.TF32 R124, R4.reuse, R126, R44 ;  /* 0x0000007e047c723c */ /* 0x040ff0000008102c */
[----:B------:R-:W-:Y:S01]  /*f9530*/  HMMA.1688.F32.TF32 R44, R4, R230, R220 ;  /* 0x000000e6042c723c */ /* 0x000fe200000810dc */
[----:B------:R-:W3:Y:S04]  /*f9540*/  LDL R143, [R1+0xcc] ;  /* 0x0000cc00018f7983 */ /* 0x000ee80000100800 */
[----:B------:R-:W3:Y:S04]  /*f9550*/  LDL R220, [R1+0x90] ;  /* 0x0000900001dc7983 */ /* 0x000ee80000100800 */
[----:B------:R-:W3:Y:S04]  /*f9560*/  LDL R221, [R1+0x94] ;  /* 0x0000940001dd7983 */ /* 0x000ee80000100800 */
[----:B------:R-:W3:Y:S01]  /*f9570*/  LDL R204, [R1+0x80] ;  /* 0x0000800001cc7983 */ /* 0x000ee20000100800 */
[----:B--2---:R-:W-:-:S03]  /*f9580*/  IMAD.MOV.U32 R205, RZ, RZ, R245 ;  /* 0x000000ffffcd7224 */ /* 0x004fc600078e00f5 */
[----:B------:R-:W2:Y:S01]  /*f9590*/  LDL.LU R245, [R1+0x7528] ;  /* 0x0075280001f57983 */ /* 0x000ea20000300800 */
[C---:B------:R-:W-:Y:S08]  /*f95a0*/  HMMA.1688.F32.TF32 R104, R4.reuse, R106, R32 ;  /* 0x0000006a0468723c */ /* 0x040ff00000081020 */
[C---:B------:R-:W-:Y:S08]  /*f95b0*/  HMMA.1688.F32.TF32 R120, R4.reuse, R122, R48 ;  /* 0x0000007a0478723c */ /* 0x040ff00000081030 */
[C---:B------:R-:W-:Y:S08]  /*f95c0*/  HMMA.1688.F32.TF32 R32, R4.reuse, R38, R40 ;  /* 0x000000260420723c */ /* 0x040ff00000081028 */
[C---:B------:R-:W-:Y:S08]  /*f95d0*/  HMMA.1688.F32.TF32 R40, R4.reuse, R206, R196 ;  /* 0x000000ce0428723c */ /* 0x040ff000000810c4 */
[----:B------:R-:W-:Y:S01]  /*f95e0*/  HMMA.1688.F32.TF32 R48, R4, R138, R212 ;  /* 0x0000008a0430723c */ /* 0x000fe200000810d4 */
[----:B------:R-:W3:Y:S04]  /*f95f0*/  LDL R196, [R1+0x70] ;  /* 0x0000700001c47983 */ /* 0x000ee80000100800 */
[----:B------:R-:W3:Y:S04]  /*f9600*/  LDL R197, [R1+0x74] ;  /* 0x0000740001c57983 */ /* 0x000ee80000100800 */
[----:B------:R-:W3:Y:S01]  /*f9610*/  LDL R138, [R1+0x15d8] ;  /* 0x0015d800018a7983 */ /* 0x000ee20000100800 */
[----:B--2---:R-:W-:-:S03]  /*f9620*/  MOV R139, R245 ;  /* 0x000000f5008b7202 */ /* 0x004fc60000000f00 */
[----:B------:R-:W2:Y:S01]  /*f9630*/  LDL.LU R245, [R1+0x7524] ;  /* 0x0075240001f57983 */ /* 0x000ea20000300800 */
[C---:B------:R-:W-:Y:S08]  /*f9640*/  HMMA.1688.F32.TF32 R116, R4.reuse, R118, R12 ;  /* 0x000000760474723c */ /* 0x040ff0000008100c */
[----:B------:R-:W-:Y:S01]  /*f9650*/  HMMA.1688.F32.TF32 R12, R4, R134, R88 ;  /* 0x00000086040c723c */ /* 0x000fe20000081058 */
[----:B------:R-:W-:Y:S01]  /*f9660*/  IMAD.MOV.U32 R199, RZ, RZ, R248 ;  /* 0x000000ffffc77224 */ /* 0x000fe200078e00f8 */
[----:B------:R-:W2:Y:S04]  /*f9670*/  LDL R90, [R1+0x15c8] ;  /* 0x0015c800015a7983 */ /* 0x000ea80000100800 */
[----:B------:R-:W2:Y:S01]  /*f9680*/  LDL R91, [R1+0x15cc] ;  /* 0x0015cc00015b7983 */ /* 0x000ea20000100800 */
[----:B------:R-:W-:-:S02]  /*f9690*/  IMAD.MOV.U32 R198, RZ, RZ, R249 ;  /* 0x000000ffffc67224 */ /* 0x000fc400078e00f9 */
[----:B------:R-:W2:Y:S01]  /*f96a0*/  LDL.LU R248, [R1+0x1d00] ;  /* 0x001d000001f87983 */ /* 0x000ea20000300800 */
[----:B----4-:R-:W-:Y:S01]  /*f96b0*/  MOV R207, R250 ;  /* 0x000000fa00cf7202 */ /* 0x010fe20000000f00 */
[----:B------:R-:W4:Y:S01]  /*f96c0*/  LDL.LU R249, [R1+0x1d04] ;  /* 0x001d040001f97983 */ /* 0x000f220000300800 */
[C---:B------:R-:W-:Y:S01]  /*f96d0*/  HMMA.1688.F32.TF32 R28, R4.reuse, R30, R16 ;  /* 0x0000001e041c723c */ /* 0x040fe20000081010 */
[----:B------:R-:W-:Y:S02]  /*f96e0*/  IMAD.MOV.U32 R206, RZ, RZ, R251 ;  /* 0x000000ffffce7224 */ /* 0x000fe400078e00fb */
[----:B------:R-:W4:Y:S05]  /*f96f0*/  LDL.LU R250, [R1+0x1d08] ;  /* 0x001d080001fa7983 */ /* 0x000f2a0000300800 */
[C---:B------:R-:W-:Y:S01]  /*f9700*/  HMMA.1688.F32.TF32 R16, R4.reuse, R82, R84 ;  /* 0x000000520410723c */ /* 0x040fe20000081054 */
[----:B------:R-:W4:Y:S01]  /*f9710*/  LDL.LU R251, [R1+0x1d0c] ;  /* 0x001d0c0001fb7983 */ /* 0x000f220000300800 */
[----:B------:R-:W4:Y:S06]  /*f9720*/  LDL R86, [R1+0x15b8] ;  /* 0x0015b80001567983 */ /* 0x000f2c0000100800 */
[C---:B------:R-:W-:Y:S08]  /*f9730*/  HMMA.1688.F32.TF32 R128, R4.reuse, R130, R8 ;  /* 0x000000820480723c */ /* 0x040ff00000081008 */
[C---:B------:R-:W-:Y:S08]  /*f9740*/  HMMA.1688.F32.TF32 R8, R4.reuse, R98, R68 ;  /* 0x000000620408723c */ /* 0x040ff00000081044 */
[C---:B------:R-:W-:Y:S08]  /*f9750*/  HMMA.1688.F32.TF32 R68, R4.reuse, R218, R208 ;  /* 0x000000da0444723c */ /* 0x040ff000000810d0 */
[C---:B------:R-:W-:Y:S08]  /*f9760*/  HMMA.1688.F32.TF32 R64, R4.reuse, R202, R192 ;  /* 0x000000ca0440723c */ /* 0x040ff000000810c0 */
[----:B------:R-:W-:Y:S01]  /*f9770*/  HMMA.1688.F32.TF32 R36, R4, R190, R236 ;  /* 0x000000be0424723c */ /* 0x000fe200000810ec */
[----:B---3--:R-:W-:Y:S01]  /*f9780*/  IMAD.MOV.U32 R222, RZ, RZ, R241 ;  /* 0x000000ffffde7224 */ /* 0x008fe200078e00f1 */
[----:B------:R-:W-:Y:S01]  /*f9790*/  MOV R223, R240 ;  /* 0x000000f000df7202 */ /* 0x000fe20000000f00 */
[----:B------:R-:W-:Y:S04]  /*f97a0*/  LDS R134, [R2+0x1a400] ;  /* 0x01a4000002867984 */ /* 0x000fe80000000800 */
[----:B------:R-:W1:Y:S01]  /*f97b0*/  LDS R135, [R0+0x1a400] ;  /* 0x01a4000000877984 */ /* 0x000e620000000800 */
[----:B--2---:R-:W-:-:S03]  /*f97c0*/  IMAD.MOV.U32 R87, RZ, RZ, R245 ;  /* 0x000000ffff577224 */ /* 0x004fc600078e00f5 */
[----:B------:R-:W2:Y:S01]  /*f97d0*/  LDL.LU R245, [R1+0x7520] ;  /* 0x0075200001f57983 */ /* 0x000ea20000300800 */
[----:B------:R-:W4:Y:S02]  /*f97e0*/  LDL.LU R208, [R1+0x1d10] ;  /* 0x001d100001d07983 */ /* 0x000f240000300800 */
[----:B------:R-:W4:Y:S02]  /*f97f0*/  LDL.LU R209, [R1+0x1d14] ;  /* 0x001d140001d17983 */ /* 0x000f240000300800 */
[----:B------:R-:W4:Y:S01]  /*f9800*/  LDL.LU R210, [R1+0x1d18] ;  /* 0x001d180001d27983 */ /* 0x000f220000300800 */
[----:B------:R-:W4:Y:S01]  /*f9810*/  LDL.LU R211, [R1+0x1d1c] ;  /* 0x001d1c0001d37983 */ /* 0x000f220000300800 */
[----:B------:R-:W3:Y:S02]  /*f9820*/  LDL R82, [R1+0x15a8] ;  /* 0x0015a80001527983 */ /* 0x000ee40000100800 */
[----:B------:R-:W3:Y:S02]  /*f9830*/  LDL R83, [R1+0x15ac] ;  /* 0x0015ac0001537983 */ /* 0x000ee40000100800 */
[----:B------:R-:W3:Y:S01]  /*f9840*/  LDL.LU R200, [R1+0x1d20] ;  /* 0x001d200001c87983 */ /* 0x000ee20000300800 */
[----:B------:R-:W3:Y:S01]  /*f9850*/  LDL.LU R201, [R1+0x1d24] ;  /* 0x001d240001c97983 */ /* 0x000ee20000300800 */
[----:B------:R-:W3:Y:S01]  /*f9860*/  LDL.LU R202, [R1+0x1d28] ;  /* 0x001d280001ca7983 */ /* 0x000ee20000300800 */
[----:B------:R-:W-:Y:S01]  /*f9870*/  HMMA.1688.F32.TF32 R96, R4, R74, R76 ;  /* 0x0000004a0460723c */ /* 0x000fe2000008104c */
[----:B------:R-:W3:Y:S01]  /*f9880*/  LDL.LU R203, [R1+0x1d2c] ;  /* 0x001d2c0001cb7983 */ /* 0x000ee20000300800 */
[----:B------:R-:W3:Y:S01]  /*f9890*/  LDL R78, [R1+0x1598] ;  /* 0x00159800014e7983 */ /* 0x000ee20000100800 */
[----:B------:R-:W3:Y:S02]  /*f98a0*/  LDL.LU R192, [R1+0x1d30] ;  /* 0x001d300001c07983 */ /* 0x000ee40000300800 */
[----:B------:R-:W3:Y:S02]  /*f98b0*/  LDL.LU R193, [R1+0x1d34] ;  /* 0x001d340001c17983 */ /* 0x000ee40000300800 */
[----:B------:R-:W3:Y:S01]  /*f98c0*/  LDL.LU R194, [R1+0x1d38] ;  /* 0x001d380001c27983 */ /* 0x000ee20000300800 */
[----:B------:R-:W3:Y:S01]  /*f98d0*/  LDL.LU R195, [R1+0x1d3c] ;  /* 0x001d3c0001c37983 */ /* 0x000ee20000300800 */
[----:B------:R-:W3:Y:S02]  /*f98e0*/  LDL.LU R244, [R1+0x1ba0] ;  /* 0x001ba00001f47983 */ /* 0x000ee40000300800 */
[----:B--2---:R-:W-:-:S02]  /*f98f0*/  IMAD.MOV.U32 R79, RZ, RZ, R245 ;  /* 0x000000ffff4f7224 */ /* 0x004fc400078e00f5 */
[----:B------:R-:W2:Y:S01]  /*f9900*/  LDL.LU R245, [R1+0x1ba4] ;  /* 0x001ba40001f57983 */ /* 0x000ea20000300800 */
[----:B------:R-:W2:Y:S02]  /*f9910*/  LDL.LU R246, [R1+0x1ba8] ;  /* 0x001ba80001f67983 */ /* 0x000ea40000300800 */
[----:B------:R-:W2:Y:S01]  /*f9920*/  LDL.LU R247, [R1+0x1bac] ;  /* 0x001bac0001f77983 */ /* 0x000ea20000300800 */
[C---:B------:R-:W-:Y:S01]  /*f9930*/  HMMA.1688.F32.TF32 R72, R4.reuse, R234, R224 ;  /* 0x000000ea0448723c */ /* 0x040fe200000810e0 */
[----:B------:R-:W1:Y:S04]  /*f9940*/  LDL R224, [R1+0x10] ;  /* 0x0000100001e07983 */ /* 0x000e680000100800 */
[----:B------:R-:W1:Y:S04]  /*f9950*/  LDL R225, [R1+0x14] ;  /* 0x0000140001e17983 */ /* 0x000e680000100800 */
[----:B------:R-:W2:Y:S04]  /*f9960*/  LDL.64 R236, [R1+0x50] ;  /* 0x0000500001ec7983 */ /* 0x000ea80000100a00 */
[----:B------:R-:W2:Y:S04]  /*f9970*/  LDL.64 R238, [R1+0x58] ;  /* 0x0000580001ee7983 */ /* 0x000ea80000100a00 */
[----:B------:R-:W2:Y:S04]  /*f9980*/  LDL R188, [R1+0x60] ;  /* 0x0000600001bc7983 */ /* 0x000ea80000100800 */
[----:B------:R-:W2:Y:S04]  /*f9990*/  LDL R189, [R1+0x64] ;  /* 0x0000640001bd7983 */ /* 0x000ea80000100800 */
[----:B------:R-:W2:Y:S04]  /*f99a0*/  LDL R190, [R1+0x68] ;  /* 0x0000680001be7983 */ /* 0x000ea80000100800 */
[----:B------:R-:W2:Y:S04]  /*f99b0*/  LDL R191, [R1+0x6c] ;  /* 0x00006c0001bf7983 */ /* 0x000ea80000100800 */
[----:B------:R-:W2:Y:S04]  /*f99c0*/  LDL R216, [R1] ;  /* 0x0000000001d87983 */ /* 0x000ea80000100800 */
[----:B------:R-:W2:Y:S04]  /*f99d0*/  LDL R217, [R1+0x4] ;  /* 0x0000040001d97983 */ /* 0x000ea80000100800 */
[----:B------:R-:W2:Y:S04]  /*f99e0*/  LDL R240, [R1+0x30] ;  /* 0x0000300001f07983 */ /* 0x000ea80000100800 */
[----:B------:R-:W2:Y:S04]  /*f99f0*/  LDL R241, [R1+0x34] ;  /* 0x0000340001f17983 */ /* 0x000ea80000100800 */
[----:B------:R-:W2:Y:S04]  /*f9a00*/  LDL R232, [R1+0x20] ;  /* 0x0000200001e87983 */ /* 0x000ea80000100800 */
[----:B------:R-:W2:Y:S04]  /*f9a10*/  LDL R233, [R1+0x24] ;  /* 0x0000240001e97983 */ /* 0x000ea80000100800 */
[----:B------:R-:W2:Y:S04]  /*f9a20*/  LDL.64 R228, [R1+0xa0] ;  /* 0x0000a00001e47983 */ /* 0x000ea80000100a00 */
[----:B------:R-:W2:Y:S04]  /*f9a30*/  LDL.64 R230, [R1+0xa8] ;  /* 0x0000a80001e67983 */ /* 0x000ea80000100a00 */
[----:B------:R-:W2:Y:S04]  /*f9a40*/  LDL R212, [R1+0xb0] ;  /* 0x0000b00001d47983 */ /* 0x000ea80000100800 */
[----:B------:R-:W2:Y:S04]  /*f9a50*/  LDL R213, [R1+0xb4] ;  /* 0x0000b40001d57983 */ /* 0x000ea80000100800 */
[----:B------:R-:W2:Y:S04]  /*f9a60*/  LDL R214, [R1+0xb8] ;  /* 0x0000b80001d67983 */ /* 0x000ea80000100800 */
[----:B------:R-:W2:Y:S04]  /*f9a70*/  LDL R215, [R1+0xbc] ;  /* 0x0000bc0001d77983 */ /* 0x000ea80000100800 */
[----:B------:R-:W2:Y:S04]  /*f9a80*/  LDL R164, [R1+0xf0] ;  /* 0x0000f00001a47983 */ /* 0x000ea80000100800 */
[----:B------:R-:W2:Y:S04]  /*f9a90*/  LDL R165, [R1+0xf4] ;  /* 0x0000f40001a57983 */ /* 0x000ea80000100800 */
[----:B------:R-:W2:Y:S04]  /*f9aa0*/  LDL.64 R180, [R1+0x110] ;  /* 0x0001100001b47983 */ /* 0x000ea80000100a00 */
[----:B------:R-:W2:Y:S01]  /*f9ab0*/  LDL.64 R182, [R1+0x118] ;  /* 0x0001180001b67983 */ /* 0x000ea20000100a00 */
[C---:B---3--:R-:W-:Y:S01]  /*f9ac0*/  HMMA.1688.F32.TF32 R76, R4.reuse, R78, R192 ;  /* 0x0000004e044c723c */ /* 0x048fe200000810c0 */
[----:B------:R-:W3:Y:S02]  /*f9ad0*/  LDL.LU.64 R194, [R1+0x7518] ;  /* 0x0075180001c27983 */ /* 0x000ee40000300a00 */
[----:B------:R-:W3:Y:S05]  /*f9ae0*/  LDL.LU.64 R192, [R1+0x7510] ;  /* 0x0075100001c07983 */ /* 0x000eea0000300a00 */
[C---:B------:R-:W-:Y:S01]  /*f9af0*/  HMMA.1688.F32.TF32 R80, R4.reuse, R82, R200 ;  /* 0x000000520450723c */ /* 0x040fe200000810c8 */
[----:B------:R-:W3:Y:S01]  /*f9b00*/  LDL.LU.64 R202, [R1+0x7508] ;  /* 0x0075080001ca7983 */ /* 0x000ee20000300a00 */
[----:B------:R-:W3:Y:S06]  /*f9b10*/  LDL.LU.64 R200, [R1+0x7500] ;  /* 0x0075000001c87983 */ /* 0x000eec0000300a00 */
[C---:B----4-:R-:W-:Y:S01]  /*f9b20*/  HMMA.1688.F32.TF32 R84, R4.reuse, R86, R208 ;  /* 0x000000560454723c */ /* 0x050fe200000810d0 */
[----:B------:R-:W4:Y:S01]  /*f9b30*/  LDL.LU.64 R210, [R1+0x74f8] ;  /* 0x0074f80001d27983 */ /* 0x000f220000300a00 */
[----:B------:R-:W3:Y:S06]  /*f9b40*/  LDL.LU.64 R208, [R1+0x74f0] ;  /* 0x0074f00001d07983 */ /* 0x000eec0000300a00 */
[C---:B------:R-:W-:Y:S01]  /*f9b50*/  HMMA.1688.F32.TF32 R88, R4.reuse, R90, R248 ;  /* 0x0000005a0458723c */ /* 0x040fe200000810f8 */
[----:B------:R-:W3:Y:S02]  /*f9b60*/  LDL.LU.64 R250, [R1+0x74e8] ;  /* 0x0074e80001fa7983 */ /* 0x000ee40000300a00 */
[----:B------:R-:W3:Y:S05]  /*f9b70*/  LDL.LU.64 R248, [R1+0x74e0] ;  /* 0x0074e00001f87983 */ /* 0x000eea0000300a00 */
[----:B--2---:R-:W-:Y:S01]  /*f9b80*/  HMMA.1688.F32.TF32 R136, R4, R138, R244 ;  /* 0x0000008a0488723c */ /* 0x004fe200000810f4 */
[----:B------:R-:W2:Y:S07]  /*f9b90*/  LDL.64 R244, [R1+0x1120] ;  /* 0x0011200001f47983 */ /* 0x000eae0000100a00 */
[C---:B-1----:R-:W-:Y:S01]  /*f9ba0*/  HMMA.1688.F32.TF32 R24, R132.reuse, R224, R24 ;  /* 0x000000e08418723c */ /* 0x042fe20000081018 */
[----:B------:R-:W-:Y:S01]  /*f9bb0*/  MOV R166, R243 ;  /* 0x000000f300a67202 */ /* 0x000fe20000000f00 */
[----:B------:R-:W-:Y:S01]  /*f9bc0*/  IMAD.MOV.U32 R167, RZ, RZ, R242 ;  /* 0x000000ffffa77224 */ /* 0x000fe200078e00f2 */
[----:B------:R-:W-:Y:S04]  /*f9bd0*/  LDS R4, [R2+0x1c400] ;  /* 0x01c4000002047984 */ /* 0x000fe80000000800 */
[----:B------:R-:W-:Y:S04]  /*f9be0*/  LDS R6, [R2+0x1e400] ;  /* 0x01e4000002067984 */ /* 0x000fe80000000800 */
[----:B------:R-:W-:Y:S04]  /*f9bf0*/  LDS R5, [R0+0x1c400] ;  /* 0x01c4000000057984 */ /* 0x000fe80000000800 */
[----:B------:R-:W1:Y:S01]  /*f9c00*/  LDS R7, [R0+0x1e400] ;  /* 0x01e4000000077984 */ /* 0x000e620000000800 */
[C---:B------:R-:W-:Y:S08]  /*f9c10*/  HMMA.1688.F32.TF32 R92, R132.reuse, R216, R92 ;  /* 0x000000d8845c723c */ /* 0x040ff0000008105c */
[C---:B------:R-:W-:Y:S08]  /*f9c20*/  HMMA.1688.F32.TF32 R104, R132.reuse, R232, R104 ;  /* 0x000000e88468723c */ /* 0x040ff00000081068 */
[C---:B------:R-:W-:Y:S01]  /*f9c30*/  HMMA.1688.F32.TF32 R28, R132.reuse, R240, R28 ;  /* 0x000000f0841c723c */ /* 0x040fe2000008101c */
[----:B--2---:R2:W-:Y:S01]  /*f9c40*/  STL.64 [R1+0x7318], R244 ;  /* 0x007318f401007387 */ /* 0x0045e20000100a00 */
[----:B------:R-:W4:Y:S03]  /*f9c50*/  LDL.64 R246, [R1+0x48] ;  /* 0x0000480001f67983 */ /* 0x000f260000100a00 */
[----:B--2---:R-:W2:Y:S01]  /*f9c60*/  LDL.64 R244, [R1+0x40] ;  /* 0x0000400001f47983 */ /* 0x004ea20000100a00 */
[----:B------:R-:W4:Y:S02]  /*f9c70*/  LDL.LU.64 R218, [R1+0x74d8] ;  /* 0x0074d80001da7983 */ /* 0x000f240000300a00 */
[----:B------:R-:W4:Y:S02]  /*f9c80*/  LDL.LU.64 R216, [R1+0x74d0] ;  /* 0x0074d00001d87983 */ /* 0x000f240000300a00 */
[----:B------:R-:W4:Y:S01]  /*f9c90*/  LDL.LU.64 R226, [R1+0x74c8] ;  /* 0x0074c80001e27983 */ /* 0x000f220000300a00 */
[----:B------:R-:W4:Y:S01]  /*f9ca0*/  LDL.LU.64 R224, [R1+0x74c0] ;  /* 0x0074c00001e07983 */ /* 0x000f220000300a00 */
[----:B------:R1:W-:Y:S02]  /*f9cb0*/  STL.64 [R1+0x7498], R26 ;  /* 0x0074981a01007387 */ /* 0x0003e40000100a00 */
[----:B------:R-:W-:Y:S01]  /*f9cc0*/  STL.64 [R1+0x7490], R24 ;  /* 0x0074901801007387 */ /* 0x000fe20000100a00 */
[----:B-1----:R-:W4:Y:S04]  /*f9cd0*/  LDL R26, [R1+0x8] ;  /* 0x00000800011a7983 */ /* 0x002f280000100800 */
[----:B------:R-:W4:Y:S01]  /*f9ce0*/  LDL R27, [R1+0xc] ;  /* 0x00000c00011b7983 */ /* 0x000f220000100800 */
[----:B------:R-:W4:Y:S02]  /*f9cf0*/  LDL.LU.64 R234, [R1+0x74b8] ;  /* 0x0074b80001ea7983 */ /* 0x000f240000300a00 */
[----:B------:R-:W4:Y:S02]  /*f9d00*/  LDL.LU.64 R232, [R1+0x74b0] ;  /* 0x0074b00001e87983 */ /* 0x000f240000300a00 */
[----:B------:R-:W4:Y:S01]  /*f9d10*/  LDL.LU.64 R242, [R1+0x74a8] ;  /* 0x0074a80001f27983 */ /* 0x000f220000300a00 */
[----:B------:R-:W4:Y:S01]  /*f9d20*/  LDL.LU.64 R240, [R1+0x74a0] ;  /* 0x0074a00001f07983 */ /* 0x000f220000300a00 */
        /* <DEDUP_REMOVED lines=25> */
[C---:B----4-:R-:W-:Y:S08]  /*f9ec0*/  HMMA.1688.F32.TF32 R52, R132.reuse, R224, R52 ;  /* 0x000000e08434723c */ /* 0x050ff00000081034 */
[----:B------:R-:W-:Y:S08]  /*f9ed0*/  HMMA.1688.F32.TF32 R56, R132, R216, R56 ;  /* 0x000000d88438723c */ /* 0x000ff00000081038 */
        /* <DEDUP_REMOVED lines=17> */
[----:B-1----:R-:W3:Y:S04]  /*f9ff0*/  LDL R250, [R1+0x28] ;  /* 0x0000280001fa7983 */ /* 0x002ee80000100800 */
[----:B------:R-:W3:Y:S01]  /*fa000*/  LDL R251, [R1+0x2c] ;  /* 0x00002c0001fb7983 */ /* 0x000ee20000100800 */
[----:B------:R-:W4:Y:S02]  /*fa010*/  LDL.LU.64 R26, [R1+0x7498] ;  /* 0x00749800011a7983 */ /* 0x000f240000300a00 */
[----:B------:R-:W4:Y:S01]  /*fa020*/  LDL.LU.64 R24, [R1+0x7490] ;  /* 0x0074900001187983 */ /* 0x000f220000300a00 */
[C---:B------:R-:W-:Y:S08]  /*fa030*/  HMMA.1688.F32.TF32 R40, R4.reuse, R174, R40 ;  /* 0x000000ae0428723c */ /* 0x040ff00000081028 */
[C---:B------:R-:W-:Y:S01]  /*fa040*/  HMMA.1688.F32.TF32 R96, R4.reuse, R242, R96 ;  /* 0x000000f20460723c */ /* 0x040fe20000081060 */
[----:B------:R1:W-:Y:S01]  /*fa050*/  STL.64 [R1+0x7488], R94 ;  /* 0x0074885e01007387 */ /* 0x0003e20000100a00 */
[----:B------:R-:W-:Y:S06]  /*fa060*/  STL.64 [R1+0x7480], R92 ;  /* 0x0074805c01007387 */ /* 0x000fec0000100a00 */
        /* <DEDUP_REMOVED lines=8> */
[----:B-1----:R-:W4:Y:S04]  /*fa0f0*/  LDL R94, [R1+0x18] ;  /* 0x00001800015e7983 */ /* 0x002f280000100800 */
[----:B------:R-:W4:Y:S01]  /*fa100*/  LDL R95, [R1+0x1c] ;  /* 0x00001c00015f7983 */ /* 0x000f220000100800 */
[----:B------:R-:W-:Y:S01]  /*fa110*/  IMAD.MOV.U32 R249, RZ, RZ, R246 ;  /* 0x000000fffff97224 */ /* 0x000fe200078e00f6 */
[----:B------:R-:W-:Y:S01]  /*fa120*/  MOV R248, R247 ;  /* 0x000000f700f87202 */ /* 0x000fe20000000f00 */
[C---:B------:R-:W-:Y:S01]  /*fa130*/  HMMA.1688.F32.TF32 R48, R4.reuse, R234, R48 ;  /* 0x000000ea0430723c */ /* 0x040fe20000081030 */
[----:B------:R-:W-:Y:S07]  /*fa140*/  LDS R133, [R0+0x20400] ;  /* 0x0204000000857984 */ /* 0x000fee0000000800 */
[C---:B----4-:R-:W-:Y:S08]  /*fa150*/  HMMA.1688.F32.TF32 R24, R4.reuse, R94, R24 ;  /* 0x0000005e0418723c */ /* 0x050ff00000081018 */
[----:B---3--:R-:W-:Y:S07]  /*fa160*/  HMMA.1688.F32.TF32 R104, R4, R250, R104 ;  /* 0x000000fa0468723c */ /* 0x008fee0000081068 */
[----:B------:R-:W-:-:S02]  /*fa170*/  IMAD.MOV.U32 R251, RZ, RZ, R238 ;  /* 0x000000fffffb7224 */ /* 0x000fc400078e00ee */
[----:B------:R-:W-:-:S06]  /*fa180*/  IMAD.MOV.U32 R250, RZ, RZ, R239 ;  /* 0x000000fffffa7224 */ /* 0x000fcc00078e00ef */
        /* <DEDUP_REMOVED lines=18> */
[----:B-1----:R-:W-:Y:S01]  /*fa2b0*/  IMAD.MOV.U32 R243, RZ, RZ, R182 ;  /* 0x000000fffff37224 */ /* 0x002fe200078e00b6 */
[----:B------:R-:W-:-:S02]  /*fa2c0*/  MOV R242, R183 ;  /* 0x000000b700f27202 */ /* 0x000fc40000000f00 */
[----:B---3--:R-:W-:Y:S01]  /*fa2d0*/  MOV R241, R230 ;  /* 0x000000e600f17202 */ /* 0x008fe20000000f00 */
        /* <DEDUP_REMOVED lines=43> */
[----:B------:R1:W-:Y:S02]  /*fa590*/  STL.64 [R1+0x7310], R242 ;  /* 0x007310f201007387 */ /* 0x0003e40000100a00 */
[----:B------:R2:W-:Y:S01]  /*fa5a0*/  STL.64 [R1+0x7308], R240 ;  /* 0x007308f001007387 */ /* 0x0005e20000100a00 */
[----:B-1----:R-:W3:Y:S04]  /*fa5b0*/  LDL R242, [R1+0x308] ;  /* 0x0003080001f27983 */ /* 0x002ee80000100800 */
[----:B--2---:R-:W2:Y:S04]  /*fa5c0*/  LDL R240, [R1+0x300] ;  /* 0x0003000001f07983 */ /* 0x004ea80000100800 */
        /* <DEDUP_REMOVED lines=44> */
[----:B------:R-:W-:Y:S02]  /*fa890*/  STL.64 [R1+0x72a0], R178 ;  /* 0x0072a0b201007387 */ /* 0x000fe40000100a00 */
[----:B------:R1:W-:Y:S02]  /*fa8a0*/  STL.64 [R1+0x7298], R176 ;  /* 0x007298b001007387 */ /* 0x0003e40000100a00 */
[----:B------:R-:W2:Y:S01]  /*fa8b0*/  LDL R92, [R1+0x1f0] ;  /* 0x0001f000015c7983 */ /* 0x000ea20000100800 */
[----:B------:R-:W2:Y:S01]  /*fa8c0*/  LDL R93, [R1+0x1f4] ;  /* 0x0001f400015d7983 */ /* 0x000ea20000100800 */
[C---:B------:R-:W-:Y:S01]  /*fa8d0*/  HMMA.1688.F32.TF32 R28, R4.reuse, R134, R28 ;  /* 0x00000086041c723c */ /* 0x040fe2000008101c */
[----:B------:R-:W-:Y:S04]  /*fa8e0*/  LDS R134, [R2+0x22400] ;  /* 0x0224000002867984 */ /* 0x000fe80000000800 */
[----:B------:R-:W2:Y:S03]  /*fa8f0*/  LDS R135, [R0+0x22400] ;  /* 0x0224000000877984 */ /* 0x000ea60000000800 */
[C---:B------:R-:W-:Y:S08]  /*fa900*/  HMMA.1688.F32.TF32 R8, R4.reuse, R190, R8 ;  /* 0x000000be0408723c */ /* 0x040ff00000081008 */
[C---:B------:R-:W-:Y:S08]  /*fa910*/  HMMA.1688.F32.TF32 R12, R4.reuse, R198, R12 ;  /* 0x000000c6040c723c */ /* 0x040ff0000008100c */
[C---:B------:R-:W-:Y:S01]  /*fa920*/  HMMA.1688.F32.TF32 R76, R4.reuse, R178, R76 ;  /* 0x000000b2044c723c */ /* 0x040fe2000008104c */
        /* <DEDUP_REMOVED lines=27> */
[----:B------:R-:W-:Y:S01]  /*faae0*/  HMMA.1688.F32.TF32 R136, R4, R146, R136 ;  /* 0x000000920488723c */ /* 0x000fe20000081088 */
[----:B------:R-:W-:Y:S04]  /*faaf0*/  LDS R4, [R2+0x24400] ;  /* 0x0244000002047984 */ /* 0x000fe80000000800 */
[----:B------:R-:W-:Y:S01]  /*fab00*/  LDS R6, [R2+0x26400] ;  /* 0x0264000002067984 */ /* 0x000fe20000000800 */
        /* <DEDUP_REMOVED lines=224> */
[----:B--2---:R-:W2:Y:S04]  /*fb910*/  LDL.64 R26, [R1+0x408] ;  /* 0x00040800011a7983 */ /* 0x004ea80000100a00 */
[----:B---3--:R-:W3:Y:S04]  /*fb920*/  LDL R146, [R1+0x418] ;  /* 0x0004180001927983 */ /* 0x008ee80000100800 */
[----:B------:R-:W3:Y:S01]  /*fb930*/  LDL R147, [R1+0x41c] ;  /* 0x00041c0001937983 */ /* 0x000ee20000100800 */
        /* <DEDUP_REMOVED lines=34> */
[----:B------:R-:W4:Y:S02]  /*fbb60*/  LDL.LU.64 R92, [R1+0x7368] ;  /* 0x00736800015c7983 */ /* 0x000f240000300a00 */
[----:B------:R-:W-:-:S02]  /*fbb70*/  IMAD.MOV.U32 R252, RZ, RZ, R26 ;  /* 0x000000fffffc7224 */ /* 0x000fc400078e001a */
[----:B------:R-:W-:Y:S01]  /*fbb80*/  IMAD.MOV.U32 R3, RZ, RZ, R27 ;  /* 0x000000ffff037224 */ /* 0x000fe200078e001b */
[C---:B------:R-:W-:Y:S08]  /*fbb90*/  HMMA.1688.F32.TF32 R28, R4.reuse, R154, R28 ;  /* 0x0000009a041c723c */ /* 0x040ff0000008101c */
[C---:B------:R-:W-:Y:S08]  /*fbba0*/  HMMA.1688.F32.TF32 R116, R4.reuse, R162, R116 ;  /* 0x000000a20474723c */ /* 0x040ff00000081074 */
[C---:B------:R-:W-:Y:S08]  /*fbbb0*/  HMMA.1688.F32.TF32 R128, R4.reuse, R246, R128 ;  /* 0x000000f60480723c */ /* 0x040ff00000081080 */
        /* <DEDUP_REMOVED lines=16> */
[----:B------:R-:W-:Y:S01]  /*fbcc0*/  LDS R133, [R0+0x30400] ;  /* 0x0304000000857984 */ /* 0x000fe20000000800 */
[C---:B----4-:R-:W-:Y:S03]  /*fbcd0*/  HMMA.1688.F32.TF32 R92, R4.reuse, R26, R92 ;  /* 0x0000001a045c723c */ /* 0x050fe6000008105c */
[----:B------:R-:W3:Y:S01]  /*fbce0*/  LDL.LU.64 R26, [R1+0x7360] ;  /* 0x00736000011a7983 */ /* 0x000ee20000300a00 */
[----:B------:R-:W3:Y:S04]  /*fbcf0*/  LDL.LU.64 R24, [R1+0x7358] ;  /* 0x0073580001187983 */ /* 0x000ee80000300a00 */
[----:B---3--:R-:W-:Y:S01]  /*fbd00*/  HMMA.1688.F32.TF32 R24, R4, R146, R24 ;  /* 0x000000920418723c */ /* 0x008fe20000081018 */
[----:B------:R-:W3:Y:S01]  /*fbd10*/  LDL.LU.64 R146, [R1+0x7350] ;  /* 0x0073500001927983 */ /* 0x000ee20000300a00 */
[----:B------:R-:W-:Y:S01]  /*fbd20*/  MOV R246, R242 ;  /* 0x000000f200f67202 */ /* 0x000fe20000000f00 */
[----:B------:R-:W-:-:S05]  /*fbd30*/  IMAD.MOV.U32 R247, RZ, RZ, R243 ;  /* 0x000000fffff77224 */ /* 0x000fca00078e00f3 */
[C---:B--2---:R-:W-:Y:S01]  /*fbd40*/  HMMA.1688.F32.TF32 R12, R4.reuse, R134, R12 ;  /* 0x00000086040c723c */ /* 0x044fe2000008100c */
[----:B------:R-:W-:Y:S04]  /*fbd50*/  LDS R134, [R2+0x32400] ;  /* 0x0324000002867984 */ /* 0x000fe80000000800 */
[----:B------:R-:W1:Y:S03]  /*fbd60*/  LDS R135, [R0+0x32400] ;  /* 0x0324000000877984 */ /* 0x000e660000000800 */
[----:B---3--:R-:W-:Y:S01]  /*fbd70*/  HMMA.1688.F32.TF32 R104, R4, R146, R104 ;  /* 0x000000920468723c */ /* 0x008fe20000081068 */
[----:B------:R-:W2:Y:S01]  /*fbd80*/  LDL.LU.64 R146, [R1+0x7348] ;  /* 0x0073480001927983 */ /* 0x000ea20000300a00 */
[----:B------:R-:W3:Y:S02]  /*fbd90*/  LDL.LU.64 R144, [R1+0x7340] ;  /* 0x0073400001907983 */ /* 0x000ee40000300a00 */
[----:B------:R-:W4:Y:S02]  /*fbda0*/  LDL.LU.64 R154, [R1+0x7338] ;  /* 0x00733800019a7983 */ /* 0x000f240000300a00 */
[----:B------:R-:W2:Y:S01]  /*fbdb0*/  LDL.LU.64 R152, [R1+0x7330] ;  /* 0x0073300001987983 */ /* 0x000ea20000300a00 */
[----:B------:R-:W2:Y:S01]  /*fbdc0*/  LDL.LU.64 R162, [R1+0x7328] ;  /* 0x0073280001a27983 */ /* 0x000ea20000300a00 */
[----:B------:R-:W2:Y:S02]  /*fbdd0*/  LDL.LU.64 R160, [R1+0x7320] ;  /* 0x0073200001a07983 */ /* 0x000ea40000300a00 */
[----:B------:R-:W2:Y:S02]  /*fbde0*/  LDL.LU.64 R244, [R1+0x7318] ;  /* 0x0073180001f47983 */ /* 0x000ea40000300a00 */
[----:B------:R-:W3:Y:S01]  /*fbdf0*/  LDL.LU.64 R242, [R1+0x7310] ;  /* 0x0073100001f27983 */ /* 0x000ee20000300a00 */
[----:B------:R-:W3:Y:S01]  /*fbe00*/  LDL.LU.64 R240, [R1+0x7308] ;  /* 0x0073080001f07983 */ /* 0x000ee20000300a00 */
[----:B------:R-:W3:Y:S02]  /*fbe10*/  LDL.LU.64 R250, [R1+0x7300] ;  /* 0x0073000001fa7983 */ /* 0x000ee40000300a00 */
[----:B------:R-:W3:Y:S02]  /*fbe20*/  LDL.LU.64 R248, [R1+0x72f8] ;  /* 0x0072f80001f87983 */ /* 0x000ee40000300a00 */
[----:B------:R-:W3:Y:S01]  /*fbe30*/  LDL.LU.64 R238, [R1+0x72f0] ;  /* 0x0072f00001ee7983 */ /* 0x000ee20000300a00 */
[----:B------:R-:W3:Y:S01]  /*fbe40*/  LDL.LU.64 R236, [R1+0x72e8] ;  /* 0x0072e80001ec7983 */ /* 0x000ee20000300a00 */
        /* <DEDUP_REMOVED lines=12> */
[C---:B-1----:R-:W-:Y:S08]  /*fbf10*/  HMMA.1688.F32.TF32 R24, R132.reuse, R192, R24 ;  /* 0x000000c08418723c */ /* 0x042ff00000081018 */
[C---:B------:R-:W-:Y:S08]  /*fbf20*/  HMMA.1688.F32.TF32 R28, R132.reuse, R208, R28 ;  /* 0x000000d0841c723c */ /* 0x040ff0000008101c */
[C---:B------:R-:W-:Y:S08]  /*fbf30*/  HMMA.1688.F32.TF32 R8, R132.reuse, R232, R8 ;  /* 0x000000e88408723c */ /* 0x040ff00000081008 */
[C---:B--2---:R-:W-:Y:S01]  /*fbf40*/  HMMA.1688.F32.TF32 R20, R132.reuse, R244, R20 ;  /* 0x000000f48414723c */ /* 0x044fe20000081014 */
[----:B---3--:R-:W-:Y:S01]  /*fbf50*/  STL.64 [R1+0x70e0], R230 ;  /* 0x0070e0e601007387 */ /* 0x008fe20000100a00 */
[----:B------:R-:W-:Y:S02]  /*fbf60*/  STL.64 [R1+0x70d8], R228 ;  /* 0x0070d8e401007387 */ /* 0x000fe40000100a00 */
[----:B----4-:R-:W-:Y:S01]  /*fbf70*/  STL.64 [R1+0x70f0], R222 ;  /* 0x0070f0de01007387 */ /* 0x010fe20000100a00 */
[----:B------:R-:W-:Y:S04]  /*fbf80*/  STL.64 [R1+0x70e8], R220 ;  /* 0x0070e8dc01007387 */ /* 0x000fe80000100a00 */
        /* <DEDUP_REMOVED lines=13> */
[----:B------:R-:W-:Y:S01]  /*fc060*/  IMAD.MOV.U32 R184, RZ, RZ, R239 ;  /* 0x000000ffffb87224 */ /* 0x000fe200078e00ef */
[----:B------:R-:W-:Y:S01]  /*fc070*/  MOV R185, R238 ;  /* 0x000000ee00b97202 */ /* 0x000fe20000000f00 */
[----:B------:R-:W-:Y:S01]  /*fc080*/  STL.64 [R1+0x7158], R164 ;  /* 0x007158a401007387 */ /* 0x000fe20000100a00 */
[----:B------:R-:W-:Y:S01]  /*fc090*/  STL.64 [R1+0x7170], R158 ;  /* 0x0071709e01007387 */ /* 0x000fe20000100a00 */
[----:B------:R-:W-:Y:S02]  /*fc0a0*/  STL.64 [R1+0x7168], R156 ;  /* 0x0071689c01007387 */ /* 0x000fe40000100a00 */
[----:B------:R-:W-:Y:S02]  /*fc0b0*/  STL.64 [R1+0x7180], R150 ;  /* 0x0071809601007387 */ /* 0x000fe40000100a00 */
[----:B------:R-:W-:Y:S01]  /*fc0c0*/  STL.64 [R1+0x7178], R148 ;  /* 0x0071789401007387 */ /* 0x000fe20000100a00 */
[----:B------:R-:W-:Y:S01]  /*fc0d0*/  STL.64 [R1+0x7190], R142 ;  /* 0x0071908e01007387 */ /* 0x000fe20000100a00 */
[----:B------:R-:W-:Y:S02]  /*fc0e0*/  STL.64 [R1+0x7188], R140 ;  /* 0x0071888c01007387 */ /* 0x000fe40000100a00 */
[----:B------:R-:W-:Y:S01]  /*fc0f0*/  STL.64 [R1+0x7068], R244 ;  /* 0x007068f401007387 */ /* 0x000fe20000100a00 */
[C---:B------:R-:W-:Y:S01]  /*fc100*/  HMMA.1688.F32.TF32 R92, R132.reuse, R184, R92 ;  /* 0x000000b8845c723c */ /* 0x040fe2000008105c */
[----:B------:R-:W-:Y:S01]  /*fc110*/  STL.64 [R1+0x7198], R246 ;  /* 0x007198f601007387 */ /* 0x000fe20000100a00 */
[----:B------:R-:W-:Y:S02]  /*fc120*/  STL.64 [R1+0x1840], R20 ;  /* 0x0018401401007387 */ /* 0x000fe40000100a00 */
[----:B------:R1:W-:Y:S04]  /*fc130*/  STL.64 [R1+0x1848], R22 ;  /* 0x0018481601007387 */ /* 0x0003e80000100a00 */
[C---:B-1----:R-:W-:Y:S11]  /*fc140*/  HMMA.1688.F32.TF32 R20, R132.reuse, R200, R104 ;  /* 0x000000c88414723c */ /* 0x042ff60000081068 */
[----:B------:R-:W-:Y:S04]  /*fc150*/  @!UPT UIADD3 URZ, URZ, URZ, URZ ;  /* 0x0000003f3f3ff290 */ /* 0x000fe8000fffe03f */
[----:B------:R-:W-:Y:S01]  /*fc160*/  STL.64 [R1+0x1830], R92 ;  /* 0x0018305c01007387 */ /* 0x000fe20000100a00 */
[----:B------:R-:W-:Y:S02]  /*fc170*/  STL.64 [R1+0x1838], R94 ;  /* 0x0018385e01007387 */ /* 0x000fe40000100a00 */
[----:B------:R-:W-:Y:S02]  /*fc180*/  STL.64 [R1+0x1820], R24 ;  /* 0x0018201801007387 */ /* 0x000fe40000100a00 */
[----:B------:R1:W-:Y:S02]  /*fc190*/  STL.64 [R1+0x1828], R26 ;  /* 0x0018281a01007387 */ /* 0x0003e40000100a00 */
[C---:B-1----:R-:W-:Y:S01]  /*fc1a0*/  HMMA.1688.F32.TF32 R24, R132.reuse, R216, R116 ;  /* 0x000000d88418723c */ /* 0x042fe20000081074 */
[----:B------:R-:W-:Y:S01]  /*fc1b0*/  STL.64 [R1+0x1810], R20 ;  /* 0x0018101401007387 */ /* 0x000fe20000100a00 */
[----:B------:R1:W-:Y:S06]  /*fc1c0*/  STL.64 [R1+0x1818], R22 ;  /* 0x0018181601007387 */ /* 0x0003ec0000100a00 */
[C---:B-1----:R-:W-:Y:S01]  /*fc1d0*/  HMMA.1688.F32.TF32 R20, R132.reuse, R224, R128 ;  /* 0x000000e08414723c */ /* 0x042fe20000081080 */
[----:B------:R-:W-:Y:S01]  /*fc1e0*/  STL.64 [R1+0x1800], R28 ;  /* 0x0018001c01007387 */ /* 0x000fe20000100a00 */
[----:B------:R-:W-:Y:S06]  /*fc1f0*/  STL.64 [R1+0x1808], R30 ;  /* 0x0018081e01007387 */ /* 0x000fec0000100a00 */
[----:B------:R-:W-:Y:S07]  /*fc200*/  HMMA.1688.F32.TF32 R236, R132, R236, R12 ;  /* 0x000000ec84ec723c */ /* 0x000fee000008100c */
[----:B------:R-:W-:Y:S01]  /*fc210*/  STL.64 [R1+0x17f0], R24 ;  /* 0x0017f01801007387 */ /* 0x000fe20000100a00 */
[----:B------:R-:W-:Y:S07]  /*fc220*/  STL.64 [R1+0x17f8], R26 ;  /* 0x0017f81a01007387 */ /* 0x000fee0000100a00 */
[----:B------:R-:W-:Y:S01]  /*fc230*/  STL.64 [R1+0x17e0], R20 ;  /* 0x0017e01401007387 */ /* 0x000fe20000100a00 */
[----:B------:R-:W-:Y:S02]  /*fc240*/  STL.64 [R1+0x17e8], R22 ;  /* 0x0017e81601007387 */ /* 0x000fe40000100a00 */
[----:B------:R-:W2:Y:S02]  /*fc250*/  LDL R176, [R1+0x1280] ;  /* 0x0012800001b07983 */ /* 0x000ea40000100800 */
[----:B------:R-:W-:Y:S01]  /*fc260*/  STL.64 [R1+0x17d0], R8 ;  /* 0x0017d00801007387 */ /* 0x000fe20000100a00 */
[----:B------:R-:W-:Y:S01]  /*fc270*/  STL.64 [R1+0x17d8], R10 ;  /* 0x0017d80a01007387 */ /* 0x000fe20000100a00 */
[----:B------:R-:W3:Y:S02]  /*fc280*/  LDL R180, [R1+0x11c0] ;  /* 0x0011c00001b47983 */ /* 0x000ee40000100800 */
[----:B------:R-:W3:Y:S02]  /*fc290*/  LDL R181, [R1+0x11c4] ;  /* 0x0011c40001b57983 */ /* 0x000ee40000100800 */
[----:B------:R-:W4:Y:S01]  /*fc2a0*/  LDL R208, [R1+0x11b0] ;  /* 0x0011b00001d07983 */ /* 0x000f220000100800 */
[----:B------:R-:W4:Y:S04]  /*fc2b0*/  LDL R209, [R1+0x11b4] ;  /* 0x0011b40001d17983 */ /* 0x000f280000100800 */
        /* <DEDUP_REMOVED lines=25> */
[----:B------:R-:W-:Y:S02]  /*fc450*/  STL.64 [R1+0x60a8], R238 ;  /* 0x0060a8ee01007387 */ /* 0x000fe40000100a00 */
[----:B------:R1:W-:Y:S02]  /*fc460*/  STL.64 [R1+0x60a0], R236 ;  /* 0x0060a0ec01007387 */ /* 0x0003e40000100a00 */
[----:B-1----:R-:W2:Y:S01]  /*fc470*/  LDL.LU.64 R236, [R1+0x11f0] ;  /* 0x0011f00001ec7983 */ /* 0x002ea20000300a00 */
[----:B------:R-:W2:Y:S01]  /*fc480*/  LDL.64 R238, [R1+0x11f8] ;  /* 0x0011f80001ee7983 */ /* 0x000ea20000100a00 */
        /* <DEDUP_REMOVED lines=11> */
[C---:B---3--:R-:W-:Y:S08]  /*fc540*/  HMMA.1688.F32.TF32 R12, R132.reuse, R180, R16 ;  /* 0x000000b4840c723c */ /* 0x048ff00000081010 */
[C---:B----4-:R-:W-:Y:S01]  /*fc550*/  HMMA.1688.F32.TF32 R8, R132.reuse, R208, R96 ;  /* 0x000000d08408723c */ /* 0x050fe20000081060 */
[----:B--2---:R-:W-:Y:S01]  /*fc560*/  STL [R1+0x62fc], R238 ;  /* 0x0062fcee01007387 */ /* 0x004fe20000100800 */
[----:B------:R-:W-:Y:S02]  /*fc570*/  STL [R1+0x62f8], R239 ;  /* 0x0062f8ef01007387 */ /* 0x000fe40000100800 */
[----:B------:R-:W2:Y:S11]  /*fc580*/  LDL.64 R208, [R1+0x12c0] ;  /* 0x0012c00001d07983 */ /* 0x000eb60000100a00 */
[----:B------:R-:W-:Y:S01]  /*fc590*/  STL.64 [R1+0x17c0], R12 ;  /* 0x0017c00c01007387 */ /* 0x000fe20000100a00 */
[----:B------:R1:W-:Y:S07]  /*fc5a0*/  STL.64 [R1+0x17c8], R14 ;  /* 0x0017c80e01007387 */ /* 0x0003ee0000100a00 */
[----:B------:R-:W-:Y:S02]  /*fc5b0*/  STL.64 [R1+0x17b0], R8 ;  /* 0x0017b00801007387 */ /* 0x000fe40000100a00 */
[----:B------:R3:W-:Y:S01]  /*fc5c0*/  STL.64 [R1+0x17b8], R10 ;  /* 0x0017b80a01007387 */ /* 0x0007e20000100a00 */
[C---:B-1----:R-:W-:Y:S08]  /*fc5d0*/  HMMA.1688.F32.TF32 R12, R132.reuse, R216, R100 ;  /* 0x000000d8840c723c */ /* 0x042ff00000081064 */
[C---:B---3--:R-:W-:Y:S01]  /*fc5e0*/  HMMA.1688.F32.TF32 R8, R132.reuse, R224, R108 ;  /* 0x000000e08408723c */ /* 0x048fe2000008106c */
[----:B------:R-:W3:Y:S11]  /*fc5f0*/  LDL.64 R216, [R1+0x12d0] ;  /* 0x0012d00001d87983 */ /* 0x000ef60000100a00 */
[----:B------:R-:W-:Y:S03]  /*fc600*/  @!UPT UIADD3 URZ, URZ, URZ, URZ ;  /* 0x0000003f3f3ff290 */ /* 0x000fe6000fffe03f */
[----:B------:R-:W-:Y:S01]  /*fc610*/  STL.64 [R1+0x17a0], R12 ;  /* 0x0017a00c01007387 */ /* 0x000fe20000100a00 */
[----:B------:R1:W-:Y:S07]  /*fc620*/  STL.64 [R1+0x17a8], R14 ;  /* 0x0017a80e01007387 */ /* 0x0003ee0000100a00 */
[----:B------:R-:W-:Y:S02]  /*fc630*/  STL.64 [R1+0x1790], R8 ;  /* 0x0017900801007387 */ /* 0x000fe40000100a00 */
[----:B------:R4:W-:Y:S01]  /*fc640*/  STL.64 [R1+0x1798], R10 ;  /* 0x0017980a01007387 */ /* 0x0009e20000100a00 */
[----:B------:R-:W3:Y:S01]  /*fc650*/  LDL R224, [R1+0x12e0] ;  /* 0x0012e00001e07983 */ /* 0x000ee20000100800 */
[C---:B-1----:R-:W-:Y:S08]  /*fc660*/  HMMA.1688.F32.TF32 R12, R132.reuse, R232, R112 ;  /* 0x000000e8840c723c */ /* 0x042ff00000081070 */
[C---:B----4-:R-:W-:Y:S11]  /*fc670*/  HMMA.1688.F32.TF32 R8, R132.reuse, R236, R120 ;  /* 0x000000ec8408723c */ /* 0x050ff60000081078 */
[----:B------:R-:W-:Y:S04]  /*fc680*/  @!UPT UIADD3 URZ, URZ, URZ, URZ ;  /* 0x0000003f3f3ff290 */ /* 0x000fe8000fffe03f */
[----:B------:R-:W-:Y:S01]  /*fc690*/  STL.64 [R1+0x1780], R12 ;  /* 0x0017800c01007387 */ /* 0x000fe20000100a00 */
[----:B------:R-:W-:Y:S07]  /*fc6a0*/  STL.64 [R1+0x1788], R14 ;  /* 0x0017880e01007387 */ /* 0x000fee0000100a00 */
[----:B------:R-:W-:Y:S02]  /*fc6b0*/  STL.64 [R1+0x1770], R8 ;  /* 0x0017700801007387 */ /* 0x000fe40000100a00 */
[----:B------:R1:W-:Y:S01]  /*fc6c0*/  STL.64 [R1+0x1778], R10 ;  /* 0x0017780a01007387 */ /* 0x0003e20000100a00 */
[----:B------:R-:W4:Y:S04]  /*fc6d0*/  LDL R225, [R1+0x12e4] ;  /* 0x0012e40001e17983 */ /* 0x000f280000100800 */
[----:B------:R-:W4:Y:S04]  /*fc6e0*/  LDL R232, [R1+0x12f0] ;  /* 0x0012f00001e87983 */ /* 0x000f280000100800 */
[----:B------:R-:W4:Y:S01]  /*fc6f0*/  LDL R233, [R1+0x12f4] ;  /* 0x0012f40001e97983 */ /* 0x000f220000100800 */
[C---:B-1----:R-:W-:Y:S03]  /*fc700*/  HMMA.1688.F32.TF32 R8, R132.reuse, R188, R124 ;  /* 0x000000bc8408723c */ /* 0x042fe6000008107c */
[----:B------:R-:W-:Y:S05]  /*fc710*/  STL [R1+0x7034], R236 ;  /* 0x007034ec01007387 */ /* 0x000fea0000100800 */
[C---:B------:R-:W-:Y:S01]  /*fc720*/  HMMA.1688.F32.TF32 R16, R132.reuse, R196, R32 ;  /* 0x000000c48410723c */ /* 0x040fe20000081020 */
[----:B------:R-:W-:Y:S07]  /*fc730*/  STL [R1+0x7030], R237 ;  /* 0x007030ed01007387 */ /* 0x000fee0000100800 */
[C---:B------:R-:W-:Y:S07]  /*fc740*/  HMMA.1688.F32.TF32 R12, R132.reuse, R204, R36 ;  /* 0x000000cc840c723c */ /* 0x040fee0000081024 */
[----:B------:R-:W-:Y:S01]  /*fc750*/  STL.64 [R1+0x1760], R8 ;  /* 0x0017600801007387 */ /* 0x000fe20000100a00 */
[----:B------:R1:W-:Y:S02]  /*fc760*/  STL.64 [R1+0x1768], R10 ;  /* 0x0017680a01007387 */ /* 0x0003e40000100a00 */
[----:B-1----:R-:W-:Y:S05]  /*fc770*/  HMMA.1688.F32.TF32 R8, R132, R212, R40 ;  /* 0x000000d48408723c */ /* 0x002fea0000081028 */
[----:B------:R-:W-:Y:S01]  /*fc780*/  STL.64 [R1+0x1750], R16 ;  /* 0x0017501001007387 */ /* 0x000fe20000100a00 */
[----:B------:R1:W-:Y:S07]  /*fc790*/  STL.64 [R1+0x1758], R18 ;  /* 0x0017581201007387 */ /* 0x0003ee0000100a00 */
[----:B------:R-:W-:Y:S01]  /*fc7a0*/  STL.64 [R1+0x1740], R12 ;  /* 0x0017400c01007387 */ /* 0x000fe20000100a00 */
[C---:B------:R-:W-:Y:S01]  /*fc7b0*/  HMMA.1688.F32.TF32 R56, R4.reuse, R214, R56 ;  /* 0x000000d60438723c */ /* 0x040fe20000081038 */
[----:B------:R1:W-:Y:S07]  /*fc7c0*/  STL.64 [R1+0x1748], R14 ;  /* 0x0017480e01007387 */ /* 0x0003ee0000100a00 */
[C---:B------:R-:W-:Y:S08]  /*fc7d0*/  HMMA.1688.F32.TF32 R60, R4.reuse, R206, R60 ;  /* 0x000000ce043c723c */ /* 0x040ff0000008103c */
[----:B------:R-:W-:Y:S08]  /*fc7e0*/  HMMA.1688.F32.TF32 R64, R4, R198, R64 ;  /* 0x000000c60440723c */ /* 0x000ff00000081040 */
[C---:B-1----:R-:W-:Y:S08]  /*fc7f0*/  HMMA.1688.F32.TF32 R16, R132.reuse, R220, R44 ;  /* 0x000000dc8410723c */ /* 0x042ff0000008102c */
[C---:B------:R-:W-:Y:S01]  /*fc800*/  HMMA.1688.F32.TF32 R12, R132.reuse, R228, R48 ;  /* 0x000000e4840c723c */ /* 0x040fe20000081030 */
[----:B------:R-:W-:Y:S01]  /*fc810*/  STL.64 [R1+0x1730], R8 ;  /* 0x0017300801007387 */ /* 0x000fe20000100a00 */
[----:B------:R1:W-:Y:S06]  /*fc820*/  STL.64 [R1+0x1738], R10 ;  /* 0x0017380a01007387 */ /* 0x0003ec0000100a00 */
[----:B-1----:R-:W-:Y:S07]  /*fc830*/  HMMA.1688.F32.TF32 R8, R132, R168, R52 ;  /* 0x000000a88408723c */ /* 0x002fee0000081034 */
[----:B------:R-:W-:Y:S01]  /*fc840*/  STL.64 [R1+0x1720], R16 ;  /* 0x0017201001007387 */ /* 0x000fe20000100a00 */
[----:B------:R1:W-:Y:S07]  /*fc850*/  STL.64 [R1+0x1728], R18 ;  /* 0x0017281201007387 */ /* 0x0003ee0000100a00 */
[----:B------:R-:W-:Y:S02]  /*fc860*/  STL.64 [R1+0x1110], R12 ;  /* 0x0011100c01007387 */ /* 0x000fe40000100a00 */
[----:B------:R1:W-:Y:S01]  /*fc870*/  STL.64 [R1+0x1118], R14 ;  /* 0x0011180e01007387 */ /* 0x0003e20000100a00 */
[----:B------:R-:W-:Y:S08]  /*fc880*/  HMMA.1688.F32.TF32 R68, R4, R190, R68 ;  /* 0x000000be0444723c */ /* 0x000ff00000081044 */
[C---:B-1----:R-:W-:Y:S08]  /*fc890*/  HMMA.1688.F32.TF32 R16, R132.reuse, R176, R56 ;  /* 0x000000b08410723c */ /* 0x042ff00000081038 */
[C---:B------:R-:W-:Y:S01]  /*fc8a0*/  HMMA.1688.F32.TF32 R12, R132.reuse, R184, R60 ;  /* 0x000000b8840c723c */ /* 0x040fe2000008103c */
[----:B------:R-:W-:Y:S01]  /*fc8b0*/  STL.64 [R1+0x1100], R8 ;  /* 0x0011000801007387 */ /* 0x000fe20000100a00 */
[----:B------:R1:W-:Y:S06]  /*fc8c0*/  STL.64 [R1+0x1108], R10 ;  /* 0x0011080a01007387 */ /* 0x0003ec0000100a00 */
[----:B-1----:R-:W-:Y:S07]  /*fc8d0*/  HMMA.1688.F32.TF32 R8, R132, R192, R64 ;  /* 0x000000c08408723c */ /* 0x002fee0000081040 */
[----:B------:R-:W-:Y:S01]  /*fc8e0*/  STL.64 [R1+0x10f0], R16 ;  /* 0x0010f01001007387 */ /* 0x000fe20000100a00 */
[----:B------:R-:W-:Y:S07]  /*fc8f0*/  STL.64 [R1+0x10f8], R18 ;  /* 0x0010f81201007387 */ /* 0x000fee0000100a00 */
[----:B------:R-:W-:Y:S02]  /*fc900*/  STL.64 [R1+0x10e0], R12 ;  /* 0x0010e00c01007387 */ /* 0x000fe40000100a00 */
[----:B------:R-:W-:Y:S01]  /*fc910*/  STL.64 [R1+0x10e8], R14 ;  /* 0x0010e80e01007387 */ /* 0x000fe20000100a00 */
[----:B------:R-:W-:Y:S05]  /*fc920*/  HMMA.1688.F32.TF32 R72, R4, R182, R72 ;  /* 0x000000b60448723c */ /* 0x000fea0000081048 */
[----:B------:R-:W-:Y:S01]  /*fc930*/  STL.64 [R1+0x10d0], R8 ;  /* 0x0010d00801007387 */ /* 0x000fe20000100a00 */
[----:B------:R1:W-:Y:S02]  /*fc940*/  STL.64 [R1+0x10d8], R10 ;  /* 0x0010d80a01007387 */ /* 0x0003e40000100a00 */
[----:B-1----:R-:W-:Y:S01]  /*fc950*/  HMMA.1688.F32.TF32 R8, R132, R200, R68 ;  /* 0x000000c88408723c */ /* 0x002fe20000081044 */
[----:B------:R-:W-:-:S02]  /*fc960*/  IMAD.MOV.U32 R237, RZ, RZ, R193 ;  /* 0x000000ffffed7224 */ /* 0x000fc400078e00c1 */
[----:B------:R-:W-:-:S03]  /*fc970*/  IMAD.MOV.U32 R236, RZ, RZ, R192 ;  /* 0x000000ffffec7224 */ /* 0x000fc600078e00c0 */
[----:B------:R-:W-:Y:S02]  /*fc980*/  STL [R1+0x703c], R237 ;  /* 0x00703ced01007387 */ /* 0x000fe40000100800 */
[----:B------:R-:W-:Y:S01]  /*fc990*/  STL [R1+0x7038], R236 ;  /* 0x007038ec01007387 */ /* 0x000fe20000100800 */
[C---:B------:R-:W-:Y:S11]  /*fc9a0*/  HMMA.1688.F32.TF32 R76, R4.reuse, R174, R76 ;  /* 0x000000ae044c723c */ /* 0x040ff6000008104c */
[----:B------:R-:W-:Y:S03]  /*fc9b0*/  @!UPT UIADD3 URZ, URZ, URZ, URZ ;  /* 0x0000003f3f3ff290 */ /* 0x000fe6000fffe03f */
[----:B------:R-:W-:Y:S01]  /*fc9c0*/  STL.64 [R1+0x10c0], R8 ;  /* 0x0010c00801007387 */ /* 0x000fe20000100a00 */
[----:B------:R2:W-:Y:S02]  /*fc9d0*/  STL.64 [R1+0x10c8], R10 ;  /* 0x0010c80a01007387 */ /* 0x0005e40000100a00 */
[----:B------:R-:W-:Y:S01]  /*fc9e0*/  IMAD.MOV.U32 R238, RZ, RZ, R201 ;  /* 0x000000ffffee7224 */ /* 0x000fe200078e00c9 */
[----:B------:R-:W-:Y:S01]  /*fc9f0*/  MOV R239, R200 ;  /* 0x000000c800ef7202 */ /* 0x000fe20000000f00 */
[C---:B------:R-:W-:Y:S03]  /*fca00*/  HMMA.1688.F32.TF32 R80, R4.reuse, R166, R80 ;  /* 0x000000a60450723c */ /* 0x040fe60000081050 */
[----:B------:R-:W-:Y:S01]  /*fca10*/  STL [R1+0x7044], R238 ;  /* 0x007044ee01007387 */ /* 0x000fe20000100800 */
[----:B------:R-:W-:Y:S04]  /*fca20*/  STL [R1+0x7040], R239 ;  /* 0x007040ef01007387 */ /* 0x000fe80000100800 */
[----:B------:R-:W-:Y:S08]  /*fca30*/  HMMA.1688.F32.TF32 R84, R4, R158, R84 ;  /* 0x0000009e0454723c */ /* 0x000ff00000081054 */
[C---:B--2---:R-:W-:Y:S11]  /*fca40*/  HMMA.1688.F32.TF32 R8, R132.reuse, R208, R72 ;  /* 0x000000d08408723c */ /* 0x044ff60000081048 */
[----:B------:R-:W-:Y:S11]  /*fca50*/  @!UPT UIADD3 URZ, URZ, URZ, URZ ;  /* 0x0000003f3f3ff290 */ /* 0x000ff6000fffe03f */
[----:B------:R-:W-:Y:S01]  /*fca60*/  @!UPT UIADD3 URZ, URZ, URZ, URZ ;  /* 0x0000003f3f3ff290 */ /* 0x000fe2000fffe03f */
[----:B------:R-:W-:Y:S01]  /*fca70*/  STL.64 [R1+0x10b0], R8 ;  /* 0x0010b00801007387 */ /* 0x000fe20000100a00 */
[----:B------:R3:W-:Y:S02]  /*fca80*/  STL.64 [R1+0x10b8], R10 ;  /* 0x0010b80a01007387 */ /* 0x0007e40000100a00 */
[C---:B---3--:R-:W-:Y:S01]  /*fca90*/  HMMA.1688.F32.TF32 R8, R132.reuse, R216, R76 ;  /* 0x000000d88408723c */ /* 0x048fe2000008104c */
[----:B------:R-:W-:Y:S02]  /*fcaa0*/  IMAD.MOV.U32 R238, RZ, RZ, R216 ;  /* 0x000000ffffee7224 */ /* 0x000fe400078e00d8 */
[----:B------:R-:W-:Y:S02]  /*fcab0*/  IMAD.MOV.U32 R239, RZ, RZ, R217 ;  /* 0x000000ffffef7224 */ /* 0x000fe400078e00d9 */
[----:B------:R-:W-:Y:S01]  /*fcac0*/  IMAD.MOV.U32 R237, RZ, RZ, R208 ;  /* 0x000000ffffed7224 */ /* 0x000fe200078e00d0 */
[----:B------:R-:W-:Y:S11]  /*fcad0*/  MOV R236, R209 ;  /* 0x000000d100ec7202 */ /* 0x000ff60000000f00 */
[----:B------:R-:W-:Y:S06]  /*fcae0*/  @!UPT UIADD3 URZ, URZ, URZ, URZ ;  /* 0x0000003f3f3ff290 */ /* 0x000fec000fffe03f */
[----:B------:R-:W-:Y:S01]  /*fcaf0*/  STL.64 [R1+0x10a0], R8 ;  /* 0x0010a00801007387 */ /* 0x000fe20000100a00 */
[----:B------:R1:W-:Y:S01]  /*fcb00*/  STL.64 [R1+0x10a8], R10 ;  /* 0x0010a80a01007387 */ /* 0x0003e20000100a00 */
[C---:B----4-:R-:W-:Y:S08]  /*fcb10*/  HMMA.1688.F32.TF32 R12, R132.reuse, R224, R80 ;  /* 0x000000e0840c723c */ /* 0x050ff00000081050 */
[----:B-1----:R-:W-:Y:S01]  /*fcb20*/  HMMA.1688.F32.TF32 R8, R132, R232, R84 ;  /* 0x000000e88408723c */ /* 0x002fe20000081054 */
[----:B------:R-:W-:Y:S01]  /*fcb30*/  STL.64 [R1+0x7050], R238 ;  /* 0x007050ee01007387 */ /* 0x000fe20000100a00 */
[----:B------:R-:W-:Y:S02]  /*fcb40*/  STL.64 [R1+0x7048], R236 ;  /* 0x007048ec01007387 */ /* 0x000fe40000100a00 */
[----:B------:R-:W2:Y:S11]  /*fcb50*/  LDL R234, [R1+0x1568] ;  /* 0x0015680001ea7983 */ /* 0x000eb60000100800 */
[----:B------:R-:W-:Y:S01]  /*fcb60*/  STL.64 [R1+0x1090], R12 ;  /* 0x0010900c01007387 */ /* 0x000fe20000100a00 */
[----:B------:R1:W-:Y:S07]  /*fcb70*/  STL.64 [R1+0x1098], R14 ;  /* 0x0010980e01007387 */ /* 0x0003ee0000100a00 */
[----:B------:R-:W-:Y:S02]  /*fcb80*/  STL.64 [R1+0x1080], R8 ;  /* 0x0010800801007387 */ /* 0x000fe40000100a00 */
[----:B------:R3:W-:Y:S01]  /*fcb90*/  STL.64 [R1+0x1088], R10 ;  /* 0x0010880a01007387 */ /* 0x0007e20000100a00 */
[----:B------:R-:W2:Y:S04]  /*fcba0*/  LDL R235, [R1+0x156c] ;  /* 0x00156c0001eb7983 */ /* 0x000ea80000100800 */
[----:B------:R-:W4:Y:S04]  /*fcbb0*/  LDL R218, [R1+0x1558] ;  /* 0x0015580001da7983 */ /* 0x000f280000100800 */
[----:B------:R-:W4:Y:S01]  /*fcbc0*/  LDL R219, [R1+0x155c] ;  /* 0x00155c0001db7983 */ /* 0x000f220000100800 */
[----:B------:R-:W4:Y:S02]  /*fcbd0*/  LDL.LU R208, [R1+0x1ea0] ;  /* 0x001ea00001d07983 */ /* 0x000f240000300800 */
[----:B------:R-:W4:Y:S02]  /*fcbe0*/  LDL.LU R209, [R1+0x1ea4] ;  /* 0x001ea40001d17983 */ /* 0x000f240000300800 */
[----:B------:R-:W4:Y:S01]  /*fcbf0*/  LDL.LU R210, [R1+0x1ea8] ;  /* 0x001ea80001d27983 */ /* 0x000f220000300800 */
[----:B------:R-:W4:Y:S01]  /*fcc00*/  LDL.LU R211, [R1+0x1eac] ;  /* 0x001eac0001d37983 */ /* 0x000f220000300800 */
        /* <DEDUP_REMOVED lines=36> */
[----:B------:R-:W2:Y:S01]  /*fce50*/  LDL.LU R148, [R1+0x1f30] ;  /* 0x001f300001947983 */ /* 0x000ea20000300800 */
[C---:B------:R-:W-:Y:S01]  /*fce60*/  HMMA.1688.F32.TF32 R88, R4.reuse, R150, R88 ;  /* 0x000000960458723c */ /* 0x040fe20000081058 */
[----:B------:R-:W2:Y:S01]  /*fce70*/  LDL.LU R149, [R1+0x1f34] ;  /* 0x001f340001957983 */ /* 0x000ea20000300800 */
[----:B------:R-:W2:Y:S06]  /*fce80*/  LDL.LU R150, [R1+0x1f38] ;  /* 0x001f380001967983 */ /* 0x000eac0000300800 */
[----:B------:R-:W-:Y:S01]  /*fce90*/  HMMA.1688.F32.TF32 R136, R4, R142, R136 ;  /* 0x0000008e0488723c */ /* 0x000fe20000081088 */
        /* <DEDUP_REMOVED lines=13> */
[----:B------:R-:W4:Y:S01]  /*fcf70*/  LDL R110, [R1+0x14a8] ;  /* 0x0014a800016e7983 */ /* 0x000f220000100800 */
[----:B------:R-:W4:Y:S04]  /*fcf80*/  LDL R111, [R1+0x14ac] ;  /* 0x0014ac00016f7983 */ /* 0x000f280000100800 */
[----:B------:R-:W4:Y:S04]  /*fcf90*/  LDL R102, [R1+0x1498] ;  /* 0x0014980001667983 */ /* 0x000f280000100800 */
[----:B------:R-:W4:Y:S01]  /*fcfa0*/  LDL R103, [R1+0x149c] ;  /* 0x00149c0001677983 */ /* 0x000f220000100800 */
[----:B------:R-:W4:Y:S02]  /*fcfb0*/  LDL.LU R32, [R1+0x1f70] ;  /* 0x001f700001207983 */ /* 0x000f240000300800 */
[----:B------:R-:W4:Y:S02]  /*fcfc0*/  LDL.LU R33, [R1+0x1f74] ;  /* 0x001f740001217983 */ /* 0x000f240000300800 */
[----:B------:R-:W4:Y:S01]  /*fcfd0*/  LDL.LU R34, [R1+0x1f78] ;  /* 0x001f780001227983 */ /* 0x000f220000300800 */
[----:B------:R-:W4:Y:S01]  /*fcfe0*/  LDL.LU R35, [R1+0x1f7c] ;  /* 0x001f7c0001237983 */ /* 0x000f220000300800 */
[----:B------:R-:W4:Y:S02]  /*fcff0*/  LDL R98, [R1+0x1488] ;  /* 0x0014880001627983 */ /* 0x000f240000100800 */
[----:B------:R-:W4:Y:S02]  /*fd000*/  LDL R99, [R1+0x148c] ;  /* 0x00148c0001637983 */ /* 0x000f240000100800 */
[----:B------:R-:W4:Y:S01]  /*fd010*/  LDL.LU R36, [R1+0x1f80] ;  /* 0x001f800001247983 */ /* 0x000f220000300800 */
[----:B------:R-:W4:Y:S01]  /*fd020*/  LDL.LU R37, [R1+0x1f84] ;  /* 0x001f840001257983 */ /* 0x000f220000300800 */
[----:B------:R-:W4:Y:S02]  /*fd030*/  LDL.LU R38, [R1+0x1f88] ;  /* 0x001f880001267983 */ /* 0x000f240000300800 */
[----:B------:R-:W4:Y:S02]  /*fd040*/  LDL.LU R39, [R1+0x1f8c] ;  /* 0x001f8c0001277983 */ /* 0x000f240000300800 */
[----:B------:R-:W4:Y:S01]  /*fd050*/  LDL R18, [R1+0x1478] ;  /* 0x0014780001127983 */ /* 0x000f220000100800 */
[----:B------:R-:W4:Y:S04]  /*fd060*/  LDL R19, [R1+0x147c] ;  /* 0x00147c0001137983 */ /* 0x000f280000100800 */
[----:B-1----:R-:W4:Y:S04]  /*fd070*/  LDL R14, [R1+0x1468] ;  /* 0x00146800010e7983 */ /* 0x002f280000100800 */
[----:B------:R-:W4:Y:S04]  /*fd080*/  LDL R15, [R1+0x146c] ;  /* 0x00146c00010f7983 */ /* 0x000f280000100800 */
[----:B---3--:R-:W3:Y:S04]  /*fd090*/  LDL R10, [R1+0x1458] ;  /* 0x00145800010a7983 */ /* 0x008ee80000100800 */
        /* <DEDUP_REMOVED lines=40> */
[----:B------:R-:W3:Y:S04]  /*fd320*/  LDL R237, [R1+0x1304] ;  /* 0x0013040001ed7983 */ /* 0x000ee80000100800 */
        /* <DEDUP_REMOVED lines=33> */
[----:B------:R-:W3:Y:S04]  /*fd540*/  LDL.LU R227, [R1+0x1e9c] ;  /* 0x001e9c0001e37983 */ /* 0x000ee80000300800 */
[----:B------:R-:W-:Y:S04]  /*fd550*/  LDS R4, [R2+0x14480] ;  /* 0x0144800002047984 */ /* 0x000fe80000000800 */
[----:B------:R-:W-:Y:S04]  /*fd560*/  LDS R6, [R2+0x16480] ;  /* 0x0164800002067984 */ /* 0x000fe80000000800 */
[----:B------:R-:W-:Y:S04]  /*fd570*/  LDS R5, [R0+0x14480] ;  /* 0x0144800000057984 */ /* 0x000fe80000000800 */
[----:B------:R-:W2:Y:S01]  /*fd580*/  LDS R7, [R0+0x16480] ;  /* 0x0164800000077984 */ /* 0x000ea20000000800 */
[----:B------:R-:W-:-:S02]  /*fd590*/  IMAD.MOV.U32 R239, RZ, RZ, R248 ;  /* 0x000000ffffef7224 */ /* 0x000fc400078e00f8 */
[----:B------:R-:W-:Y:S01]  /*fd5a0*/  IMAD.MOV.U32 R238, RZ, RZ, R249 ;  /* 0x000000ffffee7224 */ /* 0x000fe200078e00f9 */
[C---:B--2---:R-:W-:Y:S08]  /*fd5b0*/  HMMA.1688.F32.TF32 R112, R4.reuse, R114, R120 ;  /* 0x000000720470723c */ /* 0x044ff00000081078 */
[C---:B------:R-:W-:Y:S08]  /*fd5c0*/  HMMA.1688.F32.TF32 R120, R4.reuse, R142, R244 ;  /* 0x0000008e0478723c */ /* 0x040ff000000810f4 */
[C---:B----4-:R-:W-:Y:S08]  /*fd5d0*/  HMMA.1688.F32.TF32 R96, R4.reuse, R98, R36 ;  /* 0x000000620460723c */ /* 0x050ff00000081024 */
[----:B------:R-:W-:Y:S08]  /*fd5e0*/  HMMA.1688.F32.TF32 R36, R4, R190, R180 ;  /* 0x000000be0424723c */ /* 0x000ff000000810b4 */
[C---:B---3--:R-:W-:Y:S08]  /*fd5f0*/  HMMA.1688.F32.TF32 R84, R132.reuse, R80, R88 ;  /* 0x000000508454723c */ /* 0x048ff00000081058 */
        /* <DEDUP_REMOVED lines=13> */
[----:B------:R1:W-:Y:S02]  /*fd6d0*/  STL.64 [R1+0x1078], R86 ;  /* 0x0010785601007387 */ /* 0x0003e40000100a00 */
[----:B------:R-:W-:Y:S02]  /*fd6e0*/  STL.64 [R1+0x1060], R80 ;  /* 0x0010605001007387 */ /* 0x000fe40000100a00 */
[----:B------:R2:W-:Y:S01]  /*fd6f0*/  STL.64 [R1+0x1068], R82 ;  /* 0x0010685201007387 */ /* 0x0005e20000100a00 */
[----:B------:R-:W3:Y:S04]  /*fd700*/  LDL R220, [R1+0x100] ;  /* 0x0001000001dc7983 */ /* 0x000ee80000100800 */
[----:B------:R-:W3:Y:S04]  /*fd710*/  LDL R221, [R1+0x104] ;  /* 0x0001040001dd7983 */ /* 0x000ee80000100800 */
[----:B------:R-:W4:Y:S04]  /*fd720*/  LDL R222, [R1+0x108] ;  /* 0x0001080001de7983 */ /* 0x000f280000100800 */
[----:B------:R-:W4:Y:S04]  /*fd730*/  LDL R223, [R1+0x10c] ;  /* 0x00010c0001df7983 */ /* 0x000f280000100800 */
        /* <DEDUP_REMOVED lines=26> */
[----:B------:R-:W3:Y:S02]  /*fd8e0*/  LDL.LU R208, [R1+0x1a60] ;  /* 0x001a600001d07983 */ /* 0x000ee40000300800 */
[----:B------:R-:W3:Y:S02]  /*fd8f0*/  LDL.LU R209, [R1+0x1a64] ;  /* 0x001a640001d17983 */ /* 0x000ee40000300800 */
[----:B------:R-:W3:Y:S01]  /*fd900*/  LDL.LU R210, [R1+0x1a68] ;  /* 0x001a680001d27983 */ /* 0x000ee20000300800 */
[----:B------:R-:W3:Y:S01]  /*fd910*/  LDL.LU R211, [R1+0x1a6c] ;  /* 0x001a6c0001d37983 */ /* 0x000ee20000300800 */
[----:B-1----:R-:W4:Y:S02]  /*fd920*/  LDL R86, [R1+0x15b8] ;  /* 0x0015b80001567983 */ /* 0x002f240000100800 */
[----:B------:R-:W4:Y:S02]  /*fd930*/  LDL R87, [R1+0x15bc] ;  /* 0x0015bc0001577983 */ /* 0x000f240000100800 */
[----:B------:R-:W4:Y:S01]  /*fd940*/  LDL.LU R200, [R1+0x1a70] ;  /* 0x001a700001c87983 */ /* 0x000f220000300800 */
[----:B------:R-:W4:Y:S01]  /*fd950*/  LDL.LU R201, [R1+0x1a74] ;  /* 0x001a740001c97983 */ /* 0x000f220000300800 */
[----:B------:R-:W4:Y:S02]  /*fd960*/  LDL.LU R202, [R1+0x1a78] ;  /* 0x001a780001ca7983 */ /* 0x000f240000300800 */
[----:B------:R-:W4:Y:S02]  /*fd970*/  LDL.LU R203, [R1+0x1a7c] ;  /* 0x001a7c0001cb7983 */ /* 0x000f240000300800 */
[----:B--2---:R-:W2:Y:S01]  /*fd980*/  LDL R82, [R1+0x15a8] ;  /* 0x0015a80001527983 */ /* 0x004ea20000100800 */
[----:B------:R-:W2:Y:S01]  /*fd990*/  LDL R83, [R1+0x15ac] ;  /* 0x0015ac0001537983 */ /* 0x000ea20000100800 */
[----:B------:R-:W2:Y:S02]  /*fd9a0*/  LDL.LU R192, [R1+0x1a80] ;  /* 0x001a800001c07983 */ /* 0x000ea40000300800 */
[----:B------:R-:W2:Y:S02]  /*fd9b0*/  LDL.LU R193, [R1+0x1a84] ;  /* 0x001a840001c17983 */ /* 0x000ea40000300800 */
[----:B------:R-:W2:Y:S01]  /*fd9c0*/  LDL.LU R194, [R1+0x1a88] ;  /* 0x001a880001c27983 */ /* 0x000ea20000300800 */
[----:B------:R-:W2:Y:S01]  /*fd9d0*/  LDL.LU R195, [R1+0x1a8c] ;  /* 0x001a8c0001c37983 */ /* 0x000ea20000300800 */
[C---:B------:R-:W-:Y:S01]  /*fd9e0*/  HMMA.1688.F32.TF32 R52, R4.reuse, R186, R176 ;  /* 0x000000ba0434723c */ /* 0x040fe200000810b0 */
[----:B------:R-:W2:Y:S02]  /*fd9f0*/  LDL R78, [R1+0x1598] ;  /* 0x00159800014e7983 */ /* 0x000ea40000100800 */
[----:B------:R-:W2:Y:S01]  /*fda00*/  LDL R79, [R1+0x159c] ;  /* 0x00159c00014f7983 */ /* 0x000ea20000100800 */
[----:B------:R-:W2:Y:S04]  /*fda10*/  LDL R74, [R1+0x1588] ;  /* 0x00158800014a7983 */ /* 0x000ea80000100800 */
[----:B------:R-:W2:Y:S01]  /*fda20*/  LDL R75, [R1+0x158c] ;  /* 0x00158c00014b7983 */ /* 0x000ea20000100800 */
[----:B------:R-:W2:Y:S02]  /*fda30*/  LDL.LU R176, [R1+0x1e70] ;  /* 0x001e700001b07983 */ /* 0x000ea40000300800 */
[----:B------:R-:W2:Y:S02]  /*fda40*/  LDL.LU R177, [R1+0x1e74] ;  /* 0x001e740001b17983 */ /* 0x000ea40000300800 */
[----:B------:R-:W2:Y:S01]  /*fda50*/  LDL.LU R178, [R1+0x1e78] ;  /* 0x001e780001b27983 */ /* 0x000ea20000300800 */
[C---:B------:R-:W-:Y:S01]  /*fda60*/  HMMA.1688.F32.TF32 R24, R4.reuse, R26, R68 ;  /* 0x0000001a0418723c */ /* 0x040fe20000081044 */
[----:B------:R-:W2:Y:S01]  /*fda70*/  LDL.LU R179, [R1+0x1e7c] ;  /* 0x001e7c0001b37983 */ /* 0x000ea20000300800 */
[----:B------:R-:W2:Y:S02]  /*fda80*/  LDL R70, [R1+0x1578] ;  /* 0x0015780001467983 */ /* 0x000ea40000100800 */
[----:B------:R-:W2:Y:S04]  /*fda90*/  LDL R71, [R1+0x157c] ;  /* 0x00157c0001477983 */ /* 0x000ea80000100800 */
[C---:B------:R-:W-:Y:S01]  /*fdaa0*/  HMMA.1688.F32.TF32 R8, R4.reuse, R10, R48 ;  /* 0x0000000a0408723c */ /* 0x040fe20000081030 */
[----:B------:R-:W2:Y:S07]  /*fdab0*/  LDL.LU R168, [R1+0x1e80] ;  /* 0x001e800001a87983 */ /* 0x000eae0000300800 */
[C---:B------:R-:W-:Y:S01]  /*fdac0*/  HMMA.1688.F32.TF32 R48, R4.reuse, R170, R228 ;  /* 0x000000aa0430723c */ /* 0x040fe200000810e4 */
[----:B------:R-:W2:Y:S02]  /*fdad0*/  LDL.LU R169, [R1+0x1e84] ;  /* 0x001e840001a97983 */ /* 0x000ea40000300800 */
[----:B------:R-:W2:Y:S01]  /*fdae0*/  LDL.LU R170, [R1+0x1e88] ;  /* 0x001e880001aa7983 */ /* 0x000ea20000300800 */
[----:B------:R-:W2:Y:S01]  /*fdaf0*/  LDL.LU R171, [R1+0x1e8c] ;  /* 0x001e8c0001ab7983 */ /* 0x000ea20000300800 */
[----:B------:R-:W2:Y:S02]  /*fdb00*/  LDL.LU R184, [R1+0x1e60] ;  /* 0x001e600001b87983 */ /* 0x000ea40000300800 */
[----:B------:R-:W2:Y:S02]  /*fdb10*/  LDL.LU R185, [R1+0x1e64] ;  /* 0x001e640001b97983 */ /* 0x000ea40000300800 */
[----:B------:R-:W2:Y:S01]  /*fdb20*/  LDL.LU R186, [R1+0x1e68] ;  /* 0x001e680001ba7983 */ /* 0x000ea20000300800 */
[----:B------:R-:W2:Y:S01]  /*fdb30*/  LDL.LU R187, [R1+0x1e6c] ;  /* 0x001e6c0001bb7983 */ /* 0x000ea20000300800 */
[----:B------:R-:W2:Y:S01]  /*fdb40*/  LDL.LU R248, [R1+0x1a50] ;  /* 0x001a500001f87983 */ /* 0x000ea20000300800 */
[----:B------:R-:W-:Y:S01]  /*fdb50*/  MOV R247, R250 ;  /* 0x000000fa00f77202 */ /* 0x000fe20000000f00 */
[----:B------:R-:W2:Y:S01]  /*fdb60*/  LDL.LU R249, [R1+0x1a54] ;  /* 0x001a540001f97983 */ /* 0x000ea20000300800 */
[C---:B------:R-:W-:Y:S01]  /*fdb70*/  HMMA.1688.F32.TF32 R104, R4.reuse, R106, R64 ;  /* 0x0000006a0468723c */ /* 0x040fe20000081040 */
[----:B------:R-:W-:Y:S01]  /*fdb80*/  IMAD.MOV.U32 R246, RZ, RZ, R251 ;  /* 0x000000fffff67224 */ /* 0x000fe200078e00fb */
[----:B------:R-:W2:Y:S06]  /*fdb90*/  LDL.LU R250, [R1+0x1a58] ;  /* 0x001a580001fa7983 */ /* 0x000eac0000300800 */
[C---:B------:R-:W-:Y:S01]  /*fdba0*/  HMMA.1688.F32.TF32 R64, R4.reuse, R234, R224 ;  /* 0x000000ea0440723c */ /* 0x040fe200000810e0 */
[----:B------:R-:W2:Y:S02]  /*fdbb0*/  LDL.LU R251, [R1+0x1a5c] ;  /* 0x001a5c0001fb7983 */ /* 0x000ea40000300800 */
[----:B------:R-:W2:Y:S01]  /*fdbc0*/  LDL R224, [R1+0x10] ;  /* 0x0000100001e07983 */ /* 0x000ea20000100800 */
[----:B------:R-:W2:Y:S04]  /*fdbd0*/  LDL R225, [R1+0x14] ;  /* 0x0000140001e17983 */ /* 0x000ea80000100800 */
[----:B------:R-:W2:Y:S04]  /*fdbe0*/  LDL R216, [R1] ;  /* 0x0000000001d87983 */ /* 0x000ea80000100800 */
[----:B------:R-:W2:Y:S01]  /*fdbf0*/  LDL R217, [R1+0x4] ;  /* 0x0000040001d97983 */ /* 0x000ea20000100800 */
[C---:B------:R-:W-:Y:S08]  /*fdc00*/  HMMA.1688.F32.TF32 R100, R4.reuse, R102, R32 ;  /* 0x000000660464723c */ /* 0x040ff00000081020 */
[----:B------:R-:W-:Y:S01]  /*fdc10*/  HMMA.1688.F32.TF32 R32, R4, R174, R164 ;  /* 0x000000ae0420723c */ /* 0x000fe200000810a4 */
[----:B------:R-:W2:Y:S04]  /*fdc20*/  LDL R232, [R1+0x20] ;  /* 0x0000200001e87983 */ /* 0x000ea80000100800 */
[----:B------:R-:W2:Y:S04]  /*fdc30*/  LDL R233, [R1+0x24] ;  /* 0x0000240001e97983 */ /* 0x000ea80000100800 */
[----:B------:R-:W-:Y:S04]  /*fdc40*/  LDS R132, [R2+0x18480] ;  /* 0x0184800002847984 */ /* 0x000fe80000000800 */
[----:B------:R-:W-:Y:S04]  /*fdc50*/  LDS R134, [R2+0x1a480] ;  /* 0x01a4800002867984 */ /* 0x000fe80000000800 */
[----:B------:R-:W-:Y:S04]  /*fdc60*/  LDS R133, [R0+0x18480] ;  /* 0x0184800000857984 */ /* 0x000fe80000000800 */
[----:B------:R-:W1:Y:S01]  /*fdc70*/  LDS R135, [R0+0x1a480] ;  /* 0x01a4800000877984 */ /* 0x000e620000000800 */
[----:B------:R-:W-:Y:S01]  /*fdc80*/  MOV R174, R241 ;  /* 0x000000f100ae7202 */ /* 0x000fe20000000f00 */
[----:B------:R-:W-:-:S02]  /*fdc90*/  IMAD.MOV.U32 R175, RZ, RZ, R240 ;  /* 0x000000ffffaf7224 */ /* 0x000fc400078e00f0 */
[----:B------:R-:W2:Y:S01]  /*fdca0*/  LDL R241, [R1+0x34] ;  /* 0x0000340001f17983 */ /* 0x000ea20000100800 */
[----:B------:R-:W2:Y:S01]  /*fdcb0*/  LDL R240, [R1+0x30] ;  /* 0x0000300001f07983 */ /* 0x000ea20000100800 */
[C---:B------:R-:W-:Y:S08]  /*fdcc0*/  HMMA.1688.F32.TF32 R108, R4.reuse, R110, R124 ;  /* 0x0000006e046c723c */ /* 0x040ff0000008107c */
[C---:B------:R-:W-:Y:S01]  /*fdcd0*/  HMMA.1688.F32.TF32 R124, R4.reuse, R158, R148 ;  /* 0x0000009e047c723c */ /* 0x040fe20000081094 */
[----:B------:R-:W2:Y:S01]  /*fdce0*/  LDL.64 R148, [R1+0x70] ;  /* 0x0000700001947983 */ /* 0x000ea20000100a00 */
[----:B------:R-:W2:Y:S04]  /*fdcf0*/  LDL.64 R150, [R1+0x78] ;  /* 0x0000780001967983 */ /* 0x000ea80000100a00 */
[----:B------:R-:W2:Y:S04]  /*fdd00*/  LDL.64 R156, [R1+0x80] ;  /* 0x00008000019c7983 */ /* 0x000ea80000100a00 */
[----:B------:R-:W2:Y:S04]  /*fdd10*/  LDL.64 R158, [R1+0x88] ;  /* 0x00008800019e7983 */ /* 0x000ea80000100a00 */
[----:B------:R-:W2:Y:S04]  /*fdd20*/  LDL.64 R164, [R1+0x90] ;  /* 0x0000900001a47983 */ /* 0x000ea80000100a00 */
[----:B------:R-:W2:Y:S04]  /*fdd30*/  LDL.64 R166, [R1+0x98] ;  /* 0x0000980001a67983 */ /* 0x000ea80000100a00 */
[----:B------:R-:W2:Y:S04]  /*fdd40*/  LDL R180, [R1+0xb0] ;  /* 0x0000b00001b47983 */ /* 0x000ea80000100800 */
[----:B------:R-:W2:Y:S04]  /*fdd50*/  LDL R181, [R1+0xb4] ;  /* 0x0000b40001b57983 */ /* 0x000ea80000100800 */
[----:B------:R-:W2:Y:S04]  /*fdd60*/  LDL R182, [R1+0xb8] ;  /* 0x0000b80001b67983 */ /* 0x000ea80000100800 */
[----:B------:R-:W2:Y:S04]  /*fdd70*/  LDL R183, [R1+0xbc] ;  /* 0x0000bc0001b77983 */ /* 0x000ea80000100800 */
[----:B------:R-:W2:Y:S04]  /*fdd80*/  LDL.64 R212, [R1+0xf0] ;  /* 0x0000f00001d47983 */ /* 0x000ea80000100a00 */
[----:B------:R-:W2:Y:S04]  /*fdd90*/  LDL.64 R214, [R1+0xf8] ;  /* 0x0000f80001d67983 */ /* 0x000ea80000100a00 */
[----:B------:R-:W2:Y:S04]  /*fdda0*/  LDL R228, [R1+0x110] ;  /* 0x0001100001e47983 */ /* 0x000ea80000100800 */
[----:B------:R-:W2:Y:S01]  /*fddb0*/  LDL R229, [R1+0x114] ;  /* 0x0001140001e57983 */ /* 0x000ea20000100800 */
[----:B------:R-:W-:Y:S01]  /*fddc0*/  MOV R230, R243 ;  /* 0x000000f300e67202 */ /* 0x000fe20000000f00 */
[----:B------:R-:W-:Y:S01]  /*fddd0*/  IMAD.MOV.U32 R231, RZ, RZ, R242 ;  /* 0x000000ffffe77224 */ /* 0x000fe200078e00f2 */
[C---:B---3--:R-:W-:Y:S08]  /*fdde0*/  HMMA.1688.F32.TF32 R88, R4.reuse, R90, R208 ;  /* 0x0000005a0458723c */ /* 0x048ff000000810d0 */
[C---:B----4-:R-:W-:Y:S08]  /*fddf0*/  HMMA.1688.F32.TF32 R84, R4.reuse, R86, R200 ;  /* 0x000000560454723c */ /* 0x050ff000000810c8 */
[C---:B--2---:R-:W-:Y:S08]  /*fde00*/  HMMA.1688.F32.TF32 R80, R4.reuse, R82, R192 ;  /* 0x000000520450723c */ /* 0x044ff000000810c0 */
[C---:B------:R-:W-:Y:S08]  /*fde10*/  HMMA.1688.F32.TF32 R72, R4.reuse, R74, R176 ;  /* 0x0000004a0448723c */ /* 0x040ff000000810b0 */
[C---:B------:R-:W-:Y:S01]  /*fde20*/  HMMA.1688.F32.TF32 R68, R4.reuse, R70, R168 ;  /* 0x000000460444723c */ /* 0x040fe200000810a8 */
[----:B------:R-:W2:Y:S01]  /*fde30*/  LDL.LU.64 R170, [R1+0x72b0] ;  /* 0x0072b00001aa7983 */ /* 0x000ea20000300a00 */
[----:B------:R-:W3:Y:S02]  /*fde40*/  LDL.LU.64 R168, [R1+0x72a8] ;  /* 0x0072a80001a87983 */ /* 0x000ee40000300a00 */
[----:B------:R-:W4:Y:S02]  /*fde50*/  LDL.LU.64 R178, [R1+0x72a0] ;  /* 0x0072a00001b27983 */ /* 0x000f240000300a00 */
[----:B------:R-:W2:Y:S02]  /*fde60*/  LDL.LU.64 R176, [R1+0x7298] ;  /* 0x0072980001b07983 */ /* 0x000ea40000300a00 */
[----:B------:R-:W-:Y:S01]  /*fde70*/  HMMA.1688.F32.TF32 R76, R4, R78, R184 ;  /* 0x0000004e044c723c */ /* 0x000fe200000810b8 */
        /* <DEDUP_REMOVED lines=8> */
[----:B-1----:R-:W-:Y:S08]  /*fdf00*/  HMMA.1688.F32.TF32 R24, R132, R224, R24 ;  /* 0x000000e08418723c */ /* 0x002ff00000081018 */
[----:B------:R-:W-:Y:S01]  /*fdf10*/  HMMA.1688.F32.TF32 R136, R4, R138, R248 ;  /* 0x0000008a0488723c */ /* 0x000fe200000810f8 */
[----:B------:R-:W2:Y:S01]  /*fdf20*/  LDL.LU.64 R250, [R1+0x7250] ;  /* 0x0072500001fa7983 */ /* 0x000ea20000300a00 */
[----:B------:R-:W2:Y:S06]  /*fdf30*/  LDL.LU.64 R248, [R1+0x7248] ;  /* 0x0072480001f87983 */ /* 0x000eac0000300a00 */
[C---:B------:R-:W-:Y:S01]  /*fdf40*/  HMMA.1688.F32.TF32 R92, R132.reuse, R216, R92 ;  /* 0x000000d8845c723c */ /* 0x040fe2000008105c */
[----:B------:R-:W3:Y:S01]  /*fdf50*/  LDL.LU.64 R218, [R1+0x7240] ;  /* 0x0072400001da7983 */ /* 0x000ee20000300a00 */
[----:B------:R-:W3:Y:S01]  /*fdf60*/  LDL.LU.64 R216, [R1+0x7238] ;  /* 0x0072380001d87983 */ /* 0x000ee20000300a00 */
[----:B------:R-:W4:Y:S02]  /*fdf70*/  LDL.LU.64 R226, [R1+0x7230] ;  /* 0x0072300001e27983 */ /* 0x000f240000300a00 */
[----:B------:R-:W3:Y:S03]  /*fdf80*/  LDL.LU.64 R224, [R1+0x7228] ;  /* 0x0072280001e07983 */ /* 0x000ee60000300a00 */
[C---:B------:R-:W-:Y:S08]  /*fdf90*/  HMMA.1688.F32.TF32 R104, R132.reuse, R232, R104 ;  /* 0x000000e88468723c */ /* 0x040ff00000081068 */
[C---:B------:R-:W-:Y:S01]  /*fdfa0*/  HMMA.1688.F32.TF32 R28, R132.reuse, R240, R28 ;  /* 0x000000f0841c723c */ /* 0x040fe2000008101c */
[----:B------:R-:W-:Y:S04]  /*fdfb0*/  LDS R4, [R2+0x1c480] ;  /* 0x01c4800002047984 */ /* 0x000fe80000000800 */
[----:B------:R-:W-:Y:S04]  /*fdfc0*/  LDS R6, [R2+0x1e480] ;  /* 0x01e4800002067984 */ /* 0x000fe80000000800 */
[----:B------:R-:W-:Y:S04]  /*fdfd0*/  LDS R5, [R0+0x1c480] ;  /* 0x01c4800000057984 */ /* 0x000fe80000000800 */
[----:B------:R-:W1:Y:S04]  /*fdfe0*/  LDS R7, [R0+0x1e480] ;  /* 0x01e4800000077984 */ /* 0x000e680000000800 */
[----:B------:R1:W-:Y:S01]  /*fdff0*/  STL.64 [R1+0x7200], R26 ;  /* 0x0072001a01007387 */ /* 0x0003e20000100a00 */
[----:B------:R-:W-:Y:S03]  /*fe000*/  STL.64 [R1+0x71f8], R24 ;  /* 0x0071f81801007387 */ /* 0x000fe60000100a00 */
[----:B-1----:R-:W4:Y:S04]  /*fe010*/  LDL R26, [R1+0x8] ;  /* 0x00000800011a7983 */ /* 0x002f280000100800 */
[----:B------:R-:W4:Y:S01]  /*fe020*/  LDL R27, [R1+0xc] ;  /* 0x00000c00011b7983 */ /* 0x000f220000100800 */
[----:B------:R-:W4:Y:S02]  /*fe030*/  LDL.LU.64 R234, [R1+0x7220] ;  /* 0x0072200001ea7983 */ /* 0x000f240000300a00 */
[----:B------:R-:W4:Y:S02]  /*fe040*/  LDL.LU.64 R232, [R1+0x7218] ;  /* 0x0072180001e87983 */ /* 0x000f240000300a00 */
[----:B------:R-:W4:Y:S01]  /*fe050*/  LDL.LU.64 R242, [R1+0x7210] ;  /* 0x0072100001f27983 */ /* 0x000f220000300a00 */
        /* <DEDUP_REMOVED lines=26> */
[----:B------:R-:W-:Y:S08]  /*fe200*/  HMMA.1688.F32.TF32 R80, R132, R168, R80 ;  /* 0x000000a88450723c */ /* 0x000ff00000081050 */
[----:B----4-:R-:W-:Y:S08]  /*fe210*/  HMMA.1688.F32.TF32 R92, R4, R26, R92 ;  /* 0x0000001a045c723c */ /* 0x010ff0000008105c */
[C---:B------:R-:W-:Y:S08]  /*fe220*/  HMMA.1688.F32.TF32 R96, R132.reuse, R240, R96 ;  /* 0x000000f08460723c */ /* 0x040ff00000081060 */
[----:B------:R-:W-:Y:S01]  /*fe230*/  HMMA.1688.F32.TF32 R48, R132, R232, R48 ;  /* 0x000000e88430723c */ /* 0x000fe20000081030 */
[----:B------:R-:W2:Y:S04]  /*fe240*/  LDL R134, [R1+0x38] ;  /* 0x0000380001867983 */ /* 0x000ea80000100800 */
[----:B------:R-:W2:Y:S01]  /*fe250*/  LDL R135, [R1+0x3c] ;  /* 0x00003c0001877983 */ /* 0x000ea20000100800 */
[----:B------:R1:W-:Y:S02]  /*fe260*/  STL.64 [R1+0x6fc8], R250 ;  /* 0x006fc8fa01007387 */ /* 0x0003e40000100a00 */
[C---:B------:R-:W-:Y:S01]  /*fe270*/  HMMA.1688.F32.TF32 R20, R4.reuse, R250, R20 ;  /* 0x000000fa0414723c */ /* 0x040fe20000081014 */
[----:B------:R-:W-:Y:S07]  /*fe280*/  STL.64 [R1+0x6fc0], R248 ;  /* 0x006fc0f801007387 */ /* 0x000fee0000100a00 */
        /* <DEDUP_REMOVED lines=45> */
[----:B-1----:R-:W-:Y:S01]  /*fe560*/  IMAD.MOV.U32 R243, RZ, RZ, R214 ;  /* 0x000000fffff37224 */ /* 0x002fe200078e00d6 */
[----:B------:R-:W-:-:S02]  /*fe570*/  MOV R242, R215 ;  /* 0x000000d700f27202 */ /* 0x000fc40000000f00 */
[----:B---3--:R-:W-:Y:S01]  /*fe580*/  MOV R241, R166 ;  /* 0x000000a600f17202 */ /* 0x008fe20000000f00 */
[----:B------:R-:W-:Y:S02]  /*fe590*/  IMAD.MOV.U32 R240, RZ, RZ, R167 ;  /* 0x000000fffff07224 */ /* 0x000fe400078e00a7 */
[----:B------:R-:W-:Y:S03]  /*fe5a0*/  STL.64 [R1+0x7078], R242 ;  /* 0x007078f201007387 */ /* 0x000fe60000100a00 */
[----:B------:R1:W-:Y:S02]  /*fe5b0*/  STL.64 [R1+0x7070], R240 ;  /* 0x007070f001007387 */ /* 0x0003e40000100a00 */
[----:B------:R-:W3:Y:S02]  /*fe5c0*/  LDL R204, [R1+0x3d0] ;  /* 0x0003d00001cc7983 */ /* 0x000ee40000100800 */
[----:B------:R-:W3:Y:S01]  /*fe5d0*/  LDL R205, [R1+0x3d4] ;  /* 0x0003d40001cd7983 */ /* 0x000ee20000100800 */
        /* <DEDUP_REMOVED lines=128> */
[----:B------:R1:W-:Y:S01]  /*fede0*/  STL.64 [R1+0x7080], R160 ;  /* 0x007080a001007387 */ /* 0x0003e20000100a00 */
[----:B------:R-:W3:Y:S04]  /*fedf0*/  LDL R8, [R1+0x250] ;  /* 0x0002500001087983 */ /* 0x000ee80000100800 */
[----:B------:R-:W3:Y:S02]  /*fee00*/  LDL R9, [R1+0x254] ;  /* 0x0002540001097983 */ /* 0x000ee40000100800 */
[C---:B------:R-:W-:Y:S08]  /*fee10*/  HMMA.1688.F32.TF32 R88, R4.reuse, R154, R88 ;  /* 0x0000009a0458723c */ /* 0x040ff00000081058 */
[----:B------:R-:W-:Y:S01]  /*fee20*/  HMMA.1688.F32.TF32 R136, R4, R146, R136 ;  /* 0x000000920488723c */ /* 0x000fe20000081088 */
[----:B------:R-:W-:Y:S01]  /*fee30*/  LDS R4, [R2+0x24480] ;  /* 0x0244800002047984 */ /* 0x000fe20000000800 */
[----:B------:R-:W-:Y:S04]  /*fee40*/  LDS R6, [R2+0x26480] ;  /* 0x0264800002067984 */ /* 0x000fe80000000800 */
[----:B------:R-:W-:Y:S04]  /*fee50*/  LDS R5, [R0+0x24480] ;  /* 0x0244800000057984 */ /* 0x000fe80000000800 */
[----:B-1----:R-:W3:Y:S04]  /*fee60*/  LDL R162, [R1+0x288] ;  /* 0x0002880001a27983 */ /* 0x002ee80000100800 */
[----:B------:R-:W3:Y:S04]  /*fee70*/  LDL R163, [R1+0x28c] ;  /* 0x00028c0001a37983 */ /* 0x000ee80000100800 */
[----:B------:R-:W3:Y:S04]  /*fee80*/  LDL R160, [R1+0x280] ;  /* 0x0002800001a07983 */ /* 0x000ee80000100800 */
[----:B------:R-:W3:Y:S01]  /*fee90*/  LDL R161, [R1+0x284] ;  /* 0x0002840001a17983 */ /* 0x000ee20000100800 */
[----:B------:R1:W-:Y:S02]  /*feea0*/  STL.64 [R1+0x7098], R154 ;  /* 0x0070989a01007387 */ /* 0x0003e40000100a00 */
[----:B------:R1:W-:Y:S01]  /*feeb0*/  STL.64 [R1+0x7090], R152 ;  /* 0x0070909801007387 */ /* 0x0003e20000100a00 */
        /* <DEDUP_REMOVED lines=31> */
[----:B-1----:R-:W4:Y:S04]  /*ff0b0*/  LDL R26, [R1+0x208] ;  /* 0x00020800011a7983 */ /* 0x002f280000100800 */
[----:B--2---:R-:W2:Y:S04]  /*ff0c0*/  LDL R246, [R1+0x218] ;  /* 0x0002180001f67983 */ /* 0x004ea80000100800 */
[----:B------:R-:W2:Y:S04]  /*ff0d0*/  LDL R247, [R1+0x21c] ;  /* 0x00021c0001f77983 */ /* 0x000ea80000100800 */
[----:B------:R-:W4:Y:S01]  /*ff0e0*/  LDL R27, [R1+0x20c] ;  /* 0x00020c00011b7983 */ /* 0x000f220000100800 */
        /* <DEDUP_REMOVED lines=33> */
[----:B------:R-:W4:Y:S02]  /*ff300*/  LDL.LU.64 R94, [R1+0x71c0] ;  /* 0x0071c000015e7983 */ /* 0x000f240000300a00 */
[----:B------:R-:W4:Y:S01]  /*ff310*/  LDL.LU.64 R92, [R1+0x71b8] ;  /* 0x0071b800015c7983 */ /* 0x000f220000300a00 */
        /* <DEDUP_REMOVED lines=18> */
[----:B------:R-:W1:Y:S02]  /*ff440*/  LDL R220, [R1+0x400] ;  /* 0x0004000001dc7983 */ /* 0x000e640000100800 */
[----:B------:R-:W1:Y:S02]  /*ff450*/  LDL R221, [R1+0x404] ;  /* 0x0004040001dd7983 */ /* 0x000e640000100800 */
[----:B------:R-:W2:Y:S01]  /*ff460*/  LDL R212, [R1+0x3f0] ;  /* 0x0003f00001d47983 */ /* 0x000ea20000100800 */
        /* <DEDUP_REMOVED lines=120> */
[----:B------:R-:W-:Y:S01]  /*ffbf0*/  STL.64 [R1+0x70c0], R26 ;  /* 0x0070c01a01007387 */ /* 0x000fe20000100a00 */
[----:B------:R-:W-:Y:S02]  /*ffc00*/  STL.64 [R1+0x70b8], R24 ;  /* 0x0070b81801007387 */ /* 0x000fe40000100a00 */
[----:B------:R2:W-:Y:S02]  /*ffc10*/  STL.64 [R1+0x70b0], R146 ;  /* 0x0070b09201007387 */ /* 0x0005e40000100a00 */
[----:B------:R-:W1:Y:S01]  /*ffc20*/  LDL R94, [R1+0x3f8] ;  /* 0x0003f800015e7983 */ /* 0x000e620000100800 */
[----:B------:R-:W1:Y:S04]  /*ffc30*/  LDL R95, [R1+0x3fc] ;  /* 0x0003fc00015f7983 */ /* 0x000e680000100800 */
[----:B--2---:R-:W2:Y:S04]  /*ffc40*/  LDL R146, [R1+0x418] ;  /* 0x0004180001927983 */ /* 0x004ea80000100800 */
[----:B------:R-:W2:Y:S01]  /*ffc50*/  LDL R147, [R1+0x41c] ;  /* 0x00041c0001937983 */ /* 0x000ea20000100800 */
[----:B------:R-:W3:Y:S02]  /*ffc60*/  LDL.LU.64 R230, [R1+0x70e0] ;  /* 0x0070e00001e67983 */ /* 0x000ee40000300a00 */
        /* <DEDUP_REMOVED lines=30> */
[----:B------:R-:W2:Y:S01]  /*ffe50*/  LDL.64 R134, [R1+0x1d8] ;  /* 0x0001d80001867983 */ /* 0x000ea20000100a00 */
        /* <DEDUP_REMOVED lines=13> */
[----:B------:R-:W4:Y:S01]  /*fff30*/  LDL.LU.64 R26, [R1+0x70c0] ;  /* 0x0070c000011a7983 */ /* 0x000f220000300a00 */
[----:B------:R-:W4:Y:S06]  /*fff40*/  LDL.LU.64 R24, [R1+0x70b8] ;  /* 0x0070b80001187983 */ /* 0x000f2c0000300a00 */
[----:B----4-:R-:W-:Y:S01]  /*fff50*/  HMMA.1688.F32.TF32 R24, R4, R146, R24 ;  /* 0x000000920418723c */ /* 0x010fe20000081018 */
[----:B------:R-:W4:Y:S01]  /*fff60*/  LDL.LU.64 R146, [R1+0x70b0] ;  /* 0x0070b00001927983 */ /* 0x000f220000300a00 */
[----:B------:R-:W-:Y:S01]  /*fff70*/  IMAD.MOV.U32 R246, RZ, RZ, R250 ;  /* 0x000000fffff67224 */ /* 0x000fe200078e00fa */
[----:B------:R-:W-:-:S05]  /*fff80*/  MOV R247, R251 ;  /* 0x000000fb00f77202 */ /* 0x000fca0000000f00 */
[C---:B--2---:R-:W-:Y:S01]  /*fff90*/  HMMA.1688.F32.TF32 R12, R4.reuse, R134, R12 ;  /* 0x00000086040c723c */ /* 0x044fe2000008100c */
[----:B------:R-:W-:Y:S01]  /*fffa0*/  MOV R252, R134 ;  /* 0x0000008600fc7202 */ /* 0x000fe20000000f00 */
[----:B------:R-:W-:Y:S01]  /*fffb0*/  IMAD.MOV.U32 R3, RZ, RZ, R135 ;  /* 0x000000ffff037224 */ /* 0x000fe200078e0087 */
[----:B------:R-:W-:Y:S04]  /*fffc0*/  LDS R134, [R2+0x32480] ;  /* 0x0324800002867984 */ /* 0x000fe80000000800 */
[----:B------:R-:W1:Y:S01]  /*fffd0*/  LDS R135, [R0+0x32480] ;  /* 0x0324800000877984 */ /* 0x000e620000000800 */
[C---:B----4-:R-:W-:Y:S03]  /*fffe0*/  HMMA.1688.F32.TF32 R104, R4.reuse, R146, R104 ;  /* 0x000000920468723c */ /* 0x050fe60000081068 */
[----:B------:R-:W2:Y:S01]  /*ffff0*/  LDL.LU.64 R146, [R1+0x70a8] ;  /* 0x0070a80001927983 */ /* 0x000ea20000300a00 */
[----:B------:R-:W4:Y:S02]  /*100000*/  LDL.LU.64 R144, [R1+0x70a0] ;  /* 0x0070a00001907983 */ /* 0x000f240000300a00 */
[----:B------:R-:W2:Y:S02]  /*100010*/  LDL.LU.64 R154, [R1+0x7098] ;  /* 0x00709800019a7983 */ /* 0x000ea40000300a00 */
[----:B------:R-:W2:Y:S01]  /*100020*/  LDL.LU.64 R152, [R1+0x7090] ;  /* 0x0070900001987983 */ /* 0x000ea20000300a00 */
[----:B------:R-:W2:Y:S01]  /*100030*/  LDL.LU.64 R162, [R1+0x7088] ;  /* 0x0070880001a27983 */ /* 0x000ea20000300a00 */
[----:B------:R-:W2:Y:S02]  /*100040*/  LDL.LU.64 R160, [R1+0x7080] ;  /* 0x0070800001a07983 */ /* 0x000ea40000300a00 */
[----:B------:R-:W2:Y:S02]  /*100050*/  LDL.LU.64 R242, [R1+0x7078] ;  /* 0x0070780001f27983 */ /* 0x000ea40000300a00 */
[----:B------:R-:W2:Y:S01]  /*100060*/  LDL.LU.64 R240, [R1+0x7070] ;  /* 0x0070700001f07983 */ /* 0x000ea20000300a00 */
[----:B------:R-:W1:Y:S01]  /*100070*/  LDL.LU.64 R244, [R1+0x7068] ;  /* 0x0070680001f47983 */ /* 0x000e620000300a00 */
[----:B------:R-:W2:Y:S02]  /*100080*/  LDL.LU.64 R250, [R1+0x7060] ;  /* 0x0070600001fa7983 */ /* 0x000ea40000300a00 */
[----:B------:R-:W2:Y:S02]  /*100090*/  LDL.LU.64 R248, [R1+0x7058] ;  /* 0x0070580001f87983 */ /* 0x000ea40000300a00 */
[----:B------:R-:W2:Y:S01]  /*1000a0*/  LDL.LU.64 R238, [R1+0x7050] ;  /* 0x0070500001ee7983 */ /* 0x000ea20000300a00 */
[----:B------:R-:W2:Y:S01]  /*1000b0*/  LDL.LU.64 R236, [R1+0x7048] ;  /* 0x0070480001ec7983 */ /* 0x000ea20000300a00 */
[----:B------:R-:W2:Y:S02]  /*1000c0*/  LDL.64 R216, [R1+0x1130] ;  /* 0x0011300001d87983 */ /* 0x000ea40000100a00 */
[----:B------:R-:W2:Y:S02]  /*1000d0*/  LDL.64 R224, [R1+0x1140] ;  /* 0x0011400001e07983 */ /* 0x000ea40000100a00 */
[----:B------:R-:W2:Y:S01]  /*1000e0*/  LDL.64 R232, [R1+0x1150] ;  /* 0x0011500001e87983 */ /* 0x000ea20000100a00 */
[----:B---3--:R-:W-:Y:S01]  /*1000f0*/  STL [R1+0x6dbc], R231 ;  /* 0x006dbce701007387 */ /* 0x008fe20000100800 */
[----:B------:R-:W-:Y:S02]  /*100100*/  STL [R1+0x6db8], R223 ;  /* 0x006db8df01007387 */ /* 0x000fe40000100800 */
[----:B------:R-:W-:Y:S02]  /*100110*/  STL [R1+0x6db4], R214 ;  /* 0x006db4d601007387 */ /* 0x000fe40000100800 */
[----:B------:R-:W-:Y:S01]  /*100120*/  STL [R1+0x6db0], R215 ;  /* 0x006db0d701007387 */ /* 0x000fe20000100800 */
[----:B------:R-:W-:Y:S01]  /*100130*/  STL [R1+0x6dac], R207 ;  /* 0x006daccf01007387 */ /* 0x000fe20000100800 */
[----:B------:R-:W-:Y:S02]  /*100140*/  STL [R1+0x6da8], R199 ;  /* 0x006da8c701007387 */ /* 0x000fe40000100800 */
        /* <DEDUP_REMOVED lines=14> */
[C---:B------:R-:W-:Y:S08]  /*100230*/  HMMA.1688.F32.TF32 R64, R4.reuse, R198, R64 ;  /* 0x000000c60440723c */ /* 0x040ff00000081040 */
[C---:B------:R-:W-:Y:S08]  /*100240*/  HMMA.1688.F32.TF32 R60, R4.reuse, R206, R60 ;  /* 0x000000ce043c723c */ /* 0x040ff0000008103c */
[----:B------:R-:W-:Y:S08]  /*100250*/  HMMA.1688.F32.TF32 R56, R4, R214, R56 ;  /* 0x000000d60438723c */ /* 0x000ff00000081038 */
[C---:B-1----:R-:W-:Y:S01]  /*100260*/  HMMA.1688.F32.TF32 R20, R132.reuse, R244, R20 ;  /* 0x000000f48414723c */ /* 0x042fe20000081014 */
[----:B------:R-:W-:Y:S01]  /*100270*/  STL.64 [R1+0x6dd0], R244 ;  /* 0x006dd0f401007387 */ /* 0x000fe20000100a00 */
[----:B------:R-:W-:Y:S11]  /*100280*/  STL.64 [R1+0x6ef0], R246 ;  /* 0x006ef0f601007387 */ /* 0x000ff60000100a00 */
[----:B------:R-:W-:Y:S10]  /*100290*/  @!UPT UIADD3 URZ, URZ, URZ, URZ ;  /* 0x0000003f3f3ff290 */ /* 0x000ff4000fffe03f */
[----:B------:R-:W-:Y:S01]  /*1002a0*/  STL.64 [R1+0xef0], R20 ;  /* 0x000ef01401007387 */ /* 0x000fe20000100a00 */
[----:B------:R2:W-:Y:S02]  /*1002b0*/  STL.64 [R1+0xef8], R22 ;  /* 0x000ef81601007387 */ /* 0x0005e40000100a00 */
[C---:B--2---:R-:W-:Y:S01]  /*1002c0*/  HMMA.1688.F32.TF32 R20, R132.reuse, R216, R92 ;  /* 0x000000d88414723c */ /* 0x044fe2000008105c */
[----:B------:R-:W-:Y:S02]  /*1002d0*/  IMAD.MOV.U32 R199, RZ, RZ, R217 ;  /* 0x000000ffffc77224 */ /* 0x000fe400078e00d9 */
[----:B------:R-:W-:Y:S11]  /*1002e0*/  IMAD.MOV.U32 R207, RZ, RZ, R216 ;  /* 0x000000ffffcf7224 */ /* 0x000ff600078e00d8 */
[----:B------:R-:W-:Y:S09]  /*1002f0*/  @!UPT UIADD3 URZ, URZ, URZ, URZ ;  /* 0x0000003f3f3ff290 */ /* 0x000ff2000fffe03f */
[----:B------:R-:W-:Y:S01]  /*100300*/  STL.64 [R1+0xee0], R20 ;  /* 0x000ee01401007387 */ /* 0x000fe20000100a00 */
[----:B------:R1:W-:Y:S02]  /*100310*/  STL.64 [R1+0xee8], R22 ;  /* 0x000ee81601007387 */ /* 0x0003e40000100a00 */
[C---:B-1----:R-:W-:Y:S01]  /*100320*/  HMMA.1688.F32.TF32 R20, R132.reuse, R224, R24 ;  /* 0x000000e08414723c */ /* 0x042fe20000081018 */
[----:B------:R-:W-:Y:S01]  /*100330*/  STL.64 [R1+0x6ed8], R198 ;  /* 0x006ed8c601007387 */ /* 0x000fe20000100a00 */
[----:B------:R-:W-:Y:S02]  /*100340*/  STL.64 [R1+0x6ed0], R196 ;  /* 0x006ed0c401007387 */ /* 0x000fe40000100a00 */
[----:B------:R-:W-:Y:S02]  /*100350*/  STL.64 [R1+0x6ec8], R206 ;  /* 0x006ec8ce01007387 */ /* 0x000fe40000100a00 */
[----:B------:R-:W-:Y:S01]  /*100360*/  STL.64 [R1+0x6ec0], R204 ;  /* 0x006ec0cc01007387 */ /* 0x000fe20000100a00 */
[----:B------:R-:W-:Y:S11]  /*100370*/  MOV R214, R224 ;  /* 0x000000e000d67202 */ /* 0x000ff60000000f00 */
[----:B------:R-:W-:Y:S05]  /*100380*/  @!UPT UIADD3 URZ, URZ, URZ, URZ ;  /* 0x0000003f3f3ff290 */ /* 0x000fea000fffe03f */
[----:B------:R-:W-:Y:S01]  /*100390*/  STL.64 [R1+0xed0], R20 ;  /* 0x000ed01401007387 */ /* 0x000fe20000100a00 */
[----:B------:R1:W-:Y:S02]  /*1003a0*/  STL.64 [R1+0xed8], R22 ;  /* 0x000ed81601007387 */ /* 0x0003e40000100a00 */
[----:B-1----:R-:W-:Y:S01]  /*1003b0*/  HMMA.1688.F32.TF32 R20, R132, R232, R104 ;  /* 0x000000e88414723c */ /* 0x002fe20000081068 */
[----:B------:R-:W-:Y:S02]  /*1003c0*/  IMAD.MOV.U32 R215, RZ, RZ, R225 ;  /* 0x000000ffffd77224 */ /* 0x000fe400078e00e1 */
[----:B------:R-:W-:-:S03]  /*1003d0*/  IMAD.MOV.U32 R216, RZ, RZ, R238 ;  /* 0x000000ffffd87224 */ /* 0x000fc600078e00ee */
[----:B------:R-:W-:Y:S01]  /*1003e0*/  STL.64 [R1+0x6ee8], R214 ;  /* 0x006ee8d601007387 */ /* 0x000fe20000100a00 */
[----:B------:R1:W-:Y:S02]  /*1003f0*/  STL.64 [R1+0x6ee0], R212 ;  /* 0x006ee0d401007387 */ /* 0x0003e40000100a00 */
[----:B------:R-:W-:Y:S01]  /*100400*/  IMAD.MOV.U32 R217, RZ, RZ, R239 ;  /* 0x000000ffffd97224 */ /* 0x000fe200078e00ef */
[----:B------:R-:W-:Y:S01]  /*100410*/  MOV R208, R237 ;  /* 0x000000ed00d07202 */ /* 0x000fe20000000f00 */
[----:B------:R-:W-:Y:S11]  /*100420*/  IMAD.MOV.U32 R209, RZ, RZ, R236 ;  /* 0x000000ffffd17224 */ /* 0x000ff600078e00ec */
[----:B------:R-:W-:Y:S01]  /*100430*/  @!UPT UIADD3 URZ, URZ, URZ, URZ ;  /* 0x0000003f3f3ff290 */ /* 0x000fe2000fffe03f */
[----:B------:R2:W-:Y:S01]  /*100440*/  STL.64 [R1+0xec0], R20 ;  /* 0x000ec01401007387 */ /* 0x0005e20000100a00 */
[----:B------:R-:W-:Y:S02]  /*100450*/  STL.64 [R1+0xec8], R22 ;  /* 0x000ec81601007387 */ /* 0x000fe40000100a00 */
[----:B------:R-:W3:Y:S02]  /*100460*/  LDL R224, [R1+0x12e0] ;  /* 0x0012e00001e07983 */ /* 0x000ee40000100800 */
[----:B------:R-:W3:Y:S01]  /*100470*/  LDL R225, [R1+0x12e4] ;  /* 0x0012e40001e17983 */ /* 0x000ee20000100800 */
[----:B------:R-:W3:Y:S01]  /*100480*/  LDL.LU R238, [R1+0x7044] ;  /* 0x0070440001ee7983 */ /* 0x000ee20000300800 */
[----:B------:R-:W3:Y:S02]  /*100490*/  LDL.LU R239, [R1+0x7040] ;  /* 0x0070400001ef7983 */ /* 0x000ee40000300800 */
[----:B------:R-:W3:Y:S02]  /*1004a0*/  LDL.LU R237, [R1+0x703c] ;  /* 0x00703c0001ed7983 */ /* 0x000ee40000300800 */
[----:B------:R-:W4:Y:S01]  /*1004b0*/  LDL.LU R236, [R1+0x7038] ;  /* 0x0070380001ec7983 */ /* 0x000f220000300800 */
[----:B------:R-:W-:Y:S01]  /*1004c0*/  HMMA.1688.F32.TF32 R52, R4, R222, R52 ;  /* 0x000000de0434723c */ /* 0x000fe20000081034 */
[----:B------:R-:W4:Y:S04]  /*1004d0*/  LDL R168, [R1+0x1270] ;  /* 0x0012700001a87983 */ /* 0x000f280000100800 */
[----:B------:R-:W4:Y:S04]  /*1004e0*/  LDL R169, [R1+0x1274] ;  /* 0x0012740001a97983 */ /* 0x000f280000100800 */
[----:B------:R-:W4:Y:S04]  /*1004f0*/  LDL R180, [R1+0x1250] ;  /* 0x0012500001b47983 */ /* 0x000f280000100800 */
[----:B------:R-:W4:Y:S04]  /*100500*/  LDL R181, [R1+0x1254] ;  /* 0x0012540001b57983 */ /* 0x000f280000100800 */
[----:B------:R-:W4:Y:S04]  /*100510*/  LDL R140, [R1+0x1200] ;  /* 0x00120000018c7983 */ /* 0x000f280000100800 */
[----:B------:R-:W4:Y:S01]  /*100520*/  LDL R141, [R1+0x1204] ;  /* 0x00120400018d7983 */ /* 0x000f220000100800 */
[----:B------:R-:W-:-:S03]  /*100530*/  MOV R223, R233 ;  /* 0x000000e900df7202 */ /* 0x000fc60000000f00 */
        /* <DEDUP_REMOVED lines=28> */
[----:B------:R-:W2:Y:S01]  /*100700*/  LDL.64 R184, [R1+0x1290] ;  /* 0x0012900001b87983 */ /* 0x000ea20000100a00 */
[----:B------:R-:W-:Y:S07]  /*100710*/  HMMA.1688.F32.TF32 R48, R4, R230, R48 ;  /* 0x000000e60430723c */ /* 0x000fee0000081030 */
[----:B------:R-:W-:Y:S01]  /*100720*/  IMAD.MOV.U32 R231, RZ, RZ, R232 ;  /* 0x000000ffffe77224 */ /* 0x000fe200078e00e8 */
[----:B---3--:R-:W-:Y:S01]  /*100730*/  MOV R193, R237 ;  /* 0x000000ed00c17202 */ /* 0x008fe20000000f00 */
[----:B----4-:R-:W-:-:S02]  /*100740*/  IMAD.MOV.U32 R192, RZ, RZ, R236 ;  /* 0x000000ffffc07224 */ /* 0x010fc400078e00ec */
[----:B------:R-:W3:Y:S01]  /*100750*/  LDL.LU R236, [R1+0x7034] ;  /* 0x0070340001ec7983 */ /* 0x000ee20000300800 */
[----:B------:R-:W3:Y:S02]  /*100760*/  LDL.LU R237, [R1+0x7030] ;  /* 0x0070300001ed7983 */ /* 0x000ee40000300800 */
[----:B------:R-:W4:Y:S02]  /*100770*/  LDL.64 R232, [R1+0x12f0] ;  /* 0x0012f00001e87983 */ /* 0x000f240000100a00 */
[----:B------:R-:W-:Y:S01]  /*100780*/  STL.64 [R1+0x6f10], R222 ;  /* 0x006f10de01007387 */ /* 0x000fe20000100a00 */
[----:B------:R1:W-:Y:S04]  /*100790*/  STL.64 [R1+0x6f08], R220 ;  /* 0x006f08dc01007387 */ /* 0x0003e80000100a00 */
[----:B-1----:R-:W2:Y:S04]  /*1007a0*/  LDL R220, [R1+0x1160] ;  /* 0x0011600001dc7983 */ /* 0x002ea80000100800 */
[----:B------:R-:W2:Y:S01]  /*1007b0*/  LDL R221, [R1+0x1164] ;  /* 0x0011640001dd7983 */ /* 0x000ea20000100800 */
[C---:B------:R-:W-:Y:S08]  /*1007c0*/  HMMA.1688.F32.TF32 R104, R132.reuse, R104, R116 ;  /* 0x000000688468723c */ /* 0x040ff00000081074 */
[C---:B------:R-:W-:Y:S08]  /*1007d0*/  HMMA.1688.F32.TF32 R24, R132.reuse, R24, R8 ;  /* 0x000000188418723c */ /* 0x040ff00000081008 */
[----:B------:R-:W-:Y:S08]  /*1007e0*/  HMMA.1688.F32.TF32 R8, R132, R204, R12 ;  /* 0x000000cc8408723c */ /* 0x000ff0000008100c */
[----:B------:R-:W-:Y:S01]  /*1007f0*/  HMMA.1688.F32.TF32 R100, R4, R170, R100 ;  /* 0x000000aa0464723c */ /* 0x000fe20000081064 */
[----:B------:R-:W-:Y:S01]  /*100800*/  STL.64 [R1+0x6f00], R230 ;  /* 0x006f00e601007387 */ /* 0x000fe20000100a00 */
[----:B------:R-:W-:Y:S06]  /*100810*/  STL.64 [R1+0x6ef8], R228 ;  /* 0x006ef8e401007387 */ /* 0x000fec0000100a00 */
[----:B------:R-:W-:Y:S08]  /*100820*/  HMMA.1688.F32.TF32 R16, R132, R196, R16 ;  /* 0x000000c48410723c */ /* 0x000ff00000081010 */
        /* <DEDUP_REMOVED lines=11> */
[----:B------:R-:W-:-:S02]  /*1008e0*/  IMAD.MOV.U32 R200, RZ, RZ, R239 ;  /* 0x000000ffffc87224 */ /* 0x000fc400078e00ef */
[----:B------:R-:W-:-:S05]  /*1008f0*/  IMAD.MOV.U32 R201, RZ, RZ, R238 ;  /* 0x000000ffffc97224 */ /* 0x000fca00078e00ee */
        /* <DEDUP_REMOVED lines=9> */
[C---:B--2---:R-:W-:Y:S08]  /*100990*/  HMMA.1688.F32.TF32 R220, R132.reuse, R220, R28 ;  /* 0x000000dc84dc723c */ /* 0x044ff0000008101c */
[C---:B------:R-:W-:Y:S11]  /*1009a0*/  HMMA.1688.F32.TF32 R28, R132.reuse, R212, R128 ;  /* 0x000000d4841c723c */ /* 0x040ff60000081080 */
[----:B------:R-:W-:Y:S04]  /*1009b0*/  @!UPT UIADD3 URZ, URZ, URZ, URZ ;  /* 0x0000003f3f3ff290 */ /* 0x000fe8000fffe03f */
[----:B------:R-:W-:Y:S01]  /*1009c0*/  STL.64 [R1+0xeb0], R220 ;  /* 0x000eb0dc01007387 */ /* 0x000fe20000100a00 */
[----:B------:R-:W-:Y:S02]  /*1009d0*/  STL.64 [R1+0xeb8], R222 ;  /* 0x000eb8de01007387 */ /* 0x000fe40000100a00 */
[----:B------:R-:W-:Y:S02]  /*1009e0*/  STL.64 [R1+0xea0], R104 ;  /* 0x000ea06801007387 */ /* 0x000fe40000100a00 */
[----:B------:R-:W-:Y:S03]  /*1009f0*/  STL.64 [R1+0xea8], R106 ;  /* 0x000ea86a01007387 */ /* 0x000fe60000100a00 */
[----:B------:R-:W-:Y:S01]  /*100a00*/  STL.64 [R1+0xe90], R28 ;  /* 0x000e901c01007387 */ /* 0x000fe20000100a00 */
[----:B------:R-:W-:Y:S02]  /*100a10*/  STL.64 [R1+0xe98], R30 ;  /* 0x000e981e01007387 */ /* 0x000fe40000100a00 */
[----:B------:R-:W-:Y:S02]  /*100a20*/  STL.64 [R1+0xe80], R24 ;  /* 0x000e801801007387 */ /* 0x000fe40000100a00 */
[----:B------:R-:W-:Y:S01]  /*100a30*/  STL.64 [R1+0xe88], R26 ;  /* 0x000e881a01007387 */ /* 0x000fe20000100a00 */
[----:B------:R-:W-:Y:S01]  /*100a40*/  STL.64 [R1+0xe70], R8 ;  /* 0x000e700801007387 */ /* 0x000fe20000100a00 */
[----:B------:R2:W-:Y:S02]  /*100a50*/  STL.64 [R1+0xe78], R10 ;  /* 0x000e780a01007387 */ /* 0x0005e40000100a00 */
[C---:B--2---:R-:W-:Y:S01]  /*100a60*/  HMMA.1688.F32.TF32 R8, R132.reuse, R244, R100 ;  /* 0x000000f48408723c */ /* 0x044fe20000081064 */
[----:B------:R-:W-:Y:S01]  /*100a70*/  STL.64 [R1+0x1050], R16 ;  /* 0x0010501001007387 */ /* 0x000fe20000100a00 */
[----:B------:R2:W-:Y:S02]  /*100a80*/  STL.64 [R1+0x1058], R18 ;  /* 0x0010581201007387 */ /* 0x0005e40000100a00 */
[----:B------:R-:W-:Y:S02]  /*100a90*/  STL.64 [R1+0x1040], R12 ;  /* 0x0010400c01007387 */ /* 0x000fe40000100a00 */
[----:B------:R1:W-:Y:S02]  /*100aa0*/  STL.64 [R1+0x1048], R14 ;  /* 0x0010480e01007387 */ /* 0x0003e40000100a00 */
[C---:B--2---:R-:W-:Y:S08]  /*100ab0*/  HMMA.1688.F32.TF32 R16, R132.reuse, R20, R108 ;  /* 0x000000148410723c */ /* 0x044ff0000008106c */
[C---:B-1----:R-:W-:Y:S07]  /*100ac0*/  HMMA.1688.F32.TF32 R12, R132.reuse, R140, R112 ;  /* 0x0000008c840c723c */ /* 0x042fee0000081070 */
[----:B------:R-:W-:Y:S01]  /*100ad0*/  STL.64 [R1+0x1030], R8 ;  /* 0x0010300801007387 */ /* 0x000fe20000100a00 */
[----:B------:R3:W-:Y:S02]  /*100ae0*/  STL.64 [R1+0x1038], R10 ;  /* 0x0010380a01007387 */ /* 0x0007e40000100a00 */
[C---:B---3--:R-:W-:Y:S05]  /*100af0*/  HMMA.1688.F32.TF32 R8, R132.reuse, R236, R120 ;  /* 0x000000ec8408723c */ /* 0x048fea0000081078 */
[----:B------:R-:W-:Y:S01]  /*100b00*/  STL.64 [R1+0x1020], R16 ;  /* 0x0010201001007387 */ /* 0x000fe20000100a00 */
[----:B------:R1:W-:Y:S02]  /*100b10*/  STL.64 [R1+0x1028], R18 ;  /* 0x0010281201007387 */ /* 0x0003e40000100a00 */
[----:B------:R-:W-:Y:S05]  /*100b20*/  STL [R1+0x6da4], R236 ;  /* 0x006da4ec01007387 */ /* 0x000fea0000100800 */
[----:B------:R-:W-:Y:S01]  /*100b30*/  STL.64 [R1+0x1010], R12 ;  /* 0x0010100c01007387 */ /* 0x000fe20000100a00 */
[----:B------:R2:W-:Y:S01]  /*100b40*/  STL.64 [R1+0x1018], R14 ;  /* 0x0010180e01007387 */ /* 0x0005e20000100a00 */
[----:B------:R-:W-:Y:S01]  /*100b50*/  STL [R1+0x6da0], R237 ;  /* 0x006da0ed01007387 */ /* 0x000fe20000100800 */
        /* <DEDUP_REMOVED lines=40> */
[----:B----4-:R-:W-:Y:S07]  /*100de0*/  HMMA.1688.F32.TF32 R8, R132, R232, R84 ;  /* 0x000000e88408723c */ /* 0x010fee0000081054 */
[----:B------:R-:W-:Y:S01]  /*100df0*/  STL.64 [R1+0xf30], R16 ;  /* 0x000f301001007387 */ /* 0x000fe20000100a00 */
[----:B------:R1:W-:Y:S07]  /*100e00*/  STL.64 [R1+0xf38], R18 ;  /* 0x000f381201007387 */ /* 0x0003ee0000100a00 */
[----:B------:R-:W-:Y:S02]  /*100e10*/  STL.64 [R1+0xf20], R12 ;  /* 0x000f200c01007387 */ /* 0x000fe40000100a00 */
[----:B------:R2:W-:Y:S06]  /*100e20*/  STL.64 [R1+0xf28], R14 ;  /* 0x000f280e01007387 */ /* 0x0005ec0000100a00 */
[----:B------:R-:W-:Y:S01]  /*100e30*/  STL.64 [R1+0xf10], R8 ;  /* 0x000f100801007387 */ /* 0x000fe20000100a00 */
[----:B------:R3:W-:Y:S02]  /*100e40*/  STL.64 [R1+0xf18], R10 ;  /* 0x000f180a01007387 */ /* 0x0007e40000100a00 */
[----:B------:R-:W4:Y:S02]  /*100e50*/  LDL R234, [R1+0x1568] ;  /* 0x0015680001ea7983 */ /* 0x000f240000100800 */
[----:B------:R-:W4:Y:S01]  /*100e60*/  LDL R235, [R1+0x156c] ;  /* 0x00156c0001eb7983 */ /* 0x000f220000100800 */
[----:B------:R-:W4:Y:S01]  /*100e70*/  LDL.LU R224, [R1+0x20a0] ;  /* 0x0020a00001e07983 */ /* 0x000f220000300800 */
[----:B------:R-:W4:Y:S02]  /*100e80*/  LDL.LU R225, [R1+0x20a4] ;  /* 0x0020a40001e17983 */ /* 0x000f240000300800 */
[----:B------:R-:W4:Y:S02]  /*100e90*/  LDL.LU R226, [R1+0x20a8] ;  /* 0x0020a80001e27983 */ /* 0x000f240000300800 */
[----:B------:R-:W4:Y:S01]  /*100ea0*/  LDL.LU R227, [R1+0x20ac] ;  /* 0x0020ac0001e37983 */ /* 0x000f220000300800 */
        /* <DEDUP_REMOVED lines=8> */
[----:B------:R-:W4:Y:S01]  /*100f30*/  LDL R186, [R1+0x1538] ;  /* 0x0015380001ba7983 */ /* 0x000f220000100800 */
        /* <DEDUP_REMOVED lines=59> */
[----:B-1----:R-:W4:Y:S01]  /*1012f0*/  LDL R18, [R1+0x1478] ;  /* 0x0014780001127983 */ /* 0x002f220000100800 */
[----:B------:R-:W4:Y:S04]  /*101300*/  LDL R19, [R1+0x147c] ;  /* 0x00147c0001137983 */ /* 0x000f280000100800 */
[----:B--2---:R-:W2:Y:S04]  /*101310*/  LDL R14, [R1+0x1468] ;  /* 0x00146800010e7983 */ /* 0x004ea80000100800 */
[----:B------:R-:W2:Y:S01]  /*101320*/  LDL R15, [R1+0x146c] ;  /* 0x00146c00010f7983 */ /* 0x000ea20000100800 */
[----:B------:R-:W2:Y:S02]  /*101330*/  LDL.LU R44, [R1+0x1fb0] ;  /* 0x001fb000012c7983 */ /* 0x000ea40000300800 */
[----:B------:R-:W2:Y:S02]  /*101340*/  LDL.LU R45, [R1+0x1fb4] ;  /* 0x001fb400012d7983 */ /* 0x000ea40000300800 */
[----:B------:R-:W2:Y:S01]  /*101350*/  LDL.LU R46, [R1+0x1fb8] ;  /* 0x001fb800012e7983 */ /* 0x000ea20000300800 */
[----:B------:R-:W2:Y:S01]  /*101360*/  LDL.LU R47, [R1+0x1fbc] ;  /* 0x001fbc00012f7983 */ /* 0x000ea20000300800 */
[----:B---3--:R-:W3:Y:S02]  /*101370*/  LDL R10, [R1+0x1458] ;  /* 0x00145800010a7983 */ /* 0x008ee40000100800 */
[----:B------:R-:W3:Y:S02]  /*101380*/  LDL R11, [R1+0x145c] ;  /* 0x00145c00010b7983 */ /* 0x000ee40000100800 */
[----:B------:R-:W3:Y:S01]  /*101390*/  LDL.LU R48, [R1+0x1fc0] ;  /* 0x001fc00001307983 */ /* 0x000ee20000300800 */
[----:B------:R-:W3:Y:S01]  /*1013a0*/  LDL.LU R49, [R1+0x1fc4] ;  /* 0x001fc40001317983 */ /* 0x000ee20000300800 */
[----:B------:R-:W3:Y:S02]  /*1013b0*/  LDL.LU R50, [R1+0x1fc8] ;  /* 0x001fc80001327983 */ /* 0x000ee40000300800 */
[----:B------:R-:W3:Y:S02]  /*1013c0*/  LDL.LU R51, [R1+0x1fcc] ;  /* 0x001fcc0001337983 */ /* 0x000ee40000300800 */
        /* <DEDUP_REMOVED lines=66> */
[----:B------:R-:W-:Y:S01]  /*1017f0*/  IMAD.MOV.U32 R239, RZ, RZ, R232 ;  /* 0x000000ffffef7224 */ /* 0x000fe200078e00e8 */
[----:B------:R-:W-:-:S02]  /*101800*/  MOV R238, R233 ;  /* 0x000000e900ee7202 */ /* 0x000fc40000000f00 */
[----:B------:R-:W-:Y:S01]  /*101810*/  MOV R236, R184 ;  /* 0x000000b800ec7202 */ /* 0x000fe20000000f00 */
[----:B------:R-:W-:Y:S02]  /*101820*/  IMAD.MOV.U32 R237, RZ, RZ, R185 ;  /* 0x000000ffffed7224 */ /* 0x000fe400078e00b9 */
[----:B------:R-:W-:Y:S03]  /*101830*/  STL.64 [R1+0x6dc8], R238 ;  /* 0x006dc8ee01007387 */ /* 0x000fe60000100a00 */
[----:B------:R-:W-:Y:S01]  /*101840*/  STL.64 [R1+0x6dc0], R236 ;  /* 0x006dc0ec01007387 */ /* 0x000fe20000100a00 */
[C---:B----4-:R-:W-:Y:S08]  /*101850*/  HMMA.1688.F32.TF32 R108, R4.reuse, R110, R124 ;  /* 0x0000006e046c723c */ /* 0x050ff0000008107c */
[C---:B------:R-:W-:Y:S08]  /*101860*/  HMMA.1688.F32.TF32 R100, R4.reuse, R102, R32 ;  /* 0x000000660464723c */ /* 0x040ff00000081020 */
[C---:B------:R-:W-:Y:S08]  /*101870*/  HMMA.1688.F32.TF32 R124, R4.reuse, R206, R212 ;  /* 0x000000ce047c723c */ /* 0x040ff000000810d4 */
[C---:B------:R-:W-:Y:S08]  /*101880*/  HMMA.1688.F32.TF32 R32, R4.reuse, R246, R196 ;  /* 0x000000f60420723c */ /* 0x040ff000000810c4 */
[C---:B--2---:R-:W-:Y:S08]  /*101890*/  HMMA.1688.F32.TF32 R12, R4.reuse, R14, R44 ;  /* 0x0000000e040c723c */ /* 0x044ff0000008102c */
        /* <DEDUP_REMOVED lines=43> */
[----:B------:R-:W4:Y:S04]  /*101b50*/  LDL R216, [R1] ;  /* 0x0000000001d87983 */ /* 0x000f280000100800 */
        /* <DEDUP_REMOVED lines=9> */
[----:B-1----:R-:W4:Y:S02]  /*101bf0*/  LDL R86, [R1+0x15b8] ;  /* 0x0015b80001567983 */ /* 0x002f240000100800 */
[----:B------:R-:W4:Y:S02]  /*101c00*/  LDL R87, [R1+0x15bc] ;  /* 0x0015bc0001577983 */ /* 0x000f240000100800 */
[----:B------:R-:W4:Y:S01]  /*101c10*/  LDL.LU R200, [R1+0x2050] ;  /* 0x0020500001c87983 */ /* 0x000f220000300800 */
[C---:B------:R-:W-:Y:S01]  /*101c20*/  HMMA.1688.F32.TF32 R56, R4.reuse, R202, R192 ;  /* 0x000000ca0438723c */ /* 0x040fe200000810c0 */
        /* <DEDUP_REMOVED lines=23> */
[----:B------:R-:W-:Y:S01]  /*101da0*/  HMMA.1688.F32.TF32 R48, R4, R170, R188 ;  /* 0x000000aa0430723c */ /* 0x000fe200000810bc */
[----:B------:R-:W2:Y:S02]  /*101db0*/  LDL.LU R169, [R1+0x2094] ;  /* 0x0020940001a97983 */ /* 0x000ea40000300800 */
[----:B------:R-:W2:Y:S01]  /*101dc0*/  LDL.LU R170, [R1+0x2098] ;  /* 0x0020980001aa7983 */ /* 0x000ea20000300800 */
[----:B------:R-:W2:Y:S01]  /*101dd0*/  LDL.LU R171, [R1+0x209c] ;  /* 0x00209c0001ab7983 */ /* 0x000ea20000300800 */
[----:B------:R-:W2:Y:S02]  /*101de0*/  LDL.LU R184, [R1+0x2070] ;  /* 0x0020700001b87983 */ /* 0x000ea40000300800 */
[----:B------:R-:W2:Y:S02]  /*101df0*/  LDL.LU R185, [R1+0x2074] ;  /* 0x0020740001b97983 */ /* 0x000ea40000300800 */
[----:B------:R-:W2:Y:S01]  /*101e00*/  LDL.LU R186, [R1+0x2078] ;  /* 0x0020780001ba7983 */ /* 0x000ea20000300800 */
[----:B------:R-:W2:Y:S01]  /*101e10*/  LDL.LU R187, [R1+0x207c] ;  /* 0x00207c0001bb7983 */ /* 0x000ea20000300800 */
[----:B------:R-:W-:Y:S01]  /*101e20*/  MOV R215, R248 ;  /* 0x000000f800d77202 */ /* 0x000fe20000000f00 */
[----:B------:R-:W-:-:S02]  /*101e30*/  IMAD.MOV.U32 R214, RZ, RZ, R249 ;  /* 0x000000ffffd67224 */ /* 0x000fc400078e00f9 */
[----:B------:R-:W2:Y:S02]  /*101e40*/  LDL.LU R248, [R1+0x1fa0] ;  /* 0x001fa00001f87983 */ /* 0x000ea40000300800 */
[----:B------:R-:W-:Y:S01]  /*101e50*/  IMAD.MOV.U32 R207, RZ, RZ, R250 ;  /* 0x000000ffffcf7224 */ /* 0x000fe200078e00fa */
[----:B------:R-:W2:Y:S01]  /*101e60*/  LDL.LU R249, [R1+0x1fa4] ;  /* 0x001fa40001f97983 */ /* 0x000ea20000300800 */
[----:B------:R-:W-:Y:S01]  /*101e70*/  MOV R206, R251 ;  /* 0x000000fb00ce7202 */ /* 0x000fe20000000f00 */
[----:B------:R-:W2:Y:S02]  /*101e80*/  LDL.LU R250, [R1+0x1fa8] ;  /* 0x001fa80001fa7983 */ /* 0x000ea40000300800 */
[----:B------:R-:W2:Y:S01]  /*101e90*/  LDL.LU R251, [R1+0x1fac] ;  /* 0x001fac0001fb7983 */ /* 0x000ea20000300800 */
[----:B------:R-:W2:Y:S04]  /*101ea0*/  LDL R232, [R1+0x20] ;  /* 0x0000200001e87983 */ /* 0x000ea80000100800 */
[----:B------:R-:W2:Y:S01]  /*101eb0*/  LDL R233, [R1+0x24] ;  /* 0x0000240001e97983 */ /* 0x000ea20000100800 */
[----:B------:R-:W-:-:S02]  /*101ec0*/  IMAD.MOV.U32 R198, RZ, RZ, R241 ;  /* 0x000000ffffc67224 */ /* 0x000fc400078e00f1 */
[----:B------:R-:W-:Y:S02]  /*101ed0*/  IMAD.MOV.U32 R199, RZ, RZ, R240 ;  /* 0x000000ffffc77224 */ /* 0x000fe400078e00f0 */
[----:B------:R-:W2:Y:S01]  /*101ee0*/  LDL R241, [R1+0x34] ;  /* 0x0000340001f17983 */ /* 0x000ea20000100800 */
[----:B------:R-:W2:Y:S04]  /*101ef0*/  LDL R240, [R1+0x30] ;  /* 0x0000300001f07983 */ /* 0x000ea80000100800 */
[----:B------:R-:W-:Y:S04]  /*101f00*/  LDS R132, [R2+0x18500] ;  /* 0x0185000002847984 */ /* 0x000fe80000000800 */
[----:B------:R-:W-:Y:S04]  /*101f10*/  LDS R134, [R2+0x1a500] ;  /* 0x01a5000002867984 */ /* 0x000fe80000000800 */
[----:B------:R-:W-:Y:S04]  /*101f20*/  LDS R133, [R0+0x18500] ;  /* 0x0185000000857984 */ /* 0x000fe80000000800 */
[----:B------:R-:W3:Y:S01]  /*101f30*/  LDS R135, [R0+0x1a500] ;  /* 0x01a5000000877984 */ /* 0x000ee20000000800 */
[C---:B------:R-:W-:Y:S08]  /*101f40*/  HMMA.1688.F32.TF32 R112, R4.reuse, R114, R120 ;  /* 0x000000720470723c */ /* 0x040ff00000081078 */
[----:B------:R-:W-:Y:S01]  /*101f50*/  HMMA.1688.F32.TF32 R120, R4, R222, R228 ;  /* 0x000000de0478723c */ /* 0x000fe200000810e4 */
[----:B------:R-:W2:Y:S04]  /*101f60*/  LDL.64 R236, [R1+0x40] ;  /* 0x0000400001ec7983 */ /* 0x000ea80000100a00 */
[----:B------:R-:W2:Y:S01]  /*101f70*/  LDL.64 R238, [R1+0x48] ;  /* 0x0000480001ee7983 */ /* 0x000ea20000100a00 */
[----:B------:R-:W2:Y:S02]  /*101f80*/  LDL.64 R228, [R1+0x50] ;  /* 0x0000500001e47983 */ /* 0x000ea40000100a00 */
[----:B------:R-:W2:Y:S01]  /*101f90*/  LDL.64 R230, [R1+0x58] ;  /* 0x0000580001e67983 */ /* 0x000ea20000100a00 */
[----:B------:R-:W2:Y:S04]  /*101fa0*/  LDL R220, [R1+0x60] ;  /* 0x0000600001dc7983 */ /* 0x000ea80000100800 */
[----:B------:R-:W2:Y:S01]  /*101fb0*/  LDL R221, [R1+0x64] ;  /* 0x0000640001dd7983 */ /* 0x000ea20000100800 */
[----:B------:R-:W2:Y:S02]  /*101fc0*/  LDL R222, [R1+0x68] ;  /* 0x0000680001de7983 */ /* 0x000ea40000100800 */
[----:B------:R-:W2:Y:S01]  /*101fd0*/  LDL R223, [R1+0x6c] ;  /* 0x00006c0001df7983 */ /* 0x000ea20000100800 */
        /* <DEDUP_REMOVED lines=10> */
[----:B------:R-:W-:-:S02]  /*102080*/  IMAD.MOV.U32 R174, RZ, RZ, R243 ;  /* 0x000000ffffae7224 */ /* 0x000fc400078e00f3 */
[----:B------:R-:W-:Y:S01]  /*102090*/  IMAD.MOV.U32 R175, RZ, RZ, R242 ;  /* 0x000000ffffaf7224 */ /* 0x000fe200078e00f2 */
[C---:B---3--:R-:W-:Y:S08]  /*1020a0*/  HMMA.1688.F32.TF32 R24, R132.reuse, R224, R24 ;  /* 0x000000e08418723c */ /* 0x048ff00000081018 */
[----:B----4-:R-:W-:Y:S08]  /*1020b0*/  HMMA.1688.F32.TF32 R92, R132, R216, R92 ;  /* 0x000000d8845c723c */ /* 0x010ff0000008105c */
[C---:B------:R-:W-:Y:S08]  /*1020c0*/  HMMA.1688.F32.TF32 R88, R4.reuse, R90, R208 ;  /* 0x0000005a0458723c */ /* 0x040ff000000810d0 */
[C---:B------:R-:W-:Y:S08]  /*1020d0*/  HMMA.1688.F32.TF32 R84, R4.reuse, R86, R200 ;  /* 0x000000560454723c */ /* 0x040ff000000810c8 */
[C---:B--2---:R-:W-:Y:S08]  /*1020e0*/  HMMA.1688.F32.TF32 R80, R4.reuse, R82, R192 ;  /* 0x000000520450723c */ /* 0x044ff000000810c0 */
[C---:B------:R-:W-:Y:S08]  /*1020f0*/  HMMA.1688.F32.TF32 R72, R4.reuse, R74, R176 ;  /* 0x0000004a0448723c */ /* 0x040ff000000810b0 */
[C---:B------:R-:W-:Y:S01]  /*102100*/  HMMA.1688.F32.TF32 R68, R4.reuse, R70, R168 ;  /* 0x000000460444723c */ /* 0x040fe200000810a8 */
[----:B------:R-:W2:Y:S01]  /*102110*/  LDL.LU.64 R170, [R1+0x7028] ;  /* 0x0070280001aa7983 */ /* 0x000ea20000300a00 */
[----:B------:R-:W3:Y:S02]  /*102120*/  LDL.LU.64 R168, [R1+0x7020] ;  /* 0x0070200001a87983 */ /* 0x000ee40000300a00 */
[----:B------:R-:W4:Y:S02]  /*102130*/  LDL.LU.64 R178, [R1+0x7018] ;  /* 0x0070180001b27983 */ /* 0x000f240000300a00 */
[----:B------:R-:W2:Y:S02]  /*102140*/  LDL.LU.64 R176, [R1+0x7010] ;  /* 0x0070100001b07983 */ /* 0x000ea40000300a00 */
[C---:B------:R-:W-:Y:S01]  /*102150*/  HMMA.1688.F32.TF32 R76, R4.reuse, R78, R184 ;  /* 0x0000004e044c723c */ /* 0x040fe200000810b8 */
        /* <DEDUP_REMOVED lines=8> */
[----:B------:R-:W-:Y:S01]  /*1021e0*/  HMMA.1688.F32.TF32 R136, R4, R138, R248 ;  /* 0x0000008a0488723c */ /* 0x000fe200000810f8 */
[----:B------:R-:W2:Y:S01]  /*1021f0*/  LDL.LU.64 R250, [R1+0x6fc8] ;  /* 0x006fc80001fa7983 */ /* 0x000ea20000300a00 */
[----:B------:R-:W2:Y:S02]  /*102200*/  LDL.LU.64 R248, [R1+0x6fc0] ;  /* 0x006fc00001f87983 */ /* 0x000ea40000300a00 */
[----:B------:R-:W3:Y:S02]  /*102210*/  LDL.LU.64 R218, [R1+0x6fb8] ;  /* 0x006fb80001da7983 */ /* 0x000ee40000300a00 */
[----:B------:R-:W3:Y:S01]  /*102220*/  LDL.LU.64 R216, [R1+0x6fb0] ;  /* 0x006fb00001d87983 */ /* 0x000ee20000300a00 */
[----:B------:R-:W4:Y:S01]  /*102230*/  LDL.LU.64 R226, [R1+0x6fa8] ;  /* 0x006fa80001e27983 */ /* 0x000f220000300a00 */
[----:B------:R-:W3:Y:S02]  /*102240*/  LDL.LU.64 R224, [R1+0x6fa0] ;  /* 0x006fa00001e07983 */ /* 0x000ee40000300a00 */
[----:B------:R1:W-:Y:S02]  /*102250*/  STL.64 [R1+0x6f78], R26 ;  /* 0x006f781a01007387 */ /* 0x0003e40000100a00 */
[----:B------:R-:W-:Y:S01]  /*102260*/  STL.64 [R1+0x6f70], R24 ;  /* 0x006f701801007387 */ /* 0x000fe20000100a00 */
[C---:B------:R-:W-:Y:S08]  /*102270*/  HMMA.1688.F32.TF32 R104, R132.reuse, R232, R104 ;  /* 0x000000e88468723c */ /* 0x040ff00000081068 */
[C---:B------:R-:W-:Y:S01]  /*102280*/  HMMA.1688.F32.TF32 R28, R132.reuse, R240, R28 ;  /* 0x000000f0841c723c */ /* 0x040fe2000008101c */
[----:B------:R-:W-:Y:S04]  /*102290*/  LDS R4, [R2+0x1c500] ;  /* 0x01c5000002047984 */ /* 0x000fe80000000800 */
[----:B------:R-:W-:Y:S04]  /*1022a0*/  LDS R6, [R2+0x1e500] ;  /* 0x01e5000002067984 */ /* 0x000fe80000000800 */
[----:B------:R-:W-:Y:S04]  /*1022b0*/  LDS R5, [R0+0x1c500] ;  /* 0x01c5000000057984 */ /* 0x000fe80000000800 */
[----:B------:R-:W2:Y:S04]  /*1022c0*/  LDS R7, [R0+0x1e500] ;  /* 0x01e5000000077984 */ /* 0x000ea80000000800 */
        /* <DEDUP_REMOVED lines=25> */
[----:B------:R-:W-:Y:S08]  /*102460*/  HMMA.1688.F32.TF32 R56, R132, R216, R56 ;  /* 0x000000d88438723c */ /* 0x000ff00000081038 */
[----:B----4-:R-:W-:Y:S08]  /*102470*/  HMMA.1688.F32.TF32 R92, R4, R26, R92 ;  /* 0x0000001a045c723c */ /* 0x010ff0000008105c */
        /* <DEDUP_REMOVED lines=25> */
[----:B------:R-:W4:Y:S02]  /*102610*/  LDL.LU.64 R24, [R1+0x6f70] ;  /* 0x006f700001187983 */ /* 0x000f240000300a00 */
[----:B------:R1:W-:Y:S01]  /*102620*/  STL.64 [R1+0x6f68], R94 ;  /* 0x006f685e01007387 */ /* 0x0003e20000100a00 */
        /* <DEDUP_REMOVED lines=11> */
[----:B-1----:R-:W4:Y:S04]  /*1026e0*/  LDL R94, [R1+0x18] ;  /* 0x00001800015e7983 */ /* 0x002f280000100800 */
[----:B------:R-:W4:Y:S01]  /*1026f0*/  LDL R95, [R1+0x1c] ;  /* 0x00001c00015f7983 */ /* 0x000f220000100800 */
[----:B------:R-:W-:Y:S01]  /*102700*/  MOV R249, R238 ;  /* 0x000000ee00f97202 */ /* 0x000fe20000000f00 */
[----:B------:R-:W-:Y:S01]  /*102710*/  IMAD.MOV.U32 R248, RZ, RZ, R239 ;  /* 0x000000fffff87224 */ /* 0x000fe200078e00ef */
[C---:B------:R-:W-:Y:S08]  /*102720*/  HMMA.1688.F32.TF32 R72, R4.reuse, R186, R72 ;  /* 0x000000ba0448723c */ /* 0x040ff00000081048 */
[C---:B------:R-:W-:Y:S01]  /*102730*/  HMMA.1688.F32.TF32 R76, R4.reuse, R178, R76 ;  /* 0x000000b2044c723c */ /* 0x040fe2000008104c */
[----:B------:R-:W-:Y:S04]  /*102740*/  LDS R132, [R2+0x20500] ;  /* 0x0205000002847984 */ /* 0x000fe80000000800 */
[----:B------:R-:W-:Y:S03]  /*102750*/  LDS R133, [R0+0x20500] ;  /* 0x0205000000857984 */ /* 0x000fe60000000800 */
[C---:B----4-:R-:W-:Y:S08]  /*102760*/  HMMA.1688.F32.TF32 R24, R4.reuse, R94, R24 ;  /* 0x0000005e0418723c */ /* 0x050ff00000081018 */
[----:B---3--:R-:W-:Y:S07]  /*102770*/  HMMA.1688.F32.TF32 R104, R4, R250, R104 ;  /* 0x000000fa0468723c */ /* 0x008fee0000081068 */
        /* <DEDUP_REMOVED lines=20> */
[----:B-1----:R-:W-:Y:S01]  /*1028c0*/  MOV R243, R190 ;  /* 0x000000be00f37202 */ /* 0x002fe20000000f00 */
[----:B------:R-:W-:-:S02]  /*1028d0*/  IMAD.MOV.U32 R242, RZ, RZ, R191 ;  /* 0x000000fffff27224 */ /* 0x000fc400078e00bf */
[----:B---3--:R-:W-:Y:S02]  /*1028e0*/  IMAD.MOV.U32 R241, RZ, RZ, R246 ;  /* 0x000000fffff17224 */ /* 0x008fe400078e00f6 */
        /* <DEDUP_REMOVED lines=344> */
[C---:B--2---:R-:W-:Y:S11]  /*103e70*/  HMMA.1688.F32.TF32 R24, R132.reuse, R92, R24 ;  /* 0x0000005c8418723c */ /* 0x044ff60000081018 */
[----:B------:R-:W-:Y:S11]  /*103e80*/  @!UPT UIADD3 URZ, URZ, URZ, URZ ;  /* 0x0000003f3f3ff290 */ /* 0x000ff6000fffe03f */
[----:B------:R-:W-:Y:S01]  /*103e90*/  @!UPT UIADD3 URZ, URZ, URZ, URZ ;  /* 0x0000003f3f3ff290 */ /* 0x000fe2000fffe03f */
[----:B------:R2:W-:Y:S01]  /*103ea0*/  STL.64 [R1+0x6e38], R26 ;  /* 0x006e381a01007387 */ /* 0x0005e20000100a00 */
[----:B------:R-:W-:Y:S02]  /*103eb0*/  STL.64 [R1+0x6e30], R24 ;  /* 0x006e301801007387 */ /* 0x000fe40000100a00 */
[----:B---3--:R3:W-:Y:S02]  /*103ec0*/  STL.64 [R1+0x6e28], R146 ;  /* 0x006e289201007387 */ /* 0x0087e40000100a00 */
[----:B------:R-:W1:Y:S01]  /*103ed0*/  LDL R94, [R1+0x3f8] ;  /* 0x0003f800015e7983 */ /* 0x000e620000100800 */
[----:B------:R-:W1:Y:S01]  /*103ee0*/  LDL R95, [R1+0x3fc] ;  /* 0x0003fc00015f7983 */ /* 0x000e620000100800 */
[----:B------:R-:W-:Y:S03]  /*103ef0*/  HMMA.1688.F32.TF32 R12, R132, R188, R12 ;  /* 0x000000bc840c723c */ /* 0x000fe6000008100c */
[----:B--2---:R-:W2:Y:S04]  /*103f00*/  LDL.64 R26, [R1+0x408] ;  /* 0x00040800011a7983 */ /* 0x004ea80000100a00 */
[----:B---3--:R-:W3:Y:S04]  /*103f10*/  LDL R146, [R1+0x418] ;  /* 0x0004180001927983 */ /* 0x008ee80000100800 */
[----:B------:R-:W3:Y:S01]  /*103f20*/  LDL R147, [R1+0x41c] ;  /* 0x00041c0001937983 */ /* 0x000ee20000100800 */
[----:B------:R-:W2:Y:S02]  /*103f30*/  LDL.LU.64 R190, [R1+0x6e58] ;  /* 0x006e580001be7983 */ /* 0x000ea40000300a00 */
[----:B------:R-:W2:Y:S01]  /*103f40*/  LDL.LU.64 R188, [R1+0x6e50] ;  /* 0x006e500001bc7983 */ /* 0x000ea20000300a00 */
[----:B-1----:R-:W-:Y:S01]  /*103f50*/  HMMA.1688.F32.TF32 R20, R4, R94, R20 ;  /* 0x0000005e0414723c */ /* 0x002fe20000081014 */
[----:B------:R-:W3:Y:S01]  /*103f60*/  LDL.LU.64 R94, [R1+0x6e48] ;  /* 0x006e4800015e7983 */ /* 0x000ee20000300a00 */
        /* <DEDUP_REMOVED lines=27> */
[C---:B------:R-:W-:Y:S08]  /*104120*/  HMMA.1688.F32.TF32 R88, R132.reuse, R148, R88 ;  /* 0x000000948458723c */ /* 0x040ff00000081058 */
[----:B------:R-:W-:Y:S08]  /*104130*/  HMMA.1688.F32.TF32 R136, R132, R140, R136 ;  /* 0x0000008c8488723c */ /* 0x000ff00000081088 */
[----:B---3--:R-:W-:Y:S01]  /*104140*/  HMMA.1688.F32.TF32 R92, R4, R26, R92 ;  /* 0x0000001a045c723c */ /* 0x008fe2000008105c */
[----:B------:R-:W-:Y:S01]  /*104150*/  IMAD.MOV.U32 R134, RZ, RZ, R252 ;  /* 0x000000ffff867224 */ /* 0x000fe200078e00fc */
[----:B------:R-:W-:Y:S01]  /*104160*/  MOV R135, R3 ;  /* 0x0000000300877202 */ /* 0x000fe20000000f00 */
[----:B------:R-:W-:-:S02]  /*104170*/  IMAD.MOV.U32 R252, RZ, RZ, R26 ;  /* 0x000000fffffc7224 */ /* 0x000fc400078e001a */
[----:B------:R-:W-:-:S03]  /*104180*/  IMAD.MOV.U32 R3, RZ, RZ, R27 ;  /* 0x000000ffff037224 */ /* 0x000fc600078e001b */
[C---:B------:R-:W-:Y:S01]  /*104190*/  HMMA.1688.F32.TF32 R28, R4.reuse, R154, R28 ;  /* 0x0000009a041c723c */ /* 0x040fe2000008101c */
[----:B------:R-:W2:Y:S01]  /*1041a0*/  LDL.LU.64 R26, [R1+0x6e38] ;  /* 0x006e3800011a7983 */ /* 0x000ea20000300a00 */
[----:B------:R-:W2:Y:S06]  /*1041b0*/  LDL.LU.64 R24, [R1+0x6e30] ;  /* 0x006e300001187983 */ /* 0x000eac0000300a00 */
[C---:B------:R-:W-:Y:S08]  /*1041c0*/  HMMA.1688.F32.TF32 R116, R4.reuse, R162, R116 ;  /* 0x000000a20474723c */ /* 0x040ff00000081074 */
[C---:B------:R-:W-:Y:S08]  /*1041d0*/  HMMA.1688.F32.TF32 R128, R4.reuse, R242, R128 ;  /* 0x000000f20480723c */ /* 0x040ff00000081080 */
[C---:B------:R-:W-:Y:S08]  /*1041e0*/  HMMA.1688.F32.TF32 R8, R4.reuse, R250, R8 ;  /* 0x000000fa0408723c */ /* 0x040ff00000081008 */
[C---:B------:R-:W-:Y:S08]  /*1041f0*/  HMMA.1688.F32.TF32 R16, R4.reuse, R246, R16 ;  /* 0x000000f60410723c */ /* 0x040ff00000081010 */
[----:B------:R-:W-:Y:S01]  /*104200*/  HMMA.1688.F32.TF32 R96, R4, R238, R96 ;  /* 0x000000ee0460723c */ /* 0x000fe20000081060 */
[----:B----4-:R-:W-:Y:S01]  /*104210*/  IMAD.MOV.U32 R232, RZ, RZ, R231 ;  /* 0x000000ffffe87224 */ /* 0x010fe200078e00e7 */
[----:B------:R-:W-:Y:S01]  /*104220*/  MOV R233, R223 ;  /* 0x000000df00e97202 */ /* 0x000fe20000000f00 */
[----:B------:R-:W-:-:S02]  /*104230*/  IMAD.MOV.U32 R176, RZ, RZ, R214 ;  /* 0x000000ffffb07224 */ /* 0x000fc400078e00d6 */
[----:B------:R-:W-:Y:S01]  /*104240*/  IMAD.MOV.U32 R177, RZ, RZ, R215 ;  /* 0x000000ffffb17224 */ /* 0x000fe200078e00d7 */
[----:B------:R-:W-:Y:S01]  /*104250*/  MOV R224, R207 ;  /* 0x000000cf00e07202 */ /* 0x000fe20000000f00 */
[----:B------:R-:W-:Y:S01]  /*104260*/  IMAD.MOV.U32 R225, RZ, RZ, R199 ;  /* 0x000000ffffe17224 */ /* 0x000fe200078e00c7 */
[----:B------:R-:W-:Y:S04]  /*104270*/  LDS R132, [R2+0x30500] ;  /* 0x0305000002847984 */ /* 0x000fe80000000800 */
[----:B------:R-:W-:Y:S01]  /*104280*/  LDS R133, [R0+0x30500] ;  /* 0x0305000000857984 */ /* 0x000fe20000000800 */
[----:B--2---:R-:W-:Y:S03]  /*104290*/  HMMA.1688.F32.TF32 R24, R4, R146, R24 ;  /* 0x000000920418723c */ /* 0x004fe60000081018 */
[----:B------:R-:W2:Y:S01]  /*1042a0*/  LDL.LU.64 R146, [R1+0x6e28] ;  /* 0x006e280001927983 */ /* 0x000ea20000300a00 */
[----:B------:R-:W-:Y:S01]  /*1042b0*/  MOV R246, R238 ;  /* 0x000000ee00f67202 */ /* 0x000fe20000000f00 */
[----:B------:R-:W-:-:S03]  /*1042c0*/  IMAD.MOV.U32 R247, RZ, RZ, R239 ;  /* 0x000000fffff77224 */ /* 0x000fc600078e00ef */
[C---:B------:R-:W-:Y:S01]  /*1042d0*/  HMMA.1688.F32.TF32 R12, R4.reuse, R134, R12 ;  /* 0x00000086040c723c */ /* 0x040fe2000008100c */
[----:B------:R-:W-:Y:S04]  /*1042e0*/  LDS R134, [R2+0x32500] ;  /* 0x0325000002867984 */ /* 0x000fe80000000800 */
[----:B------:R-:W1:Y:S03]  /*1042f0*/  LDS R135, [R0+0x32500] ;  /* 0x0325000000877984 */ /* 0x000e660000000800 */
        /* <DEDUP_REMOVED lines=11> */
[----:B------:R-:W1:Y:S02]  /*1043b0*/  LDL.LU.64 R244, [R1+0x6dd0] ;  /* 0x006dd00001f47983 */ /* 0x000e640000300a00 */
[----:B------:R-:W2:Y:S01]  /*1043c0*/  LDL.LU.64 R238, [R1+0x6dc8] ;  /* 0x006dc80001ee7983 */ /* 0x000ea20000300a00 */
[----:B------:R-:W2:Y:S01]  /*1043d0*/  LDL.LU.64 R236, [R1+0x6dc0] ;  /* 0x006dc00001ec7983 */ /* 0x000ea20000300a00 */
[----:B------:R-:W2:Y:S02]  /*1043e0*/  LDL.LU R231, [R1+0x6dbc] ;  /* 0x006dbc0001e77983 */ /* 0x000ea40000300800 */
[----:B------:R-:W3:Y:S02]  /*1043f0*/  LDL.LU R223, [R1+0x6db8] ;  /* 0x006db80001df7983 */ /* 0x000ee40000300800 */
[----:B------:R-:W3:Y:S01]  /*104400*/  LDL.LU R214, [R1+0x6db4] ;  /* 0x006db40001d67983 */ /* 0x000ee20000300800 */
[----:B------:R-:W4:Y:S01]  /*104410*/  LDL.LU R215, [R1+0x6db0] ;  /* 0x006db00001d77983 */ /* 0x000f220000300800 */
[----:B------:R-:W4:Y:S02]  /*104420*/  LDL.LU R207, [R1+0x6dac] ;  /* 0x006dac0001cf7983 */ /* 0x000f240000300800 */
[----:B------:R-:W4:Y:S01]  /*104430*/  LDL.LU R199, [R1+0x6da8] ;  /* 0x006da80001c77983 */ /* 0x000f220000300800 */
[C---:B-1----:R-:W-:Y:S01]  /*104440*/  HMMA.1688.F32.TF32 R20, R132.reuse, R244, R20 ;  /* 0x000000f48414723c */ /* 0x042fe20000081014 */
[----:B--2---:R-:W-:Y:S01]  /*104450*/  STL.64 [R1+0x6bc8], R230 ;  /* 0x006bc8e601007387 */ /* 0x004fe20000100a00 */
[----:B------:R-:W-:Y:S02]  /*104460*/  STL.64 [R1+0x6bc0], R228 ;  /* 0x006bc0e401007387 */ /* 0x000fe40000100a00 */
[----:B---3--:R-:W-:Y:S02]  /*104470*/  STL.64 [R1+0x6bd8], R222 ;  /* 0x006bd8de01007387 */ /* 0x008fe40000100a00 */
[----:B------:R-:W-:Y:S01]  /*104480*/  STL.64 [R1+0x6bd0], R220 ;  /* 0x006bd0dc01007387 */ /* 0x000fe20000100a00 */
[----:B----4-:R-:W-:Y:S01]  /*104490*/  STL.64 [R1+0x6be8], R214 ;  /* 0x006be8d601007387 */ /* 0x010fe20000100a00 */
        /* <DEDUP_REMOVED lines=22> */
[----:B------:R1:W-:Y:S01]  /*104600*/  STL.64 [R1+0xe58], R22 ;  /* 0x000e581601007387 */ /* 0x0003e20000100a00 */
[----:B------:R-:W2:Y:S01]  /*104610*/  LDL R216, [R1+0x11e0] ;  /* 0x0011e00001d87983 */ /* 0x000ea20000100800 */
[C---:B-1----:R-:W-:Y:S11]  /*104620*/  HMMA.1688.F32.TF32 R20, R132.reuse, R224, R92 ;  /* 0x000000e08414723c */ /* 0x042ff6000008105c */
[----:B------:R-:W-:Y:S11]  /*104630*/  @!UPT UIADD3 URZ, URZ, URZ, URZ ;  /* 0x0000003f3f3ff290 */ /* 0x000ff6000fffe03f */
[----:B------:R-:W-:Y:S01]  /*104640*/  @!UPT UIADD3 URZ, URZ, URZ, URZ ;  /* 0x0000003f3f3ff290 */ /* 0x000fe2000fffe03f */
[----:B------:R-:W-:Y:S01]  /*104650*/  STL.64 [R1+0xe40], R20 ;  /* 0x000e401401007387 */ /* 0x000fe20000100a00 */
[----:B------:R1:W-:Y:S02]  /*104660*/  STL.64 [R1+0xe48], R22 ;  /* 0x000e481601007387 */ /* 0x0003e40000100a00 */
[----:B------:R-:W3:Y:S02]  /*104670*/  LDL R164, [R1+0x1160] ;  /* 0x0011600001a47983 */ /* 0x000ee40000100800 */
[----:B------:R-:W3:Y:S01]  /*104680*/  LDL R165, [R1+0x1164] ;  /* 0x0011640001a57983 */ /* 0x000ee20000100800 */
[----:B------:R-:W4:Y:S04]  /*104690*/  LDL R184, [R1+0x1170] ;  /* 0x0011700001b87983 */ /* 0x000f280000100800 */
[----:B------:R-:W4:Y:S04]  /*1046a0*/  LDL R185, [R1+0x1174] ;  /* 0x0011740001b97983 */ /* 0x000f280000100800 */
        /* <DEDUP_REMOVED lines=8> */
[----:B------:R-:W2:Y:S01]  /*104730*/  LDL R189, [R1+0x11c4] ;  /* 0x0011c40001bd7983 */ /* 0x000ea20000100800 */
[C---:B-1----:R-:W-:Y:S03]  /*104740*/  HMMA.1688.F32.TF32 R20, R132.reuse, R232, R104 ;  /* 0x000000e88414723c */ /* 0x042fe60000081068 */
        /* <DEDUP_REMOVED lines=8> */
[----:B------:R-:W-:Y:S01]  /*1047d0*/  STL.64 [R1+0xe30], R24 ;  /* 0x000e301801007387 */ /* 0x000fe20000100a00 */
[----:B------:R4:W-:Y:S02]  /*1047e0*/  STL.64 [R1+0xe38], R26 ;  /* 0x000e381a01007387 */ /* 0x0009e40000100a00 */
[----:B------:R-:W-:Y:S02]  /*1047f0*/  STL.64 [R1+0xe20], R20 ;  /* 0x000e201401007387 */ /* 0x000fe40000100a00 */
[----:B------:R2:W-:Y:S01]  /*104800*/  STL.64 [R1+0xe28], R22 ;  /* 0x000e281601007387 */ /* 0x0005e20000100a00 */
        /* <DEDUP_REMOVED lines=14> */
[C---:B---3--:R-:W-:Y:S08]  /*1048f0*/  HMMA.1688.F32.TF32 R28, R132.reuse, R164, R28 ;  /* 0x000000a4841c723c */ /* 0x048ff0000008101c */
[C---:B----4-:R-:W-:Y:S08]  /*104900*/  HMMA.1688.F32.TF32 R24, R132.reuse, R184, R116 ;  /* 0x000000b88418723c */ /* 0x050ff00000081074 */
[----:B--2---:R-:W-:Y:S01]  /*104910*/  HMMA.1688.F32.TF32 R20, R132, R192, R128 ;  /* 0x000000c08414723c */ /* 0x004fe20000081080 */
[----:B------:R-:W-:Y:S01]  /*104920*/  IMAD.MOV.U32 R184, RZ, RZ, R236 ;  /* 0x000000ffffb87224 */ /* 0x000fe200078e00ec */
[----:B------:R-:W-:-:S05]  /*104930*/  MOV R185, R237 ;  /* 0x000000ed00b97202 */ /* 0x000fca0000000f00 */
[----:B------:R-:W-:Y:S01]  /*104940*/  STL.64 [R1+0xe10], R28 ;  /* 0x000e101c01007387 */ /* 0x000fe20000100a00 */
[----:B------:R-:W-:Y:S07]  /*104950*/  STL.64 [R1+0xe18], R30 ;  /* 0x000e181e01007387 */ /* 0x000fee0000100a00 */
[----:B------:R-:W-:Y:S02]  /*104960*/  STL.64 [R1+0xe00], R24 ;  /* 0x000e001801007387 */ /* 0x000fe40000100a00 */
[----:B------:R1:W-:Y:S01]  /*104970*/  STL.64 [R1+0xe08], R26 ;  /* 0x000e081a01007387 */ /* 0x0003e20000100a00 */
[----:B------:R-:W2:Y:S05]  /*104980*/  LDL.LU R236, [R1+0x6da4] ;  /* 0x006da40001ec7983 */ /* 0x000eaa0000300800 */
[----:B------:R-:W-:Y:S01]  /*104990*/  STL.64 [R1+0xdf0], R20 ;  /* 0x000df01401007387 */ /* 0x000fe20000100a00 */
[----:B------:R3:W-:Y:S02]  /*1049a0*/  STL.64 [R1+0xdf8], R22 ;  /* 0x000df81601007387 */ /* 0x0007e40000100a00 */
[----:B------:R-:W2:Y:S01]  /*1049b0*/  LDL.LU R237, [R1+0x6da0] ;  /* 0x006da00001ed7983 */ /* 0x000ea20000300800 */
[----:B------:R-:W-:Y:S08]  /*1049c0*/  HMMA.1688.F32.TF32 R100, R4, R170, R100 ;  /* 0x000000aa0464723c */ /* 0x000ff00000081064 */
[C---:B-1----:R-:W-:Y:S08]  /*1049d0*/  HMMA.1688.F32.TF32 R24, R132.reuse, R172, R8 ;  /* 0x000000ac8418723c */ /* 0x042ff00000081008 */
[----:B------:R-:W-:Y:S01]  /*1049e0*/  HMMA.1688.F32.TF32 R8, R132, R188, R16 ;  /* 0x000000bc8408723c */ /* 0x000fe20000081010 */
[----:B------:R-:W4:Y:S07]  /*1049f0*/  LDL.64 R192, [R1+0x12a0] ;  /* 0x0012a00001c07983 */ /* 0x000f2e0000100a00 */
[----:B------:R-:W-:Y:S08]  /*104a00*/  HMMA.1688.F32.TF32 R108, R4, R178, R108 ;  /* 0x000000b2046c723c */ /* 0x000ff0000008106c */
[C---:B---3--:R-:W-:Y:S08]  /*104a10*/  HMMA.1688.F32.TF32 R20, R132.reuse, R180, R12 ;  /* 0x000000b48414723c */ /* 0x048ff0000008100c */
[----:B------:R-:W-:Y:S08]  /*104a20*/  HMMA.1688.F32.TF32 R12, R132, R200, R96 ;  /* 0x000000c8840c723c */ /* 0x000ff00000081060 */
[C---:B------:R-:W-:Y:S08]  /*104a30*/  HMMA.1688.F32.TF32 R112, R4.reuse, R186, R112 ;  /* 0x000000ba0470723c */ /* 0x040ff00000081070 */
[----:B------:R-:W-:Y:S01]  /*104a40*/  HMMA.1688.F32.TF32 R120, R4, R194, R120 ;  /* 0x000000c20478723c */ /* 0x000fe20000081078 */
[----:B------:R-:W-:Y:S01]  /*104a50*/  STL.64 [R1+0xde0], R24 ;  /* 0x000de01801007387 */ /* 0x000fe20000100a00 */
[----:B------:R-:W-:Y:S03]  /*104a60*/  STL.64 [R1+0xde8], R26 ;  /* 0x000de81a01007387 */ /* 0x000fe60000100a00 */
[----:B------:R-:W-:Y:S01]  /*104a70*/  STL.64 [R1+0xdd0], R20 ;  /* 0x000dd01401007387 */ /* 0x000fe20000100a00 */
[----:B------:R-:W-:Y:S02]  /*104a80*/  STL.64 [R1+0xdd8], R22 ;  /* 0x000dd81601007387 */ /* 0x000fe40000100a00 */
[----:B------:R-:W3:Y:S02]  /*104a90*/  LDL.64 R200, [R1+0x12b0] ;  /* 0x0012b00001c87983 */ /* 0x000ee40000100a00 */
[----:B------:R-:W-:Y:S01]  /*104aa0*/  STL.64 [R1+0xdc0], R8 ;  /* 0x000dc00801007387 */ /* 0x000fe20000100a00 */
[----:B------:R1:W-:Y:S01]  /*104ab0*/  STL.64 [R1+0xdc8], R10 ;  /* 0x000dc80a01007387 */ /* 0x0003e20000100a00 */
[C---:B------:R-:W-:Y:S08]  /*104ac0*/  HMMA.1688.F32.TF32 R16, R132.reuse, R216, R108 ;  /* 0x000000d88410723c */ /* 0x040ff0000008106c */
[C---:B-1----:R-:W-:Y:S01]  /*104ad0*/  HMMA.1688.F32.TF32 R8, R132.reuse, R208, R100 ;  /* 0x000000d08408723c */ /* 0x042fe20000081064 */
[----:B------:R-:W-:Y:S01]  /*104ae0*/  STL.64 [R1+0xdb0], R12 ;  /* 0x000db00c01007387 */ /* 0x000fe20000100a00 */
[----:B------:R1:W-:Y:S06]  /*104af0*/  STL.64 [R1+0xdb8], R14 ;  /* 0x000db80e01007387 */ /* 0x0003ec0000100a00 */
[----:B-1----:R-:W-:Y:S11]  /*104b00*/  HMMA.1688.F32.TF32 R12, R132, R224, R112 ;  /* 0x000000e0840c723c */ /* 0x002ff60000081070 */
[----:B------:R-:W-:Y:S04]  /*104b10*/  @!UPT UIADD3 URZ, URZ, URZ, URZ ;  /* 0x0000003f3f3ff290 */ /* 0x000fe8000fffe03f */
[----:B------:R-:W-:Y:S01]  /*104b20*/  STL.64 [R1+0xda0], R8 ;  /* 0x000da00801007387 */ /* 0x000fe20000100a00 */
[----:B------:R-:W-:Y:S02]  /*104b30*/  STL.64 [R1+0xda8], R10 ;  /* 0x000da80a01007387 */ /* 0x000fe40000100a00 */
[----:B------:R-:W-:Y:S02]  /*104b40*/  STL.64 [R1+0xd90], R16 ;  /* 0x000d901001007387 */ /* 0x000fe40000100a00 */
[----:B------:R-:W-:Y:S01]  /*104b50*/  STL.64 [R1+0xd98], R18 ;  /* 0x000d981201007387 */ /* 0x000fe20000100a00 */
[----:B------:R-:W3:Y:S04]  /*104b60*/  LDL.64 R208, [R1+0x12c0] ;  /* 0x0012c00001d07983 */ /* 0x000ee80000100a00 */
[----:B------:R-:W-:Y:S01]  /*104b70*/  STL.64 [R1+0xd80], R12 ;  /* 0x000d800c01007387 */ /* 0x000fe20000100a00 */
[----:B------:R1:W-:Y:S02]  /*104b80*/  STL.64 [R1+0xd88], R14 ;  /* 0x000d880e01007387 */ /* 0x0003e40000100a00 */
[----:B------:R-:W3:Y:S01]  /*104b90*/  LDL R216, [R1+0x12d0] ;  /* 0x0012d00001d87983 */ /* 0x000ee20000100800 */
[C---:B------:R-:W-:Y:S08]  /*104ba0*/  HMMA.1688.F32.TF32 R124, R4.reuse, R202, R124 ;  /* 0x000000ca047c723c */ /* 0x040ff0000008107c */
[C---:B------:R-:W-:Y:S08]  /*104bb0*/  HMMA.1688.F32.TF32 R32, R4.reuse, R210, R32 ;  /* 0x000000d20420723c */ /* 0x040ff00000081020 */
[C---:B------:R-:W-:Y:S08]  /*104bc0*/  HMMA.1688.F32.TF32 R36, R4.reuse, R218, R36 ;  /* 0x000000da0424723c */ /* 0x040ff00000081024 */
[C---:B------:R-:W-:Y:S08]  /*104bd0*/  HMMA.1688.F32.TF32 R40, R4.reuse, R226, R40 ;  /* 0x000000e20428723c */ /* 0x040ff00000081028 */
[----:B------:R-:W-:Y:S08]  /*104be0*/  HMMA.1688.F32.TF32 R44, R4, R234, R44 ;  /* 0x000000ea042c723c */ /* 0x000ff0000008102c */
[C---:B-1----:R-:W-:Y:S08]  /*104bf0*/  HMMA.1688.F32.TF32 R12, R132.reuse, R196, R124 ;  /* 0x000000c4840c723c */ /* 0x042ff0000008107c */
[C---:B--2---:R-:W-:Y:S11]  /*104c00*/  HMMA.1688.F32.TF32 R8, R132.reuse, R236, R120 ;  /* 0x000000ec8408723c */ /* 0x044ff60000081078 */
[----:B------:R-:W-:Y:S11]  /*104c10*/  @!UPT UIADD3 URZ, URZ, URZ, URZ ;  /* 0x0000003f3f3ff290 */ /* 0x000ff6000fffe03f */
[----:B------:R-:W-:Y:S01]  /*104c20*/  @!UPT UIADD3 URZ, URZ, URZ, URZ ;  /* 0x0000003f3f3ff290 */ /* 0x000fe2000fffe03f */
[----:B------:R-:W-:Y:S01]  /*104c30*/  STL.64 [R1+0xd70], R8 ;  /* 0x000d700801007387 */ /* 0x000fe20000100a00 */
[----:B------:R1:W-:Y:S02]  /*104c40*/  STL.64 [R1+0xd78], R10 ;  /* 0x000d780a01007387 */ /* 0x0003e40000100a00 */
[----:B------:R-:W2:Y:S02]  /*104c50*/  LDL R217, [R1+0x12d4] ;  /* 0x0012d40001d97983 */ /* 0x000ea40000100800 */
[----:B------:R-:W2:Y:S01]  /*104c60*/  LDL.64 R224, [R1+0x12e0] ;  /* 0x0012e00001e07983 */ /* 0x000ea20000100a00 */
[C---:B-1----:R-:W-:Y:S01]  /*104c70*/  HMMA.1688.F32.TF32 R8, R132.reuse, R232, R32 ;  /* 0x000000e88408723c */ /* 0x042fe20000081020 */
[----:B------:R-:W-:Y:S01]  /*104c80*/  STL [R1+0x6b14], R236 ;  /* 0x006b14ec01007387 */ /* 0x000fe20000100800 */
[----:B------:R-:W-:Y:S02]  /*104c90*/  STL [R1+0x6b10], R237 ;  /* 0x006b10ed01007387 */ /* 0x000fe40000100800 */
[----:B------:R-:W-:Y:S04]  /*104ca0*/  STL.64 [R1+0xd60], R12 ;  /* 0x000d600c01007387 */ /* 0x000fe80000100a00 */
[----:B------:R-:W-:Y:S08]  /*104cb0*/  HMMA.1688.F32.TF32 R16, R132, R204, R36 ;  /* 0x000000cc8410723c */ /* 0x000ff00000081024 */
[C---:B------:R-:W-:Y:S01]  /*104cc0*/  HMMA.1688.F32.TF32 R48, R4.reuse, R230, R48 ;  /* 0x000000e60430723c */ /* 0x040fe20000081030 */
[----:B------:R1:W-:Y:S07]  /*104cd0*/  STL.64 [R1+0xd68], R14 ;  /* 0x000d680e01007387 */ /* 0x0003ee0000100a00 */
[C---:B------:R-:W-:Y:S08]  /*104ce0*/  HMMA.1688.F32.TF32 R52, R4.reuse, R222, R52 ;  /* 0x000000de0434723c */ /* 0x040ff00000081034 */
[----:B------:R-:W-:Y:S08]  /*104cf0*/  HMMA.1688.F32.TF32 R56, R4, R214, R56 ;  /* 0x000000d60438723c */ /* 0x000ff00000081038 */
[C---:B-1----:R-:W-:Y:S01]  /*104d00*/  HMMA.1688.F32.TF32 R12, R132.reuse, R212, R40 ;  /* 0x000000d4840c723c */ /* 0x042fe20000081028 */
[----:B------:R-:W-:Y:S01]  /*104d10*/  STL.64 [R1+0xd50], R8 ;  /* 0x000d500801007387 */ /* 0x000fe20000100a00 */
[----:B------:R1:W-:Y:S06]  /*104d20*/  STL.64 [R1+0xd58], R10 ;  /* 0x000d580a01007387 */ /* 0x0003ec0000100a00 */
[----:B-1----:R-:W-:Y:S01]  /*104d30*/  HMMA.1688.F32.TF32 R8, R132, R220, R44 ;  /* 0x000000dc8408723c */ /* 0x002fe2000008102c */
[----:B------:R-:W-:Y:S01]  /*104d40*/  STL.64 [R1+0xd40], R16 ;  /* 0x000d401001007387 */ /* 0x000fe20000100a00 */
[----:B------:R1:W-:Y:S11]  /*104d50*/  STL.64 [R1+0xd48], R18 ;  /* 0x000d481201007387 */ /* 0x0003f60000100a00 */
[----:B------:R-:W-:Y:S02]  /*104d60*/  @!UPT UIADD3 URZ, URZ, URZ, URZ ;  /* 0x0000003f3f3ff290 */ /* 0x000fe4000fffe03f */
[----:B------:R-:W-:Y:S01]  /*104d70*/  STL.64 [R1+0xd30], R12 ;  /* 0x000d300c01007387 */ /* 0x000fe20000100a00 */
[----:B------:R3:W-:Y:S01]  /*104d80*/  STL.64 [R1+0xd38], R14 ;  /* 0x000d380e01007387 */ /* 0x0007e20000100a00 */
[----:B------:R-:W-:Y:S08]  /*104d90*/  HMMA.1688.F32.TF32 R60, R4, R206, R60 ;  /* 0x000000ce043c723c */ /* 0x000ff0000008103c */
[----:B-1----:R-:W-:Y:S08]  /*104da0*/  HMMA.1688.F32.TF32 R16, R132, R228, R48 ;  /* 0x000000e48410723c */ /* 0x002ff00000081030 */
[----:B------:R-:W-:Y:S08]  /*104db0*/  HMMA.1688.F32.TF32 R64, R4, R198, R64 ;  /* 0x000000c60440723c */ /* 0x000ff00000081040 */
[C---:B---3--:R-:W-:Y:S01]  /*104dc0*/  HMMA.1688.F32.TF32 R12, R132.reuse, R168, R52 ;  /* 0x000000a8840c723c */ /* 0x048fe20000081034 */
[----:B------:R-:W-:Y:S01]  /*104dd0*/  STL.64 [R1+0xd20], R8 ;  /* 0x000d200801007387 */ /* 0x000fe20000100a00 */
[----:B------:R1:W-:Y:S06]  /*104de0*/  STL.64 [R1+0xd28], R10 ;  /* 0x000d280a01007387 */ /* 0x0003ec0000100a00 */
[----:B-1----:R-:W-:Y:S01]  /*104df0*/  HMMA.1688.F32.TF32 R8, R132, R176, R56 ;  /* 0x000000b08408723c */ /* 0x002fe20000081038 */
[----:B------:R-:W-:Y:S01]  /*104e00*/  STL.64 [R1+0xd10], R16 ;  /* 0x000d101001007387 */ /* 0x000fe20000100a00 */
[----:B------:R-:W-:Y:S11]  /*104e10*/  STL.64 [R1+0xd18], R18 ;  /* 0x000d181201007387 */ /* 0x000ff60000100a00 */
[----:B------:R-:W-:Y:S02]  /*104e20*/  @!UPT UIADD3 URZ, URZ, URZ, URZ ;  /* 0x0000003f3f3ff290 */ /* 0x000fe4000fffe03f */
[----:B------:R-:W-:Y:S01]  /*104e30*/  STL.64 [R1+0xd00], R12 ;  /* 0x000d000c01007387 */ /* 0x000fe20000100a00 */
[----:B------:R1:W-:Y:S01]  /*104e40*/  STL.64 [R1+0xd08], R14 ;  /* 0x000d080e01007387 */ /* 0x0003e20000100a00 */
[----:B------:R-:W-:Y:S08]  /*104e50*/  HMMA.1688.F32.TF32 R68, R4, R190, R68 ;  /* 0x000000be0444723c */ /* 0x000ff00000081044 */
[C---:B-1----:R-:W-:Y:S01]  /*104e60*/  HMMA.1688.F32.TF32 R12, R132.reuse, R184, R60 ;  /* 0x000000b8840c723c */ /* 0x042fe2000008103c */
[----:B------:R-:W-:Y:S01]  /*104e70*/  STL.64 [R1+0xcf0], R8 ;  /* 0x000cf00801007387 */ /* 0x000fe20000100a00 */
[----:B------:R4:W-:Y:S06]  /*104e80*/  STL.64 [R1+0xcf8], R10 ;  /* 0x000cf80a01007387 */ /* 0x0009ec0000100a00 */
[----:B----4-:R-:W-:Y:S01]  /*104e90*/  HMMA.1688.F32.TF32 R8, R132, R192, R64 ;  /* 0x000000c08408723c */ /* 0x010fe20000081040 */
[----:B------:R-:W-:Y:S01]  /*104ea0*/  IMAD.MOV.U32 R237, RZ, RZ, R177 ;  /* 0x000000ffffed7224 */ /* 0x000fe200078e00b1 */
[----:B------:R-:W-:-:S04]  /*104eb0*/  MOV R236, R176 ;  /* 0x000000b000ec7202 */ /* 0x000fc80000000f00 */
[----:B------:R-:W-:Y:S01]  /*104ec0*/  STL [R1+0x6b1c], R237 ;  /* 0x006b1ced01007387 */ /* 0x000fe20000100800 */
[----:B------:R-:W-:Y:S08]  /*104ed0*/  STL [R1+0x6b18], R236 ;  /* 0x006b18ec01007387 */ /* 0x000ff00000100800 */
[----:B------:R-:W-:Y:S02]  /*104ee0*/  STL.64 [R1+0xce0], R12 ;  /* 0x000ce00c01007387 */ /* 0x000fe40000100a00 */
[----:B------:R-:W-:Y:S01]  /*104ef0*/  STL.64 [R1+0xce8], R14 ;  /* 0x000ce80e01007387 */ /* 0x000fe20000100a00 */
[----:B------:R-:W-:Y:S05]  /*104f00*/  HMMA.1688.F32.TF32 R72, R4, R182, R72 ;  /* 0x000000b60448723c */ /* 0x000fea0000081048 */
[----:B------:R-:W-:Y:S01]  /*104f10*/  STL.64 [R1+0xbf0], R8 ;  /* 0x000bf00801007387 */ /* 0x000fe20000100a00 */
[----:B------:R1:W-:Y:S02]  /*104f20*/  STL.64 [R1+0xbf8], R10 ;  /* 0x000bf80a01007387 */ /* 0x0003e40000100a00 */
[----:B-1----:R-:W-:Y:S01]  /*104f30*/  HMMA.1688.F32.TF32 R8, R132, R200, R68 ;  /* 0x000000c88408723c */ /* 0x002fe20000081044 */
[----:B------:R-:W-:-:S02]  /*104f40*/  IMAD.MOV.U32 R233, RZ, RZ, R238 ;  /* 0x000000ffffe97224 */ /* 0x000fc400078e00ee */
[----:B------:R-:W-:Y:S01]  /*104f50*/  IMAD.MOV.U32 R232, RZ, RZ, R239 ;  /* 0x000000ffffe87224 */ /* 0x000fe200078e00ef */
[----:B------:R-:W-:Y:S01]  /*104f60*/  MOV R238, R193 ;  /* 0x000000c100ee7202 */ /* 0x000fe20000000f00 */
[----:B------:R-:W-:-:S03]  /*104f70*/  IMAD.MOV.U32 R239, RZ, RZ, R192 ;  /* 0x000000ffffef7224 */ /* 0x000fc600078e00c0 */
[C---:B------:R-:W-:Y:S01]  /*104f80*/  HMMA.1688.F32.TF32 R76, R4.reuse, R174, R76 ;  /* 0x000000ae044c723c */ /* 0x040fe2000008104c */
[----:B------:R-:W-:Y:S01]  /*104f90*/  STL [R1+0x6b24], R238 ;  /* 0x006b24ee01007387 */ /* 0x000fe20000100800 */
[----:B------:R-:W-:Y:S06]  /*104fa0*/  STL [R1+0x6b20], R239 ;  /* 0x006b20ef01007387 */ /* 0x000fec0000100800 */
[----:B------:R-:W-:Y:S07]  /*104fb0*/  HMMA.1688.F32.TF32 R80, R4, R166, R80 ;  /* 0x000000a60450723c */ /* 0x000fee0000081050 */
[----:B------:R-:W-:Y:S01]  /*104fc0*/  STL.64 [R1+0xbd0], R8 ;  /* 0x000bd00801007387 */ /* 0x000fe20000100a00 */
[----:B------:R1:W-:Y:S02]  /*104fd0*/  STL.64 [R1+0xbd8], R10 ;  /* 0x000bd80a01007387 */ /* 0x0003e40000100a00 */
[----:B-1----:R-:W-:Y:S01]  /*104fe0*/  HMMA.1688.F32.TF32 R8, R132, R208, R72 ;  /* 0x000000d08408723c */ /* 0x002fe20000081048 */
[----:B------:R-:W-:-:S02]  /*104ff0*/  IMAD.MOV.U32 R236, RZ, RZ, R201 ;  /* 0x000000ffffec7224 */ /* 0x000fc400078e00c9 */
[----:B------:R-:W-:-:S03]  /*105000*/  IMAD.MOV.U32 R237, RZ, RZ, R200 ;  /* 0x000000ffffed7224 */ /* 0x000fc600078e00c8 */
[----:B------:R-:W-:Y:S02]  /*105010*/  STL [R1+0x6b2c], R236 ;  /* 0x006b2cec01007387 */ /* 0x000fe40000100800 */
[----:B------:R-:W-:Y:S01]  /*105020*/  STL [R1+0x6b28], R237 ;  /* 0x006b28ed01007387 */ /* 0x000fe20000100800 */
[----:B------:R-:W-:Y:S11]  /*105030*/  HMMA.1688.F32.TF32 R84, R4, R158, R84 ;  /* 0x0000009e0454723c */ /* 0x000ff60000081054 */
[----:B------:R-:W-:Y:S03]  /*105040*/  @!UPT UIADD3 URZ, URZ, URZ, URZ ;  /* 0x0000003f3f3ff290 */ /* 0x000fe6000fffe03f */
[----:B------:R-:W-:Y:S01]  /*105050*/  STL.64 [R1+0xbb0], R8 ;  /* 0x000bb00801007387 */ /* 0x000fe20000100a00 */
[----:B------:R1:W-:Y:S01]  /*105060*/  STL.64 [R1+0xbb8], R10 ;  /* 0x000bb80a01007387 */ /* 0x0003e20000100a00 */
[----:B------:R-:W-:Y:S01]  /*105070*/  MOV R238, R208 ;  /* 0x000000d000ee7202 */ /* 0x000fe20000000f00 */
[----:B------:R-:W-:Y:S01]  /*105080*/  IMAD.MOV.U32 R239, RZ, RZ, R209 ;  /* 0x000000ffffef7224 */ /* 0x000fe200078e00d1 */
[C---:B--2---:R-:W-:Y:S08]  /*105090*/  HMMA.1688.F32.TF32 R12, R132.reuse, R216, R76 ;  /* 0x000000d8840c723c */ /* 0x044ff0000008104c */
[C---:B-1----:R-:W-:Y:S01]  /*1050a0*/  HMMA.1688.F32.TF32 R8, R132.reuse, R224, R80 ;  /* 0x000000e08408723c */ /* 0x042fe20000081050 */
[----:B------:R-:W-:Y:S01]  /*1050b0*/  IMAD.MOV.U32 R236, RZ, RZ, R224 ;  /* 0x000000ffffec7224 */ /* 0x000fe200078e00e0 */
[----:B------:R-:W-:Y:S11]  /*1050c0*/  MOV R237, R225 ;  /* 0x000000e100ed7202 */ /* 0x000ff60000000f00 */
[----:B------:R-:W-:Y:S02]  /*1050d0*/  @!UPT UIADD3 URZ, URZ, URZ, URZ ;  /* 0x0000003f3f3ff290 */ /* 0x000fe4000fffe03f */
[----:B------:R-:W-:Y:S01]  /*1050e0*/  STL.64 [R1+0xb90], R12 ;  /* 0x000b900c01007387 */ /* 0x000fe20000100a00 */
[----:B------:R-:W-:Y:S07]  /*1050f0*/  STL.64 [R1+0xb98], R14 ;  /* 0x000b980e01007387 */ /* 0x000fee0000100a00 */
[----:B------:R-:W-:Y:S02]  /*105100*/  STL.64 [R1+0xb70], R8 ;  /* 0x000b700801007387 */ /* 0x000fe40000100a00 */
[----:B------:R1:W-:Y:S02]  /*105110*/  STL.64 [R1+0xb78], R10 ;  /* 0x000b780a01007387 */ /* 0x0003e40000100a00 */
[----:B-1----:R-:W-:Y:S01]  /*105120*/  HMMA.1688.F32.TF32 R8, R132, R232, R84 ;  /* 0x000000e88408723c */ /* 0x002fe20000081054 */
[----:B------:R-:W-:Y:S01]  /*105130*/  STL.64 [R1+0x6b40], R238 ;  /* 0x006b40ee01007387 */ /* 0x000fe20000100a00 */
[----:B------:R-:W-:Y:S02]  /*105140*/  STL.64 [R1+0x6b38], R236 ;  /* 0x006b38ec01007387 */ /* 0x000fe40000100a00 */
[----:B------:R-:W2:Y:S11]  /*105150*/  LDL R234, [R1+0x1568] ;  /* 0x0015680001ea7983 */ /* 0x000eb60000100800 */
[----:B------:R-:W-:Y:S08]  /*105160*/  @!UPT UIADD3 URZ, URZ, URZ, URZ ;  /* 0x0000003f3f3ff290 */ /* 0x000ff0000fffe03f */
[----:B------:R-:W-:Y:S01]  /*105170*/  STL.64 [R1+0xb50], R8 ;  /* 0x000b500801007387 */ /* 0x000fe20000100a00 */
[----:B------:R1:W-:Y:S02]  /*105180*/  STL.64 [R1+0xb58], R10 ;  /* 0x000b580a01007387 */ /* 0x0003e40000100a00 */
[----:B------:R-:W2:Y:S02]  /*105190*/  LDL R235, [R1+0x156c] ;  /* 0x00156c0001eb7983 */ /* 0x000ea40000100800 */
        /* <DEDUP_REMOVED lines=74> */
[----:B------:R-:W4:Y:S01]  /*105640*/  LDL R18, [R1+0x1478] ;  /* 0x0014780001127983 */ /* 0x000f220000100800 */
[----:B------:R-:W4:Y:S04]  /*105650*/  LDL R19, [R1+0x147c] ;  /* 0x00147c0001137983 */ /* 0x000f280000100800 */
[----:B------:R-:W4:Y:S04]  /*105660*/  LDL R14, [R1+0x1468] ;  /* 0x00146800010e7983 */ /* 0x000f280000100800 */
[----:B------:R-:W4:Y:S04]  /*105670*/  LDL R15, [R1+0x146c] ;  /* 0x00146c00010f7983 */ /* 0x000f280000100800 */
[----:B-1----:R-:W4:Y:S04]  /*105680*/  LDL R10, [R1+0x1458] ;  /* 0x00145800010a7983 */ /* 0x002f280000100800 */
        /* <DEDUP_REMOVED lines=74> */
[----:B------:R-:W4:Y:S04]  /*105b30*/  LDL.LU R227, [R1+0x288c] ;  /* 0x00288c0001e37983 */ /* 0x000f280000300800 */
[----:B------:R-:W-:Y:S04]  /*105b40*/  LDS R4, [R2+0x14580] ;  /* 0x0145800002047984 */ /* 0x000fe80000000800 */
[----:B------:R-:W-:Y:S04]  /*105b50*/  LDS R6, [R2+0x16580] ;  /* 0x0165800002067984 */ /* 0x000fe80000000800 */
[----:B------:R-:W-:Y:S04]  /*105b60*/  LDS R5, [R0+0x14580] ;  /* 0x0145800000057984 */ /* 0x000fe80000000800 */
[----:B------:R-:W2:Y:S01]  /*105b70*/  LDS R7, [R0+0x16580] ;  /* 0x0165800000077984 */ /* 0x000ea20000000800 */
[----:B------:R-:W-:Y:S01]  /*105b80*/  MOV R239, R248 ;  /* 0x000000f800ef7202 */ /* 0x000fe20000000f00 */
[----:B------:R-:W-:Y:S01]  /*105b90*/  IMAD.MOV.U32 R238, RZ, RZ, R249 ;  /* 0x000000ffffee7224 */ /* 0x000fe200078e00f9 */
[C---:B--2---:R-:W-:Y:S08]  /*105ba0*/  HMMA.1688.F32.TF32 R112, R4.reuse, R114, R120 ;  /* 0x000000720470723c */ /* 0x044ff00000081078 */
[C---:B------:R-:W-:Y:S08]  /*105bb0*/  HMMA.1688.F32.TF32 R120, R4.reuse, R142, R244 ;  /* 0x0000008e0478723c */ /* 0x040ff000000810f4 */
[C---:B---3--:R-:W-:Y:S08]  /*105bc0*/  HMMA.1688.F32.TF32 R96, R4.reuse, R98, R36 ;  /* 0x000000620460723c */ /* 0x048ff00000081024 */
[----:B------:R-:W-:Y:S08]  /*105bd0*/  HMMA.1688.F32.TF32 R36, R4, R190, R180 ;  /* 0x000000be0424723c */ /* 0x000ff000000810b4 */
[C---:B----4-:R-:W-:Y:S08]  /*105be0*/  HMMA.1688.F32.TF32 R84, R132.reuse, R236, R88 ;  /* 0x000000ec8454723c */ /* 0x050ff00000081058 */
        /* <DEDUP_REMOVED lines=85> */
[----:B------:R-:W-:-:S02]  /*106140*/  IMAD.MOV.U32 R247, RZ, RZ, R250 ;  /* 0x000000fffff77224 */ /* 0x000fc400078e00fa */
[----:B------:R-:W2:Y:S01]  /*106150*/  LDL.LU R249, [R1+0x2784] ;  /* 0x0027840001f97983 */ /* 0x000ea20000300800 */
[C---:B------:R-:W-:Y:S01]  /*106160*/  HMMA.1688.F32.TF32 R104, R4.reuse, R106, R64 ;  /* 0x0000006a0468723c */ /* 0x040fe20000081040 */
[----:B------:R-:W-:Y:S01]  /*106170*/  MOV R246, R251 ;  /* 0x000000fb00f67202 */ /* 0x000fe20000000f00 */
        /* <DEDUP_REMOVED lines=15> */
[----:B------:R-:W-:-:S02]  /*106270*/  IMAD.MOV.U32 R174, RZ, RZ, R241 ;  /* 0x000000ffffae7224 */ /* 0x000fc400078e00f1 */
[----:B------:R-:W-:Y:S02]  /*106280*/  IMAD.MOV.U32 R175, RZ, RZ, R240 ;  /* 0x000000ffffaf7224 */ /* 0x000fe400078e00f0 */
[----:B------:R-:W2:Y:S01]  /*106290*/  LDL R241, [R1+0x34] ;  /* 0x0000340001f17983 */ /* 0x000ea20000100800 */
[----:B------:R-:W2:Y:S01]  /*1062a0*/  LDL R240, [R1+0x30] ;  /* 0x0000300001f07983 */ /* 0x000ea20000100800 */
[C---:B------:R-:W-:Y:S08]  /*1062b0*/  HMMA.1688.F32.TF32 R108, R4.reuse, R110, R124 ;  /* 0x0000006e046c723c */ /* 0x040ff0000008107c */
[----:B------:R-:W-:Y:S01]  /*1062c0*/  HMMA.1688.F32.TF32 R124, R4, R158, R148 ;  /* 0x0000009e047c723c */ /* 0x000fe20000081094 */
        /* <DEDUP_REMOVED lines=14> */
[----:B------:R-:W-:-:S02]  /*1063b0*/  IMAD.MOV.U32 R230, RZ, RZ, R243 ;  /* 0x000000ffffe67224 */ /* 0x000fc400078e00f3 */
        /* <DEDUP_REMOVED lines=105> */
[----:B------:R-:W-:Y:S01]  /*106a50*/  MOV R249, R150 ;  /* 0x0000009600f97202 */ /* 0x000fe20000000f00 */
[----:B------:R-:W-:Y:S01]  /*106a60*/  IMAD.MOV.U32 R248, RZ, RZ, R151 ;  /* 0x000000fffff87224 */ /* 0x000fe200078e0097 */
[C---:B------:R-:W-:Y:S01]  /*106a70*/  HMMA.1688.F32.TF32 R48, R4.reuse, R234, R48 ;  /* 0x000000ea0430723c */ /* 0x040fe20000081030 */
[----:B------:R-:W-:Y:S07]  /*106a80*/  LDS R133, [R0+0x20580] ;  /* 0x0205800000857984 */ /* 0x000fee0000000800 */
        /* <DEDUP_REMOVED lines=13> */
[----:B------:R-:W-:-:S02]  /*106b60*/  IMAD.MOV.U32 R242, RZ, RZ, R215 ;  /* 0x000000fffff27224 */ /* 0x000fc400078e00d7 */
[----:B---3--:R-:W-:Y:S02]  /*106b70*/  IMAD.MOV.U32 R241, RZ, RZ, R166 ;  /* 0x000000fffff17224 */ /* 0x008fe400078e00a6 */
[----:B------:R-:W-:Y:S01]  /*106b80*/  IMAD.MOV.U32 R240, RZ, RZ, R167 ;  /* 0x000000fffff07224 */ /* 0x000fe200078e00a7 */
[----:B------:R-:W-:Y:S04]  /*106b90*/  STL.64 [R1+0x6b60], R242 ;  /* 0x006b60f201007387 */ /* 0x000fe80000100a00 */
        /* <DEDUP_REMOVED lines=399> */
[----:B------:R-:W-:Y:S01]  /*108490*/  IMAD.MOV.U32 R26, RZ, RZ, R252 ;  /* 0x000000ffff1a7224 */ /* 0x000fe200078e00fc */
[----:B------:R-:W-:Y:S01]  /*1084a0*/  MOV R27, R3 ;  /* 0x00000003001b7202 */ /* 0x000fe20000000f00 */
        /* <DEDUP_REMOVED lines=10> */
[C---:B----4-:R-:W-:Y:S01]  /*108550*/  HMMA.1688.F32.TF32 R24, R4.reuse, R146, R24 ;  /* 0x000000920418723c */ /* 0x050fe20000081018 */
[----:B------:R-:W4:Y:S07]  /*108560*/  LDL.LU.64 R146, [R1+0x6b98] ;  /* 0x006b980001927983 */ /* 0x000f2e0000300a00 */
[----:B--2---:R-:W-:Y:S01]  /*108570*/  HMMA.1688.F32.TF32 R12, R4, R134, R12 ;  /* 0x00000086040c723c */ /* 0x004fe2000008100c */
[----:B------:R-:W-:-:S02]  /*108580*/  IMAD.MOV.U32 R3, RZ, RZ, R135 ;  /* 0x000000ffff037224 */ /* 0x000fc400078e0087 */
[----:B------:R-:W-:Y:S01]  /*108590*/  LDS R134, [R2+0x32580] ;  /* 0x0325800002867984 */ /* 0x000fe20000000800 */
[----:B------:R-:W1:Y:S04]  /*1085a0*/  LDS R135, [R0+0x32580] ;  /* 0x0325800000877984 */ /* 0x000e680000000800 */
[C---:B----4-:R-:W-:Y:S01]  /*1085b0*/  HMMA.1688.F32.TF32 R104, R4.reuse, R146, R104 ;  /* 0x000000920468723c */ /* 0x050fe20000081068 */
        /* <DEDUP_REMOVED lines=12> */
[----:B------:R-:W1:Y:S01]  /*108680*/  LDL.LU.64 R244, [R1+0x6b30] ;  /* 0x006b300001f47983 */ /* 0x000e620000300a00 */
[----:B------:R-:W2:Y:S02]  /*108690*/  LDL.64 R216, [R1+0x1130] ;  /* 0x0011300001d87983 */ /* 0x000ea40000100a00 */
[----:B------:R-:W4:Y:S02]  /*1086a0*/  LDL.64 R224, [R1+0x1140] ;  /* 0x0011400001e07983 */ /* 0x000f240000100a00 */
[----:B------:R-:W4:Y:S01]  /*1086b0*/  LDL.64 R232, [R1+0x1150] ;  /* 0x0011500001e87983 */ /* 0x000f220000100a00 */
[----:B------:R-:W4:Y:S04]  /*1086c0*/  LDL.64 R184, [R1+0x1160] ;  /* 0x0011600001b87983 */ /* 0x000f280000100a00 */
[----:B------:R-:W4:Y:S04]  /*1086d0*/  LDL.64 R192, [R1+0x1170] ;  /* 0x0011700001c07983 */ /* 0x000f280000100a00 */
[----:B------:R-:W4:Y:S01]  /*1086e0*/  LDL.64 R200, [R1+0x1190] ;  /* 0x0011900001c87983 */ /* 0x000f220000100a00 */
        /* <DEDUP_REMOVED lines=20> */
[C---:B------:R-:W-:Y:S01]  /*108830*/  HMMA.1688.F32.TF32 R100, R4.reuse, R170, R100 ;  /* 0x000000aa0464723c */ /* 0x040fe20000081064 */
[----:B------:R-:W-:Y:S02]  /*108840*/  STL [R1+0x6894], R150 ;  /* 0x0068949601007387 */ /* 0x000fe40000100800 */
[----:B------:R-:W-:Y:S01]  /*108850*/  STL [R1+0x6890], R151 ;  /* 0x0068909701007387 */ /* 0x000fe20000100800 */
[----:B------:R-:W-:Y:S01]  /*108860*/  STL [R1+0x6898], R143 ;  /* 0x0068988f01007387 */ /* 0x000fe20000100800 */
[----:B------:R-:W3:Y:S03]  /*108870*/  LDL.64 R208, [R1+0x1180] ;  /* 0x0011800001d07983 */ /* 0x000ee60000100a00 */
[C---:B------:R-:W-:Y:S08]  /*108880*/  HMMA.1688.F32.TF32 R96, R4.reuse, R246, R96 ;  /* 0x000000f60460723c */ /* 0x040ff00000081060 */
[C---:B------:R-:W-:Y:S08]  /*108890*/  HMMA.1688.F32.TF32 R80, R4.reuse, R166, R80 ;  /* 0x000000a60450723c */ /* 0x040ff00000081050 */
[----:B------:R-:W-:Y:S08]  /*1088a0*/  HMMA.1688.F32.TF32 R72, R4, R182, R72 ;  /* 0x000000b60448723c */ /* 0x000ff00000081048 */
[C---:B-1----:R-:W-:Y:S08]  /*1088b0*/  HMMA.1688.F32.TF32 R168, R132.reuse, R244, R20 ;  /* 0x000000f484a8723c */ /* 0x042ff00000081014 */
[C---:B--2---:R-:W-:Y:S01]  /*1088c0*/  HMMA.1688.F32.TF32 R20, R132.reuse, R216, R92 ;  /* 0x000000d88414723c */ /* 0x044fe2000008105c */
[----:B------:R-:W-:Y:S01]  /*1088d0*/  IMAD.MOV.U32 R247, RZ, RZ, R216 ;  /* 0x000000fffff77224 */ /* 0x000fe200078e00d8 */
[----:B------:R-:W-:Y:S11]  /*1088e0*/  MOV R246, R217 ;  /* 0x000000d900f67202 */ /* 0x000ff60000000f00 */
[----:B------:R-:W-:Y:S02]  /*1088f0*/  @!UPT UIADD3 URZ, URZ, URZ, URZ ;  /* 0x0000003f3f3ff290 */ /* 0x000fe4000fffe03f */
[----:B------:R-:W-:Y:S01]  /*108900*/  STL.64 [R1+0x4f0], R168 ;  /* 0x0004f0a801007387 */ /* 0x000fe20000100a00 */
[----:B------:R-:W-:Y:S07]  /*108910*/  STL.64 [R1+0x4f8], R170 ;  /* 0x0004f8aa01007387 */ /* 0x000fee0000100a00 */
[----:B------:R-:W-:Y:S02]  /*108920*/  STL.64 [R1+0x470], R20 ;  /* 0x0004701401007387 */ /* 0x000fe40000100a00 */
[----:B------:R4:W-:Y:S01]  /*108930*/  STL.64 [R1+0x478], R22 ;  /* 0x0004781601007387 */ /* 0x0009e20000100a00 */
[----:B------:R-:W2:Y:S01]  /*108940*/  LDL.64 R216, [R1+0x11a0] ;  /* 0x0011a00001d87983 */ /* 0x000ea20000100a00 */
[----:B----4-:R-:W-:Y:S03]  /*108950*/  HMMA.1688.F32.TF32 R20, R132, R224, R24 ;  /* 0x000000e08414723c */ /* 0x010fe60000081018 */
[----:B------:R-:W-:Y:S01]  /*108960*/  STL.64 [R1+0x68a8], R246 ;  /* 0x0068a8f601007387 */ /* 0x000fe20000100a00 */
[----:B------:R-:W-:Y:S02]  /*108970*/  STL.64 [R1+0x68a0], R244 ;  /* 0x0068a0f401007387 */ /* 0x000fe40000100a00 */
[----:B------:R-:W-:-:S02]  /*108980*/  IMAD.MOV.U32 R167, RZ, RZ, R224 ;  /* 0x000000ffffa77224 */ /* 0x000fc400078e00e0 */
[----:B------:R-:W-:Y:S11]  /*108990*/  IMAD.MOV.U32 R252, RZ, RZ, R225 ;  /* 0x000000fffffc7224 */ /* 0x000ff600078e00e1 */
[----:B------:R-:W-:Y:S04]  /*1089a0*/  @!UPT UIADD3 URZ, URZ, URZ, URZ ;  /* 0x0000003f3f3ff290 */ /* 0x000fe8000fffe03f */
[----:B------:R-:W-:Y:S01]  /*1089b0*/  STL.64 [R1+0x480], R20 ;  /* 0x0004801401007387 */ /* 0x000fe20000100a00 */
[----:B------:R1:W-:Y:S02]  /*1089c0*/  STL.64 [R1+0x488], R22 ;  /* 0x0004881601007387 */ /* 0x0003e40000100a00 */
[----:B------:R-:W4:Y:S01]  /*1089d0*/  LDL.64 R224, [R1+0x11c0] ;  /* 0x0011c00001e07983 */ /* 0x000f220000100a00 */
[C---:B-1----:R-:W-:Y:S01]  /*1089e0*/  HMMA.1688.F32.TF32 R20, R132.reuse, R232, R104 ;  /* 0x000000e88414723c */ /* 0x042fe20000081068 */
[----:B------:R-:W-:Y:S01]  /*1089f0*/  MOV R182, R232 ;  /* 0x000000e800b67202 */ /* 0x000fe20000000f00 */
[----:B------:R-:W-:Y:S11]  /*108a00*/  IMAD.MOV.U32 R183, RZ, RZ, R233 ;  /* 0x000000ffffb77224 */ /* 0x000ff600078e00e9 */
[----:B------:R-:W-:Y:S10]  /*108a10*/  @!UPT UIADD3 URZ, URZ, URZ, URZ ;  /* 0x0000003f3f3ff290 */ /* 0x000ff4000fffe03f */
[----:B------:R-:W-:Y:S01]  /*108a20*/  STL.64 [R1+0x490], R20 ;  /* 0x0004901401007387 */ /* 0x000fe20000100a00 */
[----:B------:R1:W-:Y:S02]  /*108a30*/  STL.64 [R1+0x498], R22 ;  /* 0x0004981601007387 */ /* 0x0003e40000100a00 */
[----:B------:R-:W4:Y:S01]  /*108a40*/  LDL.64 R232, [R1+0x11b0] ;  /* 0x0011b00001e87983 */ /* 0x000f220000100a00 */
[----:B-1----:R-:W-:Y:S01]  /*108a50*/  HMMA.1688.F32.TF32 R20, R132, R184, R28 ;  /* 0x000000b88414723c */ /* 0x002fe2000008101c */
[----:B------:R-:W-:Y:S01]  /*108a60*/  STL.64 [R1+0x6940], R182 ;  /* 0x006940b601007387 */ /* 0x000fe20000100a00 */
[----:B------:R-:W-:Y:S06]  /*108a70*/  STL.64 [R1+0x6938], R180 ;  /* 0x006938b401007387 */ /* 0x000fec0000100a00 */
[----:B------:R-:W-:Y:S11]  /*108a80*/  HMMA.1688.F32.TF32 R68, R4, R190, R68 ;  /* 0x000000be0444723c */ /* 0x000ff60000081044 */
[----:B------:R-:W-:Y:S04]  /*108a90*/  @!UPT UIADD3 URZ, URZ, URZ, URZ ;  /* 0x0000003f3f3ff290 */ /* 0x000fe8000fffe03f */
[----:B------:R-:W-:Y:S01]  /*108aa0*/  STL.64 [R1+0x4a0], R20 ;  /* 0x0004a01401007387 */ /* 0x000fe20000100a00 */
[----:B------:R1:W-:Y:S02]  /*108ab0*/  STL.64 [R1+0x4a8], R22 ;  /* 0x0004a81601007387 */ /* 0x0003e40000100a00 */
[----:B-1----:R-:W-:Y:S01]  /*108ac0*/  HMMA.1688.F32.TF32 R20, R132, R192, R116 ;  /* 0x000000c08414723c */ /* 0x002fe20000081074 */
[----:B------:R-:W-:Y:S01]  /*108ad0*/  IMAD.MOV.U32 R190, RZ, RZ, R184 ;  /* 0x000000ffffbe7224 */ /* 0x000fe200078e00b8 */
[----:B------:R-:W-:-:S05]  /*108ae0*/  MOV R191, R185 ;  /* 0x000000b900bf7202 */ /* 0x000fca0000000f00 */
[----:B------:R-:W-:Y:S01]  /*108af0*/  STL.64 [R1+0x6950], R190 ;  /* 0x006950be01007387 */ /* 0x000fe20000100a00 */
[----:B------:R-:W-:Y:S01]  /*108b00*/  STL.64 [R1+0x6948], R188 ;  /* 0x006948bc01007387 */ /* 0x000fe20000100a00 */
[C---:B---3--:R-:W-:Y:S11]  /*108b10*/  HMMA.1688.F32.TF32 R8, R132.reuse, R208, R8 ;  /* 0x000000d08408723c */ /* 0x048ff60000081008 */
[----:B------:R-:W-:Y:S03]  /*108b20*/  @!UPT UIADD3 URZ, URZ, URZ, URZ ;  /* 0x0000003f3f3ff290 */ /* 0x000fe6000fffe03f */
[----:B------:R-:W-:Y:S01]  /*108b30*/  STL.64 [R1+0x4b0], R20 ;  /* 0x0004b01401007387 */ /* 0x000fe20000100a00 */
[----:B------:R1:W-:Y:S02]  /*108b40*/  STL.64 [R1+0x4b8], R22 ;  /* 0x0004b81601007387 */ /* 0x0003e40000100a00 */
[----:B-1----:R-:W-:Y:S08]  /*108b50*/  HMMA.1688.F32.TF32 R20, R132, R200, R128 ;  /* 0x000000c88414723c */ /* 0x002ff00000081080 */
[C---:B------:R-:W-:Y:S08]  /*108b60*/  HMMA.1688.F32.TF32 R64, R4.reuse, R198, R64 ;  /* 0x000000c60440723c */ /* 0x040ff00000081040 */
[----:B------:R-:W-:Y:S01]  /*108b70*/  HMMA.1688.F32.TF32 R60, R4, R206, R60 ;  /* 0x000000ce043c723c */ /* 0x000fe2000008103c */
[----:B------:R-:W-:-:S02]  /*108b80*/  IMAD.MOV.U32 R198, RZ, RZ, R192 ;  /* 0x000000ffffc67224 */ /* 0x000fc400078e00c0 */
[----:B------:R-:W-:-:S04]  /*108b90*/  IMAD.MOV.U32 R199, RZ, RZ, R193 ;  /* 0x000000ffffc77224 */ /* 0x000fc800078e00c1 */
[----:B------:R-:W-:Y:S01]  /*108ba0*/  MOV R206, R200 ;  /* 0x000000c800ce7202 */ /* 0x000fe20000000f00 */
[----:B------:R-:W-:Y:S01]  /*108bb0*/  IMAD.MOV.U32 R207, RZ, RZ, R201 ;  /* 0x000000ffffcf7224 */ /* 0x000fe200078e00c9 */
[----:B------:R-:W-:Y:S01]  /*108bc0*/  STL.64 [R1+0x6960], R198 ;  /* 0x006960c601007387 */ /* 0x000fe20000100a00 */
[----:B------:R-:W-:Y:S03]  /*108bd0*/  STL.64 [R1+0x6958], R196 ;  /* 0x006958c401007387 */ /* 0x000fe60000100a00 */
[----:B------:R-:W-:Y:S01]  /*108be0*/  STL.64 [R1+0x4c0], R20 ;  /* 0x0004c01401007387 */ /* 0x000fe20000100a00 */
[----:B------:R-:W-:Y:S02]  /*108bf0*/  STL.64 [R1+0x4c8], R22 ;  /* 0x0004c81601007387 */ /* 0x000fe40000100a00 */
[----:B------:R-:W-:Y:S02]  /*108c00*/  STL.64 [R1+0x6970], R206 ;  /* 0x006970ce01007387 */ /* 0x000fe40000100a00 */
[----:B------:R-:W-:Y:S01]  /*108c10*/  STL.64 [R1+0x6968], R204 ;  /* 0x006968cc01007387 */ /* 0x000fe20000100a00 */
[----:B------:R-:W-:Y:S01]  /*108c20*/  STL.64 [R1+0x4d0], R8 ;  /* 0x0004d00801007387 */ /* 0x000fe20000100a00 */
[----:B------:R2:W-:Y:S01]  /*108c30*/  STL.64 [R1+0x4d8], R10 ;  /* 0x0004d80a01007387 */ /* 0x0005e20000100a00 */
[C---:B------:R-:W-:Y:S08]  /*108c40*/  HMMA.1688.F32.TF32 R52, R4.reuse, R222, R52 ;  /* 0x000000de0434723c */ /* 0x040ff00000081034 */
[----:B------:R-:W-:Y:S01]  /*108c50*/  HMMA.1688.F32.TF32 R56, R4, R214, R56 ;  /* 0x000000d60438723c */ /* 0x000fe20000081038 */
[----:B------:R-:W-:-:S06]  /*108c60*/  IMAD.MOV.U32 R223, RZ, RZ, R208 ;  /* 0x000000ffffdf7224 */ /* 0x000fcc00078e00d0 */
[----:B------:R-:W-:Y:S01]  /*108c70*/  MOV R215, R209 ;  /* 0x000000d100d77202 */ /* 0x000fe20000000f00 */
[----:B------:R-:W-:Y:S08]  /*108c80*/  HMMA.1688.F32.TF32 R48, R4, R230, R48 ;  /* 0x000000e60430723c */ /* 0x000ff00000081030 */
[----:B--2---:R-:W-:Y:S01]  /*108c90*/  HMMA.1688.F32.TF32 R8, R132, R216, R12 ;  /* 0x000000d88408723c */ /* 0x004fe2000008100c */
[----:B------:R-:W-:-:S02]  /*108ca0*/  IMAD.MOV.U32 R222, RZ, RZ, R217 ;  /* 0x000000ffffde7224 */ /* 0x000fc400078e00d9 */
[----:B------:R-:W-:Y:S11]  /*108cb0*/  IMAD.MOV.U32 R214, RZ, RZ, R216 ;  /* 0x000000ffffd67224 */ /* 0x000ff600078e00d8 */
[----:B------:R-:W-:Y:S09]  /*108cc0*/  @!UPT UIADD3 URZ, URZ, URZ, URZ ;  /* 0x0000003f3f3ff290 */ /* 0x000ff2000fffe03f */
[----:B------:R-:W-:Y:S01]  /*108cd0*/  STL.64 [R1+0x4e0], R8 ;  /* 0x0004e00801007387 */ /* 0x000fe20000100a00 */
[----:B------:R4:W-:Y:S02]  /*108ce0*/  STL.64 [R1+0x4e8], R10 ;  /* 0x0004e80a01007387 */ /* 0x0009e40000100a00 */
[C---:B----4-:R-:W-:Y:S01]  /*108cf0*/  HMMA.1688.F32.TF32 R8, R132.reuse, R224, R16 ;  /* 0x000000e08408723c */ /* 0x050fe20000081010 */
        /* <DEDUP_REMOVED lines=12> */
[----:B------:R-:W-:Y:S02]  /*108dc0*/  STL.64 [R1+0x6998], R228 ;  /* 0x006998e401007387 */ /* 0x000fe40000100a00 */
[----:B------:R-:W-:Y:S11]  /*108dd0*/  IMAD.MOV.U32 R225, RZ, RZ, R237 ;  /* 0x000000ffffe17224 */ /* 0x000ff600078e00ed */
[----:B------:R-:W-:Y:S03]  /*108de0*/  @!UPT UIADD3 URZ, URZ, URZ, URZ ;  /* 0x0000003f3f3ff290 */ /* 0x000fe6000fffe03f */
[----:B------:R-:W-:Y:S01]  /*108df0*/  STL.64 [R1+0x500], R8 ;  /* 0x0005000801007387 */ /* 0x000fe20000100a00 */
[----:B------:R1:W-:Y:S02]  /*108e00*/  STL.64 [R1+0x508], R10 ;  /* 0x0005080a01007387 */ /* 0x0003e40000100a00 */
[----:B------:R-:W2:Y:S02]  /*108e10*/  LDL.LU R236, [R1+0x6b2c] ;  /* 0x006b2c0001ec7983 */ /* 0x000ea40000300800 */
[----:B------:R-:W3:Y:S01]  /*108e20*/  LDL.LU R237, [R1+0x6b28] ;  /* 0x006b280001ed7983 */ /* 0x000ee20000300800 */
[----:B------:R-:W1:Y:S04]  /*108e30*/  LDL.64 R116, [R1+0x11d0] ;  /* 0x0011d00001747983 */ /* 0x000e680000100a00 */
[----:B------:R-:W4:Y:S04]  /*108e40*/  LDL R216, [R1+0x12d0] ;  /* 0x0012d00001d87983 */ /* 0x000f280000100800 */
[----:B------:R-:W4:Y:S01]  /*108e50*/  LDL R217, [R1+0x12d4] ;  /* 0x0012d40001d97983 */ /* 0x000f220000100800 */
[----:B------:R-:W-:-:S02]  /*108e60*/  MOV R208, R238 ;  /* 0x000000ee00d07202 */ /* 0x000fc40000000f00 */
[----:B------:R-:W4:Y:S02]  /*108e70*/  LDL.LU R238, [R1+0x6b24] ;  /* 0x006b240001ee7983 */ /* 0x000f240000300800 */
[----:B------:R-:W-:Y:S02]  /*108e80*/  IMAD.MOV.U32 R209, RZ, RZ, R239 ;  /* 0x000000ffffd17224 */ /* 0x000fe400078e00ef */
[----:B------:R-:W4:Y:S01]  /*108e90*/  LDL.LU R239, [R1+0x6b20] ;  /* 0x006b200001ef7983 */ /* 0x000f220000300800 */
[----:B------:R-:W4:Y:S01]  /*108ea0*/  LDL.64 R188, [R1+0x11e0] ;  /* 0x0011e00001bc7983 */ /* 0x000f220000100a00 */
[----:B--2---:R-:W-:Y:S01]  /*108eb0*/  MOV R201, R236 ;  /* 0x000000ec00c97202 */ /* 0x004fe20000000f00 */
[----:B---3--:R-:W-:Y:S02]  /*108ec0*/  IMAD.MOV.U32 R200, RZ, RZ, R237 ;  /* 0x000000ffffc87224 */ /* 0x008fe400078e00ed */
[----:B------:R-:W2:Y:S01]  /*108ed0*/  LDL.LU R237, [R1+0x6b1c] ;  /* 0x006b1c0001ed7983 */ /* 0x000ea20000300800 */
[----:B------:R-:W3:Y:S02]  /*108ee0*/  LDL.LU R236, [R1+0x6b18] ;  /* 0x006b180001ec7983 */ /* 0x000ee40000300800 */
[----:B------:R-:W4:Y:S02]  /*108ef0*/  LDL.64 R28, [R1+0x1200] ;  /* 0x00120000011c7983 */ /* 0x000f240000100a00 */
        /* <DEDUP_REMOVED lines=16> */
[----:B------:R-:W-:Y:S07]  /*109000*/  HMMA.1688.F32.TF32 R76, R4, R174, R76 ;  /* 0x000000ae044c723c */ /* 0x000fee000008104c */
[----:B------:R-:W-:Y:S01]  /*109010*/  IMAD.MOV.U32 R174, RZ, RZ, R232 ;  /* 0x000000ffffae7224 */ /* 0x000fe200078e00e8 */
[----:B------:R-:W-:Y:S01]  /*109020*/  MOV R175, R233 ;  /* 0x000000e900af7202 */ /* 0x000fe20000000f00 */
[----:B-1----:R-:W-:Y:S08]  /*109030*/  HMMA.1688.F32.TF32 R8, R132, R116, R100 ;  /* 0x000000748408723c */ /* 0x002ff00000081064 */
[C---:B------:R-:W-:Y:S08]  /*109040*/  HMMA.1688.F32.TF32 R108, R4.reuse, R178, R108 ;  /* 0x000000b2046c723c */ /* 0x040ff0000008106c */
[----:B------:R-:W-:Y:S01]  /*109050*/  HMMA.1688.F32.TF32 R112, R4, R186, R112 ;  /* 0x000000ba0470723c */ /* 0x000fe20000081070 */
[----:B------:R-:W-:Y:S01]  /*109060*/  MOV R166, R117 ;  /* 0x0000007500a67202 */ /* 0x000fe20000000f00 */
[----:B--2---:R-:W-:-:S02]  /*109070*/  IMAD.MOV.U32 R177, RZ, RZ, R237 ;  /* 0x000000ffffb17224 */ /* 0x004fc400078e00ed */
[----:B---3--:R-:W-:Y:S02]  /*109080*/  IMAD.MOV.U32 R176, RZ, RZ, R236 ;  /* 0x000000ffffb07224 */ /* 0x008fe400078e00ec */
[----:B------:R-:W2:Y:S01]  /*109090*/  LDL.LU R236, [R1+0x6b14] ;  /* 0x006b140001ec7983 */ /* 0x000ea20000300800 */
[----:B------:R-:W2:Y:S02]  /*1090a0*/  LDL.LU R237, [R1+0x6b10] ;  /* 0x006b100001ed7983 */ /* 0x000ea40000300800 */
[----:B------:R-:W3:Y:S02]  /*1090b0*/  LDL.64 R232, [R1+0x12f0] ;  /* 0x0012f00001e87983 */ /* 0x000ee40000100a00 */
[----:B------:R-:W-:Y:S01]  /*1090c0*/  STL.64 [R1+0x69b0], R174 ;  /* 0x0069b0ae01007387 */ /* 0x000fe20000100a00 */
[----:B------:R-:W-:Y:S01]  /*1090d0*/  STL.64 [R1+0x69a8], R172 ;  /* 0x0069a8ac01007387 */ /* 0x000fe20000100a00 */
[----:B------:R-:W-:Y:S02]  /*1090e0*/  STL.64 [R1+0x510], R8 ;  /* 0x0005100801007387 */ /* 0x000fe40000100a00 */
[----:B------:R4:W-:Y:S02]  /*1090f0*/  STL.64 [R1+0x518], R10 ;  /* 0x0005180a01007387 */ /* 0x0009e40000100a00 */
[----:B----4-:R-:W-:Y:S01]  /*109100*/  HMMA.1688.F32.TF32 R8, R132, R188, R108 ;  /* 0x000000bc8408723c */ /* 0x010fe2000008106c */
[----:B------:R-:W-:Y:S01]  /*109110*/  STL.64 [R1+0x69c0], R166 ;  /* 0x0069c0a601007387 */ /* 0x000fe20000100a00 */
[----:B------:R-:W-:Y:S06]  /*109120*/  STL.64 [R1+0x69b8], R164 ;  /* 0x0069b8a401007387 */ /* 0x000fec0000100a00 */
[C---:B------:R-:W-:Y:S08]  /*109130*/  HMMA.1688.F32.TF32 R120, R4.reuse, R194, R120 ;  /* 0x000000c20478723c */ /* 0x040ff00000081078 */
[----:B------:R-:W-:Y:S07]  /*109140*/  HMMA.1688.F32.TF32 R84, R4, R158, R84 ;  /* 0x0000009e0454723c */ /* 0x000fee0000081054 */
[----:B------:R-:W-:Y:S01]  /*109150*/  STL.64 [R1+0x520], R8 ;  /* 0x0005200801007387 */ /* 0x000fe20000100a00 */
[----:B------:R1:W-:Y:S02]  /*109160*/  STL.64 [R1+0x528], R10 ;  /* 0x0005280a01007387 */ /* 0x0003e40000100a00 */
[----:B-1----:R-:W-:Y:S01]  /*109170*/  HMMA.1688.F32.TF32 R8, R132, R28, R112 ;  /* 0x0000001c8408723c */ /* 0x002fe20000081070 */
[----:B------:R-:W-:-:S02]  /*109180*/  IMAD.MOV.U32 R159, RZ, RZ, R116 ;  /* 0x000000ffff9f7224 */ /* 0x000fc400078e0074 */
[----:B------:R-:W-:-:S05]  /*109190*/  IMAD.MOV.U32 R158, RZ, RZ, R189 ;  /* 0x000000ffff9e7224 */ /* 0x000fca00078e00bd */
[C---:B------:R-:W-:Y:S08]  /*1091a0*/  HMMA.1688.F32.TF32 R124, R4.reuse, R202, R124 ;  /* 0x000000ca047c723c */ /* 0x040ff0000008107c */
[C---:B------:R-:W-:Y:S01]  /*1091b0*/  HMMA.1688.F32.TF32 R32, R4.reuse, R210, R32 ;  /* 0x000000d20420723c */ /* 0x040fe20000081020 */
[----:B------:R-:W-:Y:S01]  /*1091c0*/  STL.64 [R1+0x69d0], R158 ;  /* 0x0069d09e01007387 */ /* 0x000fe20000100a00 */
[----:B------:R-:W-:Y:S06]  /*1091d0*/  STL.64 [R1+0x69c8], R156 ;  /* 0x0069c89c01007387 */ /* 0x000fec0000100a00 */
[C---:B------:R-:W-:Y:S01]  /*1091e0*/  HMMA.1688.F32.TF32 R36, R4.reuse, R218, R36 ;  /* 0x000000da0424723c */ /* 0x040fe20000081024 */
[----:B------:R-:W-:Y:S01]  /*1091f0*/  STL.64 [R1+0x530], R8 ;  /* 0x0005300801007387 */ /* 0x000fe20000100a00 */
[----:B------:R2:W-:Y:S06]  /*109200*/  STL.64 [R1+0x538], R10 ;  /* 0x0005380a01007387 */ /* 0x0005ec0000100a00 */
[C---:B------:R-:W-:Y:S08]  /*109210*/  HMMA.1688.F32.TF32 R88, R4.reuse, R150, R88 ;  /* 0x000000960458723c */ /* 0x040ff00000081058 */
[----:B------:R-:W-:Y:S01]  /*109220*/  HMMA.1688.F32.TF32 R136, R4, R142, R136 ;  /* 0x0000008e0488723c */ /* 0x000fe20000081088 */
[----:B------:R-:W-:-:S02]  /*109230*/  IMAD.MOV.U32 R151, RZ, RZ, R188 ;  /* 0x000000ffff977224 */ /* 0x000fc400078e00bc */
[----:B------:R-:W-:-:S04]  /*109240*/  IMAD.MOV.U32 R150, RZ, RZ, R29 ;  /* 0x000000ffff967224 */ /* 0x000fc800078e001d */
[----:B------:R-:W-:Y:S01]  /*109250*/  MOV R143, R28 ;  /* 0x0000001c008f7202 */ /* 0x000fe20000000f00 */
[----:B------:R-:W-:Y:S01]  /*109260*/  HMMA.1688.F32.TF32 R16, R132, R180, R124 ;  /* 0x000000b48410723c */ /* 0x000fe2000008107c */
[----:B------:R-:W-:Y:S01]  /*109270*/  STL.64 [R1+0x69f0], R150 ;  /* 0x0069f09601007387 */ /* 0x000fe20000100a00 */
[----:B------:R-:W-:Y:S02]  /*109280*/  STL.64 [R1+0x69e8], R148 ;  /* 0x0069e89401007387 */ /* 0x000fe40000100a00 */
[----:B------:R-:W-:Y:S04]  /*109290*/  STL.64 [R1+0x69e0], R142 ;  /* 0x0069e08e01007387 */ /* 0x000fe80000100a00 */
[----:B------:R-:W-:Y:S01]  /*1092a0*/  HMMA.1688.F32.TF32 R40, R4, R226, R40 ;  /* 0x000000e20428723c */ /* 0x000fe20000081028 */
[----:B------:R-:W-:Y:S07]  /*1092b0*/  STL.64 [R1+0x69d8], R140 ;  /* 0x0069d88c01007387 */ /* 0x000fee0000100a00 */
[----:B------:R-:W-:Y:S08]  /*1092c0*/  HMMA.1688.F32.TF32 R12, R132, R104, R32 ;  /* 0x00000068840c723c */ /* 0x000ff00000081020 */
[----:B------:R-:W-:Y:S01]  /*1092d0*/  HMMA.1688.F32.TF32 R44, R4, R234, R44 ;  /* 0x000000ea042c723c */ /* 0x000fe2000008102c */
[----:B------:R-:W-:Y:S01]  /*1092e0*/  MOV R192, R239 ;  /* 0x000000ef00c07202 */ /* 0x000fe20000000f00 */
[----:B------:R-:W-:Y:S01]  /*1092f0*/  IMAD.MOV.U32 R193, RZ, RZ, R238 ;  /* 0x000000ffffc17224 */ /* 0x000fe200078e00ee */
[----:B------:R-:W-:Y:S04]  /*109300*/  LDS R4, [R2+0x14600] ;  /* 0x0146000002047984 */ /* 0x000fe80000000800 */
[----:B------:R-:W-:Y:S04]  /*109310*/  LDS R6, [R2+0x16600] ;  /* 0x0166000002067984 */ /* 0x000fe80000000800 */
[----:B------:R-:W-:Y:S04]  /*109320*/  LDS R5, [R0+0x14600] ;  /* 0x0146000000057984 */ /* 0x000fe80000000800 */
[----:B------:R-:W1:Y:S01]  /*109330*/  LDS R7, [R0+0x16600] ;  /* 0x0166000000077984 */ /* 0x000e620000000800 */
[C---:B--2---:R-:W-:Y:S11]  /*109340*/  HMMA.1688.F32.TF32 R8, R132.reuse, R236, R120 ;  /* 0x000000ec8408723c */ /* 0x044ff60000081078 */
[----:B------:R-:W-:Y:S11]  /*109350*/  @!UPT UIADD3 URZ, URZ, URZ, URZ ;  /* 0x0000003f3f3ff290 */ /* 0x000ff6000fffe03f */
[----:B------:R-:W-:Y:S01]  /*109360*/  @!UPT UIADD3 URZ, URZ, URZ, URZ ;  /* 0x0000003f3f3ff290 */ /* 0x000fe2000fffe03f */
        /* <DEDUP_REMOVED lines=8> */
[C---:B----4-:R-:W-:Y:S07]  /*1093f0*/  HMMA.1688.F32.TF32 R12, R132.reuse, R92, R44 ;  /* 0x0000005c840c723c */ /* 0x050fee000008102c */
        /* <DEDUP_REMOVED lines=8> */
[C---:B----4-:R-:W-:Y:S01]  /*109480*/  HMMA.1688.F32.TF32 R12, R132.reuse, R176, R56 ;  /* 0x000000b0840c723c */ /* 0x050fe20000081038 */
        /* <DEDUP_REMOVED lines=20> */
[----:B---3--:R-:W-:Y:S07]  /*1095d0*/  HMMA.1688.F32.TF32 R8, R132, R232, R84 ;  /* 0x000000e88408723c */ /* 0x008fee0000081054 */
        /* <DEDUP_REMOVED lines=66> */
[----:B------:R-:W1:Y:S02]  /*109a00*/  LDL R110, [R1+0x14a8] ;  /* 0x0014a800016e7983 */ /* 0x000e640000100800 */
[----:B------:R-:W1:Y:S02]  /*109a10*/  LDL R111, [R1+0x14ac] ;  /* 0x0014ac00016f7983 */ /* 0x000e640000100800 */
[----:B------:R-:W1:Y:S01]  /*109a20*/  LDL.LU R124, [R1+0x2d40] ;  /* 0x002d4000017c7983 */ /* 0x000e620000300800 */
[----:B------:R-:W1:Y:S01]  /*109a30*/  LDL.LU R125, [R1+0x2d44] ;  /* 0x002d4400017d7983 */ /* 0x000e620000300800 */
[----:B------:R-:W1:Y:S02]  /*109a40*/  LDL.LU R126, [R1+0x2d48] ;  /* 0x002d4800017e7983 */ /* 0x000e640000300800 */
[----:B------:R-:W1:Y:S02]  /*109a50*/  LDL.LU R127, [R1+0x2d4c] ;  /* 0x002d4c00017f7983 */ /* 0x000e640000300800 */
        /* <DEDUP_REMOVED lines=8> */
[----:B--2---:R-:W2:Y:S01]  /*109ae0*/  LDL R18, [R1+0x1478] ;  /* 0x0014780001127983 */ /* 0x004ea20000100800 */
[----:B------:R-:W2:Y:S04]  /*109af0*/  LDL R19, [R1+0x147c] ;  /* 0x00147c0001137983 */ /* 0x000ea80000100800 */
[----:B---3--:R-:W3:Y:S04]  /*109b00*/  LDL R14, [R1+0x1468] ;  /* 0x00146800010e7983 */ /* 0x008ee80000100800 */
[----:B------:R-:W3:Y:S01]  /*109b10*/  LDL R15, [R1+0x146c] ;  /* 0x00146c00010f7983 */ /* 0x000ee20000100800 */
[----:B------:R-:W3:Y:S02]  /*109b20*/  LDL.LU R44, [R1+0x2b90] ;  /* 0x002b9000012c7983 */ /* 0x000ee40000300800 */
[----:B------:R-:W3:Y:S02]  /*109b30*/  LDL.LU R45, [R1+0x2b94] ;  /* 0x002b9400012d7983 */ /* 0x000ee40000300800 */
[----:B------:R-:W3:Y:S01]  /*109b40*/  LDL.LU R46, [R1+0x2b98] ;  /* 0x002b9800012e7983 */ /* 0x000ee20000300800 */
[----:B------:R-:W3:Y:S01]  /*109b50*/  LDL.LU R47, [R1+0x2b9c] ;  /* 0x002b9c00012f7983 */ /* 0x000ee20000300800 */
        /* <DEDUP_REMOVED lines=72> */
[----:B------:R-:W-:Y:S01]  /*109fe0*/  IMAD.MOV.U32 R239, RZ, RZ, R232 ;  /* 0x000000ffffef7224 */ /* 0x000fe200078e00e8 */
[----:B------:R-:W-:-:S05]  /*109ff0*/  MOV R238, R233 ;  /* 0x000000e900ee7202 */ /* 0x000fca0000000f00 */
[----:B------:R-:W-:Y:S01]  /*10a000*/  STL.64 [R1+0x68b8], R238 ;  /* 0x0068b8ee01007387 */ /* 0x000fe20000100a00 */
[----:B------:R-:W-:Y:S01]  /*10a010*/  STL.64 [R1+0x68b0], R236 ;  /* 0x0068b0ec01007387 */ /* 0x000fe20000100a00 */
[C---:B-1----:R-:W-:Y:S08]  /*10a020*/  HMMA.1688.F32.TF32 R108, R4.reuse, R110, R124 ;  /* 0x0000006e046c723c */ /* 0x042ff0000008107c */
[C---:B----4-:R-:W-:Y:S08]  /*10a030*/  HMMA.1688.F32.TF32 R100, R4.reuse, R102, R32 ;  /* 0x000000660464723c */ /* 0x050ff00000081020 */
[C---:B------:R-:W-:Y:S08]  /*10a040*/  HMMA.1688.F32.TF32 R124, R4.reuse, R166, R156 ;  /* 0x000000a6047c723c */ /* 0x040ff0000008109c */
[C---:B------:R-:W-:Y:S08]  /*10a050*/  HMMA.1688.F32.TF32 R32, R4.reuse, R230, R172 ;  /* 0x000000e60420723c */ /* 0x040ff000000810ac */
[C---:B---3--:R-:W-:Y:S08]  /*10a060*/  HMMA.1688.F32.TF32 R12, R4.reuse, R14, R44 ;  /* 0x0000000e040c723c */ /* 0x048ff0000008102c */
[----:B------:R-:W-:Y:S08]  /*10a070*/  HMMA.1688.F32.TF32 R44, R4, R182, R188 ;  /* 0x000000b6042c723c */ /* 0x000ff000000810bc */
[C---:B--2---:R-:W-:Y:S08]  /*10a080*/  HMMA.1688.F32.TF32 R84, R132.reuse, R84, R88 ;  /* 0x000000548454723c */ /* 0x044ff00000081058 */
        /* <DEDUP_REMOVED lines=354> */
[C---:B------:R-:W-:Y:S01]  /*10b6b0*/  HMMA.1688.F32.TF32 R28, R4.reuse, R134, R28 ;  /* 0x00000086041c723c */ /* 0x040fe2000008101c */
[----:B------:R-:W-:Y:S04]  /*10b6c0*/  LDS R134, [R2+0x22600] ;  /* 0x0226000002867984 */ /* 0x000fe80000000800 */
[----:B------:R-:W2:Y:S03]  /*10b6d0*/  LDS R135, [R0+0x22600] ;  /* 0x0226000000877984 */ /* 0x000ea60000000800 */
        /* <DEDUP_REMOVED lines=292> */
[----:B------:R-:W2:Y:S01]  /*10c920*/  LDL R134, [R1+0x1d8] ;  /* 0x0001d80001867983 */ /* 0x000ea20000100800 */
[----:B------:R-:W4:Y:S02]  /*10c930*/  LDL.LU.64 R94, [R1+0x6930] ;  /* 0x00693000015e7983 */ /* 0x000f240000300a00 */
[----:B------:R-:W4:Y:S04]  /*10c940*/  LDL.LU.64 R92, [R1+0x6928] ;  /* 0x00692800015c7983 */ /* 0x000f280000300a00 */
[C---:B------:R-:W-:Y:S08]  /*10c950*/  HMMA.1688.F32.TF32 R28, R4.reuse, R154, R28 ;  /* 0x0000009a041c723c */ /* 0x040ff0000008101c */
[C---:B------:R-:W-:Y:S08]  /*10c960*/  HMMA.1688.F32.TF32 R116, R4.reuse, R162, R116 ;  /* 0x000000a20474723c */ /* 0x040ff00000081074 */
[----:B------:R-:W-:Y:S01]  /*10c970*/  HMMA.1688.F32.TF32 R128, R4, R242, R128 ;  /* 0x000000f20480723c */ /* 0x000fe20000081080 */
[----:B------:R-:W-:Y:S01]  /*10c980*/  IMAD.MOV.U32 R135, RZ, RZ, R3 ;  /* 0x000000ffff877224 */ /* 0x000fe200078e0003 */
[----:B------:R-:W-:-:S06]  /*10c990*/  MOV R3, R27 ;  /* 0x0000001b00037202 */ /* 0x000fcc0000000f00 */
[C---:B------:R-:W-:Y:S08]  /*10c9a0*/  HMMA.1688.F32.TF32 R8, R4.reuse, R250, R8 ;  /* 0x000000fa0408723c */ /* 0x040ff00000081008 */
[C---:B------:R-:W-:Y:S08]  /*10c9b0*/  HMMA.1688.F32.TF32 R16, R4.reuse, R238, R16 ;  /* 0x000000ee0410723c */ /* 0x040ff00000081010 */
[----:B------:R-:W-:Y:S01]  /*10c9c0*/  HMMA.1688.F32.TF32 R96, R4, R246, R96 ;  /* 0x000000f60460723c */ /* 0x000fe20000081060 */
        /* <DEDUP_REMOVED lines=14> */
[----:B------:R-:W-:Y:S04]  /*10cab0*/  LDS R132, [R2+0x30600] ;  /* 0x0306000002847984 */ /* 0x000fe80000000800 */
[----:B------:R-:W-:Y:S01]  /*10cac0*/  LDS R133, [R0+0x30600] ;  /* 0x0306000000857984 */ /* 0x000fe20000000800 */
[C---:B----4-:R-:W-:Y:S03]  /*10cad0*/  HMMA.1688.F32.TF32 R92, R4.reuse, R26, R92 ;  /* 0x0000001a045c723c */ /* 0x050fe6000008105c */
[----:B------:R-:W3:Y:S01]  /*10cae0*/  LDL.LU.64 R26, [R1+0x6920] ;  /* 0x00692000011a7983 */ /* 0x000ee20000300a00 */
[----:B------:R-:W3:Y:S04]  /*10caf0*/  LDL.LU.64 R24, [R1+0x6918] ;  /* 0x0069180001187983 */ /* 0x000ee80000300a00 */
[C---:B---3--:R-:W-:Y:S01]  /*10cb00*/  HMMA.1688.F32.TF32 R24, R4.reuse, R146, R24 ;  /* 0x000000920418723c */ /* 0x048fe20000081018 */
[----:B------:R-:W3:Y:S07]  /*10cb10*/  LDL.LU.64 R146, [R1+0x6910] ;  /* 0x0069100001927983 */ /* 0x000eee0000300a00 */
[----:B---3--:R-:W-:Y:S01]  /*10cb20*/  HMMA.1688.F32.TF32 R104, R4, R146, R104 ;  /* 0x000000920468723c */ /* 0x008fe20000081068 */
        /* <DEDUP_REMOVED lines=28> */
[----:B------:R-:W3:Y:S04]  /*10ccf0*/  LDL.64 R224, [R1+0x1210] ;  /* 0x0012100001e07983 */ /* 0x000ee80000100a00 */
[----:B------:R-:W3:Y:S04]  /*10cd00*/  LDL.64 R232, [R1+0x1220] ;  /* 0x0012200001e87983 */ /* 0x000ee80000100a00 */
[----:B--2---:R-:W-:Y:S01]  /*10cd10*/  STL.64 [R1+0x6670], R230 ;  /* 0x006670e601007387 */ /* 0x004fe20000100a00 */
[----:B------:R1:W-:Y:S02]  /*10cd20*/  STL.64 [R1+0x6668], R228 ;  /* 0x006668e401007387 */ /* 0x0003e40000100a00 */
[----:B-1----:R-:W-:Y:S01]  /*10cd30*/  MOV R228, R206 ;  /* 0x000000ce00e47202 */ /* 0x002fe20000000f00 */
[----:B------:R-:W-:Y:S01]  /*10cd40*/  IMAD.MOV.U32 R229, RZ, RZ, R207 ;  /* 0x000000ffffe57224 */ /* 0x000fe200078e00cf */
[----:B------:R-:W2:Y:S01]  /*10cd50*/  LDL.LU R206, [R1+0x6860] ;  /* 0x0068600001ce7983 */ /* 0x000ea20000300800 */
[----:B------:R-:W2:Y:S02]  /*10cd60*/  LDL.LU R207, [R1+0x685c] ;  /* 0x00685c0001cf7983 */ /* 0x000ea40000300800 */
[----:B---3--:R-:W-:Y:S02]  /*10cd70*/  STL.64 [R1+0x6680], R222 ;  /* 0x006680de01007387 */ /* 0x008fe40000100a00 */
[----:B------:R1:W-:Y:S02]  /*10cd80*/  STL.64 [R1+0x6678], R220 ;  /* 0x006678dc01007387 */ /* 0x0003e40000100a00 */
[----:B-1----:R-:W-:Y:S01]  /*10cd90*/  IMAD.MOV.U32 R220, RZ, RZ, R198 ;  /* 0x000000ffffdc7224 */ /* 0x002fe200078e00c6 */
[----:B------:R-:W-:Y:S01]  /*10cda0*/  MOV R221, R199 ;  /* 0x000000c700dd7202 */ /* 0x000fe20000000f00 */
[----:B------:R-:W3:Y:S01]  /*10cdb0*/  LDL.LU R198, [R1+0x6858] ;  /* 0x0068580001c67983 */ /* 0x000ee20000300800 */
[----:B------:R-:W3:Y:S02]  /*10cdc0*/  LDL.LU R199, [R1+0x6854] ;  /* 0x0068540001c77983 */ /* 0x000ee40000300800 */
[----:B------:R-:W-:Y:S02]  /*10cdd0*/  STL.64 [R1+0x6690], R214 ;  /* 0x006690d601007387 */ /* 0x000fe40000100a00 */
[----:B------:R1:W-:Y:S02]  /*10cde0*/  STL.64 [R1+0x6688], R212 ;  /* 0x006688d401007387 */ /* 0x0003e40000100a00 */
[----:B-1----:R-:W-:-:S02]  /*10cdf0*/  IMAD.MOV.U32 R212, RZ, RZ, R190 ;  /* 0x000000ffffd47224 */ /* 0x002fc400078e00be */
[----:B------:R-:W-:Y:S01]  /*10ce00*/  IMAD.MOV.U32 R213, RZ, RZ, R191 ;  /* 0x000000ffffd57224 */ /* 0x000fe200078e00bf */
[----:B------:R-:W4:Y:S01]  /*10ce10*/  LDL.LU R190, [R1+0x6850] ;  /* 0x0068500001be7983 */ /* 0x000f220000300800 */
[----:B------:R-:W4:Y:S03]  /*10ce20*/  LDL.LU R191, [R1+0x684c] ;  /* 0x00684c0001bf7983 */ /* 0x000f260000300800 */
        /* <DEDUP_REMOVED lines=8> */
[----:B-1----:R-:W-:-:S02]  /*10ceb0*/  IMAD.MOV.U32 R196, RZ, RZ, R167 ;  /* 0x000000ffffc47224 */ /* 0x002fc400078e00a7 */
[----:B------:R-:W3:Y:S01]  /*10cec0*/  LDL.LU R167, [R1+0x6840] ;  /* 0x0068400001a77983 */ /* 0x000ee20000300800 */
[C---:B------:R-:W-:Y:S01]  /*10ced0*/  HMMA.1688.F32.TF32 R12, R4.reuse, R134, R12 ;  /* 0x00000086040c723c */ /* 0x040fe2000008100c */
[----:B------:R-:W-:Y:S04]  /*10cee0*/  LDS R134, [R2+0x32600] ;  /* 0x0326000002867984 */ /* 0x000fe80000000800 */
[----:B------:R-:W1:Y:S01]  /*10cef0*/  LDS R135, [R0+0x32600] ;  /* 0x0326000000877984 */ /* 0x000e620000000800 */
[----:B----4-:R-:W-:Y:S03]  /*10cf00*/  STL.64 [R1+0x66c0], R190 ;  /* 0x0066c0be01007387 */ /* 0x010fe60000100a00 */
[----:B------:R4:W-:Y:S01]  /*10cf10*/  STL.64 [R1+0x66b8], R188 ;  /* 0x0066b8bc01007387 */ /* 0x0009e20000100a00 */
[----:B------:R-:W-:Y:S01]  /*10cf20*/  HMMA.1688.F32.TF32 R136, R4, R142, R136 ;  /* 0x0000008e0488723c */ /* 0x000fe20000081088 */
[----:B----4-:R-:W-:-:S02]  /*10cf30*/  IMAD.MOV.U32 R188, RZ, RZ, R247 ;  /* 0x000000ffffbc7224 */ /* 0x010fc400078e00f7 */
[----:B------:R-:W-:Y:S01]  /*10cf40*/  IMAD.MOV.U32 R189, RZ, RZ, R246 ;  /* 0x000000ffffbd7224 */ /* 0x000fe200078e00f6 */
[----:B------:R-:W-:-:S04]  /*10cf50*/  MOV R197, R252 ;  /* 0x000000fc00c57202 */ /* 0x000fc80000000f00 */
[C---:B------:R-:W-:Y:S08]  /*10cf60*/  HMMA.1688.F32.TF32 R100, R4.reuse, R170, R100 ;  /* 0x000000aa0464723c */ /* 0x040ff00000081064 */
[C---:B------:R-:W-:Y:S08]  /*10cf70*/  HMMA.1688.F32.TF32 R108, R4.reuse, R178, R108 ;  /* 0x000000b2046c723c */ /* 0x040ff0000008106c */
[C---:B------:R-:W-:Y:S08]  /*10cf80*/  HMMA.1688.F32.TF32 R112, R4.reuse, R186, R112 ;  /* 0x000000ba0470723c */ /* 0x040ff00000081070 */
[----:B------:R-:W-:Y:S08]  /*10cf90*/  HMMA.1688.F32.TF32 R120, R4, R194, R120 ;  /* 0x000000c20478723c */ /* 0x000ff00000081078 */
[----:B-1----:R-:W-:Y:S08]  /*10cfa0*/  HMMA.1688.F32.TF32 R16, R132, R184, R16 ;  /* 0x000000b88410723c */ /* 0x002ff00000081010 */
[C---:B------:R-:W-:Y:S08]  /*10cfb0*/  HMMA.1688.F32.TF32 R124, R4.reuse, R202, R124 ;  /* 0x000000ca047c723c */ /* 0x040ff0000008107c */
[----:B------:R-:W-:Y:S01]  /*10cfc0*/  HMMA.1688.F32.TF32 R32, R4, R210, R32 ;  /* 0x000000d20420723c */ /* 0x000fe20000081020 */
[----:B------:R-:W-:Y:S01]  /*10cfd0*/  MOV R246, R224 ;  /* 0x000000e000f67202 */ /* 0x000fe20000000f00 */
[----:B--2---:R-:W-:Y:S01]  /*10cfe0*/  STL.64 [R1+0x66d0], R182 ;  /* 0x0066d0b601007387 */ /* 0x004fe20000100a00 */
[----:B------:R-:W-:Y:S02]  /*10cff0*/  STL.64 [R1+0x66c8], R180 ;  /* 0x0066c8b401007387 */ /* 0x000fe40000100a00 */
[----:B------:R-:W-:Y:S02]  /*10d000*/  STL.64 [R1+0x66e0], R174 ;  /* 0x0066e0ae01007387 */ /* 0x000fe40000100a00 */
[----:B------:R-:W-:Y:S01]  /*10d010*/  STL.64 [R1+0x66d8], R172 ;  /* 0x0066d8ac01007387 */ /* 0x000fe20000100a00 */
[----:B---3--:R-:W-:Y:S01]  /*10d020*/  STL.64 [R1+0x66f0], R166 ;  /* 0x0066f0a601007387 */ /* 0x008fe20000100a00 */
[----:B------:R-:W-:Y:S02]  /*10d030*/  STL.64 [R1+0x66e8], R164 ;  /* 0x0066e8a401007387 */ /* 0x000fe40000100a00 */
[----:B------:R-:W-:Y:S02]  /*10d040*/  STL.64 [R1+0x6700], R158 ;  /* 0x0067009e01007387 */ /* 0x000fe40000100a00 */
[----:B------:R-:W-:Y:S01]  /*10d050*/  STL.64 [R1+0x66f8], R156 ;  /* 0x0066f89c01007387 */ /* 0x000fe20000100a00 */
[----:B------:R-:W-:Y:S01]  /*10d060*/  STL.64 [R1+0x6710], R150 ;  /* 0x0067109601007387 */ /* 0x000fe20000100a00 */
[----:B------:R-:W-:Y:S02]  /*10d070*/  STL.64 [R1+0x6708], R148 ;  /* 0x0067089401007387 */ /* 0x000fe40000100a00 */
[----:B------:R-:W-:Y:S02]  /*10d080*/  STL.64 [R1+0x6720], R142 ;  /* 0x0067208e01007387 */ /* 0x000fe40000100a00 */
[----:B------:R1:W-:Y:S02]  /*10d090*/  STL.64 [R1+0x6718], R140 ;  /* 0x0067188c01007387 */ /* 0x0003e40000100a00 */
[C---:B-1----:R-:W-:Y:S08]  /*10d0a0*/  HMMA.1688.F32.TF32 R140, R132.reuse, R244, R20 ;  /* 0x000000f4848c723c */ /* 0x042ff00000081014 */
[C---:B------:R-:W-:Y:S08]  /*10d0b0*/  HMMA.1688.F32.TF32 R20, R132.reuse, R188, R92 ;  /* 0x000000bc8414723c */ /* 0x040ff0000008105c */
[C---:B------:R-:W-:Y:S08]  /*10d0c0*/  HMMA.1688.F32.TF32 R92, R132.reuse, R196, R24 ;  /* 0x000000c4845c723c */ /* 0x040ff00000081018 */
[C---:B------:R-:W-:Y:S01]  /*10d0d0*/  HMMA.1688.F32.TF32 R24, R132.reuse, R204, R104 ;  /* 0x000000cc8418723c */ /* 0x040fe20000081068 */
[----:B------:R-:W-:Y:S01]  /*10d0e0*/  STL.64 [R1+0x6e0], R140 ;  /* 0x0006e08c01007387 */ /* 0x000fe20000100a00 */
[----:B------:R-:W-:Y:S05]  /*10d0f0*/  STL.64 [R1+0x6e8], R142 ;  /* 0x0006e88e01007387 */ /* 0x000fea0000100a00 */
[----:B------:R-:W-:Y:S02]  /*10d100*/  STL.64 [R1+0x700], R20 ;  /* 0x0007001401007387 */ /* 0x000fe40000100a00 */
[----:B------:R1:W-:Y:S02]  /*10d110*/  STL.64 [R1+0x708], R22 ;  /* 0x0007081601007387 */ /* 0x0003e40000100a00 */
[C---:B-1----:R-:W-:Y:S04]  /*10d120*/  HMMA.1688.F32.TF32 R20, R132.reuse, R212, R28 ;  /* 0x000000d48414723c */ /* 0x042fe8000008101c */
[----:B------:R-:W-:Y:S01]  /*10d130*/  STL.64 [R1+0x720], R92 ;  /* 0x0007205c01007387 */ /* 0x000fe20000100a00 */
[----:B------:R-:W-:Y:S03]  /*10d140*/  STL.64 [R1+0x728], R94 ;  /* 0x0007285e01007387 */ /* 0x000fe60000100a00 */
[C---:B------:R-:W-:Y:S04]  /*10d150*/  HMMA.1688.F32.TF32 R28, R132.reuse, R220, R116 ;  /* 0x000000dc841c723c */ /* 0x040fe80000081074 */
[----:B------:R-:W-:Y:S01]  /*10d160*/  STL.64 [R1+0x740], R24 ;  /* 0x0007401801007387 */ /* 0x000fe20000100a00 */
[----:B------:R1:W-:Y:S03]  /*10d170*/  STL.64 [R1+0x748], R26 ;  /* 0x0007481a01007387 */ /* 0x0003e60000100a00 */
[C---:B-1----:R-:W-:Y:S07]  /*10d180*/  HMMA.1688.F32.TF32 R24, R132.reuse, R228, R128 ;  /* 0x000000e48418723c */ /* 0x042fee0000081080 */
[----:B------:R-:W-:Y:S01]  /*10d190*/  STL.64 [R1+0x760], R20 ;  /* 0x0007601401007387 */ /* 0x000fe20000100a00 */
[----:B------:R1:W-:Y:S02]  /*10d1a0*/  STL.64 [R1+0x768], R22 ;  /* 0x0007681601007387 */ /* 0x0003e40000100a00 */
[C---:B-1----:R-:W-:Y:S08]  /*10d1b0*/  HMMA.1688.F32.TF32 R20, R132.reuse, R168, R8 ;  /* 0x000000a88414723c */ /* 0x042ff00000081008 */
[C---:B------:R-:W-:Y:S01]  /*10d1c0*/  HMMA.1688.F32.TF32 R8, R132.reuse, R176, R12 ;  /* 0x000000b08408723c */ /* 0x040fe2000008100c */
[----:B------:R-:W-:Y:S01]  /*10d1d0*/  STL.64 [R1+0x780], R28 ;  /* 0x0007801c01007387 */ /* 0x000fe20000100a00 */
[----:B------:R-:W-:Y:S03]  /*10d1e0*/  STL.64 [R1+0x788], R30 ;  /* 0x0007881e01007387 */ /* 0x000fe60000100a00 */
[----:B------:R-:W-:Y:S02]  /*10d1f0*/  STL.64 [R1+0x7a0], R24 ;  /* 0x0007a01801007387 */ /* 0x000fe40000100a00 */
[----:B------:R-:W-:Y:S01]  /*10d200*/  STL.64 [R1+0x7a8], R26 ;  /* 0x0007a81a01007387 */ /* 0x000fe20000100a00 */
[C---:B------:R-:W-:Y:S07]  /*10d210*/  HMMA.1688.F32.TF32 R12, R132.reuse, R192, R96 ;  /* 0x000000c0840c723c */ /* 0x040fee0000081060 */
[----:B------:R-:W-:Y:S01]  /*10d220*/  STL.64 [R1+0x7c0], R20 ;  /* 0x0007c01401007387 */ /* 0x000fe20000100a00 */
[----:B------:R-:W-:Y:S07]  /*10d230*/  STL.64 [R1+0x7c8], R22 ;  /* 0x0007c81601007387 */ /* 0x000fee0000100a00 */
[----:B------:R-:W-:Y:S02]  /*10d240*/  STL.64 [R1+0x7e0], R8 ;  /* 0x0007e00801007387 */ /* 0x000fe40000100a00 */
[----:B------:R1:W-:Y:S02]  /*10d250*/  STL.64 [R1+0x7e8], R10 ;  /* 0x0007e80a01007387 */ /* 0x0003e40000100a00 */
[C---:B-1----:R-:W-:Y:S01]  /*10d260*/  HMMA.1688.F32.TF32 R8, R132.reuse, R200, R100 ;  /* 0x000000c88408723c */ /* 0x042fe20000081064 */
[----:B------:R-:W-:Y:S01]  /*10d270*/  STL.64 [R1+0x810], R16 ;  /* 0x0008101001007387 */ /* 0x000fe20000100a00 */
[----:B------:R1:W-:Y:S02]  /*10d280*/  STL.64 [R1+0x818], R18 ;  /* 0x0008181201007387 */ /* 0x0003e40000100a00 */
[----:B------:R-:W-:Y:S02]  /*10d290*/  STL.64 [R1+0x830], R12 ;  /* 0x0008300c01007387 */ /* 0x000fe40000100a00 */
[----:B------:R2:W-:Y:S02]  /*10d2a0*/  STL.64 [R1+0x838], R14 ;  /* 0x0008380e01007387 */ /* 0x0005e40000100a00 */
[C---:B-1----:R-:W-:Y:S08]  /*10d2b0*/  HMMA.1688.F32.TF32 R16, R132.reuse, R208, R108 ;  /* 0x000000d08410723c */ /* 0x042ff0000008106c */
[C---:B--2---:R-:W-:Y:S07]  /*10d2c0*/  HMMA.1688.F32.TF32 R12, R132.reuse, R216, R112 ;  /* 0x000000d8840c723c */ /* 0x044fee0000081070 */
[----:B------:R-:W-:Y:S01]  /*10d2d0*/  STL.64 [R1+0x850], R8 ;  /* 0x0008500801007387 */ /* 0x000fe20000100a00 */
[----:B------:R1:W-:Y:S02]  /*10d2e0*/  STL.64 [R1+0x858], R10 ;  /* 0x0008580a01007387 */ /* 0x0003e40000100a00 */
[C---:B-1----:R-:W-:Y:S05]  /*10d2f0*/  HMMA.1688.F32.TF32 R8, R132.reuse, R236, R120 ;  /* 0x000000ec8408723c */ /* 0x042fea0000081078 */
[----:B------:R-:W-:Y:S01]  /*10d300*/  STL.64 [R1+0x870], R16 ;  /* 0x0008701001007387 */ /* 0x000fe20000100a00 */
[----:B------:R-:W-:Y:S02]  /*10d310*/  STL.64 [R1+0x878], R18 ;  /* 0x0008781201007387 */ /* 0x000fe40000100a00 */
[----:B------:R-:W2:Y:S05]  /*10d320*/  LDL.64 R204, [R1+0x1230] ;  /* 0x0012300001cc7983 */ /* 0x000eaa0000100a00 */
[----:B------:R-:W-:Y:S01]  /*10d330*/  STL.64 [R1+0x890], R12 ;  /* 0x0008900c01007387 */ /* 0x000fe20000100a00 */
[----:B------:R-:W-:Y:S01]  /*10d340*/  STL.64 [R1+0x898], R14 ;  /* 0x0008980e01007387 */ /* 0x000fe20000100a00 */
[----:B------:R-:W-:Y:S08]  /*10d350*/  STL [R1+0x65b4], R236 ;  /* 0x0065b4ec01007387 */ /* 0x000ff00000100800 */
[----:B------:R-:W-:Y:S01]  /*10d360*/  STL.64 [R1+0x8b0], R8 ;  /* 0x0008b00801007387 */ /* 0x000fe20000100a00 */
[----:B------:R1:W-:Y:S02]  /*10d370*/  STL.64 [R1+0x8b8], R10 ;  /* 0x0008b80a01007387 */ /* 0x0003e40000100a00 */
[C---:B-1----:R-:W-:Y:S01]  /*10d380*/  HMMA.1688.F32.TF32 R8, R132.reuse, R224, R124 ;  /* 0x000000e08408723c */ /* 0x042fe2000008107c */
[----:B------:R-:W-:Y:S11]  /*10d390*/  STL [R1+0x65b0], R237 ;  /* 0x0065b0ed01007387 */ /* 0x000ff60000100800 */
[----:B------:R-:W-:Y:S11]  /*10d3a0*/  @!UPT UIADD3 URZ, URZ, URZ, URZ ;  /* 0x0000003f3f3ff290 */ /* 0x000ff6000fffe03f */
[----:B------:R-:W-:Y:S01]  /*10d3b0*/  STL.64 [R1+0x8d0], R8 ;  /* 0x0008d00801007387 */ /* 0x000fe20000100a00 */
[----:B------:R1:W-:Y:S02]  /*10d3c0*/  STL.64 [R1+0x8d8], R10 ;  /* 0x0008d80a01007387 */ /* 0x0003e40000100a00 */
[----:B------:R-:W3:Y:S02]  /*10d3d0*/  LDL.64 R212, [R1+0x1240] ;  /* 0x0012400001d47983 */ /* 0x000ee40000100a00 */
[----:B------:R-:W4:Y:S01]  /*10d3e0*/  LDL.64 R220, [R1+0x1250] ;  /* 0x0012500001dc7983 */ /* 0x000f220000100a00 */
[----:B-1----:R-:W-:Y:S01]  /*10d3f0*/  HMMA.1688.F32.TF32 R8, R132, R232, R32 ;  /* 0x000000e88408723c */ /* 0x002fe20000081020 */
[----:B------:R-:W-:-:S05]  /*10d400*/  IMAD.MOV.U32 R244, RZ, RZ, R225 ;  /* 0x000000fffff47224 */ /* 0x000fca00078e00e1 */
[----:B------:R-:W-:Y:S01]  /*10d410*/  STL [R1+0x65bc], R244 ;  /* 0x0065bcf401007387 */ /* 0x000fe20000100800 */
[----:B------:R-:W-:Y:S11]  /*10d420*/  STL [R1+0x65b8], R246 ;  /* 0x0065b8f601007387 */ /* 0x000ff60000100800 */
[----:B------:R-:W-:Y:S05]  /*10d430*/  @!UPT UIADD3 URZ, URZ, URZ, URZ ;  /* 0x0000003f3f3ff290 */ /* 0x000fea000fffe03f */
[----:B------:R-:W-:Y:S01]  /*10d440*/  STL.64 [R1+0x8f0], R8 ;  /* 0x0008f00801007387 */ /* 0x000fe20000100a00 */
[----:B------:R2:W-:Y:S02]  /*10d450*/  STL.64 [R1+0x8f8], R10 ;  /* 0x0008f80a01007387 */ /* 0x0005e40000100a00 */
[----:B------:R-:W4:Y:S02]  /*10d460*/  LDL.64 R228, [R1+0x1260] ;  /* 0x0012600001e47983 */ /* 0x000f240000100a00 */
[----:B------:R-:W4:Y:S01]  /*10d470*/  LDL R168, [R1+0x1270] ;  /* 0x0012700001a87983 */ /* 0x000f220000100800 */
[----:B------:R-:W4:Y:S04]  /*10d480*/  LDL R169, [R1+0x1274] ;  /* 0x0012740001a97983 */ /* 0x000f280000100800 */
[----:B------:R-:W4:Y:S04]  /*10d490*/  LDL.64 R176, [R1+0x1280] ;  /* 0x0012800001b07983 */ /* 0x000f280000100a00 */
        /* <DEDUP_REMOVED lines=13> */
[----:B------:R-:W-:Y:S01]  /*10d570*/  HMMA.1688.F32.TF32 R40, R4, R226, R40 ;  /* 0x000000e20428723c */ /* 0x000fe20000081028 */
[----:B------:R-:W-:Y:S01]  /*10d580*/  MOV R247, R233 ;  /* 0x000000e900f77202 */ /* 0x000fe20000000f00 */
[----:B------:R-:W-:-:S04]  /*10d590*/  IMAD.MOV.U32 R252, RZ, RZ, R232 ;  /* 0x000000fffffc7224 */ /* 0x000fc800078e00e8 */
        /* <DEDUP_REMOVED lines=14> */
[----:B------:R-:W-:Y:S08]  /*10d680*/  HMMA.1688.F32.TF32 R84, R4, R158, R84 ;  /* 0x0000009e0454723c */ /* 0x000ff00000081054 */
[C---:B--2---:R-:W-:Y:S01]  /*10d690*/  HMMA.1688.F32.TF32 R8, R132.reuse, R204, R36 ;  /* 0x000000cc8408723c */ /* 0x044fe20000081024 */
[----:B------:R-:W-:Y:S01]  /*10d6a0*/  IMAD.MOV.U32 R237, RZ, RZ, R205 ;  /* 0x000000ffffed7224 */ /* 0x000fe200078e00cd */
[----:B------:R-:W-:Y:S11]  /*10d6b0*/  MOV R236, R204 ;  /* 0x000000cc00ec7202 */ /* 0x000ff60000000f00 */
[----:B------:R-:W-:Y:S10]  /*10d6c0*/  @!UPT UIADD3 URZ, URZ, URZ, URZ ;  /* 0x0000003f3f3ff290 */ /* 0x000ff4000fffe03f */
[----:B------:R-:W-:Y:S01]  /*10d6d0*/  STL.64 [R1+0x910], R8 ;  /* 0x0009100801007387 */ /* 0x000fe20000100a00 */
[----:B------:R3:W-:Y:S02]  /*10d6e0*/  STL.64 [R1+0x918], R10 ;  /* 0x0009180a01007387 */ /* 0x0007e40000100a00 */
[----:B------:R-:W-:Y:S02]  /*10d6f0*/  STL [R1+0x65cc], R237 ;  /* 0x0065cced01007387 */ /* 0x000fe40000100800 */
[----:B------:R-:W-:Y:S01]  /*10d700*/  STL [R1+0x65c8], R236 ;  /* 0x0065c8ec01007387 */ /* 0x000fe20000100800 */
[C---:B---3--:R-:W-:Y:S11]  /*10d710*/  HMMA.1688.F32.TF32 R8, R132.reuse, R212, R40 ;  /* 0x000000d48408723c */ /* 0x048ff60000081028 */
[----:B------:R-:W-:Y:S11]  /*10d720*/  @!UPT UIADD3 URZ, URZ, URZ, URZ ;  /* 0x0000003f3f3ff290 */ /* 0x000ff6000fffe03f */
[----:B------:R-:W-:Y:S01]  /*10d730*/  @!UPT UIADD3 URZ, URZ, URZ, URZ ;  /* 0x0000003f3f3ff290 */ /* 0x000fe2000fffe03f */
[----:B------:R-:W-:Y:S01]  /*10d740*/  STL.64 [R1+0x930], R8 ;  /* 0x0009300801007387 */ /* 0x000fe20000100a00 */
[----:B------:R4:W-:Y:S02]  /*10d750*/  STL.64 [R1+0x938], R10 ;  /* 0x0009380a01007387 */ /* 0x0009e40000100a00 */
[C---:B----4-:R-:W-:Y:S01]  /*10d760*/  HMMA.1688.F32.TF32 R8, R132.reuse, R220, R44 ;  /* 0x000000dc8408723c */ /* 0x050fe2000008102c */
[----:B------:R-:W-:Y:S01]  /*10d770*/  MOV R246, R213 ;  /* 0x000000d500f67202 */ /* 0x000fe20000000f00 */
[----:B------:R-:W-:Y:S02]  /*10d780*/  IMAD.MOV.U32 R247, RZ, RZ, R220 ;  /* 0x000000fffff77224 */ /* 0x000fe400078e00dc */
[----:B------:R-:W-:Y:S11]  /*10d790*/  IMAD.MOV.U32 R244, RZ, RZ, R212 ;  /* 0x000000fffff47224 */ /* 0x000ff600078e00d4 */
[----:B------:R-:W-:Y:S08]  /*10d7a0*/  @!UPT UIADD3 URZ, URZ, URZ, URZ ;  /* 0x0000003f3f3ff290 */ /* 0x000ff0000fffe03f */
[----:B------:R-:W-:Y:S01]  /*10d7b0*/  STL.64 [R1+0x950], R8 ;  /* 0x0009500801007387 */ /* 0x000fe20000100a00 */
        /* <DEDUP_REMOVED lines=8> */
[C---:B-1----:R-:W-:Y:S05]  /*10d840*/  HMMA.1688.F32.TF32 R8, R132.reuse, R176, R56 ;  /* 0x000000b08408723c */ /* 0x042fea0000081038 */
[----:B------:R-:W-:Y:S01]  /*10d850*/  STL.64 [R1+0x9a0], R12 ;  /* 0x0009a00c01007387 */ /* 0x000fe20000100a00 */
[----:B------:R-:W-:Y:S02]  /*10d860*/  STL.64 [R1+0x9a8], R14 ;  /* 0x0009a80e01007387 */ /* 0x000fe40000100a00 */
[----:B------:R-:W-:Y:S01]  /*10d870*/  IMAD.MOV.U32 R239, RZ, RZ, R176 ;  /* 0x000000ffffef7224 */ /* 0x000fe200078e00b0 */
[----:B------:R-:W-:Y:S11]  /*10d880*/  MOV R238, R177 ;  /* 0x000000b100ee7202 */ /* 0x000ff60000000f00 */
[----:B------:R-:W-:Y:S03]  /*10d890*/  @!UPT UIADD3 URZ, URZ, URZ, URZ ;  /* 0x0000003f3f3ff290 */ /* 0x000fe6000fffe03f */
[----:B------:R-:W-:Y:S01]  /*10d8a0*/  STL.64 [R1+0x9b0], R8 ;  /* 0x0009b00801007387 */ /* 0x000fe20000100a00 */
[----:B------:R1:W-:Y:S02]  /*10d8b0*/  STL.64 [R1+0x9b8], R10 ;  /* 0x0009b80a01007387 */ /* 0x0003e40000100a00 */
[----:B-1----:R-:W-:Y:S01]  /*10d8c0*/  HMMA.1688.F32.TF32 R8, R132, R184, R60 ;  /* 0x000000b88408723c */ /* 0x002fe2000008103c */
[----:B------:R-:W-:Y:S01]  /*10d8d0*/  MOV R237, R228 ;  /* 0x000000e400ed7202 */ /* 0x000fe20000000f00 */
[----:B------:R-:W-:-:S06]  /*10d8e0*/  IMAD.MOV.U32 R236, RZ, RZ, R229 ;  /* 0x000000ffffec7224 */ /* 0x000fcc00078e00e5 */
[C---:B------:R-:W-:Y:S01]  /*10d8f0*/  HMMA.1688.F32.TF32 R16, R132.reuse, R192, R64 ;  /* 0x000000c08410723c */ /* 0x040fe20000081040 */
[----:B------:R-:W-:Y:S01]  /*10d900*/  STL.64 [R1+0x65e8], R238 ;  /* 0x0065e8ee01007387 */ /* 0x000fe20000100a00 */
[----:B------:R-:W-:Y:S06]  /*10d910*/  STL.64 [R1+0x65e0], R236 ;  /* 0x0065e0ec01007387 */ /* 0x000fec0000100a00 */
        /* <DEDUP_REMOVED lines=14> */
[----:B------:R1:W-:Y:S02]  /*10da00*/  STL.64 [R1+0xa58], R18 ;  /* 0x000a581201007387 */ /* 0x0003e40000100a00 */
[----:B------:R-:W2:Y:S05]  /*10da10*/  LDL R234, [R1+0x1568] ;  /* 0x0015680001ea7983 */ /* 0x000eaa0000100800 */
[----:B------:R-:W-:Y:S01]  /*10da20*/  STL.64 [R1+0xa70], R12 ;  /* 0x000a700c01007387 */ /* 0x000fe20000100a00 */
[----:B------:R3:W-:Y:S07]  /*10da30*/  STL.64 [R1+0xa78], R14 ;  /* 0x000a780e01007387 */ /* 0x0007ee0000100a00 */
[----:B------:R-:W-:Y:S01]  /*10da40*/  STL.64 [R1+0xa90], R8 ;  /* 0x000a900801007387 */ /* 0x000fe20000100a00 */
[----:B------:R4:W-:Y:S02]  /*10da50*/  STL.64 [R1+0xa98], R10 ;  /* 0x000a980a01007387 */ /* 0x0009e40000100a00 */
        /* <DEDUP_REMOVED lines=44> */
[----:B------:R-:W-:Y:S01]  /*10dd20*/  HMMA.1688.F32.TF32 R88, R4, R150, R88 ;  /* 0x000000960458723c */ /* 0x000fe20000081058 */
[----:B------:R-:W2:Y:S01]  /*10dd30*/  LDL.LU R149, [R1+0x3074] ;  /* 0x0030740001957983 */ /* 0x000ea20000300800 */
[----:B------:R-:W2:Y:S01]  /*10dd40*/  LDL.LU R150, [R1+0x3078] ;  /* 0x0030780001967983 */ /* 0x000ea20000300800 */
[----:B------:R-:W2:Y:S02]  /*10dd50*/  LDL.LU R151, [R1+0x307c] ;  /* 0x00307c0001977983 */ /* 0x000ea40000300800 */
[----:B------:R-:W2:Y:S02]  /*10dd60*/  LDL R142, [R1+0x14c8] ;  /* 0x0014c800018e7983 */ /* 0x000ea40000100800 */
[----:B------:R-:W2:Y:S01]  /*10dd70*/  LDL R143, [R1+0x14cc] ;  /* 0x0014cc00018f7983 */ /* 0x000ea20000100800 */
[----:B------:R-:W2:Y:S01]  /*10dd80*/  LDL.LU R120, [R1+0x3080] ;  /* 0x0030800001787983 */ /* 0x000ea20000300800 */
[----:B------:R-:W2:Y:S02]  /*10dd90*/  LDL.LU R121, [R1+0x3084] ;  /* 0x0030840001797983 */ /* 0x000ea40000300800 */
[----:B------:R-:W2:Y:S02]  /*10dda0*/  LDL.LU R122, [R1+0x3088] ;  /* 0x00308800017a7983 */ /* 0x000ea40000300800 */
[----:B------:R-:W2:Y:S01]  /*10ddb0*/  LDL.LU R123, [R1+0x308c] ;  /* 0x00308c00017b7983 */ /* 0x000ea20000300800 */
        /* <DEDUP_REMOVED lines=20> */
[----:B-1----:R-:W2:Y:S01]  /*10df00*/  LDL R18, [R1+0x1478] ;  /* 0x0014780001127983 */ /* 0x002ea20000100800 */
[----:B------:R-:W2:Y:S04]  /*10df10*/  LDL R19, [R1+0x147c] ;  /* 0x00147c0001137983 */ /* 0x000ea80000100800 */
[----:B---3--:R-:W3:Y:S04]  /*10df20*/  LDL R14, [R1+0x1468] ;  /* 0x00146800010e7983 */ /* 0x008ee80000100800 */
[----:B------:R-:W3:Y:S04]  /*10df30*/  LDL R15, [R1+0x146c] ;  /* 0x00146c00010f7983 */ /* 0x000ee80000100800 */
[----:B----4-:R-:W4:Y:S04]  /*10df40*/  LDL R10, [R1+0x1458] ;  /* 0x00145800010a7983 */ /* 0x010f280000100800 */
[----:B------:R-:W4:Y:S01]  /*10df50*/  LDL R11, [R1+0x145c] ;  /* 0x00145c00010b7983 */ /* 0x000f220000100800 */
        /* <DEDUP_REMOVED lines=78> */
[----:B------:R-:W-:Y:S01]  /*10e440*/  IMAD.MOV.U32 R252, RZ, RZ, R221 ;  /* 0x000000fffffc7224 */ /* 0x000fe200078e00dd */
[C---:B--2---:R-:W-:Y:S08]  /*10e450*/  HMMA.1688.F32.TF32 R120, R4.reuse, R142, R120 ;  /* 0x0000008e0478723c */ /* 0x044ff00000081078 */
[C---:B------:R-:W-:Y:S08]  /*10e460*/  HMMA.1688.F32.TF32 R100, R4.reuse, R102, R36 ;  /* 0x000000660464723c */ /* 0x040ff00000081024 */
[C---:B------:R-:W-:Y:S08]  /*10e470*/  HMMA.1688.F32.TF32 R96, R4.reuse, R98, R40 ;  /* 0x000000620460723c */ /* 0x040ff00000081028 */
[C---:B------:R-:W-:Y:S08]  /*10e480*/  HMMA.1688.F32.TF32 R36, R4.reuse, R190, R180 ;  /* 0x000000be0424723c */ /* 0x040ff000000810b4 */
[----:B------:R-:W-:Y:S08]  /*10e490*/  HMMA.1688.F32.TF32 R40, R4, R206, R196 ;  /* 0x000000ce0428723c */ /* 0x000ff000000810c4 */
[C---:B---3--:R-:W-:Y:S08]  /*10e4a0*/  HMMA.1688.F32.TF32 R80, R132.reuse, R80, R88 ;  /* 0x000000508450723c */ /* 0x048ff00000081058 */
[----:B----4-:R-:W-:Y:S08]  /*10e4b0*/  HMMA.1688.F32.TF32 R76, R132, R76, R136 ;  /* 0x0000004c844c723c */ /* 0x010ff00000081088 */
        /* <DEDUP_REMOVED lines=8> */
[----:B------:R1:W-:Y:S03]  /*10e540*/  STL.64 [R1+0xac8], R82 ;  /* 0x000ac85201007387 */ /* 0x0003e60000100a00 */
[----:B------:R-:W-:Y:S01]  /*10e550*/  STL.64 [R1+0xab0], R76 ;  /* 0x000ab04c01007387 */ /* 0x000fe20000100a00 */
[----:B------:R2:W-:Y:S03]  /*10e560*/  STL.64 [R1+0xab8], R78 ;  /* 0x000ab84e01007387 */ /* 0x0005e60000100a00 */
        /* <DEDUP_REMOVED lines=37> */
[C---:B------:R-:W-:Y:S01]  /*10e7c0*/  HMMA.1688.F32.TF32 R56, R4.reuse, R202, R192 ;  /* 0x000000ca0438723c */ /* 0x040fe200000810c0 */
[----:B------:R-:W4:Y:S01]  /*10e7d0*/  LDL.LU R201, [R1+0x2e34] ;  /* 0x002e340001c97983 */ /* 0x000f220000300800 */
[----:B------:R-:W4:Y:S02]  /*10e7e0*/  LDL.LU R202, [R1+0x2e38] ;  /* 0x002e380001ca7983 */ /* 0x000f240000300800 */
[----:B------:R-:W4:Y:S02]  /*10e7f0*/  LDL.LU R203, [R1+0x2e3c] ;  /* 0x002e3c0001cb7983 */ /* 0x000f240000300800 */
[----:B-1----:R-:W4:Y:S01]  /*10e800*/  LDL R82, [R1+0x15a8] ;  /* 0x0015a80001527983 */ /* 0x002f220000100800 */
[----:B------:R-:W4:Y:S01]  /*10e810*/  LDL R83, [R1+0x15ac] ;  /* 0x0015ac0001537983 */ /* 0x000f220000100800 */
[----:B------:R-:W4:Y:S02]  /*10e820*/  LDL.LU R192, [R1+0x2e40] ;  /* 0x002e400001c07983 */ /* 0x000f240000300800 */
[----:B------:R-:W4:Y:S02]  /*10e830*/  LDL.LU R193, [R1+0x2e44] ;  /* 0x002e440001c17983 */ /* 0x000f240000300800 */
[----:B------:R-:W4:Y:S01]  /*10e840*/  LDL.LU R194, [R1+0x2e48] ;  /* 0x002e480001c27983 */ /* 0x000f220000300800 */
[C---:B------:R-:W-:Y:S08]  /*10e850*/  HMMA.1688.F32.TF32 R20, R4.reuse, R22, R72 ;  /* 0x000000160414723c */ /* 0x040ff00000081048 */
[C---:B------:R-:W-:Y:S01]  /*10e860*/  HMMA.1688.F32.TF32 R128, R4.reuse, R130, R52 ;  /* 0x000000820480723c */ /* 0x040fe20000081034 */
[----:B------:R-:W4:Y:S07]  /*10e870*/  LDL.LU R195, [R1+0x2e4c] ;  /* 0x002e4c0001c37983 */ /* 0x000f2e0000300800 */
[C---:B------:R-:W-:Y:S01]  /*10e880*/  HMMA.1688.F32.TF32 R52, R4.reuse, R186, R176 ;  /* 0x000000ba0434723c */ /* 0x040fe200000810b0 */
[----:B--2---:R-:W2:Y:S02]  /*10e890*/  LDL R78, [R1+0x1598] ;  /* 0x00159800014e7983 */ /* 0x004ea40000100800 */
        /* <DEDUP_REMOVED lines=19> */
[----:B------:R-:W-:Y:S01]  /*10e9d0*/  MOV R239, R248 ;  /* 0x000000f800ef7202 */ /* 0x000fe20000000f00 */
[----:B------:R-:W2:Y:S01]  /*10e9e0*/  LDL.LU R187, [R1+0x2e5c] ;  /* 0x002e5c0001bb7983 */ /* 0x000ea20000300800 */
[----:B------:R-:W-:-:S02]  /*10e9f0*/  IMAD.MOV.U32 R238, RZ, RZ, R249 ;  /* 0x000000ffffee7224 */ /* 0x000fc400078e00f9 */
[----:B------:R-:W2:Y:S02]  /*10ea00*/  LDL.LU R248, [R1+0x2d80] ;  /* 0x002d800001f87983 */ /* 0x000ea40000300800 */
[----:B------:R-:W-:Y:S01]  /*10ea10*/  IMAD.MOV.U32 R247, RZ, RZ, R250 ;  /* 0x000000fffff77224 */ /* 0x000fe200078e00fa */
[----:B------:R-:W2:Y:S01]  /*10ea20*/  LDL.LU R249, [R1+0x2d84] ;  /* 0x002d840001f97983 */ /* 0x000ea20000300800 */
[C---:B------:R-:W-:Y:S01]  /*10ea30*/  HMMA.1688.F32.TF32 R24, R4.reuse, R26, R64 ;  /* 0x0000001a0418723c */ /* 0x040fe20000081040 */
[----:B------:R-:W-:Y:S01]  /*10ea40*/  MOV R246, R251 ;  /* 0x000000fb00f67202 */ /* 0x000fe20000000f00 */
[----:B------:R-:W2:Y:S06]  /*10ea50*/  LDL.LU R250, [R1+0x2d88] ;  /* 0x002d880001fa7983 */ /* 0x000eac0000300800 */
[C---:B------:R-:W-:Y:S01]  /*10ea60*/  HMMA.1688.F32.TF32 R64, R4.reuse, R234, R224 ;  /* 0x000000ea0440723c */ /* 0x040fe200000810e0 */
[----:B------:R-:W2:Y:S01]  /*10ea70*/  LDL.LU R251, [R1+0x2d8c] ;  /* 0x002d8c0001fb7983 */ /* 0x000ea20000300800 */
[----:B------:R-:W2:Y:S02]  /*10ea80*/  LDL R224, [R1+0x10] ;  /* 0x0000100001e07983 */ /* 0x000ea40000100800 */
[----:B------:R-:W2:Y:S02]  /*10ea90*/  LDL R225, [R1+0x14] ;  /* 0x0000140001e17983 */ /* 0x000ea40000100800 */
[----:B------:R-:W2:Y:S01]  /*10eaa0*/  LDL R216, [R1] ;  /* 0x0000000001d87983 */ /* 0x000ea20000100800 */
        /* <DEDUP_REMOVED lines=33> */
[C---:B------:R-:W-:Y:S08]  /*10ecc0*/  HMMA.1688.F32.TF32 R80, R4.reuse, R82, R192 ;  /* 0x000000520450723c */ /* 0x040ff000000810c0 */
[C---:B--2---:R-:W-:Y:S08]  /*10ecd0*/  HMMA.1688.F32.TF32 R72, R4.reuse, R74, R176 ;  /* 0x0000004a0448723c */ /* 0x044ff000000810b0 */
        /* <DEDUP_REMOVED lines=537> */
[----:B------:R-:W-:Y:S01]  /*110e70*/  MOV R3, R135 ;  /* 0x0000008700037202 */ /* 0x000fe20000000f00 */
[----:B------:R-:W-:Y:S01]  /*110e80*/  LDS R134, [R2+0x32680] ;  /* 0x0326800002867984 */ /* 0x000fe20000000800 */
[----:B------:R-:W1:Y:S05]  /*110e90*/  LDS R135, [R0+0x32680] ;  /* 0x0326800000877984 */ /* 0x000e6a0000000800 */
[C---:B---3--:R-:W-:Y:S01]  /*110ea0*/  HMMA.1688.F32.TF32 R104, R4.reuse, R146, R104 ;  /* 0x000000920468723c */ /* 0x048fe20000081068 */
[----:B------:R-:W2:Y:S01]  /*110eb0*/  LDL.LU.64 R146, [R1+0x6638] ;  /* 0x0066380001927983 */ /* 0x000ea20000300a00 */
[----:B------:R-:W3:Y:S02]  /*110ec0*/  LDL.LU.64 R144, [R1+0x6630] ;  /* 0x0066300001907983 */ /* 0x000ee40000300a00 */
[----:B------:R-:W1:Y:S02]  /*110ed0*/  LDL.LU.64 R154, [R1+0x6628] ;  /* 0x00662800019a7983 */ /* 0x000e640000300a00 */
        /* <DEDUP_REMOVED lines=11> */
[----:B------:R-:W1:Y:S02]  /*110f90*/  LDL R208, [R1+0x1120] ;  /* 0x0011200001d07983 */ /* 0x000e640000100800 */
[----:B------:R-:W3:Y:S01]  /*110fa0*/  LDL.64 R216, [R1+0x1130] ;  /* 0x0011300001d87983 */ /* 0x000ee20000100a00 */
        /* <DEDUP_REMOVED lines=13> */
[----:B------:R4:W-:Y:S01]  /*111080*/  STL.64 [R1+0x63e8], R188 ;  /* 0x0063e8bc01007387 */ /* 0x0009e20000100a00 */
        /* <DEDUP_REMOVED lines=11> */
[C---:B------:R-:W-:Y:S01]  /*111140*/  HMMA.1688.F32.TF32 R136, R4.reuse, R142, R136 ;  /* 0x0000008e0488723c */ /* 0x040fe20000081088 */
[----:B------:R1:W-:Y:S07]  /*111150*/  STL.64 [R1+0x6448], R140 ;  /* 0x0064488c01007387 */ /* 0x0003ee0000100a00 */
[----:B------:R-:W-:Y:S01]  /*111160*/  HMMA.1688.F32.TF32 R56, R4, R214, R56 ;  /* 0x000000d60438723c */ /* 0x000fe20000081038 */
[----:B----4-:R-:W-:Y:S01]  /*111170*/  MOV R189, R252 ;  /* 0x000000fc00bd7202 */ /* 0x010fe20000000f00 */
[----:B--2---:R-:W-:-:S07]  /*111180*/  IMAD.MOV.U32 R209, RZ, RZ, R245 ;  /* 0x000000ffffd17224 */ /* 0x004fce00078e00f5 */
[C---:B-1----:R-:W-:Y:S08]  /*111190*/  HMMA.1688.F32.TF32 R140, R132.reuse, R208, R20 ;  /* 0x000000d0848c723c */ /* 0x042ff00000081014 */
[C---:B---3--:R-:W-:Y:S01]  /*1111a0*/  HMMA.1688.F32.TF32 R20, R132.reuse, R216, R92 ;  /* 0x000000d88414723c */ /* 0x048fe2000008105c */
[----:B------:R-:W-:Y:S01]  /*1111b0*/  IMAD.MOV.U32 R214, RZ, RZ, R216 ;  /* 0x000000ffffd67224 */ /* 0x000fe200078e00d8 */
[----:B------:R-:W-:Y:S11]  /*1111c0*/  MOV R215, R217 ;  /* 0x000000d900d77202 */ /* 0x000ff60000000f00 */
[----:B------:R-:W-:Y:S02]  /*1111d0*/  @!UPT UIADD3 URZ, URZ, URZ, URZ ;  /* 0x0000003f3f3ff290 */ /* 0x000fe4000fffe03f */
[----:B------:R-:W-:Y:S01]  /*1111e0*/  STL.64 [R1+0xae0], R140 ;  /* 0x000ae08c01007387 */ /* 0x000fe20000100a00 */
[----:B------:R-:W-:Y:S07]  /*1111f0*/  STL.64 [R1+0xae8], R142 ;  /* 0x000ae88e01007387 */ /* 0x000fee0000100a00 */
[----:B------:R-:W-:Y:S02]  /*111200*/  STL.64 [R1+0xad0], R20 ;  /* 0x000ad01401007387 */ /* 0x000fe40000100a00 */
[----:B------:R1:W-:Y:S02]  /*111210*/  STL.64 [R1+0xad8], R22 ;  /* 0x000ad81601007387 */ /* 0x0003e40000100a00 */
[C---:B-1----:R-:W-:Y:S01]  /*111220*/  HMMA.1688.F32.TF32 R20, R132.reuse, R224, R24 ;  /* 0x000000e08414723c */ /* 0x042fe20000081018 */
[----:B------:R-:W-:Y:S01]  /*111230*/  STL.64 [R1+0x6460], R214 ;  /* 0x006460d601007387 */ /* 0x000fe20000100a00 */
[----:B------:R-:W-:Y:S11]  /*111240*/  STL.64 [R1+0x6458], R212 ;  /* 0x006458d401007387 */ /* 0x000ff60000100a00 */
[----:B------:R-:W-:Y:S10]  /*111250*/  @!UPT UIADD3 URZ, URZ, URZ, URZ ;  /* 0x0000003f3f3ff290 */ /* 0x000ff4000fffe03f */
[----:B------:R-:W-:Y:S01]  /*111260*/  STL.64 [R1+0xaa0], R20 ;  /* 0x000aa01401007387 */ /* 0x000fe20000100a00 */
[----:B------:R1:W-:Y:S02]  /*111270*/  STL.64 [R1+0xaa8], R22 ;  /* 0x000aa81601007387 */ /* 0x0003e40000100a00 */
[----:B-1----:R-:W-:Y:S01]  /*111280*/  HMMA.1688.F32.TF32 R20, R132, R232, R104 ;  /* 0x000000e88414723c */ /* 0x002fe20000081068 */
[----:B------:R-:W-:Y:S01]  /*111290*/  MOV R196, R237 ;  /* 0x000000ed00c47202 */ /* 0x000fe20000000f00 */
[----:B------:R-:W-:Y:S11]  /*1112a0*/  IMAD.MOV.U32 R197, RZ, RZ, R236 ;  /* 0x000000ffffc57224 */ /* 0x000ff600078e00ec */
[----:B------:R-:W-:Y:S10]  /*1112b0*/  @!UPT UIADD3 URZ, URZ, URZ, URZ ;  /* 0x0000003f3f3ff290 */ /* 0x000ff4000fffe03f */
[----:B------:R1:W-:Y:S01]  /*1112c0*/  STL.64 [R1+0xa80], R20 ;  /* 0x000a801401007387 */ /* 0x0003e20000100a00 */
[----:B------:R-:W-:Y:S02]  /*1112d0*/  STL.64 [R1+0xa88], R22 ;  /* 0x000a881601007387 */ /* 0x000fe40000100a00 */
[----:B------:R-:W2:Y:S02]  /*1112e0*/  LDL.LU R237, [R1+0x65cc] ;  /* 0x0065cc0001ed7983 */ /* 0x000ea40000300800 */
[----:B------:R-:W3:Y:S02]  /*1112f0*/  LDL.LU R236, [R1+0x65c8] ;  /* 0x0065c80001ec7983 */ /* 0x000ee40000300800 */
[----:B------:R-:W-:Y:S02]  /*111300*/  IMAD.MOV.U32 R188, RZ, RZ, R247 ;  /* 0x000000ffffbc7224 */ /* 0x000fe400078e00f7 */
[----:B------:R-:W-:Y:S01]  /*111310*/  IMAD.MOV.U32 R180, RZ, RZ, R244 ;  /* 0x000000ffffb47224 */ /* 0x000fe200078e00f4 */
[----:B------:R-:W4:Y:S01]  /*111320*/  LDL.LU R247, [R1+0x65c4] ;  /* 0x0065c40001f77983 */ /* 0x000f220000300800 */
[----:B------:R-:W4:Y:S02]  /*111330*/  LDL.LU R252, [R1+0x65c0] ;  /* 0x0065c00001fc7983 */ /* 0x000f240000300800 */
[----:B------:R-:W4:Y:S02]  /*111340*/  LDL.LU R244, [R1+0x65bc] ;  /* 0x0065bc0001f47983 */ /* 0x000f240000300800 */
[----:B------:R-:W-:-:S02]  /*111350*/  IMAD.MOV.U32 R181, RZ, RZ, R246 ;  /* 0x000000ffffb57224 */ /* 0x000fc400078e00f6 */
[----:B------:R-:W4:Y:S01]  /*111360*/  LDL.LU R246, [R1+0x65b8] ;  /* 0x0065b80001f67983 */ /* 0x000f220000300800 */
[----:B------:R-:W4:Y:S02]  /*111370*/  LDL.64 R184, [R1+0x1160] ;  /* 0x0011600001b87983 */ /* 0x000f240000100a00 */
[----:B------:R-:W-:Y:S02]  /*111380*/  IMAD.MOV.U32 R245, RZ, RZ, R21 ;  /* 0x000000fffff57224 */ /* 0x000fe400078e0015 */
[----:B-1----:R-:W4:Y:S01]  /*111390*/  LDL R20, [R1+0x1170] ;  /* 0x0011700001147983 */ /* 0x002f220000100800 */
        /* <DEDUP_REMOVED lines=17> */
[----:B------:R-:W-:-:S06]  /*1114b0*/  IMAD.MOV.U32 R231, RZ, RZ, R224 ;  /* 0x000000ffffe77224 */ /* 0x000fcc00078e00e0 */
[----:B------:R-:W-:Y:S01]  /*1114c0*/  IMAD.MOV.U32 R223, RZ, RZ, R225 ;  /* 0x000000ffffdf7224 */ /* 0x000fe200078e00e1 */
[----:B------:R-:W4:Y:S04]  /*1114d0*/  LDL R224, [R1+0x1200] ;  /* 0x0012000001e07983 */ /* 0x000f280000100800 */
[----:B------:R-:W4:Y:S01]  /*1114e0*/  LDL R225, [R1+0x1204] ;  /* 0x0012040001e17983 */ /* 0x000f220000100800 */
[----:B------:R-:W-:Y:S01]  /*1114f0*/  MOV R222, R232 ;  /* 0x000000e800de7202 */ /* 0x000fe20000000f00 */
[----:B------:R-:W-:Y:S01]  /*111500*/  IMAD.MOV.U32 R230, RZ, RZ, R233 ;  /* 0x000000ffffe67224 */ /* 0x000fe200078e00e9 */
[C---:B------:R-:W-:Y:S08]  /*111510*/  HMMA.1688.F32.TF32 R60, R4.reuse, R206, R60 ;  /* 0x000000ce043c723c */ /* 0x040ff0000008103c */
[C---:B------:R-:W-:Y:S08]  /*111520*/  HMMA.1688.F32.TF32 R100, R4.reuse, R170, R100 ;  /* 0x000000aa0464723c */ /* 0x040ff00000081064 */
[C---:B------:R-:W-:Y:S08]  /*111530*/  HMMA.1688.F32.TF32 R108, R4.reuse, R178, R108 ;  /* 0x000000b2046c723c */ /* 0x040ff0000008106c */
[----:B------:R-:W-:Y:S01]  /*111540*/  HMMA.1688.F32.TF32 R112, R4, R186, R112 ;  /* 0x000000ba0470723c */ /* 0x000fe20000081070 */
[----:B--2---:R-:W-:Y:S01]  /*111550*/  IMAD.MOV.U32 R233, RZ, RZ, R237 ;  /* 0x000000ffffe97224 */ /* 0x004fe200078e00ed */
[----:B---3--:R-:W-:-:S02]  /*111560*/  MOV R232, R236 ;  /* 0x000000ec00e87202 */ /* 0x008fc40000000f00 */
[----:B------:R-:W2:Y:S01]  /*111570*/  LDL.LU R236, [R1+0x65b4] ;  /* 0x0065b40001ec7983 */ /* 0x000ea20000300800 */
[----:B------:R-:W2:Y:S02]  /*111580*/  LDL.LU R237, [R1+0x65b0] ;  /* 0x0065b00001ed7983 */ /* 0x000ea40000300800 */
[----:B------:R-:W3:Y:S01]  /*111590*/  LDL.64 R168, [R1+0x1270] ;  /* 0x0012700001a87983 */ /* 0x000ee20000100a00 */
[C---:B----4-:R-:W-:Y:S01]  /*1115a0*/  HMMA.1688.F32.TF32 R24, R132.reuse, R184, R28 ;  /* 0x000000b88418723c */ /* 0x050fe2000008101c */
[----:B------:R-:W-:Y:S01]  /*1115b0*/  STL.64 [R1+0x6480], R230 ;  /* 0x006480e601007387 */ /* 0x000fe20000100a00 */
[----:B------:R-:W-:Y:S02]  /*1115c0*/  STL.64 [R1+0x6478], R228 ;  /* 0x006478e401007387 */ /* 0x000fe40000100a00 */
[----:B------:R-:W-:Y:S02]  /*1115d0*/  STL.64 [R1+0x6470], R222 ;  /* 0x006470de01007387 */ /* 0x000fe40000100a00 */
[----:B------:R-:W-:Y:S01]  /*1115e0*/  STL.64 [R1+0x6468], R220 ;  /* 0x006468dc01007387 */ /* 0x000fe20000100a00 */
[----:B------:R-:W-:Y:S01]  /*1115f0*/  STL [R1+0x6300], R245 ;  /* 0x006300f501007387 */ /* 0x000fe20000100800 */
[----:B------:R-:W-:Y:S01]  /*111600*/  MOV R206, R184 ;  /* 0x000000b800ce7202 */ /* 0x000fe20000000f00 */
[----:B------:R-:W-:Y:S11]  /*111610*/  IMAD.MOV.U32 R207, RZ, RZ, R185 ;  /* 0x000000ffffcf7224 */ /* 0x000ff600078e00b9 */
[----:B------:R-:W-:Y:S03]  /*111620*/  @!UPT UIADD3 URZ, URZ, URZ, URZ ;  /* 0x0000003f3f3ff290 */ /* 0x000fe6000fffe03f */
[----:B------:R-:W-:Y:S01]  /*111630*/  STL.64 [R1+0xa60], R24 ;  /* 0x000a601801007387 */ /* 0x000fe20000100a00 */
[----:B------:R1:W-:Y:S02]  /*111640*/  STL.64 [R1+0xa68], R26 ;  /* 0x000a681a01007387 */ /* 0x0003e40000100a00 */
[----:B------:R-:W4:Y:S01]  /*111650*/  LDL.64 R184, [R1+0x1290] ;  /* 0x0012900001b87983 */ /* 0x000f220000100a00 */
[C---:B-1----:R-:W-:Y:S08]  /*111660*/  HMMA.1688.F32.TF32 R24, R132.reuse, R20, R116 ;  /* 0x000000148418723c */ /* 0x042ff00000081074 */
[C---:B------:R-:W-:Y:S01]  /*111670*/  HMMA.1688.F32.TF32 R20, R132.reuse, R192, R128 ;  /* 0x000000c08414723c */ /* 0x040fe20000081080 */
[----:B------:R-:W-:Y:S01]  /*111680*/  STL.64 [R1+0x6490], R206 ;  /* 0x006490ce01007387 */ /* 0x000fe20000100a00 */
[----:B------:R-:W-:Y:S02]  /*111690*/  STL.64 [R1+0x6488], R204 ;  /* 0x006488cc01007387 */ /* 0x000fe40000100a00 */
[----:B------:R-:W3:Y:S04]  /*1116a0*/  LDL.64 R192, [R1+0x12a0] ;  /* 0x0012a00001c07983 */ /* 0x000ee80000100a00 */
[C---:B------:R-:W-:Y:S08]  /*1116b0*/  HMMA.1688.F32.TF32 R8, R132.reuse, R200, R8 ;  /* 0x000000c88408723c */ /* 0x040ff00000081008 */
[C---:B------:R-:W-:Y:S08]  /*1116c0*/  HMMA.1688.F32.TF32 R12, R132.reuse, R140, R12 ;  /* 0x0000008c840c723c */ /* 0x040ff0000008100c */
[C---:B------:R-:W-:Y:S01]  /*1116d0*/  HMMA.1688.F32.TF32 R16, R132.reuse, R148, R16 ;  /* 0x000000948410723c */ /* 0x040fe20000081010 */
[----:B------:R-:W-:Y:S01]  /*1116e0*/  STL.64 [R1+0xa40], R24 ;  /* 0x000a401801007387 */ /* 0x000fe20000100a00 */
[----:B------:R-:W-:Y:S02]  /*1116f0*/  STL.64 [R1+0xa48], R26 ;  /* 0x000a481a01007387 */ /* 0x000fe40000100a00 */
[----:B------:R-:W-:Y:S02]  /*111700*/  STL.64 [R1+0xa20], R20 ;  /* 0x000a201401007387 */ /* 0x000fe40000100a00 */
[----:B------:R-:W-:Y:S01]  /*111710*/  STL.64 [R1+0xa28], R22 ;  /* 0x000a281601007387 */ /* 0x000fe20000100a00 */
[----:B------:R-:W3:Y:S01]  /*111720*/  LDL.64 R200, [R1+0x12b0] ;  /* 0x0012b00001c87983 */ /* 0x000ee20000100a00 */
[----:B------:R-:W-:Y:S02]  /*111730*/  STL.64 [R1+0xa00], R8 ;  /* 0x000a000801007387 */ /* 0x000fe40000100a00 */
[----:B------:R1:W-:Y:S05]  /*111740*/  STL.64 [R1+0xa08], R10 ;  /* 0x000a080a01007387 */ /* 0x0003ea0000100a00 */
[----:B------:R-:W-:Y:S01]  /*111750*/  STL.64 [R1+0x9e0], R12 ;  /* 0x0009e00c01007387 */ /* 0x000fe20000100a00 */
[----:B------:R1:W-:Y:S07]  /*111760*/  STL.64 [R1+0x9e8], R14 ;  /* 0x0009e80e01007387 */ /* 0x0003ee0000100a00 */
[----:B------:R-:W-:Y:S02]  /*111770*/  STL.64 [R1+0xc10], R16 ;  /* 0x000c101001007387 */ /* 0x000fe40000100a00 */
[----:B------:R-:W-:Y:S01]  /*111780*/  STL.64 [R1+0xc18], R18 ;  /* 0x000c181201007387 */ /* 0x000fe20000100a00 */
[C---:B-1----:R-:W-:Y:S08]  /*111790*/  HMMA.1688.F32.TF32 R8, R132.reuse, R156, R96 ;  /* 0x0000009c8408723c */ /* 0x042ff00000081060 */
[----:B------:R-:W-:Y:S01]  /*1117a0*/  HMMA.1688.F32.TF32 R12, R132, R208, R100 ;  /* 0x000000d0840c723c */ /* 0x000fe20000081064 */
[----:B------:R-:W3:Y:S07]  /*1117b0*/  LDL.64 R208, [R1+0x12c0] ;  /* 0x0012c00001d07983 */ /* 0x000eee0000100a00 */
[C---:B------:R-:W-:Y:S08]  /*1117c0*/  HMMA.1688.F32.TF32 R120, R4.reuse, R194, R120 ;  /* 0x000000c20478723c */ /* 0x040ff00000081078 */
[----:B------:R-:W-:Y:S01]  /*1117d0*/  HMMA.1688.F32.TF32 R124, R4, R202, R124 ;  /* 0x000000ca047c723c */ /* 0x000fe2000008107c */
[----:B------:R-:W-:Y:S01]  /*1117e0*/  STL.64 [R1+0xc30], R8 ;  /* 0x000c300801007387 */ /* 0x000fe20000100a00 */
[----:B------:R1:W-:Y:S05]  /*1117f0*/  STL.64 [R1+0xc38], R10 ;  /* 0x000c380a01007387 */ /* 0x0003ea0000100a00 */
[----:B------:R-:W-:Y:S02]  /*111800*/  STL.64 [R1+0xc50], R12 ;  /* 0x000c500c01007387 */ /* 0x000fe40000100a00 */
[----:B------:R1:W-:Y:S02]  /*111810*/  STL.64 [R1+0xc58], R14 ;  /* 0x000c580e01007387 */ /* 0x0003e40000100a00 */
[C---:B-1----:R-:W-:Y:S08]  /*111820*/  HMMA.1688.F32.TF32 R8, R132.reuse, R216, R108 ;  /* 0x000000d88408723c */ /* 0x042ff0000008106c */
[----:B------:R-:W-:Y:S01]  /*111830*/  HMMA.1688.F32.TF32 R12, R132, R224, R112 ;  /* 0x000000e0840c723c */ /* 0x000fe20000081070 */
[----:B------:R-:W4:Y:S01]  /*111840*/  LDL.64 R216, [R1+0x12d0] ;  /* 0x0012d00001d87983 */ /* 0x000f220000100a00 */
[----:B------:R-:W-:-:S02]  /*111850*/  IMAD.MOV.U32 R164, RZ, RZ, R246 ;  /* 0x000000ffffa47224 */ /* 0x000fc400078e00f6 */
[----:B------:R-:W-:-:S04]  /*111860*/  IMAD.MOV.U32 R165, RZ, RZ, R244 ;  /* 0x000000ffffa57224 */ /* 0x000fc800078e00f4 */
[----:B------:R-:W-:Y:S08]  /*111870*/  HMMA.1688.F32.TF32 R36, R4, R218, R36 ;  /* 0x000000da0424723c */ /* 0x000ff00000081024 */
[C---:B------:R-:W-:Y:S01]  /*111880*/  HMMA.1688.F32.TF32 R16, R132.reuse, R164, R124 ;  /* 0x000000a48410723c */ /* 0x040fe2000008107c */
[----:B------:R-:W-:Y:S01]  /*111890*/  STL.64 [R1+0xc80], R8 ;  /* 0x000c800801007387 */ /* 0x000fe20000100a00 */
[----:B------:R-:W-:Y:S05]  /*1118a0*/  STL.64 [R1+0xc88], R10 ;  /* 0x000c880a01007387 */ /* 0x000fea0000100a00 */
[----:B------:R-:W-:Y:S02]  /*1118b0*/  STL.64 [R1+0xca0], R12 ;  /* 0x000ca00c01007387 */ /* 0x000fe40000100a00 */
[----:B------:R1:W-:Y:S01]  /*1118c0*/  STL.64 [R1+0xca8], R14 ;  /* 0x000ca80e01007387 */ /* 0x0003e20000100a00 */
[----:B------:R-:W4:Y:S06]  /*1118d0*/  LDL.64 R224, [R1+0x12e0] ;  /* 0x0012e00001e07983 */ /* 0x000f2c0000100a00 */
[----:B-1----:R-:W-:Y:S08]  /*1118e0*/  HMMA.1688.F32.TF32 R12, R132, R232, R36 ;  /* 0x000000e8840c723c */ /* 0x002ff00000081024 */
[----:B------:R-:W-:Y:S01]  /*1118f0*/  HMMA.1688.F32.TF32 R32, R4, R210, R32 ;  /* 0x000000d20420723c */ /* 0x000fe20000081020 */
[----:B------:R-:W-:Y:S01]  /*111900*/  IMAD.MOV.U32 R172, RZ, RZ, R252 ;  /* 0x000000ffffac7224 */ /* 0x000fe200078e00fc */
[----:B------:R-:W-:-:S06]  /*111910*/  MOV R173, R247 ;  /* 0x000000f700ad7202 */ /* 0x000fcc0000000f00 */
[----:B------:R-:W-:Y:S08]  /*111920*/  HMMA.1688.F32.TF32 R40, R4, R226, R40 ;  /* 0x000000e20428723c */ /* 0x000ff00000081028 */
[C---:B--2---:R-:W-:Y:S01]  /*111930*/  HMMA.1688.F32.TF32 R8, R132.reuse, R236, R120 ;  /* 0x000000ec8408723c */ /* 0x044fe20000081078 */
[----:B------:R-:W-:Y:S11]  /*111940*/  STL [R1+0x6308], R236 ;  /* 0x006308ec01007387 */ /* 0x000ff60000100800 */
[----:B------:R-:W-:Y:S11]  /*111950*/  @!UPT UIADD3 URZ, URZ, URZ, URZ ;  /* 0x0000003f3f3ff290 */ /* 0x000ff6000fffe03f */
[----:B------:R-:W-:Y:S01]  /*111960*/  STL.64 [R1+0xcc0], R8 ;  /* 0x000cc00801007387 */ /* 0x000fe20000100a00 */
[----:B------:R1:W-:Y:S02]  /*111970*/  STL.64 [R1+0xcc8], R10 ;  /* 0x000cc80a01007387 */ /* 0x0003e40000100a00 */
[----:B------:R-:W-:Y:S02]  /*111980*/  STL [R1+0x6304], R237 ;  /* 0x006304ed01007387 */ /* 0x000fe40000100800 */
[----:B------:R-:W-:Y:S01]  /*111990*/  STL.64 [R1+0xcd0], R16 ;  /* 0x000cd01001007387 */ /* 0x000fe20000100a00 */
[----:B------:R-:W-:Y:S01]  /*1119a0*/  STL.64 [R1+0xcd8], R18 ;  /* 0x000cd81201007387 */ /* 0x000fe20000100a00 */
[----:B------:R-:W2:Y:S01]  /*1119b0*/  LDL.64 R232, [R1+0x12f0] ;  /* 0x0012f00001e87983 */ /* 0x000ea20000100a00 */
[----:B-1----:R-:W-:Y:S08]  /*1119c0*/  HMMA.1688.F32.TF32 R8, R132, R172, R32 ;  /* 0x000000ac8408723c */ /* 0x002ff00000081020 */
[----:B------:R-:W-:Y:S11]  /*1119d0*/  HMMA.1688.F32.TF32 R44, R4, R234, R44 ;  /* 0x000000ea042c723c */ /* 0x000ff6000008102c */
[----:B------:R-:W-:Y:S04]  /*1119e0*/  @!UPT UIADD3 URZ, URZ, URZ, URZ ;  /* 0x0000003f3f3ff290 */ /* 0x000fe8000fffe03f */
[----:B------:R-:W-:Y:S01]  /*1119f0*/  STL.64 [R1+0xcb0], R8 ;  /* 0x000cb00801007387 */ /* 0x000fe20000100a00 */
[----:B------:R1:W-:Y:S02]  /*111a00*/  STL.64 [R1+0xcb8], R10 ;  /* 0x000cb80a01007387 */ /* 0x0003e40000100a00 */
[C---:B-1----:R-:W-:Y:S01]  /*111a10*/  HMMA.1688.F32.TF32 R8, R132.reuse, R180, R40 ;  /* 0x000000b48408723c */ /* 0x042fe20000081028 */
[----:B------:R-:W-:Y:S07]  /*111a20*/  STL.64 [R1+0xc90], R12 ;  /* 0x000c900c01007387 */ /* 0x000fee0000100a00 */
[C---:B------:R-:W-:Y:S01]  /*111a30*/  HMMA.1688.F32.TF32 R16, R132.reuse, R188, R44 ;  /* 0x000000bc8410723c */ /* 0x040fe2000008102c */
[----:B------:R1:W-:Y:S07]  /*111a40*/  STL.64 [R1+0xc98], R14 ;  /* 0x000c980e01007387 */ /* 0x0003ee0000100a00 */
[C---:B-1----:R-:W-:Y:S07]  /*111a50*/  HMMA.1688.F32.TF32 R12, R132.reuse, R196, R48 ;  /* 0x000000c4840c723c */ /* 0x042fee0000081030 */
[----:B------:R-:W-:Y:S01]  /*111a60*/  STL.64 [R1+0xc70], R8 ;  /* 0x000c700801007387 */ /* 0x000fe20000100a00 */
[----:B------:R3:W-:Y:S02]  /*111a70*/  STL.64 [R1+0xc78], R10 ;  /* 0x000c780a01007387 */ /* 0x0007e40000100a00 */
[----:B---3--:R-:W-:Y:S01]  /*111a80*/  HMMA.1688.F32.TF32 R8, R132, R168, R52 ;  /* 0x000000a88408723c */ /* 0x008fe20000081034 */
[----:B------:R-:W-:Y:S01]  /*111a90*/  IMAD.MOV.U32 R176, RZ, RZ, R239 ;  /* 0x000000ffffb07224 */ /* 0x000fe200078e00ef */
[----:B------:R-:W-:Y:S01]  /*111aa0*/  MOV R177, R238 ;  /* 0x000000ee00b17202 */ /* 0x000fe20000000f00 */
[----:B------:R-:W-:-:S02]  /*111ab0*/  IMAD.MOV.U32 R236, RZ, RZ, R169 ;  /* 0x000000ffffec7224 */ /* 0x000fc400078e00a9 */
[----:B------:R-:W-:Y:S01]  /*111ac0*/  STL.64 [R1+0xc60], R16 ;  /* 0x000c601001007387 */ /* 0x000fe20000100a00 */
[----:B------:R-:W-:Y:S07]  /*111ad0*/  STL.64 [R1+0xc68], R18 ;  /* 0x000c681201007387 */ /* 0x000fee0000100a00 */
[----:B------:R-:W-:Y:S02]  /*111ae0*/  STL.64 [R1+0xc40], R12 ;  /* 0x000c400c01007387 */ /* 0x000fe40000100a00 */
[----:B------:R1:W-:Y:S01]  /*111af0*/  STL.64 [R1+0xc48], R14 ;  /* 0x000c480e01007387 */ /* 0x0003e20000100a00 */
[----:B------:R-:W-:Y:S01]  /*111b00*/  STL [R1+0x630c], R236 ;  /* 0x00630cec01007387 */ /* 0x000fe20000100800 */
[C---:B------:R-:W-:Y:S08]  /*111b10*/  HMMA.1688.F32.TF32 R64, R4.reuse, R198, R64 ;  /* 0x000000c60440723c */ /* 0x040ff00000081040 */
[----:B------:R-:W-:Y:S08]  /*111b20*/  HMMA.1688.F32.TF32 R68, R4, R190, R68 ;  /* 0x000000be0444723c */ /* 0x000ff00000081044 */
[C---:B-1----:R-:W-:Y:S01]  /*111b30*/  HMMA.1688.F32.TF32 R12, R132.reuse, R176, R56 ;  /* 0x000000b0840c723c */ /* 0x042fe20000081038 */
[----:B------:R-:W-:Y:S01]  /*111b40*/  STL.64 [R1+0xc20], R8 ;  /* 0x000c200801007387 */ /* 0x000fe20000100a00 */
[----:B------:R4:W-:Y:S06]  /*111b50*/  STL.64 [R1+0xc28], R10 ;  /* 0x000c280a01007387 */ /* 0x0009ec0000100a00 */
[----:B----4-:R-:W-:Y:S08]  /*111b60*/  HMMA.1688.F32.TF32 R8, R132, R184, R60 ;  /* 0x000000b88408723c */ /* 0x010ff0000008103c */
[----:B------:R-:W-:Y:S07]  /*111b70*/  HMMA.1688.F32.TF32 R72, R4, R182, R72 ;  /* 0x000000b60448723c */ /* 0x000fee0000081048 */
[----:B------:R-:W-:Y:S01]  /*111b80*/  STL.64 [R1+0xc00], R12 ;  /* 0x000c000c01007387 */ /* 0x000fe20000100a00 */
[----:B------:R1:W-:Y:S02]  /*111b90*/  STL.64 [R1+0xc08], R14 ;  /* 0x000c080e01007387 */ /* 0x0003e40000100a00 */
[C---:B-1----:R-:W-:Y:S05]  /*111ba0*/  HMMA.1688.F32.TF32 R12, R132.reuse, R192, R64 ;  /* 0x000000c0840c723c */ /* 0x042fea0000081040 */
[----:B------:R-:W-:Y:S01]  /*111bb0*/  STL.64 [R1+0xbe0], R8 ;  /* 0x000be00801007387 */ /* 0x000fe20000100a00 */
[----:B------:R1:W-:Y:S02]  /*111bc0*/  STL.64 [R1+0xbe8], R10 ;  /* 0x000be80a01007387 */ /* 0x0003e40000100a00 */
[----:B-1----:R-:W-:Y:S01]  /*111bd0*/  HMMA.1688.F32.TF32 R8, R132, R200, R68 ;  /* 0x000000c88408723c */ /* 0x002fe20000081044 */
[----:B------:R-:W-:Y:S01]  /*111be0*/  MOV R245, R185 ;  /* 0x000000b900f57202 */ /* 0x000fe20000000f00 */
[----:B------:R-:W-:-:S04]  /*111bf0*/  IMAD.MOV.U32 R237, RZ, RZ, R184 ;  /* 0x000000ffffed7224 */ /* 0x000fc800078e00b8 */
        /* <DEDUP_REMOVED lines=8> */
[----:B------:R-:W-:Y:S01]  /*111c80*/  MOV R239, R201 ;  /* 0x000000c900ef7202 */ /* 0x000fe20000000f00 */
[----:B------:R-:W-:-:S04]  /*111c90*/  IMAD.MOV.U32 R238, RZ, RZ, R200 ;  /* 0x000000ffffee7224 */ /* 0x000fc800078e00c8 */
[----:B------:R-:W-:Y:S01]  /*111ca0*/  STL [R1+0x631c], R239 ;  /* 0x00631cef01007387 */ /* 0x000fe20000100800 */
[----:B------:R-:W-:Y:S01]  /*111cb0*/  STL [R1+0x6318], R238 ;  /* 0x006318ee01007387 */ /* 0x000fe20000100800 */
[----:B------:R-:W-:Y:S11]  /*111cc0*/  HMMA.1688.F32.TF32 R80, R4, R166, R80 ;  /* 0x000000a60450723c */ /* 0x000ff60000081050 */
[----:B------:R-:W-:Y:S04]  /*111cd0*/  @!UPT UIADD3 URZ, URZ, URZ, URZ ;  /* 0x0000003f3f3ff290 */ /* 0x000fe8000fffe03f */
[----:B------:R-:W-:Y:S01]  /*111ce0*/  STL.64 [R1+0xb80], R8 ;  /* 0x000b800801007387 */ /* 0x000fe20000100a00 */
[----:B------:R1:W-:Y:S02]  /*111cf0*/  STL.64 [R1+0xb88], R10 ;  /* 0x000b880a01007387 */ /* 0x0003e40000100a00 */
[----:B-1----:R-:W-:Y:S08]  /*111d00*/  HMMA.1688.F32.TF32 R8, R132, R216, R76 ;  /* 0x000000d88408723c */ /* 0x002ff0000008104c */
[----:B------:R-:W-:Y:S11]  /*111d10*/  HMMA.1688.F32.TF32 R84, R4, R158, R84 ;  /* 0x0000009e0454723c */ /* 0x000ff60000081054 */
[----:B------:R-:W-:Y:S04]  /*111d20*/  @!UPT UIADD3 URZ, URZ, URZ, URZ ;  /* 0x0000003f3f3ff290 */ /* 0x000fe8000fffe03f */
[----:B------:R-:W-:Y:S01]  /*111d30*/  STL.64 [R1+0xb60], R8 ;  /* 0x000b600801007387 */ /* 0x000fe20000100a00 */
[----:B------:R1:W-:Y:S02]  /*111d40*/  STL.64 [R1+0xb68], R10 ;  /* 0x000b680a01007387 */ /* 0x0003e40000100a00 */
[C---:B-1----:R-:W-:Y:S01]  /*111d50*/  HMMA.1688.F32.TF32 R8, R132.reuse, R224, R80 ;  /* 0x000000e08408723c */ /* 0x042fe20000081050 */
[----:B------:R-:W-:Y:S01]  /*111d60*/  IMAD.MOV.U32 R239, RZ, RZ, R224 ;  /* 0x000000ffffef7224 */ /* 0x000fe200078e00e0 */
[----:B------:R-:W-:Y:S01]  /*111d70*/  MOV R238, R225 ;  /* 0x000000e100ee7202 */ /* 0x000fe20000000f00 */
[----:B------:R-:W-:Y:S02]  /*111d80*/  IMAD.MOV.U32 R236, RZ, RZ, R193 ;  /* 0x000000ffffec7224 */ /* 0x000fe400078e00c1 */
[----:B------:R-:W-:Y:S11]  /*111d90*/  IMAD.MOV.U32 R237, RZ, RZ, R209 ;  /* 0x000000ffffed7224 */ /* 0x000ff600078e00d1 */
[----:B------:R-:W-:Y:S07]  /*111da0*/  @!UPT UIADD3 URZ, URZ, URZ, URZ ;  /* 0x0000003f3f3ff290 */ /* 0x000fee000fffe03f */
[----:B------:R-:W-:Y:S01]  /*111db0*/  STL.64 [R1+0xb40], R8 ;  /* 0x000b400801007387 */ /* 0x000fe20000100a00 */
[----:B------:R2:W-:Y:S02]  /*111dc0*/  STL.64 [R1+0xb48], R10 ;  /* 0x000b480a01007387 */ /* 0x0005e40000100a00 */
[----:B--2---:R-:W-:Y:S01]  /*111dd0*/  HMMA.1688.F32.TF32 R8, R132, R232, R84 ;  /* 0x000000e88408723c */ /* 0x004fe20000081054 */
[----:B------:R-:W-:Y:S01]  /*111de0*/  STL.64 [R1+0x6348], R238 ;  /* 0x006348ee01007387 */ /* 0x000fe20000100a00 */
[----:B------:R-:W-:Y:S02]  /*111df0*/  STL.64 [R1+0x6340], R236 ;  /* 0x006340ec01007387 */ /* 0x000fe40000100a00 */
[----:B------:R-:W-:Y:S11]  /*111e00*/  IMAD.MOV.U32 R245, RZ, RZ, R208 ;  /* 0x000000fffff57224 */ /* 0x000ff600078e00d0 */
[----:B------:R-:W-:Y:S08]  /*111e10*/  @!UPT UIADD3 URZ, URZ, URZ, URZ ;  /* 0x0000003f3f3ff290 */ /* 0x000ff0000fffe03f */
[----:B------:R-:W-:Y:S01]  /*111e20*/  STL.64 [R1+0xb20], R8 ;  /* 0x000b200801007387 */ /* 0x000fe20000100a00 */
[----:B------:R1:W-:Y:S02]  /*111e30*/  STL.64 [R1+0xb28], R10 ;  /* 0x000b280a01007387 */ /* 0x0003e40000100a00 */
[----:B------:R-:W2:Y:S02]  /*111e40*/  LDL R234, [R1+0x1568] ;  /* 0x0015680001ea7983 */ /* 0x000ea40000100800 */
[----:B------:R-:W2:Y:S01]  /*111e50*/  LDL R235, [R1+0x156c] ;  /* 0x00156c0001eb7983 */ /* 0x000ea20000100800 */
[----:B------:R-:W2:Y:S01]  /*111e60*/  LDL.LU R224, [R1+0x3350] ;  /* 0x0033500001e07983 */ /* 0x000ea20000300800 */
[----:B------:R-:W2:Y:S02]  /*111e70*/  LDL.LU R225, [R1+0x3354] ;  /* 0x0033540001e17983 */ /* 0x000ea40000300800 */
[----:B------:R-:W2:Y:S02]  /*111e80*/  LDL.LU R226, [R1+0x3358] ;  /* 0x0033580001e27983 */ /* 0x000ea40000300800 */
[----:B------:R-:W2:Y:S01]  /*111e90*/  LDL.LU R227, [R1+0x335c] ;  /* 0x00335c0001e37983 */ /* 0x000ea20000300800 */
        /* <DEDUP_REMOVED lines=55> */
[----:B------:R-:W3:Y:S02]  /*112210*/  LDL R110, [R1+0x14a8] ;  /* 0x0014a800016e7983 */ /* 0x000ee40000100800 */
[----:B------:R-:W3:Y:S02]  /*112220*/  LDL R111, [R1+0x14ac] ;  /* 0x0014ac00016f7983 */ /* 0x000ee40000100800 */
[----:B------:R-:W3:Y:S01]  /*112230*/  LDL.LU R32, [R1+0x3410] ;  /* 0x0034100001207983 */ /* 0x000ee20000300800 */
[----:B------:R-:W3:Y:S01]  /*112240*/  LDL.LU R33, [R1+0x3414] ;  /* 0x0034140001217983 */ /* 0x000ee20000300800 */
[----:B------:R-:W3:Y:S02]  /*112250*/  LDL.LU R34, [R1+0x3418] ;  /* 0x0034180001227983 */ /* 0x000ee40000300800 */
[----:B------:R-:W3:Y:S02]  /*112260*/  LDL.LU R35, [R1+0x341c] ;  /* 0x00341c0001237983 */ /* 0x000ee40000300800 */
        /* <DEDUP_REMOVED lines=19> */
[----:B------:R-:W4:Y:S01]  /*1123a0*/  LDL.LU R53, [R1+0x3274] ;  /* 0x0032740001357983 */ /* 0x000f220000300800 */
[----:B------:R-:W4:Y:S02]  /*1123b0*/  LDL.LU R54, [R1+0x3278] ;  /* 0x0032780001367983 */ /* 0x000f240000300800 */
[----:B------:R-:W4:Y:S02]  /*1123c0*/  LDL.LU R55, [R1+0x327c] ;  /* 0x00327c0001377983 */ /* 0x000f240000300800 */
        /* <DEDUP_REMOVED lines=71> */
[----:B------:R-:W-:-:S02]  /*112840*/  IMAD.MOV.U32 R247, RZ, RZ, R217 ;  /* 0x000000fffff77224 */ /* 0x000fc400078e00d9 */
[----:B------:R-:W-:-:S03]  /*112850*/  IMAD.MOV.U32 R244, RZ, RZ, R233 ;  /* 0x000000fffff47224 */ /* 0x000fc600078e00e9 */
[----:B------:R-:W-:Y:S02]  /*112860*/  STL.64 [R1+0x6358], R246 ;  /* 0x006358f601007387 */ /* 0x000fe40000100a00 */
[----:B------:R-:W-:Y:S02]  /*112870*/  STL.64 [R1+0x6350], R244 ;  /* 0x006350f401007387 */ /* 0x000fe40000100a00 */
[----:B------:R-:W-:Y:S01]  /*112880*/  IMAD.MOV.U32 R252, RZ, RZ, R232 ;  /* 0x000000fffffc7224 */ /* 0x000fe200078e00e8 */
[C---:B--2---:R-:W-:Y:S08]  /*112890*/  HMMA.1688.F32.TF32 R112, R4.reuse, R114, R124 ;  /* 0x000000720470723c */ /* 0x044ff0000008107c */
[C---:B---3--:R-:W-:Y:S08]  /*1128a0*/  HMMA.1688.F32.TF32 R108, R4.reuse, R110, R32 ;  /* 0x0000006e046c723c */ /* 0x048ff00000081020 */
[C---:B------:R-:W-:Y:S08]  /*1128b0*/  HMMA.1688.F32.TF32 R124, R4.reuse, R230, R220 ;  /* 0x000000e6047c723c */ /* 0x040ff000000810dc */
[C---:B------:R-:W-:Y:S08]  /*1128c0*/  HMMA.1688.F32.TF32 R32, R4.reuse, R142, R212 ;  /* 0x0000008e0420723c */ /* 0x040ff000000810d4 */
[C---:B----4-:R-:W-:Y:S08]  /*1128d0*/  HMMA.1688.F32.TF32 R100, R4.reuse, R102, R36 ;  /* 0x000000660464723c */ /* 0x050ff00000081024 */
        /* <DEDUP_REMOVED lines=54> */
[----:B--2---:R-:W2:Y:S02]  /*112c40*/  LDL R86, [R1+0x15b8] ;  /* 0x0015b80001567983 */ /* 0x004ea40000100800 */
[----:B------:R-:W2:Y:S02]  /*112c50*/  LDL R87, [R1+0x15bc] ;  /* 0x0015bc0001577983 */ /* 0x000ea40000100800 */
[----:B------:R-:W2:Y:S01]  /*112c60*/  LDL.LU R200, [R1+0x3300] ;  /* 0x0033000001c87983 */ /* 0x000ea20000300800 */
[C---:B------:R-:W-:Y:S01]  /*112c70*/  HMMA.1688.F32.TF32 R56, R4.reuse, R202, R192 ;  /* 0x000000ca0438723c */ /* 0x040fe200000810c0 */
        /* <DEDUP_REMOVED lines=32> */
[----:B------:R-:W-:Y:S02]  /*112e80*/  IMAD.MOV.U32 R222, RZ, RZ, R249 ;  /* 0x000000ffffde7224 */ /* 0x000fe400078e00f9 */
[----:B------:R-:W2:Y:S01]  /*112e90*/  LDL.LU R248, [R1+0x3250] ;  /* 0x0032500001f87983 */ /* 0x000ea20000300800 */
[----:B------:R-:W-:Y:S01]  /*112ea0*/  MOV R231, R250 ;  /* 0x000000fa00e77202 */ /* 0x000fe20000000f00 */
[----:B------:R-:W2:Y:S01]  /*112eb0*/  LDL.LU R249, [R1+0x3254] ;  /* 0x0032540001f97983 */ /* 0x000ea20000300800 */
[----:B------:R-:W-:Y:S02]  /*112ec0*/  IMAD.MOV.U32 R230, RZ, RZ, R251 ;  /* 0x000000ffffe67224 */ /* 0x000fe400078e00fb */
[----:B------:R-:W2:Y:S02]  /*112ed0*/  LDL.LU R250, [R1+0x3258] ;  /* 0x0032580001fa7983 */ /* 0x000ea40000300800 */
[----:B------:R-:W2:Y:S01]  /*112ee0*/  LDL.LU R251, [R1+0x325c] ;  /* 0x00325c0001fb7983 */ /* 0x000ea20000300800 */
[----:B------:R-:W2:Y:S01]  /*112ef0*/  LDL.64 R244, [R1+0x40] ;  /* 0x0000400001f47983 */ /* 0x000ea20000100a00 */
[----:B------:R-:W2:Y:S02]  /*112f00*/  LDL.LU.64 R246, [R1+0x48] ;  /* 0x0000480001f67983 */ /* 0x000ea40000300a00 */
[----:B------:R-:W2:Y:S02]  /*112f10*/  LDL.64 R236, [R1+0x50] ;  /* 0x0000500001ec7983 */ /* 0x000ea40000100a00 */
[----:B------:R-:W2:Y:S01]  /*112f20*/  LDL.LU.64 R238, [R1+0x58] ;  /* 0x0000580001ee7983 */ /* 0x000ea20000300a00 */
[----:B------:R-:W2:Y:S04]  /*112f30*/  LDL R232, [R1+0x20] ;  /* 0x0000200001e87983 */ /* 0x000ea80000100800 */
[----:B------:R-:W2:Y:S01]  /*112f40*/  LDL R233, [R1+0x24] ;  /* 0x0000240001e97983 */ /* 0x000ea20000100800 */
[----:B------:R-:W-:Y:S01]  /*112f50*/  MOV R214, R241 ;  /* 0x000000f100d67202 */ /* 0x000fe20000000f00 */
[----:B------:R-:W-:-:S02]  /*112f60*/  IMAD.MOV.U32 R215, RZ, RZ, R240 ;  /* 0x000000ffffd77224 */ /* 0x000fc400078e00f0 */
[----:B------:R-:W2:Y:S01]  /*112f70*/  LDL R241, [R1+0x34] ;  /* 0x0000340001f17983 */ /* 0x000ea20000100800 */
[----:B------:R-:W2:Y:S04]  /*112f80*/  LDL R240, [R1+0x30] ;  /* 0x0000300001f07983 */ /* 0x000ea80000100800 */
[----:B------:R-:W-:Y:S04]  /*112f90*/  LDS R132, [R2+0x18700] ;  /* 0x0187000002847984 */ /* 0x000fe80000000800 */
[----:B------:R-:W-:Y:S04]  /*112fa0*/  LDS R134, [R2+0x1a700] ;  /* 0x01a7000002867984 */ /* 0x000fe80000000800 */
[----:B------:R-:W-:Y:S04]  /*112fb0*/  LDS R133, [R0+0x18700] ;  /* 0x0187000000857984 */ /* 0x000fe80000000800 */
[----:B------:R-:W3:Y:S01]  /*112fc0*/  LDS R135, [R0+0x1a700] ;  /* 0x01a7000000877984 */ /* 0x000ee20000000800 */
[----:B------:R-:W-:Y:S03]  /*112fd0*/  HMMA.1688.F32.TF32 R120, R4, R206, R120 ;  /* 0x000000ce0478723c */ /* 0x000fe60000081078 */
[----:B------:R-:W2:Y:S04]  /*112fe0*/  LDL R204, [R1+0x60] ;  /* 0x0000600001cc7983 */ /* 0x000ea80000100800 */
[----:B------:R-:W2:Y:S01]  /*112ff0*/  LDL R205, [R1+0x64] ;  /* 0x0000640001cd7983 */ /* 0x000ea20000100800 */
[----:B------:R-:W2:Y:S02]  /*113000*/  LDL R206, [R1+0x68] ;  /* 0x0000680001ce7983 */ /* 0x000ea40000100800 */
[----:B------:R-:W2:Y:S01]  /*113010*/  LDL R207, [R1+0x6c] ;  /* 0x00006c0001cf7983 */ /* 0x000ea20000100800 */
[----:B------:R-:W2:Y:S01]  /*113020*/  LDL.64 R140, [R1+0xa0] ;  /* 0x0000a000018c7983 */ /* 0x000ea20000100a00 */
[----:B------:R-:W2:Y:S02]  /*113030*/  LDL.LU.64 R142, [R1+0xa8] ;  /* 0x0000a800018e7983 */ /* 0x000ea40000300a00 */
[----:B------:R-:W2:Y:S02]  /*113040*/  LDL R148, [R1+0xb0] ;  /* 0x0000b00001947983 */ /* 0x000ea40000100800 */
[----:B------:R-:W2:Y:S01]  /*113050*/  LDL R149, [R1+0xb4] ;  /* 0x0000b40001957983 */ /* 0x000ea20000100800 */
[----:B------:R-:W2:Y:S04]  /*113060*/  LDL R150, [R1+0xb8] ;  /* 0x0000b80001967983 */ /* 0x000ea80000100800 */
[----:B------:R-:W2:Y:S04]  /*113070*/  LDL R151, [R1+0xbc] ;  /* 0x0000bc0001977983 */ /* 0x000ea80000100800 */
[----:B------:R-:W2:Y:S04]  /*113080*/  LDL R180, [R1+0xf0] ;  /* 0x0000f00001b47983 */ /* 0x000ea80000100800 */
[----:B------:R-:W2:Y:S04]  /*113090*/  LDL R181, [R1+0xf4] ;  /* 0x0000f40001b57983 */ /* 0x000ea80000100800 */
[----:B------:R-:W2:Y:S01]  /*1130a0*/  LDL.64 R196, [R1+0x110] ;  /* 0x0001100001c47983 */ /* 0x000ea20000100a00 */
[----:B------:R-:W2:Y:S01]  /*1130b0*/  LDL.LU.64 R198, [R1+0x118] ;  /* 0x0001180001c67983 */ /* 0x000ea20000300a00 */
[----:B------:R-:W-:Y:S01]  /*1130c0*/  MOV R182, R243 ;  /* 0x000000f300b67202 */ /* 0x000fe20000000f00 */
[----:B------:R-:W-:Y:S01]  /*1130d0*/  IMAD.MOV.U32 R183, RZ, RZ, R242 ;  /* 0x000000ffffb77224 */ /* 0x000fe200078e00f2 */
[C---:B---3--:R-:W-:Y:S08]  /*1130e0*/  HMMA.1688.F32.TF32 R24, R132.reuse, R224, R24 ;  /* 0x000000e08418723c */ /* 0x048ff00000081018 */
[----:B----4-:R-:W-:Y:S08]  /*1130f0*/  HMMA.1688.F32.TF32 R92, R132, R216, R92 ;  /* 0x000000d8845c723c */ /* 0x010ff0000008105c */
[C---:B------:R-:W-:Y:S08]  /*113100*/  HMMA.1688.F32.TF32 R88, R4.reuse, R90, R208 ;  /* 0x0000005a0458723c */ /* 0x040ff000000810d0 */
[C---:B--2---:R-:W-:Y:S08]  /*113110*/  HMMA.1688.F32.TF32 R84, R4.reuse, R86, R200 ;  /* 0x000000560454723c */ /* 0x044ff000000810c8 */
[C---:B------:R-:W-:Y:S08]  /*113120*/  HMMA.1688.F32.TF32 R80, R4.reuse, R82, R192 ;  /* 0x000000520450723c */ /* 0x040ff000000810c0 */
        /* <DEDUP_REMOVED lines=97> */
[----:B------:R-:W-:Y:S01]  /*113740*/  IMAD.MOV.U32 R249, RZ, RZ, R246 ;  /* 0x000000fffff97224 */ /* 0x000fe200078e00f6 */
[----:B------:R-:W-:Y:S01]  /*113750*/  MOV R248, R247 ;  /* 0x000000f700f87202 */ /* 0x000fe20000000f00 */
[C---:B------:R-:W-:Y:S01]  /*113760*/  HMMA.1688.F32.TF32 R72, R4.reuse, R186, R72 ;  /* 0x000000ba0448723c */ /* 0x040fe20000081048 */
[----:B------:R-:W-:Y:S04]  /*113770*/  LDS R132, [R2+0x20700] ;  /* 0x0207000002847984 */ /* 0x000fe80000000800 */
[----:B------:R-:W-:Y:S03]  /*113780*/  LDS R133, [R0+0x20700] ;  /* 0x0207000000857984 */ /* 0x000fe60000000800 */
        /* <DEDUP_REMOVED lines=420> */
[C---:B------:R-:W-:Y:S08]  /*1151d0*/  HMMA.1688.F32.TF32 R128, R4.reuse, R242, R128 ;  /* 0x000000f20480723c */ /* 0x040ff00000081080 */
[C---:B------:R-:W-:Y:S08]  /*1151e0*/  HMMA.1688.F32.TF32 R8, R4.reuse, R250, R8 ;  /* 0x000000fa0408723c */ /* 0x040ff00000081008 */
[C---:B------:R-:W-:Y:S08]  /*1151f0*/  HMMA.1688.F32.TF32 R16, R4.reuse, R246, R16 ;  /* 0x000000f60410723c */ /* 0x040ff00000081010 */
        /* <DEDUP_REMOVED lines=16> */
[----:B------:R-:W-:-:S02]  /*115300*/  IMAD.MOV.U32 R135, RZ, RZ, R3 ;  /* 0x000000ffff877224 */ /* 0x000fc400078e0003 */
[----:B------:R-:W-:-:S04]  /*115310*/  IMAD.MOV.U32 R3, RZ, RZ, R155 ;  /* 0x000000ffff037224 */ /* 0x000fc800078e009b */
[C---:B---3--:R-:W-:Y:S01]  /*115320*/  HMMA.1688.F32.TF32 R104, R4.reuse, R146, R104 ;  /* 0x000000920468723c */ /* 0x048fe20000081068 */
[----:B------:R-:W3:Y:S01]  /*115330*/  LDL.LU.64 R146, [R1+0x63a8] ;  /* 0x0063a80001927983 */ /* 0x000ee20000300a00 */
[----:B------:R-:W4:Y:S02]  /*115340*/  LDL.LU.64 R144, [R1+0x63a0] ;  /* 0x0063a00001907983 */ /* 0x000f240000300a00 */
[----:B------:R-:W3:Y:S02]  /*115350*/  LDL.LU.64 R154, [R1+0x6398] ;  /* 0x00639800019a7983 */ /* 0x000ee40000300a00 */
[----:B------:R-:W3:Y:S01]  /*115360*/  LDL.LU.64 R152, [R1+0x6390] ;  /* 0x0063900001987983 */ /* 0x000ee20000300a00 */
[----:B------:R-:W3:Y:S01]  /*115370*/  LDL.LU.64 R162, [R1+0x6388] ;  /* 0x0063880001a27983 */ /* 0x000ee20000300a00 */
[----:B------:R-:W3:Y:S02]  /*115380*/  LDL.LU.64 R160, [R1+0x6380] ;  /* 0x0063800001a07983 */ /* 0x000ee40000300a00 */
        /* <DEDUP_REMOVED lines=16> */
[----:B------:R-:W4:Y:S02]  /*115490*/  LDL R200, [R1+0x1120] ;  /* 0x0011200001c87983 */ /* 0x000f240000100800 */
[----:B------:R-:W4:Y:S01]  /*1154a0*/  LDL R201, [R1+0x1124] ;  /* 0x0011240001c97983 */ /* 0x000f220000100800 */
[C---:B--2---:R-:W-:Y:S01]  /*1154b0*/  HMMA.1688.F32.TF32 R12, R4.reuse, R134, R12 ;  /* 0x00000086040c723c */ /* 0x044fe2000008100c */
[----:B------:R-:W-:Y:S04]  /*1154c0*/  LDS R134, [R2+0x32700] ;  /* 0x0327000002867984 */ /* 0x000fe80000000800 */
[----:B------:R-:W1:Y:S03]  /*1154d0*/  LDS R135, [R0+0x32700] ;  /* 0x0327000000877984 */ /* 0x000e660000000800 */
[----:B------:R-:W-:Y:S01]  /*1154e0*/  HMMA.1688.F32.TF32 R136, R4, R142, R136 ;  /* 0x0000008e0488723c */ /* 0x000fe20000081088 */
[----:B---3--:R-:W-:Y:S01]  /*1154f0*/  STL.64 [R1+0x6120], R230 ;  /* 0x006120e601007387 */ /* 0x008fe20000100a00 */
[----:B------:R-:W-:Y:S02]  /*115500*/  STL.64 [R1+0x6118], R228 ;  /* 0x006118e401007387 */ /* 0x000fe40000100a00 */
[----:B----4-:R-:W-:Y:S02]  /*115510*/  STL.64 [R1+0x6130], R222 ;  /* 0x006130de01007387 */ /* 0x010fe40000100a00 */
        /* <DEDUP_REMOVED lines=29> */
[----:B-1----:R-:W-:Y:S04]  /*1156f0*/  HMMA.1688.F32.TF32 R20, R132, R232, R28 ;  /* 0x000000e88414723c */ /* 0x002fe8000008101c */
[----:B------:R-:W-:Y:S01]  /*115700*/  STL.64 [R1+0x960], R92 ;  /* 0x0009605c01007387 */ /* 0x000fe20000100a00 */
[----:B------:R-:W-:Y:S07]  /*115710*/  STL.64 [R1+0x968], R94 ;  /* 0x0009685e01007387 */ /* 0x000fee0000100a00 */
[----:B------:R1:W-:Y:S02]  /*115720*/  STL.64 [R1+0x940], R24 ;  /* 0x0009401801007387 */ /* 0x0003e40000100a00 */
[----:B------:R-:W-:Y:S01]  /*115730*/  IMAD.MOV.U32 R224, RZ, RZ, R239 ;  /* 0x000000ffffe07224 */ /* 0x000fe200078e00ef */
[----:B------:R-:W-:Y:S01]  /*115740*/  STL.64 [R1+0x948], R26 ;  /* 0x0009481a01007387 */ /* 0x000fe20000100a00 */
[----:B------:R-:W2:Y:S01]  /*115750*/  LDL.LU R239, [R1+0x631c] ;  /* 0x00631c0001ef7983 */ /* 0x000ea20000300800 */
[----:B------:R-:W-:Y:S01]  /*115760*/  MOV R225, R238 ;  /* 0x000000ee00e17202 */ /* 0x000fe20000000f00 */
[----:B------:R-:W-:-:S02]  /*115770*/  IMAD.MOV.U32 R208, RZ, RZ, R245 ;  /* 0x000000ffffd07224 */ /* 0x000fc400078e00f5 */
[----:B------:R-:W-:Y:S01]  /*115780*/  IMAD.MOV.U32 R209, RZ, RZ, R237 ;  /* 0x000000ffffd17224 */ /* 0x000fe200078e00ed */
[----:B------:R-:W-:Y:S02]  /*115790*/  MOV R193, R236 ;  /* 0x000000ec00c17202 */ /* 0x000fe40000000f00 */
[----:B------:R3:W-:Y:S01]  /*1157a0*/  STL.64 [R1+0x920], R20 ;  /* 0x0009201401007387 */ /* 0x0007e20000100a00 */
[----:B------:R4:W-:Y:S02]  /*1157b0*/  STL.64 [R1+0x928], R22 ;  /* 0x0009281601007387 */ /* 0x0009e40000100a00 */
[----:B------:R-:W4:Y:S02]  /*1157c0*/  LDL.LU R238, [R1+0x6318] ;  /* 0x0063180001ee7983 */ /* 0x000f240000300800 */
[----:B------:R-:W4:Y:S01]  /*1157d0*/  LDL.LU R245, [R1+0x6314] ;  /* 0x0063140001f57983 */ /* 0x000f220000300800 */
[----:B------:R-:W4:Y:S01]  /*1157e0*/  LDL.LU R237, [R1+0x6310] ;  /* 0x0063100001ed7983 */ /* 0x000f220000300800 */
[----:B------:R-:W4:Y:S02]  /*1157f0*/  LDL R192, [R1+0x12a0] ;  /* 0x0012a00001c07983 */ /* 0x000f240000100800 */
[----:B------:R-:W4:Y:S02]  /*115800*/  LDL.LU R236, [R1+0x630c] ;  /* 0x00630c0001ec7983 */ /* 0x000f240000300800 */
[----:B-1----:R-:W4:Y:S01]  /*115810*/  LDL R24, [R1+0x1170] ;  /* 0x0011700001187983 */ /* 0x002f220000100800 */
[----:B------:R-:W4:Y:S04]  /*115820*/  LDL R25, [R1+0x1174] ;  /* 0x0011740001197983 */ /* 0x000f280000100800 */
[----:B------:R-:W4:Y:S04]  /*115830*/  LDL R92, [R1+0x1190] ;  /* 0x00119000015c7983 */ /* 0x000f280000100800 */
[----:B------:R-:W4:Y:S04]  /*115840*/  LDL R93, [R1+0x1194] ;  /* 0x00119400015d7983 */ /* 0x000f280000100800 */
        /* <DEDUP_REMOVED lines=14> */
[----:B------:R-:W3:Y:S02]  /*115930*/  LDL.LU.64 R180, [R1+0x1200] ;  /* 0x0012000001b47983 */ /* 0x000ee40000300a00 */
[----:B------:R-:W3:Y:S02]  /*115940*/  LDL R228, [R1+0x1260] ;  /* 0x0012600001e47983 */ /* 0x000ee40000100800 */
        /* <DEDUP_REMOVED lines=12> */
[----:B------:R-:W-:Y:S01]  /*115a10*/  MOV R216, R246 ;  /* 0x000000f600d87202 */ /* 0x000fe20000000f00 */
[----:B------:R-:W-:Y:S01]  /*115a20*/  IMAD.MOV.U32 R217, RZ, RZ, R247 ;  /* 0x000000ffffd97224 */ /* 0x000fe200078e00f7 */
[C---:B------:R-:W-:Y:S08]  /*115a30*/  HMMA.1688.F32.TF32 R100, R4.reuse, R170, R100 ;  /* 0x000000aa0464723c */ /* 0x040ff00000081064 */
[C---:B------:R-:W-:Y:S08]  /*115a40*/  HMMA.1688.F32.TF32 R108, R4.reuse, R178, R108 ;  /* 0x000000b2046c723c */ /* 0x040ff0000008106c */
[----:B------:R-:W-:Y:S01]  /*115a50*/  HMMA.1688.F32.TF32 R112, R4, R186, R112 ;  /* 0x000000ba0470723c */ /* 0x000fe20000081070 */
[----:B--2---:R-:W-:-:S02]  /*115a60*/  IMAD.MOV.U32 R201, RZ, RZ, R239 ;  /* 0x000000ffffc97224 */ /* 0x004fc400078e00ef */
[----:B----4-:R-:W-:Y:S02]  /*115a70*/  IMAD.MOV.U32 R184, RZ, RZ, R237 ;  /* 0x000000ffffb87224 */ /* 0x010fe400078e00ed */
[----:B------:R-:W-:Y:S02]  /*115a80*/  IMAD.MOV.U32 R169, RZ, RZ, R236 ;  /* 0x000000ffffa97224 */ /* 0x000fe400078e00ec */
[----:B------:R-:W2:Y:S01]  /*115a90*/  LDL.LU R236, [R1+0x6308] ;  /* 0x0063080001ec7983 */ /* 0x000ea20000300800 */
[----:B------:R-:W2:Y:S01]  /*115aa0*/  LDL.LU R237, [R1+0x6304] ;  /* 0x0063040001ed7983 */ /* 0x000ea20000300800 */
[----:B------:R-:W-:Y:S01]  /*115ab0*/  MOV R185, R245 ;  /* 0x000000f500b97202 */ /* 0x000fe20000000f00 */
[----:B------:R-:W-:Y:S01]  /*115ac0*/  IMAD.MOV.U32 R200, RZ, RZ, R238 ;  /* 0x000000ffffc87224 */ /* 0x000fe200078e00ee */
[----:B------:R-:W4:Y:S01]  /*115ad0*/  LDL.LU R245, [R1+0x6300] ;  /* 0x0063000001f57983 */ /* 0x000f220000300800 */
[----:B------:R-:W4:Y:S02]  /*115ae0*/  LDL.LU R238, [R1+0x62fc] ;  /* 0x0062fc0001ee7983 */ /* 0x000f240000300800 */
[----:B------:R-:W4:Y:S02]  /*115af0*/  LDL.LU R239, [R1+0x62f8] ;  /* 0x0062f80001ef7983 */ /* 0x000f240000300800 */
[----:B------:R-:W4:Y:S01]  /*115b00*/  LDL.LU R246, [R1+0x62f4] ;  /* 0x0062f40001f67983 */ /* 0x000f220000300800 */
[----:B------:R-:W4:Y:S01]  /*115b10*/  LDL.LU R247, [R1+0x62f0] ;  /* 0x0062f00001f77983 */ /* 0x000f220000300800 */
[C---:B------:R-:W-:Y:S08]  /*115b20*/  HMMA.1688.F32.TF32 R28, R132.reuse, R24, R116 ;  /* 0x00000018841c723c */ /* 0x040ff00000081074 */
[C---:B------:R-:W-:Y:S08]  /*115b30*/  HMMA.1688.F32.TF32 R24, R132.reuse, R92, R128 ;  /* 0x0000005c8418723c */ /* 0x040ff00000081080 */
[C---:B---3--:R-:W-:Y:S08]  /*115b40*/  HMMA.1688.F32.TF32 R8, R132.reuse, R20, R8 ;  /* 0x000000148408723c */ /* 0x048ff00000081008 */
[C---:B------:R-:W-:Y:S08]  /*115b50*/  HMMA.1688.F32.TF32 R20, R132.reuse, R140, R12 ;  /* 0x0000008c8414723c */ /* 0x040ff0000008100c */
[C---:B------:R-:W-:Y:S01]  /*115b60*/  HMMA.1688.F32.TF32 R12, R132.reuse, R148, R16 ;  /* 0x00000094840c723c */ /* 0x040fe20000081010 */
[----:B------:R-:W-:Y:S01]  /*115b70*/  STL.64 [R1+0x900], R28 ;  /* 0x0009001c01007387 */ /* 0x000fe20000100a00 */
[----:B------:R-:W-:Y:S02]  /*115b80*/  STL.64 [R1+0x908], R30 ;  /* 0x0009081e01007387 */ /* 0x000fe40000100a00 */
[----:B------:R-:W-:Y:S02]  /*115b90*/  STL.64 [R1+0x8e0], R24 ;  /* 0x0008e01801007387 */ /* 0x000fe40000100a00 */
[----:B------:R-:W-:Y:S01]  /*115ba0*/  STL.64 [R1+0x8e8], R26 ;  /* 0x0008e81a01007387 */ /* 0x000fe20000100a00 */
[----:B------:R-:W-:Y:S01]  /*115bb0*/  STL.64 [R1+0x8c0], R8 ;  /* 0x0008c00801007387 */ /* 0x000fe20000100a00 */
[----:B------:R1:W-:Y:S02]  /*115bc0*/  STL.64 [R1+0x8c8], R10 ;  /* 0x0008c80a01007387 */ /* 0x0003e40000100a00 */
[C---:B-1----:R-:W-:Y:S05]  /*115bd0*/  HMMA.1688.F32.TF32 R8, R132.reuse, R156, R96 ;  /* 0x0000009c8408723c */ /* 0x042fea0000081060 */
[----:B------:R-:W-:Y:S01]  /*115be0*/  STL.64 [R1+0x8a0], R20 ;  /* 0x0008a01401007387 */ /* 0x000fe20000100a00 */
[----:B------:R-:W-:Y:S02]  /*115bf0*/  STL.64 [R1+0x8a8], R22 ;  /* 0x0008a81601007387 */ /* 0x000fe40000100a00 */
[----:B------:R-:W-:Y:S05]  /*115c00*/  HMMA.1688.F32.TF32 R16, R132, R164, R100 ;  /* 0x000000a48410723c */ /* 0x000fea0000081064 */
[----:B------:R-:W-:Y:S01]  /*115c10*/  STL.64 [R1+0x880], R12 ;  /* 0x0008800c01007387 */ /* 0x000fe20000100a00 */
[----:B------:R1:W-:Y:S02]  /*115c20*/  STL.64 [R1+0x888], R14 ;  /* 0x0008880e01007387 */ /* 0x0003e40000100a00 */
[----:B------:R-:W-:Y:S08]  /*115c30*/  HMMA.1688.F32.TF32 R120, R4, R194, R120 ;  /* 0x000000c20478723c */ /* 0x000ff00000081078 */
[C---:B-1----:R-:W-:Y:S01]  /*115c40*/  HMMA.1688.F32.TF32 R12, R132.reuse, R172, R108 ;  /* 0x000000ac840c723c */ /* 0x042fe2000008106c */
[----:B------:R-:W-:Y:S01]  /*115c50*/  STL.64 [R1+0x860], R8 ;  /* 0x0008600801007387 */ /* 0x000fe20000100a00 */
[----:B------:R1:W-:Y:S06]  /*115c60*/  STL.64 [R1+0x868], R10 ;  /* 0x0008680a01007387 */ /* 0x0003ec0000100a00 */
[----:B-1----:R-:W-:Y:S01]  /*115c70*/  HMMA.1688.F32.TF32 R8, R132, R180, R112 ;  /* 0x000000b48408723c */ /* 0x002fe20000081070 */
[----:B------:R-:W-:Y:S01]  /*115c80*/  STL.64 [R1+0x840], R16 ;  /* 0x0008401001007387 */ /* 0x000fe20000100a00 */
[----:B------:R1:W-:Y:S06]  /*115c90*/  STL.64 [R1+0x848], R18 ;  /* 0x0008481201007387 */ /* 0x0003ec0000100a00 */
[C---:B------:R-:W-:Y:S07]  /*115ca0*/  HMMA.1688.F32.TF32 R124, R4.reuse, R202, R124 ;  /* 0x000000ca047c723c */ /* 0x040fee000008107c */
[----:B------:R-:W-:Y:S01]  /*115cb0*/  STL.64 [R1+0x820], R12 ;  /* 0x0008200c01007387 */ /* 0x000fe20000100a00 */
[----:B------:R3:W-:Y:S01]  /*115cc0*/  STL.64 [R1+0x828], R14 ;  /* 0x0008280e01007387 */ /* 0x0007e20000100a00 */
[C---:B------:R-:W-:Y:S08]  /*115cd0*/  HMMA.1688.F32.TF32 R32, R4.reuse, R210, R32 ;  /* 0x000000d20420723c */ /* 0x040ff00000081020 */
[----:B------:R-:W-:Y:S01]  /*115ce0*/  HMMA.1688.F32.TF32 R36, R4, R218, R36 ;  /* 0x000000da0424723c */ /* 0x000fe20000081024 */
[----:B------:R-:W-:Y:S01]  /*115cf0*/  STL.64 [R1+0x800], R8 ;  /* 0x0008000801007387 */ /* 0x000fe20000100a00 */
[----:B------:R2:W-:Y:S01]  /*115d00*/  STL.64 [R1+0x808], R10 ;  /* 0x0008080a01007387 */ /* 0x0005e20000100a00 */
[----:B------:R-:W-:Y:S01]  /*115d10*/  MOV R233, R244 ;  /* 0x000000f400e97202 */ /* 0x000fe20000000f00 */
[----:B------:R-:W-:-:S04]  /*115d20*/  IMAD.MOV.U32 R244, RZ, RZ, R180 ;  /* 0x000000fffff47224 */ /* 0x000fc800078e00b4 */
[----:B-1----:R-:W-:Y:S08]  /*115d30*/  HMMA.1688.F32.TF32 R16, R132, R188, R124 ;  /* 0x000000bc8410723c */ /* 0x002ff0000008107c */
[----:B------:R-:W-:Y:S08]  /*115d40*/  HMMA.1688.F32.TF32 R40, R4, R226, R40 ;  /* 0x000000e20428723c */ /* 0x000ff00000081028 */
[----:B---3--:R-:W-:Y:S08]  /*115d50*/  HMMA.1688.F32.TF32 R12, R132, R196, R32 ;  /* 0x000000c4840c723c */ /* 0x008ff00000081020 */
        /* <DEDUP_REMOVED lines=12> */
[C---:B--2---:R-:W-:Y:S01]  /*115e20*/  HMMA.1688.F32.TF32 R8, R132.reuse, R236, R120 ;  /* 0x000000ec8408723c */ /* 0x044fe20000081078 */
[----:B----4-:R-:W-:Y:S01]  /*115e30*/  STL.64 [R1+0x60d0], R246 ;  /* 0x0060d0f601007387 */ /* 0x010fe20000100a00 */
[----:B------:R-:W-:Y:S02]  /*115e40*/  STL.64 [R1+0x60c8], R244 ;  /* 0x0060c8f401007387 */ /* 0x000fe40000100a00 */
[----:B------:R-:W-:Y:S02]  /*115e50*/  STL.64 [R1+0x60e0], R238 ;  /* 0x0060e0ee01007387 */ /* 0x000fe40000100a00 */
[----:B------:R-:W-:Y:S11]  /*115e60*/  STL.64 [R1+0x60d8], R236 ;  /* 0x0060d8ec01007387 */ /* 0x000ff60000100a00 */
[----:B------:R-:W-:Y:S06]  /*115e70*/  @!UPT UIADD3 URZ, URZ, URZ, URZ ;  /* 0x0000003f3f3ff290 */ /* 0x000fec000fffe03f */
[----:B------:R-:W-:Y:S01]  /*115e80*/  STL.64 [R1+0x7f0], R8 ;  /* 0x0007f00801007387 */ /* 0x000fe20000100a00 */
        /* <DEDUP_REMOVED lines=40> */
[----:B------:R-:W2:Y:S05]  /*116110*/  LDL.LU R234, [R1+0x1568] ;  /* 0x0015680001ea7983 */ /* 0x000eaa0000300800 */
[----:B------:R-:W-:Y:S01]  /*116120*/  STL.64 [R1+0x620], R12 ;  /* 0x0006200c01007387 */ /* 0x000fe20000100a00 */
[----:B------:R3:W-:Y:S07]  /*116130*/  STL.64 [R1+0x628], R14 ;  /* 0x0006280e01007387 */ /* 0x0007ee0000100a00 */
        /* <DEDUP_REMOVED lines=46> */
[----:B------:R-:W2:Y:S01]  /*116420*/  LDL.LU R148, [R1+0x3820] ;  /* 0x0038200001947983 */ /* 0x000ea20000300800 */
        /* <DEDUP_REMOVED lines=76> */
[----:B------:R-:W3:Y:S01]  /*1168f0*/  LDL R76, [R1+0x1300] ;  /* 0x00130000014c7983 */ /* 0x000ee20000100800 */
[----:B------:R-:W3:Y:S01]  /*116900*/  LDL R77, [R1+0x1304] ;  /* 0x00130400014d7983 */ /* 0x000ee20000100800 */
        /* <DEDUP_REMOVED lines=35> */
[----:B------:R-:W1:Y:S01]  /*116b40*/  LDS R7, [R0+0x16780] ;  /* 0x0167800000077984 */ /* 0x000e620000000800 */
[C---:B--2---:R-:W-:Y:S08]  /*116b50*/  HMMA.1688.F32.TF32 R80, R132.reuse, R80, R88 ;  /* 0x000000508450723c */ /* 0x044ff00000081058 */
[----:B---3--:R-:W-:Y:S08]  /*116b60*/  HMMA.1688.F32.TF32 R76, R132, R76, R136 ;  /* 0x0000004c844c723c */ /* 0x008ff00000081088 */
[C---:B-1----:R-:W-:Y:S08]  /*116b70*/  HMMA.1688.F32.TF32 R104, R4.reuse, R106, R48 ;  /* 0x0000006a0468723c */ /* 0x042ff00000081030 */
[C---:B------:R-:W-:Y:S08]  /*116b80*/  HMMA.1688.F32.TF32 R48, R4.reuse, R222, R212 ;  /* 0x000000de0430723c */ /* 0x040ff000000810d4 */
[C---:B----4-:R-:W-:Y:S08]  /*116b90*/  HMMA.1688.F32.TF32 R8, R4.reuse, R10, R44 ;  /* 0x0000000a0408723c */ /* 0x050ff0000008102c */
[C---:B------:R-:W-:Y:S08]  /*116ba0*/  HMMA.1688.F32.TF32 R44, R4.reuse, R206, R196 ;  /* 0x000000ce042c723c */ /* 0x040ff000000810c4 */
[C---:B------:R-:W-:Y:S01]  /*116bb0*/  HMMA.1688.F32.TF32 R12, R4.reuse, R14, R40 ;  /* 0x0000000e040c723c */ /* 0x040fe20000081028 */
[----:B------:R-:W-:Y:S01]  /*116bc0*/  STL.64 [R1+0x5e0], R80 ;  /* 0x0005e05001007387 */ /* 0x000fe20000100a00 */
[----:B------:R1:W-:Y:S02]  /*116bd0*/  STL.64 [R1+0x5e8], R82 ;  /* 0x0005e85201007387 */ /* 0x0003e40000100a00 */
[----:B------:R-:W-:Y:S02]  /*116be0*/  STL.64 [R1+0x460], R76 ;  /* 0x0004604c01007387 */ /* 0x000fe40000100a00 */
[----:B------:R2:W-:Y:S01]  /*116bf0*/  STL.64 [R1+0x468], R78 ;  /* 0x0004684e01007387 */ /* 0x0005e20000100a00 */
[----:B------:R-:W3:Y:S01]  /*116c00*/  LDL.LU R220, [R1+0x100] ;  /* 0x0001000001dc7983 */ /* 0x000ee20000300800 */
[----:B------:R-:W3:Y:S02]  /*116c10*/  LDL.LU R221, [R1+0x104] ;  /* 0x0001040001dd7983 */ /* 0x000ee40000300800 */
[----:B------:R-:W4:Y:S02]  /*116c20*/  LDL.LU R222, [R1+0x108] ;  /* 0x0001080001de7983 */ /* 0x000f240000300800 */
[----:B------:R-:W4:Y:S01]  /*116c30*/  LDL.LU R223, [R1+0x10c] ;  /* 0x00010c0001df7983 */ /* 0x000f220000300800 */
        /* <DEDUP_REMOVED lines=9> */
[C---:B------:R-:W-:Y:S01]  /*116cd0*/  HMMA.1688.F32.TF32 R40, R4.reuse, R190, R180 ;  /* 0x000000be0428723c */ /* 0x040fe200000810b4 */
        /* <DEDUP_REMOVED lines=9> */
[C---:B------:R-:W-:Y:S01]  /*116d70*/  HMMA.1688.F32.TF32 R16, R4.reuse, R18, R36 ;  /* 0x000000120410723c */ /* 0x040fe20000081024 */
[----:B------:R-:W3:Y:S07]  /*116d80*/  LDL.LU R156, [R1+0x80] ;  /* 0x00008000019c7983 */ /* 0x000eee0000300800 */
        /* <DEDUP_REMOVED lines=9> */
[----:B------:R-:W3:Y:S07]  /*116e20*/  LDL.LU R244, [R1+0x50] ;  /* 0x0000500001f47983 */ /* 0x000eee0000300800 */
[C---:B------:R-:W-:Y:S01]  /*116e30*/  HMMA.1688.F32.TF32 R124, R4.reuse, R246, R236 ;  /* 0x000000f6047c723c */ /* 0x040fe200000810ec */
[----:B------:R-:W3:Y:S01]  /*116e40*/  LDL.LU R245, [R1+0x54] ;  /* 0x0000540001f57983 */ /* 0x000ee20000300800 */
[----:B------:R-:W3:Y:S06]  /*116e50*/  LDL.LU R236, [R1+0x40] ;  /* 0x0000400001ec7983 */ /* 0x000eec0000300800 */
[C---:B------:R-:W-:Y:S01]  /*116e60*/  HMMA.1688.F32.TF32 R20, R4.reuse, R22, R32 ;  /* 0x000000160414723c */ /* 0x040fe20000081020 */
[----:B------:R-:W3:Y:S07]  /*116e70*/  LDL.LU R237, [R1+0x44] ;  /* 0x0000440001ed7983 */ /* 0x000eee0000300800 */
[C---:B------:R-:W-:Y:S01]  /*116e80*/  HMMA.1688.F32.TF32 R32, R4.reuse, R118, R108 ;  /* 0x000000760420723c */ /* 0x040fe2000008106c */
[----:B------:R-:W3:Y:S07]  /*116e90*/  LDL.LU R138, [R1+0x15d8] ;  /* 0x0015d800018a7983 */ /* 0x000eee0000300800 */
[C---:B------:R-:W-:Y:S01]  /*116ea0*/  HMMA.1688.F32.TF32 R116, R4.reuse, R142, R92 ;  /* 0x0000008e0474723c */ /* 0x040fe2000008105c */
[----:B------:R-:W3:Y:S07]  /*116eb0*/  LDL.LU R139, [R1+0x15dc] ;  /* 0x0015dc00018b7983 */ /* 0x000eee0000300800 */
        /* <DEDUP_REMOVED lines=8> */
[----:B------:R-:W4:Y:S01]  /*116f40*/  LDL.LU R90, [R1+0x15b8] ;  /* 0x0015b800015a7983 */ /* 0x000f220000300800 */
[----:B------:R-:W4:Y:S01]  /*116f50*/  LDL.LU R91, [R1+0x15bc] ;  /* 0x0015bc00015b7983 */ /* 0x000f220000300800 */
[C---:B------:R-:W-:Y:S01]  /*116f60*/  HMMA.1688.F32.TF32 R120, R4.reuse, R122, R60 ;  /* 0x0000007a0478723c */ /* 0x040fe2000008103c */
[----:B------:R-:W4:Y:S07]  /*116f70*/  LDL.LU R200, [R1+0x3740] ;  /* 0x0037400001c87983 */ /* 0x000f2e0000300800 */
        /* <DEDUP_REMOVED lines=10> */
[----:B-1----:R-:W4:Y:S02]  /*117020*/  LDL.LU R82, [R1+0x1598] ;  /* 0x0015980001527983 */ /* 0x002f240000300800 */
[----:B------:R-:W4:Y:S01]  /*117030*/  LDL.LU R83, [R1+0x159c] ;  /* 0x00159c0001537983 */ /* 0x000f220000300800 */
[C---:B------:R-:W-:Y:S01]  /*117040*/  HMMA.1688.F32.TF32 R100, R4.reuse, R102, R56 ;  /* 0x000000660464723c */ /* 0x040fe20000081038 */
[----:B--2---:R-:W2:Y:S07]  /*117050*/  LDL.LU R78, [R1+0x1588] ;  /* 0x00158800014e7983 */ /* 0x004eae0000300800 */
        /* <DEDUP_REMOVED lines=8> */
[----:B------:R-:W2:Y:S05]  /*1170e0*/  LDL.LU R75, [R1+0x157c] ;  /* 0x00157c00014b7983 */ /* 0x000eaa0000300800 */
[C---:B------:R-:W-:Y:S01]  /*1170f0*/  HMMA.1688.F32.TF32 R112, R4.reuse, R114, R52 ;  /* 0x000000720470723c */ /* 0x040fe20000081034 */
[----:B------:R-:W2:Y:S07]  /*117100*/  LDL.LU R168, [R1+0x3780] ;  /* 0x0037800001a87983 */ /* 0x000eae0000300800 */
[----:B------:R-:W-:Y:S01]  /*117110*/  HMMA.1688.F32.TF32 R52, R4, R170, R228 ;  /* 0x000000aa0434723c */ /* 0x000fe200000810e4 */
[----:B------:R-:W2:Y:S01]  /*117120*/  LDL.LU R169, [R1+0x3784] ;  /* 0x0037840001a97983 */ /* 0x000ea20000300800 */
[----:B------:R-:W2:Y:S02]  /*117130*/  LDL.LU R170, [R1+0x3788] ;  /* 0x0037880001aa7983 */ /* 0x000ea40000300800 */
[----:B------:R-:W2:Y:S02]  /*117140*/  LDL.LU R171, [R1+0x378c] ;  /* 0x00378c0001ab7983 */ /* 0x000ea40000300800 */
[----:B------:R-:W2:Y:S01]  /*117150*/  LDL.LU R184, [R1+0x3760] ;  /* 0x0037600001b87983 */ /* 0x000ea20000300800 */
[----:B------:R-:W2:Y:S01]  /*117160*/  LDL.LU R185, [R1+0x3764] ;  /* 0x0037640001b97983 */ /* 0x000ea20000300800 */
[----:B------:R-:W2:Y:S02]  /*117170*/  LDL.LU R186, [R1+0x3768] ;  /* 0x0037680001ba7983 */ /* 0x000ea40000300800 */
[----:B------:R-:W-:-:S02]  /*117180*/  IMAD.MOV.U32 R239, RZ, RZ, R248 ;  /* 0x000000ffffef7224 */ /* 0x000fc400078e00f8 */
[----:B------:R-:W2:Y:S02]  /*117190*/  LDL.LU R187, [R1+0x376c] ;  /* 0x00376c0001bb7983 */ /* 0x000ea40000300800 */
[----:B------:R-:W-:Y:S01]  /*1171a0*/  IMAD.MOV.U32 R238, RZ, RZ, R249 ;  /* 0x000000ffffee7224 */ /* 0x000fe200078e00f9 */
[----:B------:R-:W2:Y:S01]  /*1171b0*/  LDL.LU R248, [R1+0x3650] ;  /* 0x0036500001f87983 */ /* 0x000ea20000300800 */
[----:B------:R-:W-:Y:S01]  /*1171c0*/  MOV R247, R250 ;  /* 0x000000fa00f77202 */ /* 0x000fe20000000f00 */
[----:B------:R-:W2:Y:S02]  /*1171d0*/  LDL.LU R249, [R1+0x3654] ;  /* 0x0036540001f97983 */ /* 0x000ea40000300800 */
[----:B------:R-:W-:Y:S01]  /*1171e0*/  IMAD.MOV.U32 R246, RZ, RZ, R251 ;  /* 0x000000fffff67224 */ /* 0x000fe200078e00fb */
[----:B------:R-:W2:Y:S01]  /*1171f0*/  LDL.LU R250, [R1+0x3658] ;  /* 0x0036580001fa7983 */ /* 0x000ea20000300800 */
[C---:B------:R-:W-:Y:S01]  /*117200*/  HMMA.1688.F32.TF32 R68, R4.reuse, R234, R224 ;  /* 0x000000ea0444723c */ /* 0x040fe200000810e0 */
[----:B------:R-:W2:Y:S02]  /*117210*/  LDL.LU R251, [R1+0x365c] ;  /* 0x00365c0001fb7983 */ /* 0x000ea40000300800 */
[----:B------:R-:W2:Y:S01]  /*117220*/  LDL.LU R224, [R1+0x10] ;  /* 0x0000100001e07983 */ /* 0x000ea20000300800 */
[----:B------:R-:W2:Y:S01]  /*117230*/  LDL.LU R225, [R1+0x14] ;  /* 0x0000140001e17983 */ /* 0x000ea20000300800 */
[----:B------:R-:W2:Y:S02]  /*117240*/  LDL.LU R216, [R1] ;  /* 0x0000000001d87983 */ /* 0x000ea40000300800 */
[----:B------:R-:W2:Y:S02]  /*117250*/  LDL.LU R217, [R1+0x4] ;  /* 0x0000040001d97983 */ /* 0x000ea40000300800 */
[----:B------:R-:W2:Y:S01]  /*117260*/  LDL.LU R140, [R1+0x60] ;  /* 0x00006000018c7983 */ /* 0x000ea20000300800 */
[----:B------:R-:W2:Y:S01]  /*117270*/  LDL.LU R141, [R1+0x64] ;  /* 0x00006400018d7983 */ /* 0x000ea20000300800 */
[C---:B------:R-:W-:Y:S01]  /*117280*/  HMMA.1688.F32.TF32 R108, R4.reuse, R174, R164 ;  /* 0x000000ae046c723c */ /* 0x040fe200000810a4 */
[----:B------:R-:W2:Y:S02]  /*117290*/  LDL.LU R142, [R1+0x68] ;  /* 0x00006800018e7983 */ /* 0x000ea40000300800 */
[----:B------:R-:W2:Y:S05]  /*1172a0*/  LDL.LU R143, [R1+0x6c] ;  /* 0x00006c00018f7983 */ /* 0x000eaa0000300800 */
[C---:B------:R-:W-:Y:S01]  /*1172b0*/  HMMA.1688.F32.TF32 R24, R4.reuse, R26, R128 ;  /* 0x0000001a0418723c */ /* 0x040fe20000081080 */
[----:B------:R-:W-:Y:S04]  /*1172c0*/  LDS R128, [R2+0x18780] ;  /* 0x0187800002807984 */ /* 0x000fe80000000800 */
[----:B------:R-:W-:Y:S04]  /*1172d0*/  LDS R130, [R2+0x1a780] ;  /* 0x01a7800002827984 */ /* 0x000fe80000000800 */
[----:B------:R-:W-:Y:S01]  /*1172e0*/  LDS R129, [R0+0x18780] ;  /* 0x0187800000817984 */ /* 0x000fe20000000800 */
[----:B------:R-:W-:Y:S01]  /*1172f0*/  IMAD.MOV.U32 R175, RZ, RZ, R240 ;  /* 0x000000ffffaf7224 */ /* 0x000fe200078e00f0 */
[----:B------:R-:W-:Y:S01]  /*117300*/  MOV R174, R241 ;  /* 0x000000f100ae7202 */ /* 0x000fe20000000f00 */
[----:B------:R-:W2:Y:S01]  /*117310*/  LDL.LU R240, [R1+0x30] ;  /* 0x0000300001f07983 */ /* 0x000ea20000300800 */
[----:B------:R-:W2:Y:S01]  /*117320*/  LDL.LU R241, [R1+0x34] ;  /* 0x0000340001f17983 */ /* 0x000ea20000300800 */
[----:B------:R-:W2:Y:S02]  /*117330*/  LDL.LU R232, [R1+0x20] ;  /* 0x0000200001e87983 */ /* 0x000ea40000300800 */
[----:B------:R-:W2:Y:S01]  /*117340*/  LDL.LU R233, [R1+0x24] ;  /* 0x0000240001e97983 */ /* 0x000ea20000300800 */
[----:B------:R-:W1:Y:S01]  /*117350*/  LDS R131, [R0+0x1a780] ;  /* 0x01a7800000837984 */ /* 0x000e620000000800 */
        /* <DEDUP_REMOVED lines=10> */
[----:B------:R-:W-:Y:S01]  /*117400*/  MOV R230, R243 ;  /* 0x000000f300e67202 */ /* 0x000fe20000000f00 */
[----:B------:R-:W-:Y:S01]  /*117410*/  IMAD.MOV.U32 R231, RZ, RZ, R242 ;  /* 0x000000ffffe77224 */ /* 0x000fe200078e00f2 */
[----:B------:R-:W-:Y:S04]  /*117420*/  LDS R136, [R2+0x1c780] ;  /* 0x01c7800002887984 */ /* 0x000fe80000000800 */
[----:B------:R-:W-:Y:S01]  /*117430*/  LDS R137, [R0+0x1c780] ;  /* 0x01c7800000897984 */ /* 0x000fe20000000800 */
        /* <DEDUP_REMOVED lines=26> */
[----:B------:R-:W3:Y:S01]  /*1175e0*/  LDL.LU.64 R224, [R1+0x6260] ;  /* 0x0062600001e07983 */ /* 0x000ee20000300a00 */
[----:B------:R-:W-:Y:S04]  /*1175f0*/  LDS R138, [R2+0x1e780] ;  /* 0x01e78000028a7984 */ /* 0x000fe80000000800 */
[----:B------:R-:W1:Y:S04]  /*117600*/  LDS R139, [R0+0x1e780] ;  /* 0x01e78000008b7984 */ /* 0x000e680000000800 */
[----:B------:R1:W-:Y:S01]  /*117610*/  STL.64 [R1+0x6238], R122 ;  /* 0x0062387a01007387 */ /* 0x0003e20000100a00 */
[----:B------:R1:W-:Y:S03]  /*117620*/  STL.64 [R1+0x6230], R120 ;  /* 0x0062307801007387 */ /* 0x0003e60000100a00 */
[----:B-1----:R-:W4:Y:S01]  /*117630*/  LDL.LU R122, [R1+0x8] ;  /* 0x00000800017a7983 */ /* 0x002f220000300800 */
[----:B------:R-:W4:Y:S01]  /*117640*/  LDL.LU R123, [R1+0xc] ;  /* 0x00000c00017b7983 */ /* 0x000f220000300800 */
[C---:B------:R-:W-:Y:S01]  /*117650*/  HMMA.1688.F32.TF32 R100, R128.reuse, R232, R100 ;  /* 0x000000e88064723c */ /* 0x040fe20000081064 */
[----:B------:R-:W4:Y:S01]  /*117660*/  LDL.LU.64 R234, [R1+0x6258] ;  /* 0x0062580001ea7983 */ /* 0x000f220000300a00 */
[----:B------:R-:W4:Y:S06]  /*117670*/  LDL.LU.64 R232, [R1+0x6250] ;  /* 0x0062500001e87983 */ /* 0x000f2c0000300a00 */
[C---:B------:R-:W-:Y:S01]  /*117680*/  HMMA.1688.F32.TF32 R112, R128.reuse, R240, R112 ;  /* 0x000000f08070723c */ /* 0x040fe20000081070 */
[----:B------:R-:W4:Y:S02]  /*117690*/  LDL.LU.64 R242, [R1+0x6248] ;  /* 0x0062480001f27983 */ /* 0x000f240000300a00 */
[----:B------:R-:W4:Y:S05]  /*1176a0*/  LDL.LU.64 R240, [R1+0x6240] ;  /* 0x0062400001f07983 */ /* 0x000f2a0000300a00 */
        /* <DEDUP_REMOVED lines=29> */
[----:B------:R-:W2:Y:S01]  /*117880*/  LDL.LU R130, [R1+0x38] ;  /* 0x0000380001827983 */ /* 0x000ea20000300800 */
[----:B------:R-:W2:Y:S06]  /*117890*/  LDL.LU R131, [R1+0x3c] ;  /* 0x00003c0001837983 */ /* 0x000eac0000300800 */
[C---:B------:R-:W-:Y:S01]  /*1178a0*/  HMMA.1688.F32.TF32 R132, R136.reuse, R250, R132 ;  /* 0x000000fa8884723c */ /* 0x040fe20000081084 */
[----:B------:R-:W3:Y:S01]  /*1178b0*/  LDL.LU R250, [R1+0x28] ;  /* 0x0000280001fa7983 */ /* 0x000ee20000300800 */
[----:B------:R-:W3:Y:S01]  /*1178c0*/  LDL.LU R251, [R1+0x2c] ;  /* 0x00002c0001fb7983 */ /* 0x000ee20000300800 */
[----:B------:R-:W4:Y:S02]  /*1178d0*/  LDL.LU.64 R122, [R1+0x6238] ;  /* 0x00623800017a7983 */ /* 0x000f240000300a00 */
[----:B------:R-:W4:Y:S03]  /*1178e0*/  LDL.LU.64 R120, [R1+0x6230] ;  /* 0x0062300001787983 */ /* 0x000f260000300a00 */
        /* <DEDUP_REMOVED lines=24> */
[----:B-1----:R-:W4:Y:S01]  /*117a70*/  LDL.LU R98, [R1+0x18] ;  /* 0x0000180001627983 */ /* 0x002f220000300800 */
[----:B------:R-:W4:Y:S02]  /*117a80*/  LDL.LU R99, [R1+0x1c] ;  /* 0x00001c0001637983 */ /* 0x000f240000300800 */
[C---:B------:R-:W-:Y:S01]  /*117a90*/  HMMA.1688.F32.TF32 R52, R136.reuse, R234, R52 ;  /* 0x000000ea8834723c */ /* 0x040fe20000081034 */
[----:B------:R-:W-:Y:S07]  /*117aa0*/  LDS R129, [R0+0x20780] ;  /* 0x0207800000817984 */ /* 0x000fee0000000800 */
[C---:B----4-:R-:W-:Y:S11]  /*117ab0*/  HMMA.1688.F32.TF32 R120, R136.reuse, R98, R120 ;  /* 0x000000628878723c */ /* 0x050ff60000081078 */
[----:B------:R-:W-:Y:S11]  /*117ac0*/  @!UPT UIADD3 URZ, URZ, URZ, URZ ;  /* 0x0000003f3f3ff290 */ /* 0x000ff6000fffe03f */
[----:B------:R-:W-:Y:S01]  /*117ad0*/  @!UPT UIADD3 URZ, URZ, URZ, URZ ;  /* 0x0000003f3f3ff290 */ /* 0x000fe2000fffe03f */
[----:B------:R-:W-:Y:S01]  /*117ae0*/  STL.64 [R1+0x6218], R122 ;  /* 0x0062187a01007387 */ /* 0x000fe20000100a00 */
[----:B------:R1:W-:Y:S02]  /*117af0*/  STL.64 [R1+0x6210], R120 ;  /* 0x0062107801007387 */ /* 0x0003e40000100a00 */
[----:B------:R-:W-:Y:S02]  /*117b00*/  STL.64 [R1+0x6208], R10 ;  /* 0x0062080a01007387 */ /* 0x000fe40000100a00 */
        /* <DEDUP_REMOVED lines=50> */
[C---:B---3--:R-:W-:Y:S01]  /*117e30*/  HMMA.1688.F32.TF32 R100, R136.reuse, R250, R100 ;  /* 0x000000fa8864723c */ /* 0x048fe20000081064 */
        /* <DEDUP_REMOVED lines=43> */
[----:B-1----:R-:W3:Y:S02]  /*1180f0*/  LDL.LU R120, [R1+0x200] ;  /* 0x0002000001787983 */ /* 0x002ee40000300800 */
[----:B------:R-:W3:Y:S02]  /*118100*/  LDL.LU R121, [R1+0x204] ;  /* 0x0002040001797983 */ /* 0x000ee40000300800 */
[----:B------:R-:W3:Y:S01]  /*118110*/  LDL.LU R96, [R1+0x1f0] ;  /* 0x0001f00001607983 */ /* 0x000ee20000300800 */
[----:B------:R-:W3:Y:S01]  /*118120*/  LDL.LU R97, [R1+0x1f4] ;  /* 0x0001f40001617983 */ /* 0x000ee20000300800 */
[C---:B--2---:R-:W-:Y:S01]  /*118130*/  HMMA.1688.F32.TF32 R112, R136.reuse, R130, R112 ;  /* 0x000000828870723c */ /* 0x044fe20000081070 */
[----:B------:R-:W-:Y:S04]  /*118140*/  LDS R130, [R2+0x22780] ;  /* 0x0227800002827984 */ /* 0x000fe80000000800 */
[----:B------:R-:W3:Y:S01]  /*118150*/  LDS R131, [R0+0x22780] ;  /* 0x0227800000837984 */ /* 0x000ee20000000800 */
[----:B------:R-:W2:Y:S02]  /*118160*/  LDL.LU R176, [R1+0x1e0] ;  /* 0x0001e00001b07983 */ /* 0x000ea40000300800 */
        /* <DEDUP_REMOVED lines=14> */
[----:B------:R-:W2:Y:S01]  /*118250*/  LDL.LU R8, [R1+0x240] ;  /* 0x0002400001087983 */ /* 0x000ea20000300800 */
[----:B------:R-:W2:Y:S01]  /*118260*/  LDL.LU R9, [R1+0x244] ;  /* 0x0002440001097983 */ /* 0x000ea20000300800 */
[----:B------:R-:W2:Y:S01]  /*118270*/  LDL.LU R152, [R1+0x260] ;  /* 0x0002600001987983 */ /* 0x000ea20000300800 */
[C---:B------:R-:W-:Y:S01]  /*118280*/  HMMA.1688.F32.TF32 R92, R136.reuse, R154, R92 ;  /* 0x0000009a885c723c */ /* 0x040fe2000008105c */
[----:B------:R-:W2:Y:S01]  /*118290*/  LDL.LU R153, [R1+0x264] ;  /* 0x0002640001997983 */ /* 0x000ea20000300800 */
[----:B------:R-:W2:Y:S01]  /*1182a0*/  LDL.LU R154, [R1+0x268] ;  /* 0x00026800019a7983 */ /* 0x000ea20000300800 */
[----:B------:R-:W2:Y:S02]  /*1182b0*/  LDL.LU R155, [R1+0x26c] ;  /* 0x00026c00019b7983 */ /* 0x000ea40000300800 */
[----:B------:R-:W2:Y:S03]  /*1182c0*/  LDL.LU R144, [R1+0x250] ;  /* 0x0002500001907983 */ /* 0x000ea60000300800 */
[----:B------:R-:W-:Y:S01]  /*1182d0*/  HMMA.1688.F32.TF32 R4, R136, R146, R4 ;  /* 0x000000928804723c */ /* 0x000fe20000081004 */
[----:B------:R-:W2:Y:S01]  /*1182e0*/  LDL.LU R145, [R1+0x254] ;  /* 0x0002540001917983 */ /* 0x000ea20000300800 */
[----:B------:R-:W2:Y:S02]  /*1182f0*/  LDL.LU R146, [R1+0x258] ;  /* 0x0002580001927983 */ /* 0x000ea40000300800 */
[----:B------:R-:W2:Y:S02]  /*118300*/  LDL.LU R147, [R1+0x25c] ;  /* 0x00025c0001937983 */ /* 0x000ea40000300800 */
[----:B------:R-:W2:Y:S01]  /*118310*/  LDL.LU.64 R98, [R1+0x6228] ;  /* 0x0062280001627983 */ /* 0x000ea20000300a00 */
[----:B------:R-:W-:Y:S04]  /*118320*/  LDS R136, [R2+0x24780] ;  /* 0x0247800002887984 */ /* 0x000fe80000000800 */
[----:B------:R-:W-:Y:S04]  /*118330*/  LDS R138, [R2+0x26780] ;  /* 0x02678000028a7984 */ /* 0x000fe80000000800 */
[----:B------:R-:W-:Y:S04]  /*118340*/  LDS R137, [R0+0x24780] ;  /* 0x0247800000897984 */ /* 0x000fe80000000800 */
[----:B------:R-:W1:Y:S01]  /*118350*/  LDS R139, [R0+0x26780] ;  /* 0x02678000008b7984 */ /* 0x000e620000000800 */
[C---:B---3--:R-:W-:Y:S03]  /*118360*/  HMMA.1688.F32.TF32 R132, R128.reuse, R96, R132 ;  /* 0x000000608084723c */ /* 0x048fe60000081084 */
[----:B------:R-:W2:Y:S01]  /*118370*/  LDL.LU.64 R96, [R1+0x6220] ;  /* 0x0062200001607983 */ /* 0x000ea20000300a00 */
[----:B------:R-:W3:Y:S04]  /*118380*/  LDL.LU.64 R122, [R1+0x6218] ;  /* 0x00621800017a7983 */ /* 0x000ee80000300a00 */
[C---:B--2---:R-:W-:Y:S01]  /*118390*/  HMMA.1688.F32.TF32 R96, R128.reuse, R120, R96 ;  /* 0x000000788060723c */ /* 0x044fe20000081060 */
[----:B------:R-:W3:Y:S11]  /*1183a0*/  LDL.LU.64 R120, [R1+0x6210] ;  /* 0x0062100001787983 */ /* 0x000ef60000300a00 */
[----:B------:R-:W-:Y:S11]  /*1183b0*/  @!UPT UIADD3 URZ, URZ, URZ, URZ ;  /* 0x0000003f3f3ff290 */ /* 0x000ff6000fffe03f */
[----:B------:R-:W-:Y:S01]  /*1183c0*/  STL.64 [R1+0x61f8], R98 ;  /* 0x0061f86201007387 */ /* 0x000fe20000100a00 */
[----:B------:R2:W-:Y:S03]  /*1183d0*/  STL.64 [R1+0x61f0], R96 ;  /* 0x0061f06001007387 */ /* 0x0005e60000100a00 */
[----:B--2---:R-:W3:Y:S01]  /*1183e0*/  LDL.LU R96, [R1+0x210] ;  /* 0x0002100001607983 */ /* 0x004ee20000300800 */
[----:B------:R-:W3:Y:S01]  /*1183f0*/  LDL.LU R97, [R1+0x214] ;  /* 0x0002140001617983 */ /* 0x000ee20000300800 */
[C---:B------:R-:W-:Y:S08]  /*118400*/  HMMA.1688.F32.TF32 R104, R128.reuse, R8, R104 ;  /* 0x000000088068723c */ /* 0x040ff00000081068 */
[C---:B---3--:R-:W-:Y:S11]  /*118410*/  HMMA.1688.F32.TF32 R120, R128.reuse, R96, R120 ;  /* 0x000000608078723c */ /* 0x048ff60000081078 */
[----:B------:R-:W-:Y:S11]  /*118420*/  @!UPT UIADD3 URZ, URZ, URZ, URZ ;  /* 0x0000003f3f3ff290 */ /* 0x000ff6000fffe03f */
[----:B------:R-:W-:Y:S01]  /*118430*/  @!UPT UIADD3 URZ, URZ, URZ, URZ ;  /* 0x0000003f3f3ff290 */ /* 0x000fe2000fffe03f */
[----:B------:R-:W-:Y:S01]  /*118440*/  STL.64 [R1+0x61e8], R122 ;  /* 0x0061e87a01007387 */ /* 0x000fe20000100a00 */
[----:B------:R-:W-:Y:S02]  /*118450*/  STL.64 [R1+0x61e0], R120 ;  /* 0x0061e07801007387 */ /* 0x000fe40000100a00 */
[----:B------:R2:W-:Y:S02]  /*118460*/  STL.64 [R1+0x61d8], R142 ;  /* 0x0061d88e01007387 */ /* 0x0005e40000100a00 */
[----:B--2---:R-:W2:Y:S01]  /*118470*/  LDL.LU R142, [R1+0x218] ;  /* 0x00021800018e7983 */ /* 0x004ea20000300800 */
[----:B------:R-:W2:Y:S02]  /*118480*/  LDL.LU R143, [R1+0x21c] ;  /* 0x00021c00018f7983 */ /* 0x000ea40000300800 */
[----:B------:R-:W3:Y:S02]  /*118490*/  LDL.LU R122, [R1+0x208] ;  /* 0x00020800017a7983 */ /* 0x000ee40000300800 */
[----:B------:R-:W3:Y:S01]  /*1184a0*/  LDL.LU R123, [R1+0x20c] ;  /* 0x00020c00017b7983 */ /* 0x000ee20000300800 */
[----:B------:R-:W1:Y:S01]  /*1184b0*/  LDL.LU R98, [R1+0x1f8] ;  /* 0x0001f80001627983 */ /* 0x000e620000300800 */
[----:B------:R-:W1:Y:S02]  /*1184c0*/  LDL.LU R99, [R1+0x1fc] ;  /* 0x0001fc0001637983 */ /* 0x000e640000300800 */
        /* <DEDUP_REMOVED lines=31> */
[----:B------:R-:W2:Y:S01]  /*1186c0*/  LDL.LU R130, [R1+0x248] ;  /* 0x0002480001827983 */ /* 0x000ea20000300800 */
[----:B------:R-:W2:Y:S02]  /*1186d0*/  LDL.LU R131, [R1+0x24c] ;  /* 0x00024c0001837983 */ /* 0x000ea40000300800 */
[----:B------:R-:W3:Y:S02]  /*1186e0*/  LDL.LU.64 R98, [R1+0x61f8] ;  /* 0x0061f80001627983 */ /* 0x000ee40000300a00 */
[----:B------:R-:W3:Y:S02]  /*1186f0*/  LDL.LU.64 R96, [R1+0x61f0] ;  /* 0x0061f00001607983 */ /* 0x000ee40000300a00 */
        /* <DEDUP_REMOVED lines=19> */
[C---:B------:R-:W-:Y:S08]  /*118830*/  HMMA.1688.F32.TF32 R8, R136.reuse, R146, R8 ;  /* 0x000000928808723c */ /* 0x040ff00000081008 */
[C---:B---3--:R-:W-:Y:S01]  /*118840*/  HMMA.1688.F32.TF32 R100, R136.reuse, R142, R100 ;  /* 0x0000008e8864723c */ /* 0x048fe20000081064 */
[----:B------:R-:W3:Y:S01]  /*118850*/  LDL.LU.64 R142, [R1+0x61d0] ;  /* 0x0061d000018e7983 */ /* 0x000ee20000300a00 */
[----:B------:R-:W4:Y:S02]  /*118860*/  LDL.LU.64 R140, [R1+0x61c8] ;  /* 0x0061c800018c7983 */ /* 0x000f240000300a00 */
[----:B------:R-:W3:Y:S02]  /*118870*/  LDL.LU.64 R150, [R1+0x61c0] ;  /* 0x0061c00001967983 */ /* 0x000ee40000300a00 */
[----:B------:R-:W3:Y:S01]  /*118880*/  LDL.LU.64 R148, [R1+0x61b8] ;  /* 0x0061b80001947983 */ /* 0x000ee20000300a00 */
        /* <DEDUP_REMOVED lines=52> */
[C---:B--2---:R-:W-:Y:S01]  /*118bd0*/  HMMA.1688.F32.TF32 R104, R136.reuse, R130, R104 ;  /* 0x000000828868723c */ /* 0x044fe20000081068 */
[----:B------:R-:W-:Y:S04]  /*118be0*/  LDS R130, [R2+0x2a780] ;  /* 0x02a7800002827984 */ /* 0x000fe80000000800 */
[----:B------:R-:W3:Y:S04]  /*118bf0*/  LDS R131, [R0+0x2a780] ;  /* 0x02a7800000837984 */ /* 0x000ee80000000800 */
        /* <DEDUP_REMOVED lines=21> */
[----:B------:R-:W2:Y:S05]  /*118d50*/  LDL.LU R251, [R1+0x12c] ;  /* 0x00012c0001fb7983 */ /* 0x000eaa0000300800 */
[C---:B------:R-:W-:Y:S01]  /*118d60*/  HMMA.1688.F32.TF32 R72, R136.reuse, R158, R72 ;  /* 0x0000009e8848723c */ /* 0x040fe20000081048 */
[----:B------:R-:W2:Y:S01]  /*118d70*/  LDL.LU.64 R158, [R1+0x61b0] ;  /* 0x0061b000019e7983 */ /* 0x000ea20000300a00 */
[----:B------:R-:W2:Y:S06]  /*118d80*/  LDL.LU.64 R156, [R1+0x61a8] ;  /* 0x0061a800019c7983 */ /* 0x000eac0000300a00 */
[C---:B------:R-:W-:Y:S01]  /*118d90*/  HMMA.1688.F32.TF32 R76, R136.reuse, R166, R76 ;  /* 0x000000a6884c723c */ /* 0x040fe2000008104c */
[----:B------:R-:W2:Y:S02]  /*118da0*/  LDL.LU.64 R166, [R1+0x61a0] ;  /* 0x0061a00001a67983 */ /* 0x000ea40000300a00 */
[----:B------:R-:W2:Y:S05]  /*118db0*/  LDL.LU.64 R164, [R1+0x6198] ;  /* 0x0061980001a47983 */ /* 0x000eaa0000300a00 */
[C---:B------:R-:W-:Y:S01]  /*118dc0*/  HMMA.1688.F32.TF32 R80, R136.reuse, R174, R80 ;  /* 0x000000ae8850723c */ /* 0x040fe20000081050 */
[----:B------:R-:W2:Y:S01]  /*118dd0*/  LDL.LU.64 R174, [R1+0x6190] ;  /* 0x0061900001ae7983 */ /* 0x000ea20000300a00 */
[----:B------:R-:W2:Y:S06]  /*118de0*/  LDL.LU.64 R172, [R1+0x6188] ;  /* 0x0061880001ac7983 */ /* 0x000eac0000300a00 */
[C---:B------:R-:W-:Y:S01]  /*118df0*/  HMMA.1688.F32.TF32 R84, R136.reuse, R182, R84 ;  /* 0x000000b68854723c */ /* 0x040fe20000081054 */
[----:B------:R-:W2:Y:S01]  /*118e00*/  LDL.LU.64 R182, [R1+0x6180] ;  /* 0x0061800001b67983 */ /* 0x000ea20000300a00 */
[----:B------:R-:W2:Y:S06]  /*118e10*/  LDL.LU.64 R180, [R1+0x6178] ;  /* 0x0061780001b47983 */ /* 0x000eac0000300a00 */
[C---:B------:R-:W-:Y:S01]  /*118e20*/  HMMA.1688.F32.TF32 R88, R136.reuse, R190, R88 ;  /* 0x000000be8858723c */ /* 0x040fe20000081058 */
[----:B------:R-:W2:Y:S02]  /*118e30*/  LDL.LU.64 R190, [R1+0x6170] ;  /* 0x0061700001be7983 */ /* 0x000ea40000300a00 */
[----:B------:R-:W4:Y:S05]  /*118e40*/  LDL.LU.64 R188, [R1+0x6168] ;  /* 0x0061680001bc7983 */ /* 0x000f2a0000300a00 */
        /* <DEDUP_REMOVED lines=9> */
[C---:B---3--:R-:W-:Y:S08]  /*118ee0*/  HMMA.1688.F32.TF32 R96, R128.reuse, R220, R96 ;  /* 0x000000dc8060723c */ /* 0x048ff00000081060 */
[----:B------:R-:W-:Y:S01]  /*118ef0*/  HMMA.1688.F32.TF32 R132, R128, R212, R132 ;  /* 0x000000d48084723c */ /* 0x000fe20000081084 */
[----:B------:R-:W3:Y:S01]  /*118f00*/  LDL.LU.64 R212, [R1+0x6138] ;  /* 0x0061380001d47983 */ /* 0x000ee20000300a00 */
[----:B------:R-:W3:Y:S02]  /*118f10*/  LDL.LU.64 R222, [R1+0x6130] ;  /* 0x0061300001de7983 */ /* 0x000ee40000300a00 */
[----:B------:R-:W3:Y:S11]  /*118f20*/  LDL.LU.64 R220, [R1+0x6128] ;  /* 0x0061280001dc7983 */ /* 0x000ef60000300a00 */
[----:B------:R-:W-:Y:S01]  /*118f30*/  STL.64 [R1+0x6108], R98 ;  /* 0x0061086201007387 */ /* 0x000fe20000100a00 */
[----:B------:R1:W-:Y:S03]  /*118f40*/  STL.64 [R1+0x6100], R96 ;  /* 0x0061006001007387 */ /* 0x0003e60000100a00 */
[----:B-1----:R-:W3:Y:S01]  /*118f50*/  LDL.LU R96, [R1+0x410] ;  /* 0x0004100001607983 */ /* 0x002ee20000300800 */
[----:B------:R-:W3:Y:S01]  /*118f60*/  LDL.LU R97, [R1+0x414] ;  /* 0x0004140001617983 */ /* 0x000ee20000300800 */
[----:B------:R-:W-:Y:S08]  /*118f70*/  HMMA.1688.F32.TF32 R68, R136, R230, R68 ;  /* 0x000000e68844723c */ /* 0x000ff00000081044 */
[C---:B--2---:R-:W-:Y:S01]  /*118f80*/  HMMA.1688.F32.TF32 R112, R128.reuse, R228, R112 ;  /* 0x000000e48070723c */ /* 0x044fe20000081070 */
[----:B------:R-:W-:Y:S04]  /*118f90*/  LDS R136, [R2+0x2c780] ;  /* 0x02c7800002887984 */ /* 0x000fe80000000800 */
[----:B------:R-:W-:Y:S04]  /*118fa0*/  LDS R138, [R2+0x2e780] ;  /* 0x02e78000028a7984 */ /* 0x000fe80000000800 */
[----:B------:R-:W-:Y:S04]  /*118fb0*/  LDS R137, [R0+0x2c780] ;  /* 0x02c7800000897984 */ /* 0x000fe80000000800 */
[----:B------:R-:W1:Y:S01]  /*118fc0*/  LDS R139, [R0+0x2e780] ;  /* 0x02e78000008b7984 */ /* 0x000e620000000800 */
        /* <DEDUP_REMOVED lines=43> */
[----:B------:R-:W2:Y:S07]  /*119280*/  LDL.LU R130, [R1+0x438] ;  /* 0x0004380001827983 */ /* 0x000eae0000300800 */
[C---:B------:R-:W-:Y:S08]  /*119290*/  HMMA.1688.F32.TF32 R16, R136.reuse, R202, R16 ;  /* 0x000000ca8810723c */ /* 0x040ff00000081010 */
[C---:B------:R-:W-:Y:S08]  /*1192a0*/  HMMA.1688.F32.TF32 R104, R136.reuse, R162, R104 ;  /* 0x000000a28868723c */ /* 0x040ff00000081068 */
[C---:B------:R-:W-:Y:S08]  /*1192b0*/  HMMA.1688.F32.TF32 R8, R136.reuse, R178, R8 ;  /* 0x000000b28808723c */ /* 0x040ff00000081008 */
[C---:B------:R-:W-:Y:S08]  /*1192c0*/  HMMA.1688.F32.TF32 R12, R136.reuse, R194, R12 ;  /* 0x000000c2880c723c */ /* 0x040ff0000008100c */
[----:B------:R-:W-:Y:S01]  /*1192d0*/  HMMA.1688.F32.TF32 R28, R136, R234, R28 ;  /* 0x000000ea881c723c */ /* 0x000fe2000008101c */
[----:B------:R-:W-:-:S07]  /*1192e0*/  IMAD.MOV.U32 R131, RZ, RZ, R3 ;  /* 0x000000ffff837224 */ /* 0x000fce00078e0003 */
[C---:B------:R-:W-:Y:S01]  /*1192f0*/  HMMA.1688.F32.TF32 R20, R136.reuse, R210, R20 ;  /* 0x000000d28814723c */ /* 0x040fe20000081014 */
[----:B------:R-:W4:Y:S01]  /*119300*/  LDL.LU R3, [R1+0x6110] ;  /* 0x0061100001037983 */ /* 0x000f220000300800 */
[----:B------:R-:W3:Y:S02]  /*119310*/  LDL.LU.64 R98, [R1+0x6108] ;  /* 0x0061080001627983 */ /* 0x000ee40000300a00 */
[----:B------:R-:W3:Y:S04]  /*119320*/  LDL.LU.64 R96, [R1+0x6100] ;  /* 0x0061000001607983 */ /* 0x000ee80000300a00 */
[C---:B------:R-:W-:Y:S08]  /*119330*/  HMMA.1688.F32.TF32 R24, R136.reuse, R218, R24 ;  /* 0x000000da8818723c */ /* 0x040ff00000081018 */
        /* <DEDUP_REMOVED lines=26> */
[C---:B---3--:R-:W-:Y:S01]  /*1194e0*/  HMMA.1688.F32.TF32 R100, R136.reuse, R238, R100 ;  /* 0x000000ee8864723c */ /* 0x048fe20000081064 */
[----:B------:R-:W3:Y:S01]  /*1194f0*/  LDL.LU.64 R238, [R1+0x60e0] ;  /* 0x0060e00001ee7983 */ /* 0x000ee20000300a00 */
[----:B------:R-:W3:Y:S02]  /*119500*/  LDL.LU.64 R236, [R1+0x60d8] ;  /* 0x0060d80001ec7983 */ /* 0x000ee40000300a00 */
[----:B------:R-:W3:Y:S02]  /*119510*/  LDL.LU.64 R200, [R1+0x1120] ;  /* 0x0011200001c87983 */ /* 0x000ee40000300a00 */
[----:B------:R-:W3:Y:S01]  /*119520*/  LDL.64 R202, [R1+0x1128] ;  /* 0x0011280001ca7983 */ /* 0x000ee20000100a00 */
[----:B------:R-:W3:Y:S01]  /*119530*/  LDL.LU.64 R160, [R1+0x1130] ;  /* 0x0011300001a07983 */ /* 0x000ee20000300a00 */
[----:B------:R-:W3:Y:S02]  /*119540*/  LDL.64 R162, [R1+0x1138] ;  /* 0x0011380001a27983 */ /* 0x000ee40000100a00 */
        /* <DEDUP_REMOVED lines=11> */
[----:B------:R-:W3:Y:S01]  /*119600*/  LDL.LU.64 R244, [R1+0x60c8] ;  /* 0x0060c80001f47983 */ /* 0x000ee20000300a00 */
[C---:B------:R-:W-:Y:S08]  /*119610*/  HMMA.1688.F32.TF32 R144, R136.reuse, R226, R40 ;  /* 0x000000e28890723c */ /* 0x040ff00000081028 */
[C---:B------:R-:W-:Y:S08]  /*119620*/  HMMA.1688.F32.TF32 R52, R136.reuse, R230, R52 ;  /* 0x000000e68834723c */ /* 0x040ff00000081034 */
[----:B--2---:R-:W-:Y:S01]  /*119630*/  HMMA.1688.F32.TF32 R112, R136, R130, R112 ;  /* 0x000000828870723c */ /* 0x004fe20000081070 */
[----:B------:R-:W-:Y:S04]  /*119640*/  LDS R130, [R2+0x32780] ;  /* 0x0327800002827984 */ /* 0x000fe80000000800 */
[----:B------:R-:W1:Y:S04]  /*119650*/  LDS R131, [R0+0x32780] ;  /* 0x0327800000837984 */ /* 0x000e680000000800 */
[----:B------:R-:W-:Y:S04]  /*119660*/  LDS R40, [R2+0x34380] ;  /* 0x0343800002287984 */ /* 0x000fe80000000800 */
[----:B------:R-:W-:Y:S04]  /*119670*/  LDS R42, [R2+0x36380] ;  /* 0x03638000022a7984 */ /* 0x000fe80000000800 */
[----:B------:R-:W-:Y:S04]  /*119680*/  LDS R41, [R0+0x34380] ;  /* 0x0343800000297984 */ /* 0x000fe80000000800 */
[----:B------:R-:W2:Y:S01]  /*119690*/  LDS R43, [R0+0x36380] ;  /* 0x03638000002b7984 */ /* 0x000ea20000000800 */
[----:B---3--:R-:W-:-:S03]  /*1196a0*/  MOV R248, R244 ;  /* 0x000000f400f87202 */ /* 0x008fc60000000f00 */
[----:B------:R-:W3:Y:S01]  /*1196b0*/  LDL.LU R244, [R1+0x60c4] ;  /* 0x0060c40001f47983 */ /* 0x000ee20000300800 */
[----:B------:R-:W2:Y:S02]  /*1196c0*/  LDL.LU R252, [R1+0x60c0] ;  /* 0x0060c00001fc7983 */ /* 0x000ea40000300800 */
[----:B------:R-:W2:Y:S02]  /*1196d0*/  LDL.LU.64 R152, [R1+0x11e0] ;  /* 0x0011e00001987983 */ /* 0x000ea40000300a00 */
[----:B------:R-:W2:Y:S01]  /*1196e0*/  LDL.64 R154, [R1+0x11e8] ;  /* 0x0011e800019a7983 */ /* 0x000ea20000100a00 */
[----:B------:R-:W2:Y:S01]  /*1196f0*/  LDL.LU.64 R184, [R1+0x1240] ;  /* 0x0012400001b87983 */ /* 0x000ea20000300a00 */
[----:B------:R-:W2:Y:S02]  /*119700*/  LDL.64 R186, [R1+0x1248] ;  /* 0x0012480001ba7983 */ /* 0x000ea40000100a00 */
        /* <DEDUP_REMOVED lines=23> */
[C---:B-1----:R-:W-:Y:S08]  /*119880*/  HMMA.1688.F32.TF32 R140, R128.reuse, R200, R132 ;  /* 0x000000c8808c723c */ /* 0x042ff00000081084 */
[C---:B------:R-:W-:Y:S08]  /*119890*/  HMMA.1688.F32.TF32 R132, R128.reuse, R160, R96 ;  /* 0x000000a08084723c */ /* 0x040ff00000081060 */
[C---:B------:R-:W-:Y:S01]  /*1198a0*/  HMMA.1688.F32.TF32 R96, R128.reuse, R176, R120 ;  /* 0x000000b08060723c */ /* 0x040fe20000081078 */
[----:B------:R-:W3:Y:S06]  /*1198b0*/  LDL.64 R138, [R1+0x1188] ;  /* 0x00118800018a7983 */ /* 0x000eec0000100a00 */
[----:B------:R-:W-:Y:S01]  /*1198c0*/  STL.64 [R1+0x2e60], R140 ;  /* 0x002e608c01007387 */ /* 0x000fe20000100a00 */
[----:B------:R-:W-:Y:S02]  /*1198d0*/  STL.64 [R1+0x2e68], R142 ;  /* 0x002e688e01007387 */ /* 0x000fe40000100a00 */
[----:B------:R-:W3:Y:S05]  /*1198e0*/  LDL.LU.64 R120, [R1+0x12a0] ;  /* 0x0012a00001787983 */ /* 0x000eea0000300a00 */
[----:B------:R1:W-:Y:S01]  /*1198f0*/  STL.64 [R1+0x2e50], R132 ;  /* 0x002e508401007387 */ /* 0x0003e20000100a00 */
[----:B------:R4:W-:Y:S01]  /*119900*/  STL.64 [R1+0x2e58], R134 ;  /* 0x002e588601007387 */ /* 0x0009e20000100a00 */
[----:B------:R-:W3:Y:S06]  /*119910*/  LDL.64 R122, [R1+0x12a8] ;  /* 0x0012a800017a7983 */ /* 0x000eec0000100a00 */
[----:B------:R-:W-:Y:S02]  /*119920*/  STL.64 [R1+0x2e40], R96 ;  /* 0x002e406001007387 */ /* 0x000fe40000100a00 */
[----:B------:R4:W-:Y:S01]  /*119930*/  STL.64 [R1+0x2e48], R98 ;  /* 0x002e486201007387 */ /* 0x0009e20000100a00 */
[----:B-1----:R-:W3:Y:S01]  /*119940*/  LDL.LU.64 R132, [R1+0x12b0] ;  /* 0x0012b00001847983 */ /* 0x002ee20000300a00 */
[----:B----4-:R-:W4:Y:S02]  /*119950*/  LDL.64 R134, [R1+0x12b8] ;  /* 0x0012b80001867983 */ /* 0x010f240000100a00 */
[----:B------:R-:W3:Y:S02]  /*119960*/  LDL.LU.64 R164, [R1+0x12c0] ;  /* 0x0012c00001a47983 */ /* 0x000ee40000300a00 */
[----:B------:R-:W3:Y:S01]  /*119970*/  LDL.64 R166, [R1+0x12c8] ;  /* 0x0012c80001a67983 */ /* 0x000ee20000100a00 */
[----:B------:R-:W3:Y:S01]  /*119980*/  LDL.LU.64 R148, [R1+0x12d0] ;  /* 0x0012d00001947983 */ /* 0x000ee20000300a00 */
[----:B------:R-:W3:Y:S01]  /*119990*/  LDL.64 R150, [R1+0x12d8] ;  /* 0x0012d80001967983 */ /* 0x000ee20000100a00 */
[C---:B------:R-:W-:Y:S01]  /*1199a0*/  HMMA.1688.F32.TF32 R96, R128.reuse, R232, R112 ;  /* 0x000000e88060723c */ /* 0x040fe20000081070 */
[----:B------:R-:W3:Y:S07]  /*1199b0*/  LDL.LU.64 R112, [R1+0x1290] ;  /* 0x0012900001707983 */ /* 0x000eee0000300a00 */
[C---:B------:R-:W-:Y:S08]  /*1199c0*/  HMMA.1688.F32.TF32 R100, R128.reuse, R192, R100 ;  /* 0x000000c08064723c */ /* 0x040ff00000081064 */
[C---:B------:R-:W-:Y:S11]  /*1199d0*/  HMMA.1688.F32.TF32 R8, R128.reuse, R216, R8 ;  /* 0x000000d88008723c */ /* 0x040ff60000081008 */
[----:B------:R-:W-:Y:S04]  /*1199e0*/  @!UPT UIADD3 URZ, URZ, URZ, URZ ;  /* 0x0000003f3f3ff290 */ /* 0x000fe8000fffe03f */
[----:B------:R-:W-:Y:S01]  /*1199f0*/  STL.64 [R1+0x2e30], R100 ;  /* 0x002e306401007387 */ /* 0x000fe20000100a00 */
[----:B------:R1:W-:Y:S02]  /*119a00*/  STL.64 [R1+0x2e38], R102 ;  /* 0x002e386601007387 */ /* 0x0003e40000100a00 */
[----:B------:R-:W3:Y:S01]  /*119a10*/  LDL.64 R114, [R1+0x1298] ;  /* 0x0012980001727983 */ /* 0x000ee20000100a00 */
[C---:B-1----:R-:W-:Y:S01]  /*119a20*/  HMMA.1688.F32.TF32 R100, R128.reuse, R208, R104 ;  /* 0x000000d08064723c */ /* 0x042fe20000081068 */
[----:B------:R-:W-:Y:S01]  /*119a30*/  STL.64 [R1+0x2e20], R96 ;  /* 0x002e206001007387 */ /* 0x000fe20000100a00 */
[----:B------:R2:W-:Y:S11]  /*119a40*/  STL.64 [R1+0x2e28], R98 ;  /* 0x002e286201007387 */ /* 0x0005f60000100a00 */
[----:B------:R-:W-:Y:S10]  /*119a50*/  @!UPT UIADD3 URZ, URZ, URZ, URZ ;  /* 0x0000003f3f3ff290 */ /* 0x000ff4000fffe03f */
[----:B------:R-:W-:Y:S01]  /*119a60*/  STL.64 [R1+0x2e10], R100 ;  /* 0x002e106401007387 */ /* 0x000fe20000100a00 */
[----:B------:R-:W-:Y:S02]  /*119a70*/  STL.64 [R1+0x2e18], R102 ;  /* 0x002e186601007387 */ /* 0x000fe40000100a00 */
[----:B------:R-:W-:Y:S02]  /*119a80*/  STL.64 [R1+0x2e00], R8 ;  /* 0x002e000801007387 */ /* 0x000fe40000100a00 */
[----:B------:R1:W-:Y:S01]  /*119a90*/  STL.64 [R1+0x2e08], R10 ;  /* 0x002e080a01007387 */ /* 0x0003e20000100a00 */
[C---:B--2---:R-:W-:Y:S08]  /*119aa0*/  HMMA.1688.F32.TF32 R96, R128.reuse, R136, R12 ;  /* 0x000000888060723c */ /* 0x044ff0000008100c */
[C---:B------:R-:W-:Y:S08]  /*119ab0*/  HMMA.1688.F32.TF32 R12, R128.reuse, R220, R16 ;  /* 0x000000dc800c723c */ /* 0x040ff00000081010 */
[C---:B-1----:R-:W-:Y:S07]  /*119ac0*/  HMMA.1688.F32.TF32 R8, R128.reuse, R156, R20 ;  /* 0x0000009c8008723c */ /* 0x042fee0000081014 */
[----:B------:R-:W-:Y:S01]  /*119ad0*/  STL.64 [R1+0x2df0], R96 ;  /* 0x002df06001007387 */ /* 0x000fe20000100a00 */
[----:B------:R-:W-:Y:S02]  /*119ae0*/  STL.64 [R1+0x2df8], R98 ;  /* 0x002df86201007387 */ /* 0x000fe40000100a00 */
[----:B------:R-:W2:Y:S05]  /*119af0*/  LDL.LU.64 R20, [R1+0x1310] ;  /* 0x0013100001147983 */ /* 0x000eaa0000300a00 */
[----:B------:R-:W-:Y:S01]  /*119b00*/  STL.64 [R1+0x2de0], R12 ;  /* 0x002de00c01007387 */ /* 0x000fe20000100a00 */
[----:B------:R-:W-:Y:S01]  /*119b10*/  STL.64 [R1+0x2de8], R14 ;  /* 0x002de80e01007387 */ /* 0x000fe20000100a00 */
[----:B------:R-:W2:Y:S06]  /*119b20*/  LDL.64 R22, [R1+0x1318] ;  /* 0x0013180001167983 */ /* 0x000eac0000100a00 */
[----:B------:R-:W-:Y:S02]  /*119b30*/  STL.64 [R1+0x2dd0], R8 ;  /* 0x002dd00801007387 */ /* 0x000fe40000100a00 */
[----:B------:R1:W-:Y:S02]  /*119b40*/  STL.64 [R1+0x2dd8], R10 ;  /* 0x002dd80a01007387 */ /* 0x0003e40000100a00 */
[----:B------:R-:W-:Y:S01]  /*119b50*/  IMAD.MOV.U32 R143, RZ, RZ, R252 ;  /* 0x000000ffff8f7224 */ /* 0x000fe200078e00fc */
[----:B------:R-:W-:Y:S01]  /*119b60*/  MOV R250, R247 ;  /* 0x000000f700fa7202 */ /* 0x000fe20000000f00 */
[----:B------:R-:W-:Y:S01]  /*119b70*/  IMAD.MOV.U32 R251, RZ, RZ, R246 ;  /* 0x000000fffffb7224 */ /* 0x000fe200078e00f6 */
[----:B------:R-:W-:Y:S04]  /*119b80*/  LDS R220, [R2+0x34500] ;  /* 0x0345000002dc7984 */ /* 0x000fe80000000800 */
[----:B------:R-:W-:Y:S01]  /*119b90*/  LDS R221, [R0+0x34500] ;  /* 0x0345000000dd7984 */ /* 0x000fe20000000800 */
[C---:B-1----:R-:W-:Y:S03]  /*119ba0*/  HMMA.1688.F32.TF32 R8, R128.reuse, R180, R24 ;  /* 0x000000b48008723c */ /* 0x042fe60000081018 */
[----:B------:R-:W2:Y:S01]  /*119bb0*/  LDL.LU.64 R24, [R1+0x1300] ;  /* 0x0013000001187983 */ /* 0x000ea20000300a00 */
[----:B------:R-:W2:Y:S11]  /*119bc0*/  LDL.64 R26, [R1+0x1308] ;  /* 0x00130800011a7983 */ /* 0x000eb60000100a00 */
[----:B------:R-:W-:Y:S08]  /*119bd0*/  @!UPT UIADD3 URZ, URZ, URZ, URZ ;  /* 0x0000003f3f3ff290 */ /* 0x000ff0000fffe03f */
[----:B------:R-:W-:Y:S01]  /*119be0*/  STL.64 [R1+0x2dc0], R8 ;  /* 0x002dc00801007387 */ /* 0x000fe20000100a00 */
[----:B------:R1:W-:Y:S02]  /*119bf0*/  STL.64 [R1+0x2dc8], R10 ;  /* 0x002dc80a01007387 */ /* 0x0003e40000100a00 */
[C---:B-1----:R-:W-:Y:S01]  /*119c00*/  HMMA.1688.F32.TF32 R8, R128.reuse, R188, R28 ;  /* 0x000000bc8008723c */ /* 0x042fe2000008101c */
[----:B------:R-:W2:Y:S01]  /*119c10*/  LDL.LU.64 R28, [R1+0x12f0] ;  /* 0x0012f000011c7983 */ /* 0x000ea20000300a00 */
[----:B------:R-:W2:Y:S06]  /*119c20*/  LDL.64 R30, [R1+0x12f8] ;  /* 0x0012f800011e7983 */ /* 0x000eac0000100a00 */
[C---:B------:R-:W-:Y:S11]  /*119c30*/  HMMA.1688.F32.TF32 R12, R128.reuse, R152, R124 ;  /* 0x00000098800c723c */ /* 0x040ff6000008107c */
[----:B------:R-:W-:Y:S04]  /*119c40*/  @!UPT UIADD3 URZ, URZ, URZ, URZ ;  /* 0x0000003f3f3ff290 */ /* 0x000fe8000fffe03f */
[----:B------:R-:W-:Y:S01]  /*119c50*/  STL.64 [R1+0x2db0], R8 ;  /* 0x002db00801007387 */ /* 0x000fe20000100a00 */
[----:B------:R1:W-:Y:S02]  /*119c60*/  STL.64 [R1+0x2db8], R10 ;  /* 0x002db80a01007387 */ /* 0x0003e40000100a00 */
[C---:B-1----:R-:W-:Y:S01]  /*119c70*/  HMMA.1688.F32.TF32 R8, R128.reuse, R248, R32 ;  /* 0x000000f88008723c */ /* 0x042fe20000081020 */
[----:B------:R-:W2:Y:S04]  /*119c80*/  LDL.LU.64 R32, [R1+0x12e0] ;  /* 0x0012e00001207983 */ /* 0x000ea80000300a00 */
[----:B------:R-:W-:Y:S02]  /*119c90*/  STL.64 [R1+0x2da0], R12 ;  /* 0x002da00c01007387 */ /* 0x000fe40000100a00 */
[----:B------:R-:W-:Y:S02]  /*119ca0*/  STL.64 [R1+0x2da8], R14 ;  /* 0x002da80e01007387 */ /* 0x000fe40000100a00 */
[----:B------:R-:W4:Y:S01]  /*119cb0*/  LDL.64 R34, [R1+0x12e8] ;  /* 0x0012e80001227983 */ /* 0x000f220000100a00 */
[C---:B------:R-:W-:Y:S11]  /*119cc0*/  HMMA.1688.F32.TF32 R16, R128.reuse, R236, R116 ;  /* 0x000000ec8010723c */ /* 0x040ff60000081074 */
[----:B------:R-:W-:Y:S02]  /*119cd0*/  @!UPT UIADD3 URZ, URZ, URZ, URZ ;  /* 0x0000003f3f3ff290 */ /* 0x000fe4000fffe03f */
        /* <DEDUP_REMOVED lines=14> */
[C---:B-1----:R-:W-:Y:S01]  /*119dc0*/  HMMA.1688.F32.TF32 R12, R128.reuse, R204, R48 ;  /* 0x000000cc800c723c */ /* 0x042fe20000081030 */
[----:B------:R-:W4:Y:S06]  /*119dd0*/  LDL.64 R50, [R1+0x1208] ;  /* 0x0012080001327983 */ /* 0x000f2c0000100a00 */
[----:B------:R-:W-:Y:S01]  /*119de0*/  STL.64 [R1+0x2d40], R8 ;  /* 0x002d400801007387 */ /* 0x000fe20000100a00 */
[----:B------:R1:W-:Y:S02]  /*119df0*/  STL.64 [R1+0x2d48], R10 ;  /* 0x002d480a01007387 */ /* 0x0003e40000100a00 */
[C---:B-1----:R-:W-:Y:S08]  /*119e00*/  HMMA.1688.F32.TF32 R8, R128.reuse, R228, R52 ;  /* 0x000000e48008723c */ /* 0x042ff00000081034 */
[C---:B------:R-:W-:Y:S05]  /*119e10*/  HMMA.1688.F32.TF32 R16, R128.reuse, R168, R56 ;  /* 0x000000a88010723c */ /* 0x040fea0000081038 */
[----:B------:R-:W-:Y:S01]  /*119e20*/  STL.64 [R1+0x2d30], R12 ;  /* 0x002d300c01007387 */ /* 0x000fe20000100a00 */
[----:B------:R1:W-:Y:S02]  /*119e30*/  STL.64 [R1+0x2d38], R14 ;  /* 0x002d380e01007387 */ /* 0x0003e40000100a00 */
[C---:B-1----:R-:W-:Y:S07]  /*119e40*/  HMMA.1688.F32.TF32 R12, R128.reuse, R224, R60 ;  /* 0x000000e0800c723c */ /* 0x042fee000008103c */
[----:B------:R-:W-:Y:S01]  /*119e50*/  STL.64 [R1+0x2d20], R8 ;  /* 0x002d200801007387 */ /* 0x000fe20000100a00 */
[----:B------:R3:W-:Y:S02]  /*119e60*/  STL.64 [R1+0x2d28], R10 ;  /* 0x002d280a01007387 */ /* 0x0007e40000100a00 */
[C---:B---3--:R-:W-:Y:S05]  /*119e70*/  HMMA.1688.F32.TF32 R8, R128.reuse, R112, R64 ;  /* 0x000000708008723c */ /* 0x048fea0000081040 */
        /* <DEDUP_REMOVED lines=90> */
[----:B------:R-:W-:Y:S01]  /*11a420*/  HMMA.1688.F32.TF32 R76, R128, R148, R80 ;  /* 0x00000094804c723c */ /* 0x000fe20000081050 */
[----:B------:R-:W-:-:S02]  /*11a430*/  IMAD.MOV.U32 R248, RZ, RZ, R244 ;  /* 0x000000fffff87224 */ /* 0x000fc400078e00f4 */
[----:B------:R-:W-:-:S05]  /*11a440*/  IMAD.MOV.U32 R249, RZ, RZ, R3 ;  /* 0x000000fffff97224 */ /* 0x000fca00078e0003 */
[C---:B--2---:R-:W-:Y:S08]  /*11a450*/  HMMA.1688.F32.TF32 R72, R128.reuse, R32, R84 ;  /* 0x000000208048723c */ /* 0x044ff00000081054 */
[----:B------:R-:W-:Y:S01]  /*11a460*/  HMMA.1688.F32.TF32 R80, R128, R28, R88 ;  /* 0x0000001c8050723c */ /* 0x000fe20000081058 */
[----:B------:R-:W-:Y:S02]  /*11a470*/  IMAD.MOV.U32 R246, RZ, RZ, c[0x0][0x18c] ;  /* 0x00006300fff67624 */ /* 0x000fe400078e00ff */
[----:B------:R-:W-:Y:S01]  /*11a480*/  IMAD.MOV.U32 R247, RZ, RZ, c[0x0][0x188] ;  /* 0x00006200fff77624 */ /* 0x000fe200078e00ff */
[----:B------:R-:W-:Y:S04]  /*11a490*/  LDS R88, [R2+0x34480] ;  /* 0x0344800002587984 */ /* 0x000fe80000000800 */
[----:B------:R-:W-:Y:S04]  /*11a4a0*/  LDS R90, [R2+0x36480] ;  /* 0x03648000025a7984 */ /* 0x000fe80000000800 */
[----:B------:R-:W-:Y:S01]  /*11a4b0*/  LDS R89, [R0+0x34480] ;  /* 0x0344800000597984 */ /* 0x000fe20000000800 */
[----:B---3--:R-:W-:-:S03]  /*11a4c0*/  MOV R103, R252 ;  /* 0x000000fc00677202 */ /* 0x008fc60000000f00 */
[----:B------:R-:W-:Y:S04]  /*11a4d0*/  LDS R91, [R0+0x36480] ;  /* 0x03648000005b7984 */ /* 0x000fe80000000800 */
[----:B------:R-:W2:Y:S01]  /*11a4e0*/  LDL.LU R252, [R1+0x60b8] ;  /* 0x0060b80001fc7983 */ /* 0x000ea20000300800 */
[----:B------:R-:W3:Y:S02]  /*11a4f0*/  LDL.LU R244, [R1+0x60b4] ;  /* 0x0060b40001f47983 */ /* 0x000ee40000300800 */
[----:B------:R-:W2:Y:S02]  /*11a500*/  LDL.LU R3, [R1+0x60b0] ;  /* 0x0060b00001037983 */ /* 0x000ea40000300800 */
[----:B------:R-:W-:Y:S01]  /*11a510*/  STL.64 [R1+0x2ea0], R76 ;  /* 0x002ea04c01007387 */ /* 0x000fe20000100a00 */
[----:B------:R1:W-:Y:S01]  /*11a520*/  STL.64 [R1+0x2ea8], R78 ;  /* 0x002ea84e01007387 */ /* 0x0003e20000100a00 */
[----:B------:R-:W-:Y:S02]  /*11a530*/  STL.64 [R1+0x2e90], R72 ;  /* 0x002e904801007387 */ /* 0x000fe40000100a00 */
[----:B------:R1:W-:Y:S02]  /*11a540*/  STL.64 [R1+0x2e98], R74 ;  /* 0x002e984a01007387 */ /* 0x0003e40000100a00 */
[C---:B-1----:R-:W-:Y:S08]  /*11a550*/  HMMA.1688.F32.TF32 R76, R128.reuse, R20, R92 ;  /* 0x00000014804c723c */ /* 0x042ff0000008105c */
[----:B------:R-:W-:Y:S01]  /*11a560*/  HMMA.1688.F32.TF32 R72, R128, R24, R4 ;  /* 0x000000188048723c */ /* 0x000fe20000081004 */
[----:B------:R-:W-:Y:S01]  /*11a570*/  STL.64 [R1+0x2e80], R80 ;  /* 0x002e805001007387 */ /* 0x000fe20000100a00 */
[----:B------:R-:W-:Y:S06]  /*11a580*/  STL.64 [R1+0x2e88], R82 ;  /* 0x002e885201007387 */ /* 0x000fec0000100a00 */
[C---:B----4-:R-:W-:Y:S08]  /*11a590*/  HMMA.1688.F32.TF32 R68, R40.reuse, R202, R68 ;  /* 0x000000ca2844723c */ /* 0x050ff00000081044 */
[C---:B------:R-:W-:Y:S01]  /*11a5a0*/  HMMA.1688.F32.TF32 R4, R40.reuse, R162, R64 ;  /* 0x000000a22804723c */ /* 0x040fe20000081040 */
[----:B------:R-:W-:Y:S01]  /*11a5b0*/  STL.64 [R1+0x2e70], R76 ;  /* 0x002e704c01007387 */ /* 0x000fe20000100a00 */
[----:B------:R-:W-:Y:S05]  /*11a5c0*/  STL.64 [R1+0x2e78], R78 ;  /* 0x002e784e01007387 */ /* 0x000fea0000100a00 */
[----:B------:R-:W-:Y:S02]  /*11a5d0*/  STL.64 [R1+0x2cd0], R72 ;  /* 0x002cd04801007387 */ /* 0x000fe40000100a00 */
[----:B------:R-:W-:Y:S01]  /*11a5e0*/  STL.64 [R1+0x2cd8], R74 ;  /* 0x002cd84a01007387 */ /* 0x000fe20000100a00 */
[C---:B------:R-:W-:Y:S08]  /*11a5f0*/  HMMA.1688.F32.TF32 R60, R40.reuse, R178, R60 ;  /* 0x000000b2283c723c */ /* 0x040ff0000008103c */
[C---:B------:R-:W-:Y:S08]  /*11a600*/  HMMA.1688.F32.TF32 R56, R40.reuse, R194, R56 ;  /* 0x000000c22838723c */ /* 0x040ff00000081038 */
[C---:B------:R-:W-:Y:S01]  /*11a610*/  HMMA.1688.F32.TF32 R44, R40.reuse, R210, R44 ;  /* 0x000000d2282c723c */ /* 0x040fe2000008102c */
[----:B------:R-:W-:Y:S01]  /*11a620*/  STL.64 [R1+0x250], R68 ;  /* 0x0002504401007387 */ /* 0x000fe20000100a00 */
[----:B------:R-:W-:Y:S02]  /*11a630*/  STL.64 [R1+0x258], R70 ;  /* 0x0002584601007387 */ /* 0x000fe40000100a00 */
[----:B------:R-:W-:Y:S02]  /*11a640*/  STL.64 [R1+0x240], R4 ;  /* 0x0002400401007387 */ /* 0x000fe40000100a00 */
[----:B------:R1:W-:Y:S02]  /*11a650*/  STL.64 [R1+0x248], R6 ;  /* 0x0002480601007387 */ /* 0x0003e40000100a00 */
        /* <DEDUP_REMOVED lines=12> */
[C---:B----4-:R-:W-:Y:S08]  /*11a720*/  HMMA.1688.F32.TF32 R44, R40.reuse, R222, R36 ;  /* 0x000000de282c723c */ /* 0x050ff00000081024 */
[C---:B------:R-:W-:Y:S01]  /*11a730*/  HMMA.1688.F32.TF32 R36, R40.reuse, R158, R116 ;  /* 0x0000009e2824723c */ /* 0x040fe20000081074 */
[----:B------:R-:W-:Y:S01]  /*11a740*/  STL.64 [R1+0x1f0], R52 ;  /* 0x0001f03401007387 */ /* 0x000fe20000100a00 */
[----:B------:R-:W-:Y:S05]  /*11a750*/  STL.64 [R1+0x1f8], R54 ;  /* 0x0001f83601007387 */ /* 0x000fea0000100a00 */
[----:B------:R-:W-:Y:S01]  /*11a760*/  STL.64 [R1+0x1e0], R4 ;  /* 0x0001e00401007387 */ /* 0x000fe20000100a00 */
[----:B------:R-:W-:Y:S07]  /*11a770*/  STL.64 [R1+0x1e8], R6 ;  /* 0x0001e80601007387 */ /* 0x000fee0000100a00 */
[----:B------:R-:W-:Y:S02]  /*11a780*/  STL.64 [R1+0x1d0], R44 ;  /* 0x0001d02c01007387 */ /* 0x000fe40000100a00 */
[----:B------:R-:W-:Y:S06]  /*11a790*/  STL.64 [R1+0x1d8], R46 ;  /* 0x0001d82e01007387 */ /* 0x000fec0000100a00 */
[----:B------:R-:W-:Y:S01]  /*11a7a0*/  STL.64 [R1+0x1c0], R36 ;  /* 0x0001c02401007387 */ /* 0x000fe20000100a00 */
[----:B------:R1:W-:Y:S03]  /*11a7b0*/  STL.64 [R1+0x1c8], R38 ;  /* 0x0001c82601007387 */ /* 0x0003e60000100a00 */
[----:B------:R-:W-:Y:S04]  /*11a7c0*/  LDS R4, [R2+0x34400] ;  /* 0x0344000002047984 */ /* 0x000fe80000000800 */
[----:B------:R-:W-:Y:S04]  /*11a7d0*/  LDS R6, [R2+0x36400] ;  /* 0x0364000002067984 */ /* 0x000fe80000000800 */
[----:B------:R-:W-:Y:S04]  /*11a7e0*/  LDS R5, [R0+0x34400] ;  /* 0x0344000000057984 */ /* 0x000fe80000000800 */
[----:B------:R-:W4:Y:S01]  /*11a7f0*/  LDS R7, [R0+0x36400] ;  /* 0x0364000000077984 */ /* 0x000f220000000800 */
[C---:B-1----:R-:W-:Y:S08]  /*11a800*/  HMMA.1688.F32.TF32 R36, R40.reuse, R182, R124 ;  /* 0x000000b62824723c */ /* 0x042ff0000008107c */
[C---:B------:R-:W-:Y:S08]  /*11a810*/  HMMA.1688.F32.TF32 R44, R40.reuse, R190, R16 ;  /* 0x000000be282c723c */ /* 0x040ff00000081010 */
[C---:B------:R-:W-:Y:S07]  /*11a820*/  HMMA.1688.F32.TF32 R16, R40.reuse, R50, R8 ;  /* 0x000000322810723c */ /* 0x040fee0000081008 */
[----:B------:R-:W-:Y:S01]  /*11a830*/  STL.64 [R1+0x1b0], R36 ;  /* 0x0001b02401007387 */ /* 0x000fe20000100a00 */
[----:B------:R1:W-:Y:S02]  /*11a840*/  STL.64 [R1+0x1b8], R38 ;  /* 0x0001b82601007387 */ /* 0x0003e40000100a00 */
[C---:B-1----:R-:W-:Y:S08]  /*11a850*/  HMMA.1688.F32.TF32 R36, R40.reuse, R154, R12 ;  /* 0x0000009a2824723c */ /* 0x042ff0000008100c */
[C---:B------:R-:W-:Y:S01]  /*11a860*/  HMMA.1688.F32.TF32 R12, R40.reuse, R238, R104 ;  /* 0x000000ee280c723c */ /* 0x040fe20000081068 */
[----:B------:R-:W-:Y:S01]  /*11a870*/  STL.64 [R1+0x1a0], R44 ;  /* 0x0001a02c01007387 */ /* 0x000fe20000100a00 */
[----:B------:R-:W-:Y:S11]  /*11a880*/  STL.64 [R1+0x1a8], R46 ;  /* 0x0001a82e01007387 */ /* 0x000ff60000100a00 */
[----:B------:R-:W-:Y:S02]  /*11a890*/  @!UPT UIADD3 URZ, URZ, URZ, URZ ;  /* 0x0000003f3f3ff290 */ /* 0x000fe4000fffe03f */
[----:B------:R-:W-:Y:S01]  /*11a8a0*/  STL.64 [R1+0x190], R36 ;  /* 0x0001902401007387 */ /* 0x000fe20000100a00 */
[----:B------:R-:W-:Y:S02]  /*11a8b0*/  STL.64 [R1+0x198], R38 ;  /* 0x0001982601007387 */ /* 0x000fe40000100a00 */
[----:B------:R-:W-:Y:S02]  /*11a8c0*/  STL.64 [R1+0x180], R16 ;  /* 0x0001801001007387 */ /* 0x000fe40000100a00 */
[----:B------:R1:W-:Y:S03]  /*11a8d0*/  STL.64 [R1+0x188], R18 ;  /* 0x0001881201007387 */ /* 0x0003e60000100a00 */
[----:B------:R-:W-:Y:S01]  /*11a8e0*/  STL.64 [R1+0x170], R12 ;  /* 0x0001700c01007387 */ /* 0x000fe20000100a00 */
[----:B------:R4:W-:Y:S01]  /*11a8f0*/  STL.64 [R1+0x178], R14 ;  /* 0x0001780e01007387 */ /* 0x0009e20000100a00 */
[C---:B-1----:R-:W-:Y:S08]  /*11a900*/  HMMA.1688.F32.TF32 R16, R40.reuse, R174, R100 ;  /* 0x000000ae2810723c */ /* 0x042ff00000081064 */
[----:B----4-:R-:W-:Y:S01]  /*11a910*/  HMMA.1688.F32.TF32 R12, R40, R198, R96 ;  /* 0x000000c6280c723c */ /* 0x010fe20000081060 */
[----:B------:R-:W-:Y:S01]  /*11a920*/  IMAD.MOV.U32 R10, RZ, RZ, R238 ;  /* 0x000000ffff0a7224 */ /* 0x000fe200078e00ee */
[----:B------:R-:W-:-:S02]  /*11a930*/  MOV R9, R239 ;  /* 0x000000ef00097202 */ /* 0x000fc40000000f00 */
[----:B------:R-:W4:Y:S01]  /*11a940*/  LDL.LU.64 R238, [R1+0x60a8] ;  /* 0x0060a80001ee7983 */ /* 0x000f220000300a00 */
[----:B------:R-:W4:Y:S03]  /*11a950*/  LDL.LU.64 R236, [R1+0x60a0] ;  /* 0x0060a00001ec7983 */ /* 0x000f260000300a00 */
[C---:B------:R-:W-:Y:S07]  /*11a960*/  HMMA.1688.F32.TF32 R36, R40.reuse, R214, R140 ;  /* 0x000000d62824723c */ /* 0x040fee000008108c */
[----:B------:R-:W-:Y:S01]  /*11a970*/  STL.64 [R1+0x160], R16 ;  /* 0x0001601001007387 */ /* 0x000fe20000100a00 */
[----:B------:R1:W-:Y:S07]  /*11a980*/  STL.64 [R1+0x168], R18 ;  /* 0x0001681201007387 */ /* 0x0003ee0000100a00 */
[----:B------:R-:W-:Y:S02]  /*11a990*/  STL.64 [R1+0x150], R12 ;  /* 0x0001500c01007387 */ /* 0x000fe40000100a00 */
[----:B------:R1:W-:Y:S02]  /*11a9a0*/  STL.64 [R1+0x158], R14 ;  /* 0x0001580e01007387 */ /* 0x0003e40000100a00 */
[C---:B-1----:R-:W-:Y:S08]  /*11a9b0*/  HMMA.1688.F32.TF32 R16, R40.reuse, R186, R240 ;  /* 0x000000ba2810723c */ /* 0x042ff000000810f0 */
[----:B------:R-:W-:Y:S01]  /*11a9c0*/  HMMA.1688.F32.TF32 R12, R40, R206, R248 ;  /* 0x000000ce280c723c */ /* 0x000fe200000810f8 */
[----:B------:R1:W-:Y:S01]  /*11a9d0*/  STL.64 [R1+0x140], R36 ;  /* 0x0001402401007387 */ /* 0x0003e20000100a00 */
[----:B------:R1:W-:Y:S11]  /*11a9e0*/  STL.64 [R1+0x148], R38 ;  /* 0x0001482601007387 */ /* 0x0003f60000100a00 */
[----:B------:R-:W-:Y:S10]  /*11a9f0*/  @!UPT UIADD3 URZ, URZ, URZ, URZ ;  /* 0x0000003f3f3ff290 */ /* 0x000ff4000fffe03f */
[----:B------:R1:W-:Y:S01]  /*11aa00*/  STL.64 [R1+0x120], R12 ;  /* 0x0001200c01007387 */ /* 0x0003e20000100a00 */
[----:B------:R-:W-:Y:S02]  /*11aa10*/  STL.64 [R1+0x130], R16 ;  /* 0x0001301001007387 */ /* 0x000fe40000100a00 */
        /* <DEDUP_REMOVED lines=62> */
[----:B-1----:R-:W4:Y:S01]  /*11ae00*/  LDL.LU R36, [R1+0x1910] ;  /* 0x0019100001247983 */ /* 0x002f220000300800 */
        /* <DEDUP_REMOVED lines=19> */
[----:B------:R-:W-:Y:S01]  /*11af40*/  IMAD.SHL.U32 R247, R247, 0x80, RZ ;  /* 0x00000080f7f77824 */ /* 0x000fe200078e00ff */
[----:B------:R-:W-:-:S04]  /*11af50*/  SHF.L.U32 R246, R246, 0x7, RZ ;  /* 0x00000007f6f67819 */ /* 0x000fc800000006ff */
[----:B------:R-:W-:Y:S01]  /*11af60*/  SHF.L.U32 R247, R247, 0x2, RZ ;  /* 0x00000002f7f77819 */ /* 0x000fe200000006ff */
[----:B------:R-:W-:Y:S01]  /*11af70*/  IMAD.SHL.U32 R246, R246, 0x4, RZ ;  /* 0x00000004f6f67824 */ /* 0x000fe200078e00ff */
[----:B--2---:R1:W-:Y:S04]  /*11af80*/  STL [R1+0x64b0], R3 ;  /* 0x0064b00301007387 */ /* 0x0043e80000100800 */
[----:B------:R-:W-:Y:S01]  /*11af90*/  STL.64 [R1+0x6448], R246 ;  /* 0x006448f601007387 */ /* 0x000fe20000100a00 */
[----:B---3--:R-:W-:Y:S02]  /*11afa0*/  STL [R1+0x6440], R244 ;  /* 0x006440f401007387 */ /* 0x008fe40000100800 */
[----:B------:R-:W-:Y:S02]  /*11afb0*/  STL [R1+0x6b78], R245 ;  /* 0x006b78f501007387 */ /* 0x000fe40000100800 */
[----:B------:R-:W-:Y:S02]  /*11afc0*/  STL [R1+0x60a0], R252 ;  /* 0x0060a0fc01007387 */ /* 0x000fe40000100800 */
[----:B------:R-:W-:-:S02]  /*11afd0*/  IMAD.MOV.U32 R8, RZ, RZ, R26 ;  /* 0x000000ffff087224 */ /* 0x000fc400078e001a */
[----:B-1----:R-:W-:Y:S01]  /*11afe0*/  IMAD.MOV.U32 R3, RZ, RZ, R27 ;  /* 0x000000ffff037224 */ /* 0x002fe200078e001b */
[C---:B----4-:R-:W-:Y:S08]  /*11aff0*/  HMMA.1688.F32.TF32 R76, R40.reuse, R230, R72 ;  /* 0x000000e6284c723c */ /* 0x050ff00000081048 */
        /* <DEDUP_REMOVED lines=19> */
[----:B------:R-:W-:Y:S01]  /*11b130*/  STL.64 [R1+0xb0], R52 ;  /* 0x0000b03401007387 */ /* 0x000fe20000100a00 */
[----:B------:R2:W-:Y:S03]  /*11b140*/  STL.64 [R1+0xb8], R54 ;  /* 0x0000b83601007387 */ /* 0x0005e60000100a00 */
[----:B------:R-:W-:Y:S02]  /*11b150*/  STL.64 [R1+0xa0], R44 ;  /* 0x0000a02c01007387 */ /* 0x000fe40000100a00 */
[----:B------:R3:W-:Y:S01]  /*11b160*/  STL.64 [R1+0xa8], R46 ;  /* 0x0000a82e01007387 */ /* 0x0007e20000100a00 */
[C---:B-1----:R-:W-:Y:S08]  /*11b170*/  HMMA.1688.F32.TF32 R56, R40.reuse, R34, R108 ;  /* 0x000000222838723c */ /* 0x042ff0000008106c */
[C---:B--2---:R-:W-:Y:S08]  /*11b180*/  HMMA.1688.F32.TF32 R52, R40.reuse, R30, R36 ;  /* 0x0000001e2834723c */ /* 0x044ff00000081024 */
[C---:B---3--:R-:W-:Y:S08]  /*11b190*/  HMMA.1688.F32.TF32 R44, R40.reuse, R22, R116 ;  /* 0x00000016282c723c */ /* 0x048ff00000081074 */
[----:B------:R-:W-:Y:S08]  /*11b1a0*/  HMMA.1688.F32.TF32 R36, R40, R26, R124 ;  /* 0x0000001a2824723c */ /* 0x000ff0000008107c */
        /* <DEDUP_REMOVED lines=18> */
[C---:B-1----:R-:W-:Y:S08]  /*11b2d0*/  HMMA.1688.F32.TF32 R24, R4.reuse, R194, R100 ;  /* 0x000000c20418723c */ /* 0x042ff00000081064 */
[C---:B--2---:R-:W-:Y:S08]  /*11b2e0*/  HMMA.1688.F32.TF32 R16, R4.reuse, R234, R96 ;  /* 0x000000ea0410723c */ /* 0x044ff00000081060 */
[C---:B---3--:R-:W-:Y:S08]  /*11b2f0*/  HMMA.1688.F32.TF32 R12, R4.reuse, R210, R140 ;  /* 0x000000d2040c723c */ /* 0x048ff0000008108c */
[----:B------:R-:W-:Y:S01]  /*11b300*/  HMMA.1688.F32.TF32 R240, R4, R138, R240 ;  /* 0x0000008a04f0723c */ /* 0x000fe200000810f0 */
[----:B------:R-:W-:Y:S01]  /*11b310*/  STL.64 [R1+0x20], R24 ;  /* 0x0000201801007387 */ /* 0x000fe20000100a00 */
[----:B------:R-:W-:Y:S05]  /*11b320*/  STL.64 [R1+0x28], R26 ;  /* 0x0000281a01007387 */ /* 0x000fea0000100a00 */
[----:B------:R-:W-:Y:S02]  /*11b330*/  STL.64 [R1+0x10], R16 ;  /* 0x0000101001007387 */ /* 0x000fe40000100a00 */
[----:B------:R-:W-:Y:S01]  /*11b340*/  STL.64 [R1+0x18], R18 ;  /* 0x0000181201007387 */ /* 0x000fe20000100a00 */
[----:B------:R1:W-:Y:S05]  /*11b350*/  STL.64 [R1+0x6a80], R250 ;  /* 0x006a80fa01007387 */ /* 0x0003ea0000100a00 */
[----:B------:R-:W-:Y:S02]  /*11b360*/  STL.64 [R1], R12 ;  /* 0x0000000c01007387 */ /* 0x000fe40000100a00 */
[----:B------:R-:W-:Y:S02]  /*11b370*/  STL.64 [R1+0x8], R14 ;  /* 0x0000080e01007387 */ /* 0x000fe40000100a00 */
[----:B------:R-:W-:Y:S04]  /*11b380*/  STL.64 [R1+0x6a78], R248 ;  /* 0x006a78f801007387 */ /* 0x000fe80000100a00 */
[----:B------:R2:W-:Y:S01]  /*11b390*/  STL.64 [R1+0x6a90], R242 ;  /* 0x006a90f201007387 */ /* 0x0005e20000100a00 */
[----:B------:R-:W-:Y:S02]  /*11b3a0*/  STL.64 [R1+0x6a88], R240 ;  /* 0x006a88f001007387 */ /* 0x000fe40000100a00 */
[----:B------:R-:W3:Y:S02]  /*11b3b0*/  LDL.LU R96, [R1+0x10c0] ;  /* 0x0010c00001607983 */ /* 0x000ee40000300800 */
[----:B------:R-:W3:Y:S01]  /*11b3c0*/  LDL.LU R97, [R1+0x10c4] ;  /* 0x0010c40001617983 */ /* 0x000ee20000300800 */
[----:B------:R-:W3:Y:S01]  /*11b3d0*/  LDL.LU R98, [R1+0x10c8] ;  /* 0x0010c80001627983 */ /* 0x000ee20000300800 */
[----:B------:R-:W3:Y:S02]  /*11b3e0*/  LDL.LU R99, [R1+0x10cc] ;  /* 0x0010cc0001637983 */ /* 0x000ee40000300800 */
[----:B-1----:R-:W-:Y:S01]  /*11b3f0*/  IMAD.MOV.U32 R251, RZ, RZ, R9 ;  /* 0x000000fffffb7224 */ /* 0x002fe200078e0009 */
[----:B------:R-:W-:Y:S01]  /*11b400*/  MOV R250, R10 ;  /* 0x0000000a00fa7202 */ /* 0x000fe20000000f00 */
[----:B--2---:R-:W-:-:S02]  /*11b410*/  IMAD.MOV.U32 R242, RZ, RZ, R8 ;  /* 0x000000fffff27224 */ /* 0x004fc400078e0008 */
[----:B------:R-:W2:Y:S01]  /*11b420*/  LDL.LU R8, [R1+0x10f0] ;  /* 0x0010f00001087983 */ /* 0x000ea20000300800 */
[----:B------:R-:W2:Y:S02]  /*11b430*/  LDL.LU R9, [R1+0x10f4] ;  /* 0x0010f40001097983 */ /* 0x000ea40000300800 */
[----:B------:R-:W2:Y:S02]  /*11b440*/  LDL.LU R10, [R1+0x10f8] ;  /* 0x0010f800010a7983 */ /* 0x000ea40000300800 */
[----:B------:R-:W2:Y:S01]  /*11b450*/  LDL.LU R11, [R1+0x10fc] ;  /* 0x0010fc00010b7983 */ /* 0x000ea20000300800 */
[----:B------:R-:W4:Y:S01]  /*11b460*/  LDL.LU R16, [R1+0x1100] ;  /* 0x0011000001107983 */ /* 0x000f220000300800 */
[----:B------:R-:W4:Y:S02]  /*11b470*/  LDL.LU R17, [R1+0x1104] ;  /* 0x0011040001117983 */ /* 0x000f240000300800 */
[----:B------:R-:W4:Y:S02]  /*11b480*/  LDL.LU R18, [R1+0x1108] ;  /* 0x0011080001127983 */ /* 0x000f240000300800 */
        /* <DEDUP_REMOVED lines=57> */
[C---:B------:R-:W-:Y:S11]  /*11b820*/  HMMA.1688.F32.TF32 R236, R4.reuse, R222, R236 ;  /* 0x000000de04ec723c */ /* 0x040ff600000810ec */
[----:B------:R-:W-:Y:S11]  /*11b830*/  @!UPT UIADD3 URZ, URZ, URZ, URZ ;  /* 0x0000003f3f3ff290 */ /* 0x000ff6000fffe03f */
[----:B------:R-:W-:Y:S01]  /*11b840*/  @!UPT UIADD3 URZ, URZ, URZ, URZ ;  /* 0x0000003f3f3ff290 */ /* 0x000fe2000fffe03f */
[----:B------:R-:W-:Y:S01]  /*11b850*/  STL [R1+0x6a6c], R236 ;  /* 0x006a6cec01007387 */ /* 0x000fe20000100800 */
[----:B------:R-:W-:Y:S02]  /*11b860*/  STL [R1+0x6a68], R237 ;  /* 0x006a68ed01007387 */ /* 0x000fe40000100800 */
[----:B------:R-:W-:Y:S02]  /*11b870*/  STL [R1+0x6a64], R238 ;  /* 0x006a64ee01007387 */ /* 0x000fe40000100800 */
[----:B------:R-:W-:Y:S01]  /*11b880*/  STL [R1+0x6a60], R239 ;  /* 0x006a60ef01007387 */ /* 0x000fe20000100800 */
[----:B------:R-:W-:Y:S01]  /*11b890*/  MOV R243, R3 ;  /* 0x0000000300f37202 */ /* 0x000fe20000000f00 */
[----:B------:R-:W-:Y:S01]  /*11b8a0*/  IMAD.MOV.U32 R3, RZ, RZ, R51 ;  /* 0x000000ffff037224 */ /* 0x000fe200078e0033 */
[C---:B--2---:R-:W-:Y:S08]  /*11b8b0*/  HMMA.1688.F32.TF32 R60, R4.reuse, R158, R60 ;  /* 0x0000009e043c723c */ /* 0x044ff0000008103c */
[C---:B---3--:R-:W-:Y:S08]  /*11b8c0*/  HMMA.1688.F32.TF32 R56, R4.reuse, R182, R56 ;  /* 0x000000b60438723c */ /* 0x048ff00000081038 */
[C---:B------:R-:W-:Y:S07]  /*11b8d0*/  HMMA.1688.F32.TF32 R40, R4.reuse, R190, R140 ;  /* 0x000000be0428723c */ /* 0x040fee000008108c */
[----:B------:R-:W-:Y:S01]  /*11b8e0*/  STL.64 [R1+0x440], R60 ;  /* 0x0004403c01007387 */ /* 0x000fe20000100a00 */
[----:B------:R-:W-:Y:S02]  /*11b8f0*/  STL.64 [R1+0x448], R62 ;  /* 0x0004483e01007387 */ /* 0x000fe40000100a00 */
[----:B------:R-:W2:Y:S05]  /*11b900*/  LDL.LU R140, [R1+0x10b0] ;  /* 0x0010b000018c7983 */ /* 0x000eaa0000300800 */
[----:B------:R-:W-:Y:S01]  /*11b910*/  STL.64 [R1+0x430], R56 ;  /* 0x0004303801007387 */ /* 0x000fe20000100a00 */
[----:B------:R-:W-:Y:S07]  /*11b920*/  STL.64 [R1+0x438], R58 ;  /* 0x0004383a01007387 */ /* 0x000fee0000100a00 */
[----:B------:R-:W-:Y:S02]  /*11b930*/  STL.64 [R1+0x420], R40 ;  /* 0x0004202801007387 */ /* 0x000fe40000100a00 */
[----:B------:R1:W-:Y:S02]  /*11b940*/  STL.64 [R1+0x428], R42 ;  /* 0x0004282a01007387 */ /* 0x0003e40000100a00 */
[----:B------:R-:W2:Y:S01]  /*11b950*/  LDL.LU R141, [R1+0x10b4] ;  /* 0x0010b400018d7983 */ /* 0x000ea20000300800 */
[----:B------:R-:W2:Y:S01]  /*11b960*/  LDL.LU R142, [R1+0x10b8] ;  /* 0x0010b800018e7983 */ /* 0x000ea20000300800 */
[----:B------:R-:W2:Y:S01]  /*11b970*/  LDL.LU R143, [R1+0x10bc] ;  /* 0x0010bc00018f7983 */ /* 0x000ea20000300800 */
[C---:B----4-:R-:W-:Y:S08]  /*11b980*/  HMMA.1688.F32.TF32 R52, R4.reuse, R154, R52 ;  /* 0x0000009a0434723c */ /* 0x050ff00000081034 */
[C---:B-1----:R-:W-:Y:S08]  /*11b990*/  HMMA.1688.F32.TF32 R40, R4.reuse, R50, R12 ;  /* 0x000000320428723c */ /* 0x042ff0000008100c */
[C---:B------:R-:W-:Y:S07]  /*11b9a0*/  HMMA.1688.F32.TF32 R44, R4.reuse, R250, R44 ;  /* 0x000000fa042c723c */ /* 0x040fee000008102c */
[----:B------:R-:W-:Y:S01]  /*11b9b0*/  STL.64 [R1+0x410], R52 ;  /* 0x0004103401007387 */ /* 0x000fe20000100a00 */
[----:B------:R-:W-:Y:S07]  /*11b9c0*/  STL.64 [R1+0x418], R54 ;  /* 0x0004183601007387 */ /* 0x000fee0000100a00 */
[----:B------:R-:W-:Y:S01]  /*11b9d0*/  STL.64 [R1+0x400], R40 ;  /* 0x0004002801007387 */ /* 0x000fe20000100a00 */
[----:B------:R1:W-:Y:S02]  /*11b9e0*/  STL.64 [R1+0x408], R42 ;  /* 0x0004082a01007387 */ /* 0x0003e40000100a00 */
[----:B-1----:R-:W-:Y:S01]  /*11b9f0*/  HMMA.1688.F32.TF32 R40, R4, R174, R144 ;  /* 0x000000ae0428723c */ /* 0x002fe20000081090 */
[----:B------:R-:W-:-:S07]  /*11ba00*/  IMAD.MOV.U32 R12, RZ, RZ, R50 ;  /* 0x000000ffff0c7224 */ /* 0x000fce00078e0032 */
[C---:B------:R-:W-:Y:S01]  /*11ba10*/  HMMA.1688.F32.TF32 R48, R4.reuse, R198, R108 ;  /* 0x000000c60430723c */ /* 0x040fe2000008106c */
[----:B------:R-:W-:Y:S01]  /*11ba20*/  STL.64 [R1+0x3f0], R44 ;  /* 0x0003f02c01007387 */ /* 0x000fe20000100a00 */
[----:B------:R1:W-:Y:S06]  /*11ba30*/  STL.64 [R1+0x3f8], R46 ;  /* 0x0003f82e01007387 */ /* 0x0003ec0000100a00 */
[C---:B------:R-:W-:Y:S08]  /*11ba40*/  HMMA.1688.F32.TF32 R24, R4.reuse, R230, R24 ;  /* 0x000000e60418723c */ /* 0x040ff00000081018 */
[C---:B------:R-:W-:Y:S08]  /*11ba50*/  HMMA.1688.F32.TF32 R8, R4.reuse, R226, R8 ;  /* 0x000000e20408723c */ /* 0x040ff00000081008 */
[C---:B------:R-:W-:Y:S08]  /*11ba60*/  HMMA.1688.F32.TF32 R16, R4.reuse, R170, R16 ;  /* 0x000000aa0410723c */ /* 0x040ff00000081010 */
        /* <DEDUP_REMOVED lines=9> */
[----:B------:R-:W-:Y:S11]  /*11bb00*/  MOV R236, R11 ;  /* 0x0000000b00ec7202 */ /* 0x000ff60000000f00 */
[----:B------:R-:W-:Y:S02]  /*11bb10*/  @!UPT UIADD3 URZ, URZ, URZ, URZ ;  /* 0x0000003f3f3ff290 */ /* 0x000fe4000fffe03f */
        /* <DEDUP_REMOVED lines=9> */
[----:B------:R1:W-:Y:S02]  /*11bbb0*/  STL [R1+0x2f8], R10 ;  /* 0x0002f80a01007387 */ /* 0x0003e40000100800 */
[C---:B-1----:R-:W-:Y:S01]  /*11bbc0*/  HMMA.1688.F32.TF32 R8, R4.reuse, R114, R104 ;  /* 0x000000720408723c */ /* 0x042fe20000081068 */
[----:B------:R-:W-:Y:S11]  /*11bbd0*/  STL [R1+0x6a70], R236 ;  /* 0x006a70ec01007387 */ /* 0x000ff60000100800 */
[----:B------:R-:W-:Y:S11]  /*11bbe0*/  @!UPT UIADD3 URZ, URZ, URZ, URZ ;  /* 0x0000003f3f3ff290 */ /* 0x000ff6000fffe03f */
[----:B------:R-:W-:Y:S01]  /*11bbf0*/  STL.64 [R1+0x2e0], R8 ;  /* 0x0002e00801007387 */ /* 0x000fe20000100a00 */
[----:B------:R1:W-:Y:S02]  /*11bc00*/  STL.64 [R1+0x2e8], R10 ;  /* 0x0002e80a01007387 */ /* 0x0003e40000100a00 */
[C---:B-1----:R-:W-:Y:S11]  /*11bc10*/  HMMA.1688.F32.TF32 R8, R4.reuse, R122, R100 ;  /* 0x0000007a0408723c */ /* 0x042ff60000081064 */
[----:B------:R-:W-:Y:S11]  /*11bc20*/  @!UPT UIADD3 URZ, URZ, URZ, URZ ;  /* 0x0000003f3f3ff290 */ /* 0x000ff6000fffe03f */
[----:B------:R-:W-:Y:S01]  /*11bc30*/  @!UPT UIADD3 URZ, URZ, URZ, URZ ;  /* 0x0000003f3f3ff290 */ /* 0x000fe2000fffe03f */
[----:B------:R-:W-:Y:S01]  /*11bc40*/  STL.64 [R1+0x2d0], R8 ;  /* 0x0002d00801007387 */ /* 0x000fe20000100a00 */
[----:B------:R1:W-:Y:S02]  /*11bc50*/  STL [R1+0x2d8], R10 ;  /* 0x0002d80a01007387 */ /* 0x0003e40000100800 */
[----:B------:R-:W-:Y:S02]  /*11bc60*/  IMAD.MOV.U32 R236, RZ, RZ, R11 ;  /* 0x000000ffffec7224 */ /* 0x000fe400078e000b */
[----:B-1----:R-:W-:Y:S11]  /*11bc70*/  HMMA.1688.F32.TF32 R8, R4, R134, R96 ;  /* 0x000000860408723c */ /* 0x002ff60000081060 */
[----:B------:R-:W-:Y:S11]  /*11bc80*/  @!UPT UIADD3 URZ, URZ, URZ, URZ ;  /* 0x0000003f3f3ff290 */ /* 0x000ff6000fffe03f */
[----:B------:R-:W-:Y:S01]  /*11bc90*/  @!UPT UIADD3 URZ, URZ, URZ, URZ ;  /* 0x0000003f3f3ff290 */ /* 0x000fe2000fffe03f */
[----:B------:R2:W-:Y:S01]  /*11bca0*/  STL [R1+0x2cc], R11 ;  /* 0x0002cc0b01007387 */ /* 0x0005e20000100800 */
[----:B------:R-:W-:Y:S01]  /*11bcb0*/  IMAD.MOV.U32 R237, RZ, RZ, R8 ;  /* 0x000000ffffed7224 */ /* 0x000fe200078e0008 */
[----:B------:R-:W-:Y:S01]  /*11bcc0*/  MOV R238, R9 ;  /* 0x0000000900ee7202 */ /* 0x000fe20000000f00 */
[----:B------:R-:W-:-:S05]  /*11bcd0*/  IMAD.MOV.U32 R239, RZ, RZ, R10 ;  /* 0x000000ffffef7224 */ /* 0x000fca00078e000a */
[----:B------:R-:W-:Y:S01]  /*11bce0*/  STL.64 [R1+0x6aa0], R238 ;  /* 0x006aa0ee01007387 */ /* 0x000fe20000100a00 */
[----:B------:R-:W-:Y:S01]  /*11bcf0*/  STL.64 [R1+0x6a98], R236 ;  /* 0x006a98ec01007387 */ /* 0x000fe20000100a00 */
[----:B------:R-:W-:Y:S01]  /*11bd00*/  MOV R41, R134 ;  /* 0x0000008600297202 */ /* 0x000fe20000000f00 */
[----:B------:R-:W-:Y:S02]  /*11bd10*/  IMAD.MOV.U32 R40, RZ, RZ, R135 ;  /* 0x000000ffff287224 */ /* 0x000fe400078e0087 */
[----:B------:R-:W-:Y:S02]  /*11bd20*/  IMAD.MOV.U32 R57, RZ, RZ, R114 ;  /* 0x000000ffff397224 */ /* 0x000fe400078e0072 */
[----:B------:R-:W-:Y:S01]  /*11bd30*/  IMAD.MOV.U32 R56, RZ, RZ, R115 ;  /* 0x000000ffff387224 */ /* 0x000fe200078e0073 */
[----:B--2---:R-:W-:Y:S11]  /*11bd40*/  HMMA.1688.F32.TF32 R8, R4, R166, R140 ;  /* 0x000000a60408723c */ /* 0x004ff6000008108c */
[----:B------:R-:W-:Y:S11]  /*11bd50*/  @!UPT UIADD3 URZ, URZ, URZ, URZ ;  /* 0x0000003f3f3ff290 */ /* 0x000ff6000fffe03f */
[----:B------:R-:W-:Y:S01]  /*11bd60*/  @!UPT UIADD3 URZ, URZ, URZ, URZ ;  /* 0x0000003f3f3ff290 */ /* 0x000fe2000fffe03f */
[----:B------:R1:W-:Y:S01]  /*11bd70*/  STL.64 [R1+0x2b0], R8 ;  /* 0x0002b00801007387 */ /* 0x0003e20000100a00 */
[----:B------:R2:W-:Y:S02]  /*11bd80*/  STL.64 [R1+0x2b8], R10 ;  /* 0x0002b80a01007387 */ /* 0x0005e40000100a00 */
        /* <DEDUP_REMOVED lines=16> */
[----:B-1----:R-:W3:Y:S02]  /*11be90*/  LDL.LU R8, [R1+0xef0] ;  /* 0x000ef00001087983 */ /* 0x002ee40000300800 */
[----:B------:R-:W3:Y:S01]  /*11bea0*/  LDL.LU R9, [R1+0xef4] ;  /* 0x000ef40001097983 */ /* 0x000ee20000300800 */
[----:B--2---:R-:W3:Y:S01]  /*11beb0*/  LDL.LU R10, [R1+0xef8] ;  /* 0x000ef800010a7983 */ /* 0x004ee20000300800 */
[----:B------:R-:W3:Y:S02]  /*11bec0*/  LDL.LU R11, [R1+0xefc] ;  /* 0x000efc00010b7983 */ /* 0x000ee40000300800 */
        /* <DEDUP_REMOVED lines=23> */
[----:B------:R-:W-:Y:S01]  /*11c040*/  MOV R52, R167 ;  /* 0x000000a700347202 */ /* 0x000fe20000000f00 */
        /* <DEDUP_REMOVED lines=8> */
[----:B------:R-:W4:Y:S02]  /*11c0d0*/  LDL.LU R121, [R1+0xea4] ;  /* 0x000ea40001797983 */ /* 0x000f240000300800 */
[----:B------:R-:W-:Y:S01]  /*11c0e0*/  IMAD.MOV.U32 R48, RZ, RZ, R123 ;  /* 0x000000ffff307224 */ /* 0x000fe200078e007b */
[----:B------:R-:W4:Y:S01]  /*11c0f0*/  LDL.LU R122, [R1+0xea8] ;  /* 0x000ea800017a7983 */ /* 0x000f220000300800 */
[----:B------:R-:W4:Y:S02]  /*11c100*/  LDL.LU R123, [R1+0xeac] ;  /* 0x000eac00017b7983 */ /* 0x000f240000300800 */
[----:B------:R-:W4:Y:S02]  /*11c110*/  LDL.LU R140, [R1+0xe70] ;  /* 0x000e7000018c7983 */ /* 0x000f240000300800 */
[----:B------:R-:W4:Y:S01]  /*11c120*/  LDL.LU R141, [R1+0xe74] ;  /* 0x000e7400018d7983 */ /* 0x000f220000300800 */
[----:B------:R-:W4:Y:S01]  /*11c130*/  LDL.LU R142, [R1+0xe78] ;  /* 0x000e7800018e7983 */ /* 0x000f220000300800 */
[----:B------:R-:W4:Y:S01]  /*11c140*/  LDL.LU R143, [R1+0xe7c] ;  /* 0x000e7c00018f7983 */ /* 0x000f220000300800 */
[----:B------:R-:W-:Y:S01]  /*11c150*/  MOV R51, R34 ;  /* 0x0000002200337202 */ /* 0x000fe20000000f00 */
[----:B------:R-:W-:-:S02]  /*11c160*/  IMAD.MOV.U32 R50, RZ, RZ, R35 ;  /* 0x000000ffff327224 */ /* 0x000fc400078e0023 */
[----:B------:R-:W-:Y:S02]  /*11c170*/  IMAD.MOV.U32 R43, RZ, RZ, R150 ;  /* 0x000000ffff2b7224 */ /* 0x000fe400078e0096 */
[----:B------:R-:W-:Y:S01]  /*11c180*/  IMAD.MOV.U32 R42, RZ, RZ, R151 ;  /* 0x000000ffff2a7224 */ /* 0x000fe200078e0097 */
[C---:B--2---:R-:W-:Y:S08]  /*11c190*/  HMMA.1688.F32.TF32 R36, R4.reuse, R150, R36 ;  /* 0x000000960424723c */ /* 0x044ff00000081024 */
[----:B---3--:R-:W-:Y:S08]  /*11c1a0*/  HMMA.1688.F32.TF32 R24, R4, R22, R24 ;  /* 0x000000160418723c */ /* 0x008ff00000081018 */
[----:B------:R-:W-:Y:S07]  /*11c1b0*/  HMMA.1688.F32.TF32 R8, R88, R202, R8 ;  /* 0x000000ca5808723c */ /* 0x000fee0000081008 */
[----:B------:R-:W-:Y:S01]  /*11c1c0*/  STL.64 [R1+0x2a0], R36 ;  /* 0x0002a02401007387 */ /* 0x000fe20000100a00 */
[----:B------:R1:W-:Y:S01]  /*11c1d0*/  STL.64 [R1+0x2a8], R38 ;  /* 0x0002a82601007387 */ /* 0x0003e20000100a00 */
[C---:B----4-:R-:W-:Y:S02]  /*11c1e0*/  HMMA.1688.F32.TF32 R16, R4.reuse, R242, R16 ;  /* 0x000000f20410723c */ /* 0x050fe40000081010 */
[----:B------:R-:W2:Y:S04]  /*11c1f0*/  LDL.LU R148, [R1+0x1050] ;  /* 0x0010500001947983 */ /* 0x000ea80000300800 */
[----:B------:R-:W2:Y:S01]  /*11c200*/  LDL.LU R149, [R1+0x1054] ;  /* 0x0010540001957983 */ /* 0x000ea20000300800 */
[----:B------:R-:W2:Y:S02]  /*11c210*/  LDL.LU R150, [R1+0x1058] ;  /* 0x0010580001967983 */ /* 0x000ea40000300800 */
[----:B------:R-:W2:Y:S01]  /*11c220*/  LDL.LU R151, [R1+0x105c] ;  /* 0x00105c0001977983 */ /* 0x000ea20000300800 */
[C---:B-1----:R-:W-:Y:S08]  /*11c230*/  HMMA.1688.F32.TF32 R36, R4.reuse, R34, R116 ;  /* 0x000000220424723c */ /* 0x042ff00000081074 */
[----:B------:R-:W-:Y:S08]  /*11c240*/  HMMA.1688.F32.TF32 R32, R4, R30, R124 ;  /* 0x0000001e0420723c */ /* 0x000ff0000008107c */
[C---:B------:R-:W-:Y:S07]  /*11c250*/  HMMA.1688.F32.TF32 R4, R88.reuse, R162, R164 ;  /* 0x000000a25804723c */ /* 0x040fee00000810a4 */
[----:B------:R-:W-:Y:S01]  /*11c260*/  STL.64 [R1+0x290], R36 ;  /* 0x0002902401007387 */ /* 0x000fe20000100a00 */
[----:B------:R-:W-:Y:S07]  /*11c270*/  STL.64 [R1+0x298], R38 ;  /* 0x0002982601007387 */ /* 0x000fee0000100a00 */
[----:B------:R-:W-:Y:S02]  /*11c280*/  STL.64 [R1+0x280], R32 ;  /* 0x0002802001007387 */ /* 0x000fe40000100a00 */
[----:B------:R-:W-:Y:S01]  /*11c290*/  STL.64 [R1+0x288], R34 ;  /* 0x0002882201007387 */ /* 0x000fe20000100a00 */
[----:B------:R-:W-:Y:S01]  /*11c2a0*/  STL.64 [R1+0x270], R24 ;  /* 0x0002701801007387 */ /* 0x000fe20000100a00 */
[----:B------:R-:W-:Y:S02]  /*11c2b0*/  STL.64 [R1+0x278], R26 ;  /* 0x0002781a01007387 */ /* 0x000fe40000100a00 */
[----:B------:R-:W-:Y:S02]  /*11c2c0*/  STL.64 [R1+0x260], R16 ;  /* 0x0002601001007387 */ /* 0x000fe40000100a00 */
[----:B------:R1:W-:Y:S01]  /*11c2d0*/  STL.64 [R1+0x268], R18 ;  /* 0x0002681201007387 */ /* 0x0003e20000100a00 */
[----:B------:R-:W3:Y:S01]  /*11c2e0*/  LDL.LU R164, [R1+0x1040] ;  /* 0x0010400001a47983 */ /* 0x000ee20000300800 */
[----:B------:R-:W-:Y:S02]  /*11c2f0*/  STL.64 [R1+0x3d0], R8 ;  /* 0x0003d00801007387 */ /* 0x000fe40000100a00 */
[----:B------:R4:W-:Y:S02]  /*11c300*/  STL.64 [R1+0x3d8], R10 ;  /* 0x0003d80a01007387 */ /* 0x0009e40000100a00 */
[----:B------:R-:W-:Y:S01]  /*11c310*/  STL.64 [R1+0x3c0], R4 ;  /* 0x0003c00401007387 */ /* 0x000fe20000100a00 */
[----:B------:R4:W-:Y:S01]  /*11c320*/  STL.64 [R1+0x3c8], R6 ;  /* 0x0003c80601007387 */ /* 0x0009e20000100a00 */
[----:B------:R-:W3:Y:S02]  /*11c330*/  LDL.LU R165, [R1+0x1044] ;  /* 0x0010440001a57983 */ /* 0x000ee40000300800 */
[----:B------:R-:W3:Y:S02]  /*11c340*/  LDL.LU R166, [R1+0x1048] ;  /* 0x0010480001a67983 */ /* 0x000ee40000300800 */
[----:B------:R-:W3:Y:S01]  /*11c350*/  LDL.LU R167, [R1+0x104c] ;  /* 0x00104c0001a77983 */ /* 0x000ee20000300800 */
[C---:B-1----:R-:W-:Y:S08]  /*11c360*/  HMMA.1688.F32.TF32 R16, R88.reuse, R178, R104 ;  /* 0x000000b25810723c */ /* 0x042ff00000081068 */
[C---:B----4-:R-:W-:Y:S08]  /*11c370*/  HMMA.1688.F32.TF32 R8, R88.reuse, R194, R112 ;  /* 0x000000c25808723c */ /* 0x050ff00000081070 */
[C---:B------:R-:W-:Y:S07]  /*11c380*/  HMMA.1688.F32.TF32 R4, R88.reuse, R234, R100 ;  /* 0x000000ea5804723c */ /* 0x040fee0000081064 */
[----:B------:R-:W-:Y:S01]  /*11c390*/  STL.64 [R1+0x3b0], R16 ;  /* 0x0003b01001007387 */ /* 0x000fe20000100a00 */
[----:B------:R1:W-:Y:S07]  /*11c3a0*/  STL.64 [R1+0x3b8], R18 ;  /* 0x0003b81201007387 */ /* 0x0003ee0000100a00 */
[----:B------:R-:W-:Y:S01]  /*11c3b0*/  STL.64 [R1+0x3a0], R8 ;  /* 0x0003a00801007387 */ /* 0x000fe20000100a00 */
[----:B------:R4:W-:Y:S07]  /*11c3c0*/  STL.64 [R1+0x3a8], R10 ;  /* 0x0003a80a01007387 */ /* 0x0009ee0000100a00 */
[----:B------:R-:W-:Y:S01]  /*11c3d0*/  STL.64 [R1+0x390], R4 ;  /* 0x0003900401007387 */ /* 0x000fe20000100a00 */
[----:B------:R4:W-:Y:S01]  /*11c3e0*/  STL.64 [R1+0x398], R6 ;  /* 0x0003980601007387 */ /* 0x0009e20000100a00 */
[C---:B-1----:R-:W-:Y:S08]  /*11c3f0*/  HMMA.1688.F32.TF32 R16, R88.reuse, R210, R120 ;  /* 0x000000d25810723c */ /* 0x042ff00000081078 */
[C---:B----4-:R-:W-:Y:S08]  /*11c400*/  HMMA.1688.F32.TF32 R8, R88.reuse, R218, R96 ;  /* 0x000000da5808723c */ /* 0x050ff00000081060 */
[C---:B------:R-:W-:Y:S07]  /*11c410*/  HMMA.1688.F32.TF32 R4, R88.reuse, R138, R132 ;  /* 0x0000008a5804723c */ /* 0x040fee0000081084 */
[----:B------:R-:W-:Y:S01]  /*11c420*/  STL.64 [R1+0x380], R16 ;  /* 0x0003801001007387 */ /* 0x000fe20000100a00 */
[----:B------:R-:W-:Y:S07]  /*11c430*/  STL.64 [R1+0x388], R18 ;  /* 0x0003881201007387 */ /* 0x000fee0000100a00 */
[----:B------:R-:W-:Y:S02]  /*11c440*/  STL.64 [R1+0x370], R8 ;  /* 0x0003700801007387 */ /* 0x000fe40000100a00 */
[----:B------:R-:W-:Y:S06]  /*11c450*/  STL.64 [R1+0x378], R10 ;  /* 0x0003780a01007387 */ /* 0x000fec0000100a00 */
[----:B------:R-:W-:Y:S01]  /*11c460*/  STL.64 [R1+0x360], R4 ;  /* 0x0003600401007387 */ /* 0x000fe20000100a00 */
[----:B------:R1:W-:Y:S02]  /*11c470*/  STL.64 [R1+0x368], R6 ;  /* 0x0003680601007387 */ /* 0x0003e40000100a00 */
[----:B-1----:R-:W-:Y:S01]  /*11c480*/  HMMA.1688.F32.TF32 R4, R88, R222, R140 ;  /* 0x000000de5804723c */ /* 0x002fe2000008108c */
[----:B------:R-:W-:Y:S01]  /*11c490*/  MOV R105, R138 ;  /* 0x0000008a00697202 */ /* 0x000fe20000000f00 */
[----:B------:R-:W-:Y:S11]  /*11c4a0*/  IMAD.MOV.U32 R104, RZ, RZ, R139 ;  /* 0x000000ffff687224 */ /* 0x000ff600078e008b */
[----:B------:R-:W-:Y:S10]  /*11c4b0*/  @!UPT UIADD3 URZ, URZ, URZ, URZ ;  /* 0x0000003f3f3ff290 */ /* 0x000ff4000fffe03f */
[----:B------:R-:W-:Y:S01]  /*11c4c0*/  STL.64 [R1+0x68b8], R6 ;  /* 0x0068b80601007387 */ /* 0x000fe20000100a00 */
        /* <DEDUP_REMOVED lines=9> */
[----:B------:R-:W-:-:S02]  /*11c560*/  IMAD.MOV.U32 R107, RZ, RZ, R158 ;  /* 0x000000ffff6b7224 */ /* 0x000fc400078e009e */
[----:B------:R-:W-:Y:S01]  /*11c570*/  IMAD.MOV.U32 R106, RZ, RZ, R159 ;  /* 0x000000ffff6a7224 */ /* 0x000fe200078e009f */
[----:B------:R-:W-:Y:S01]  /*11c580*/  MOV R108, R182 ;  /* 0x000000b6006c7202 */ /* 0x000fe20000000f00 */
[----:B-1----:R-:W-:Y:S01]  /*11c590*/  IMAD.MOV.U32 R5, RZ, RZ, R191 ;  /* 0x000000ffff057224 */ /* 0x002fe200078e00bf */
[----:B------:R-:W-:Y:S01]  /*11c5a0*/  MOV R4, R154 ;  /* 0x0000009a00047202 */ /* 0x000fe20000000f00 */
[C---:B--2---:R-:W-:Y:S11]  /*11c5b0*/  HMMA.1688.F32.TF32 R8, R88.reuse, R158, R148 ;  /* 0x0000009e5808723c */ /* 0x044ff60000081094 */
[----:B------:R-:W-:Y:S11]  /*11c5c0*/  @!UPT UIADD3 URZ, URZ, URZ, URZ ;  /* 0x0000003f3f3ff290 */ /* 0x000ff6000fffe03f */
[----:B------:R-:W-:Y:S01]  /*11c5d0*/  @!UPT UIADD3 URZ, URZ, URZ, URZ ;  /* 0x0000003f3f3ff290 */ /* 0x000fe2000fffe03f */
        /* <DEDUP_REMOVED lines=10> */
[----:B-1----:R-:W-:Y:S01]  /*11c680*/  IMAD.MOV.U32 R9, RZ, RZ, R183 ;  /* 0x000000ffff097224 */ /* 0x002fe200078e00b7 */
[----:B---3--:R-:W-:Y:S01]  /*11c690*/  HMMA.1688.F32.TF32 R100, R88, R182, R164 ;  /* 0x000000b65864723c */ /* 0x008fe200000810a4 */
[----:B------:R-:W3:Y:S01]  /*11c6a0*/  LDL.LU R164, [R1+0xff0] ;  /* 0x000ff00001a47983 */ /* 0x000ee20000300800 */
[----:B------:R-:W3:Y:S02]  /*11c6b0*/  LDL.LU R165, [R1+0xff4] ;  /* 0x000ff40001a57983 */ /* 0x000ee40000300800 */
[----:B------:R-:W3:Y:S02]  /*11c6c0*/  LDL.LU R166, [R1+0xff8] ;  /* 0x000ff80001a67983 */ /* 0x000ee40000300800 */
[----:B------:R-:W3:Y:S01]  /*11c6d0*/  LDL.LU R167, [R1+0xffc] ;  /* 0x000ffc0001a77983 */ /* 0x000ee20000300800 */
[----:B------:R-:W3:Y:S01]  /*11c6e0*/  LDL.LU R180, [R1+0xfe0] ;  /* 0x000fe00001b47983 */ /* 0x000ee20000300800 */
[----:B------:R-:W3:Y:S02]  /*11c6f0*/  LDL.LU R181, [R1+0xfe4] ;  /* 0x000fe40001b57983 */ /* 0x000ee40000300800 */
[----:B------:R-:W3:Y:S02]  /*11c700*/  LDL.LU R182, [R1+0xfe8] ;  /* 0x000fe80001b67983 */ /* 0x000ee40000300800 */
[----:B------:R-:W3:Y:S02]  /*11c710*/  LDL.LU R183, [R1+0xfec] ;  /* 0x000fec0001b77983 */ /* 0x000ee40000300800 */
[----:B------:R-:W-:-:S09]  /*11c720*/  IMAD.MOV.U32 R8, RZ, RZ, R190 ;  /* 0x000000ffff087224 */ /* 0x000fd200078e00be */
[----:B------:R1:W-:Y:S01]  /*11c730*/  STL.64 [R1+0x68a8], R102 ;  /* 0x0068a86601007387 */ /* 0x0003e20000100a00 */
[----:B------:R4:W-:Y:S02]  /*11c740*/  STL.64 [R1+0x68a0], R100 ;  /* 0x0068a06401007387 */ /* 0x0009e40000100a00 */
[----:B------:R-:W3:Y:S02]  /*11c750*/  LDL.LU R188, [R1+0xfd0] ;  /* 0x000fd00001bc7983 */ /* 0x000ee40000300800 */
[----:B------:R-:W3:Y:S02]  /*11c760*/  LDL.LU R189, [R1+0xfd4] ;  /* 0x000fd40001bd7983 */ /* 0x000ee40000300800 */
[----:B-1----:R-:W-:Y:S01]  /*11c770*/  IMAD.MOV.U32 R102, RZ, RZ, R12 ;  /* 0x000000ffff667224 */ /* 0x002fe200078e000c */
[----:B------:R-:W-:Y:S01]  /*11c780*/  MOV R103, R3 ;  /* 0x0000000300677202 */ /* 0x000fe20000000f00 */
[----:B------:R-:W-:Y:S01]  /*11c790*/  IMAD.MOV.U32 R3, RZ, RZ, R155 ;  /* 0x000000ffff037224 */ /* 0x000fe200078e009b */
[C---:B----4-:R-:W-:Y:S01]  /*11c7a0*/  HMMA.1688.F32.TF32 R96, R88.reuse, R190, R136 ;  /* 0x000000be5860723c */ /* 0x050fe20000081088 */
[----:B------:R-:W4:Y:S01]  /*11c7b0*/  LDL.LU R190, [R1+0xfd8] ;  /* 0x000fd80001be7983 */ /* 0x000f220000300800 */
[----:B------:R-:W4:Y:S06]  /*11c7c0*/  LDL.LU R191, [R1+0xfdc] ;  /* 0x000fdc0001bf7983 */ /* 0x000f2c0000300800 */
[----:B------:R-:W-:Y:S11]  /*11c7d0*/  HMMA.1688.F32.TF32 R12, R88, R154, R140 ;  /* 0x0000009a580c723c */ /* 0x000ff6000008108c */
[----:B------:R-:W-:Y:S04]  /*11c7e0*/  @!UPT UIADD3 URZ, URZ, URZ, URZ ;  /* 0x0000003f3f3ff290 */ /* 0x000fe8000fffe03f */
[----:B------:R-:W-:Y:S01]  /*11c7f0*/  STL.64 [R1+0x6898], R98 ;  /* 0x0068986201007387 */ /* 0x000fe20000100a00 */
[----:B------:R1:W-:Y:S02]  /*11c800*/  STL.64 [R1+0x6890], R96 ;  /* 0x0068906001007387 */ /* 0x0003e40000100a00 */
[----:B------:R-:W4:Y:S02]  /*11c810*/  LDL.LU R152, [R1+0xfc0] ;  /* 0x000fc00001987983 */ /* 0x000f240000300800 */
[----:B------:R-:W4:Y:S01]  /*11c820*/  LDL.LU R153, [R1+0xfc4] ;  /* 0x000fc40001997983 */ /* 0x000f220000300800 */
[----:B------:R-:W4:Y:S01]  /*11c830*/  LDL.LU R154, [R1+0xfc8] ;  /* 0x000fc800019a7983 */ /* 0x000f220000300800 */
[----:B------:R-:W4:Y:S02]  /*11c840*/  LDL.LU R155, [R1+0xfcc] ;  /* 0x000fcc00019b7983 */ /* 0x000f240000300800 */
[----:B------:R-:W-:Y:S02]  /*11c850*/  IMAD.MOV.U32 R45, RZ, RZ, R22 ;  /* 0x000000ffff2d7224 */ /* 0x000fe400078e0016 */
[----:B------:R-:W-:-:S02]  /*11c860*/  IMAD.MOV.U32 R44, RZ, RZ, R23 ;  /* 0x000000ffff2c7224 */ /* 0x000fc400078e0017 */
[----:B------:R-:W-:Y:S01]  /*11c870*/  IMAD.MOV.U32 R47, RZ, RZ, R30 ;  /* 0x000000ffff2f7224 */ /* 0x000fe200078e001e */
[----:B------:R-:W-:Y:S01]  /*11c880*/  MOV R46, R31 ;  /* 0x0000001f002e7202 */ /* 0x000fe20000000f00 */
[----:B------:R2:W-:Y:S01]  /*11c890*/  STL.64 [R1+0x6888], R14 ;  /* 0x0068880e01007387 */ /* 0x0005e20000100a00 */
[----:B------:R-:W-:Y:S02]  /*11c8a0*/  STL.64 [R1+0x6880], R12 ;  /* 0x0068800c01007387 */ /* 0x000fe40000100a00 */
[----:B------:R-:W-:Y:S02]  /*11c8b0*/  IMAD.MOV.U32 R137, RZ, RZ, R198 ;  /* 0x000000ffff897224 */ /* 0x000fe400078e00c6 */
[----:B------:R-:W-:Y:S01]  /*11c8c0*/  IMAD.MOV.U32 R136, RZ, RZ, R199 ;  /* 0x000000ffff887224 */ /* 0x000fe200078e00c7 */
[----:B------:R-:W-:Y:S01]  /*11c8d0*/  MOV R101, R214 ;  /* 0x000000d600657202 */ /* 0x000fe20000000f00 */
[----:B------:R-:W-:Y:S02]  /*11c8e0*/  IMAD.MOV.U32 R100, RZ, RZ, R215 ;  /* 0x000000ffff647224 */ /* 0x000fe400078e00d7 */
[----:B-1----:R-:W-:Y:S01]  /*11c8f0*/  IMAD.MOV.U32 R97, RZ, RZ, R186 ;  /* 0x000000ffff617224 */ /* 0x002fe200078e00ba */
[----:B------:R-:W-:Y:S01]  /*11c900*/  MOV R96, R187 ;  /* 0x000000bb00607202 */ /* 0x000fe20000000f00 */
[C---:B--2---:R-:W-:Y:S08]  /*11c910*/  HMMA.1688.F32.TF32 R20, R88.reuse, R250, R156 ;  /* 0x000000fa5814723c */ /* 0x044ff0000008109c */
[C---:B------:R-:W-:Y:S08]  /*11c920*/  HMMA.1688.F32.TF32 R16, R88.reuse, R102, R148 ;  /* 0x000000665810723c */ /* 0x040ff00000081094 */
[C---:B---3--:R-:W-:Y:S08]  /*11c930*/  HMMA.1688.F32.TF32 R24, R88.reuse, R174, R164 ;  /* 0x000000ae5818723c */ /* 0x048ff000000810a4 */
[C---:B------:R-:W-:Y:S07]  /*11c940*/  HMMA.1688.F32.TF32 R28, R88.reuse, R198, R180 ;  /* 0x000000c6581c723c */ /* 0x040fee00000810b4 */
[----:B------:R-:W-:Y:S01]  /*11c950*/  STL.64 [R1+0x6878], R18 ;  /* 0x0068781201007387 */ /* 0x000fe20000100a00 */
[----:B------:R-:W-:Y:S02]  /*11c960*/  STL.64 [R1+0x6870], R16 ;  /* 0x0068701001007387 */ /* 0x000fe40000100a00 */
[----:B------:R-:W-:Y:S02]  /*11c970*/  STL.64 [R1+0x6868], R22 ;  /* 0x0068681601007387 */ /* 0x000fe40000100a00 */
[----:B------:R-:W-:Y:S03]  /*11c980*/  STL.64 [R1+0x6860], R20 ;  /* 0x0068601401007387 */ /* 0x000fe60000100a00 */
[----:B------:R-:W-:Y:S01]  /*11c990*/  STL.64 [R1+0x68d8], R26 ;  /* 0x0068d81a01007387 */ /* 0x000fe20000100a00 */
[----:B------:R-:W-:Y:S02]  /*11c9a0*/  STL.64 [R1+0x68d0], R24 ;  /* 0x0068d01801007387 */ /* 0x000fe40000100a00 */
[----:B------:R-:W2:Y:S02]  /*11c9b0*/  LDL.LU R196, [R1+0xfb0] ;  /* 0x000fb00001c47983 */ /* 0x000ea40000300800 */
[----:B------:R-:W2:Y:S01]  /*11c9c0*/  LDL.LU R197, [R1+0xfb4] ;  /* 0x000fb40001c57983 */ /* 0x000ea20000300800 */
[----:B------:R-:W2:Y:S01]  /*11c9d0*/  LDL.LU R198, [R1+0xfb8] ;  /* 0x000fb80001c67983 */ /* 0x000ea20000300800 */
[----:B------:R-:W2:Y:S02]  /*11c9e0*/  LDL.LU R199, [R1+0xfbc] ;  /* 0x000fbc0001c77983 */ /* 0x000ea40000300800 */
[----:B------:R-:W-:Y:S02]  /*11c9f0*/  STL.64 [R1+0x6858], R30 ;  /* 0x0068581e01007387 */ /* 0x000fe40000100a00 */
[----:B------:R-:W-:Y:S01]  /*11ca00*/  STL.64 [R1+0x6850], R28 ;  /* 0x0068501c01007387 */ /* 0x000fe20000100a00 */
[----:B------:R-:W3:Y:S01]  /*11ca10*/  LDL.LU R212, [R1+0xfa0] ;  /* 0x000fa00001d47983 */ /* 0x000ee20000300800 */
[----:B------:R-:W3:Y:S01]  /*11ca20*/  LDL.LU R213, [R1+0xfa4] ;  /* 0x000fa40001d57983 */ /* 0x000ee20000300800 */
[C---:B----4-:R-:W-:Y:S02]  /*11ca30*/  HMMA.1688.F32.TF32 R32, R88.reuse, R214, R188 ;  /* 0x000000d65820723c */ /* 0x050fe400000810bc */
[----:B------:R-:W3:Y:S01]  /*11ca40*/  LDL.LU R214, [R1+0xfa8] ;  /* 0x000fa80001d67983 */ /* 0x000ee20000300800 */
[----:B------:R-:W3:Y:S11]  /*11ca50*/  LDL.LU R215, [R1+0xfac] ;  /* 0x000fac0001d77983 */ /* 0x000ef60000300800 */
[----:B------:R-:W-:Y:S09]  /*11ca60*/  @!UPT UIADD3 URZ, URZ, URZ, URZ ;  /* 0x0000003f3f3ff290 */ /* 0x000ff2000fffe03f */
[----:B------:R-:W-:Y:S01]  /*11ca70*/  STL.64 [R1+0x6848], R34 ;  /* 0x0068482201007387 */ /* 0x000fe20000100a00 */
[----:B------:R-:W-:Y:S01]  /*11ca80*/  STL.64 [R1+0x6840], R32 ;  /* 0x0068402001007387 */ /* 0x000fe20000100a00 */
[----:B------:R-:W-:Y:S02]  /*11ca90*/  HMMA.1688.F32.TF32 R36, R88, R186, R152 ;  /* 0x000000ba5824723c */ /* 0x000fe40000081098 */
        /* <DEDUP_REMOVED lines=8> */
[----:B------:R-:W-:Y:S01]  /*11cb20*/  MOV R6, R43 ;  /* 0x0000002b00067202 */ /* 0x000fe20000000f00 */
[----:B------:R-:W-:-:S02]  /*11cb30*/  IMAD.MOV.U32 R7, RZ, RZ, R42 ;  /* 0x000000ffff077224 */ /* 0x000fc400078e002a */
[----:B------:R-:W-:Y:S01]  /*11cb40*/  IMAD.MOV.U32 R14, RZ, RZ, R47 ;  /* 0x000000ffff0e7224 */ /* 0x000fe200078e002f */
[----:B------:R-:W-:Y:S01]  /*11cb50*/  MOV R15, R46 ;  /* 0x0000002e000f7202 */ /* 0x000fe20000000f00 */
[----:B------:R-:W-:Y:S02]  /*11cb60*/  IMAD.MOV.U32 R10, RZ, RZ, R45 ;  /* 0x000000ffff0a7224 */ /* 0x000fe400078e002d */
[----:B------:R-:W-:Y:S02]  /*11cb70*/  IMAD.MOV.U32 R11, RZ, RZ, R44 ;  /* 0x000000ffff0b7224 */ /* 0x000fe400078e002c */
[----:B------:R1:W-:Y:S02]  /*11cb80*/  STL.64 [R1+0x68e8], R38 ;  /* 0x0068e82601007387 */ /* 0x0003e40000100a00 */
[----:B-1----:R-:W-:Y:S01]  /*11cb90*/  IMAD.MOV.U32 R38, RZ, RZ, R41 ;  /* 0x000000ffff267224 */ /* 0x002fe200078e0029 */
[----:B------:R-:W-:Y:S01]  /*11cba0*/  MOV R39, R40 ;  /* 0x0000002800277202 */ /* 0x000fe20000000f00 */
[----:B------:R1:W-:Y:S01]  /*11cbb0*/  STL.64 [R1+0x68e0], R36 ;  /* 0x0068e02401007387 */ /* 0x0003e20000100a00 */
[----:B------:R-:W-:Y:S01]  /*11cbc0*/  MOV R30, R51 ;  /* 0x00000033001e7202 */ /* 0x000fe20000000f00 */
[----:B------:R-:W-:-:S02]  /*11cbd0*/  IMAD.MOV.U32 R31, RZ, RZ, R50 ;  /* 0x000000ffff1f7224 */ /* 0x000fc400078e0032 */
[----:B------:R-:W-:Y:S02]  /*11cbe0*/  IMAD.MOV.U32 R98, RZ, RZ, R53 ;  /* 0x000000ffff627224 */ /* 0x000fe400078e0035 */
[----:B------:R-:W-:Y:S02]  /*11cbf0*/  IMAD.MOV.U32 R99, RZ, RZ, R52 ;  /* 0x000000ffff637224 */ /* 0x000fe400078e0034 */
[----:B------:R-:W-:Y:S02]  /*11cc00*/  IMAD.MOV.U32 R33, RZ, RZ, R207 ;  /* 0x000000ffff217224 */ /* 0x000fe400078e00cf */
[----:B-1----:R-:W-:Y:S01]  /*11cc10*/  IMAD.MOV.U32 R36, RZ, RZ, R206 ;  /* 0x000000ffff247224 */ /* 0x002fe200078e00ce */
[C---:B--2---:R-:W-:Y:S11]  /*11cc20*/  HMMA.1688.F32.TF32 R40, R88.reuse, R206, R196 ;  /* 0x000000ce5828723c */ /* 0x044ff600000810c4 */
[----:B------:R-:W-:Y:S11]  /*11cc30*/  @!UPT UIADD3 URZ, URZ, URZ, URZ ;  /* 0x0000003f3f3ff290 */ /* 0x000ff6000fffe03f */
[----:B------:R-:W-:Y:S01]  /*11cc40*/  @!UPT UIADD3 URZ, URZ, URZ, URZ ;  /* 0x0000003f3f3ff290 */ /* 0x000fe2000fffe03f */
[----:B------:R-:W-:Y:S01]  /*11cc50*/  STL.64 [R1+0x6838], R42 ;  /* 0x0068382a01007387 */ /* 0x000fe20000100a00 */
[----:B------:R-:W-:Y:S01]  /*11cc60*/  STL.64 [R1+0x6830], R40 ;  /* 0x0068302801007387 */ /* 0x000fe20000100a00 */
[C---:B---3--:R-:W-:Y:S11]  /*11cc70*/  HMMA.1688.F32.TF32 R44, R88.reuse, R230, R212 ;  /* 0x000000e6582c723c */ /* 0x048ff600000810d4 */
[----:B------:R-:W-:Y:S11]  /*11cc80*/  @!UPT UIADD3 URZ, URZ, URZ, URZ ;  /* 0x0000003f3f3ff290 */ /* 0x000ff6000fffe03f */
[----:B------:R-:W-:Y:S01]  /*11cc90*/  @!UPT UIADD3 URZ, URZ, URZ, URZ ;  /* 0x0000003f3f3ff290 */ /* 0x000fe2000fffe03f */
[----:B------:R1:W-:Y:S02]  /*11cca0*/  STL.64 [R1+0x6828], R46 ;  /* 0x0068282e01007387 */ /* 0x0003e40000100a00 */
[----:B-1----:R-:W-:Y:S01]  /*11ccb0*/  IMAD.MOV.U32 R46, RZ, RZ, R49 ;  /* 0x000000ffff2e7224 */ /* 0x002fe200078e0031 */
[----:B------:R-:W-:Y:S02]  /*11ccc0*/  MOV R47, R48 ;  /* 0x00000030002f7202 */ /* 0x000fe40000000f00 */
[C---:B----4-:R-:W-:Y:S01]  /*11ccd0*/  HMMA.1688.F32.TF32 R48, R88.reuse, R170, R152 ;  /* 0x000000aa5830723c */ /* 0x050fe20000081098 */
[----:B------:R-:W-:Y:S07]  /*11cce0*/  STL.64 [R1+0x6820], R44 ;  /* 0x0068202c01007387 */ /* 0x000fee0000100a00 */
[----:B------:R-:W-:Y:S11]  /*11ccf0*/  HMMA.1688.F32.TF32 R52, R88, R226, R184 ;  /* 0x000000e25834723c */ /* 0x000ff600000810b8 */
[----:B------:R-:W-:Y:S04]  /*11cd00*/  @!UPT UIADD3 URZ, URZ, URZ, URZ ;  /* 0x0000003f3f3ff290 */ /* 0x000fe8000fffe03f */
[----:B------:R-:W-:Y:S01]  /*11cd10*/  STL.64 [R1+0x6818], R50 ;  /* 0x0068183201007387 */ /* 0x000fe20000100a00 */
[----:B------:R-:W-:Y:S02]  /*11cd20*/  STL.64 [R1+0x6810], R48 ;  /* 0x0068103001007387 */ /* 0x000fe40000100a00 */
        /* <DEDUP_REMOVED lines=22> */
[----:B------:R-:W3:Y:S01]  /*11ce90*/  LDL.LU R225, [R1+0xf04] ;  /* 0x000f040001e17983 */ /* 0x000ee20000300800 */
[----:B------:R-:W-:-:S02]  /*11cea0*/  IMAD.MOV.U32 R25, RZ, RZ, R227 ;  /* 0x000000ffff197224 */ /* 0x000fc400078e00e3 */
[----:B------:R-:W3:Y:S02]  /*11ceb0*/  LDL.LU R226, [R1+0xf08] ;  /* 0x000f080001e27983 */ /* 0x000ee40000300800 */
[----:B------:R-:W3:Y:S01]  /*11cec0*/  LDL.LU R227, [R1+0xf0c] ;  /* 0x000f0c0001e37983 */ /* 0x000ee20000300800 */
[----:B------:R-:W3:Y:S01]  /*11ced0*/  LDL.LU R228, [R1+0xf20] ;  /* 0x000f200001e47983 */ /* 0x000ee20000300800 */
[----:B------:R-:W-:Y:S01]  /*11cee0*/  MOV R32, R230 ;  /* 0x000000e600207202 */ /* 0x000fe20000000f00 */
[----:B------:R-:W3:Y:S02]  /*11cef0*/  LDL.LU R229, [R1+0xf24] ;  /* 0x000f240001e57983 */ /* 0x000ee40000300800 */
[----:B------:R-:W-:Y:S01]  /*11cf00*/  IMAD.MOV.U32 R29, RZ, RZ, R231 ;  /* 0x000000ffff1d7224 */ /* 0x000fe200078e00e7 */
[----:B------:R-:W3:Y:S01]  /*11cf10*/  LDL.LU R230, [R1+0xf28] ;  /* 0x000f280001e67983 */ /* 0x000ee20000300800 */
[----:B------:R-:W3:Y:S02]  /*11cf20*/  LDL.LU R231, [R1+0xf2c] ;  /* 0x000f2c0001e77983 */ /* 0x000ee40000300800 */
[----:B------:R-:W3:Y:S02]  /*11cf30*/  LDL.LU R168, [R1+0xf10] ;  /* 0x000f100001a87983 */ /* 0x000ee40000300800 */
[----:B------:R-:W-:Y:S01]  /*11cf40*/  IMAD.MOV.U32 R28, RZ, RZ, R170 ;  /* 0x000000ffff1c7224 */ /* 0x000fe200078e00aa */
[----:B------:R-:W3:Y:S01]  /*11cf50*/  LDL.LU R169, [R1+0xf14] ;  /* 0x000f140001a97983 */ /* 0x000ee20000300800 */
[----:B------:R-:W-:-:S02]  /*11cf60*/  IMAD.MOV.U32 R27, RZ, RZ, R171 ;  /* 0x000000ffff1b7224 */ /* 0x000fc400078e00ab */
[----:B------:R-:W3:Y:S02]  /*11cf70*/  LDL.LU R170, [R1+0xf18] ;  /* 0x000f180001aa7983 */ /* 0x000ee40000300800 */
[----:B------:R-:W3:Y:S01]  /*11cf80*/  LDL.LU R171, [R1+0xf1c] ;  /* 0x000f1c0001ab7983 */ /* 0x000ee20000300800 */
[----:B------:R1:W-:Y:S01]  /*11cf90*/  STL.64 [R1+0x6808], R54 ;  /* 0x0068083601007387 */ /* 0x0003e20000100a00 */
[----:B------:R-:W-:Y:S02]  /*11cfa0*/  STL.64 [R1+0x6800], R52 ;  /* 0x0068003401007387 */ /* 0x000fe40000100a00 */
[----:B-1----:R-:W-:Y:S01]  /*11cfb0*/  IMAD.MOV.U32 R54, RZ, RZ, R57 ;  /* 0x000000ffff367224 */ /* 0x002fe200078e0039 */
[----:B------:R-:W-:-:S07]  /*11cfc0*/  MOV R55, R56 ;  /* 0x0000003800377202 */ /* 0x000fce0000000f00 */
[C---:B--2---:R-:W-:Y:S01]  /*11cfd0*/  HMMA.1688.F32.TF32 R56, R88.reuse, R54, R184 ;  /* 0x000000365838723c */ /* 0x044fe200000810b8 */
[----:B------:R-:W2:Y:S01]  /*11cfe0*/  LDL.LU R184, [R1+0xe60] ;  /* 0x000e600001b87983 */ /* 0x000ea20000300800 */
[----:B------:R-:W2:Y:S02]  /*11cff0*/  LDL.LU R185, [R1+0xe64] ;  /* 0x000e640001b97983 */ /* 0x000ea40000300800 */
[----:B------:R-:W2:Y:S02]  /*11d000*/  LDL.LU R186, [R1+0xe68] ;  /* 0x000e680001ba7983 */ /* 0x000ea40000300800 */
[----:B------:R-:W2:Y:S02]  /*11d010*/  LDL.LU R187, [R1+0xe6c] ;  /* 0x000e6c0001bb7983 */ /* 0x000ea40000300800 */
[C---:B----4-:R-:W-:Y:S08]  /*11d020*/  HMMA.1688.F32.TF32 R60, R88.reuse, R46, R196 ;  /* 0x0000002e583c723c */ /* 0x050ff000000810c4 */
[C---:B---3--:R-:W-:Y:S08]  /*11d030*/  HMMA.1688.F32.TF32 R64, R88.reuse, R38, R204 ;  /* 0x000000265840723c */ /* 0x048ff000000810cc */
[C---:B------:R-:W-:Y:S08]  /*11d040*/  HMMA.1688.F32.TF32 R68, R88.reuse, R98, R212 ;  /* 0x000000625844723c */ /* 0x040ff000000810d4 */
[C---:B------:R-:W-:Y:S01]  /*11d050*/  HMMA.1688.F32.TF32 R72, R88.reuse, R6, R152 ;  /* 0x000000065848723c */ /* 0x040fe20000081098 */
[----:B------:R-:W-:Y:S01]  /*11d060*/  STL.64 [R1+0x67f8], R58 ;  /* 0x0067f83a01007387 */ /* 0x000fe20000100a00 */
[----:B------:R-:W-:Y:S03]  /*11d070*/  STL.64 [R1+0x67f0], R56 ;  /* 0x0067f03801007387 */ /* 0x000fe60000100a00 */
[----:B------:R-:W-:Y:S01]  /*11d080*/  STL.64 [R1+0x67c8], R62 ;  /* 0x0067c83e01007387 */ /* 0x000fe20000100a00 */
[----:B------:R-:W-:Y:S03]  /*11d090*/  STL.64 [R1+0x67c0], R60 ;  /* 0x0067c03c01007387 */ /* 0x000fe60000100a00 */
[----:B------:R1:W-:Y:S01]  /*11d0a0*/  STL.64 [R1+0x67d8], R66 ;  /* 0x0067d84201007387 */ /* 0x0003e20000100a00 */
[----:B------:R-:W-:Y:S05]  /*11d0b0*/  STL.64 [R1+0x67d0], R64 ;  /* 0x0067d04001007387 */ /* 0x000fea0000100a00 */
[----:B------:R3:W-:Y:S01]  /*11d0c0*/  STL.64 [R1+0x67e8], R70 ;  /* 0x0067e84601007387 */ /* 0x0007e20000100a00 */
[----:B------:R-:W-:Y:S02]  /*11d0d0*/  STL.64 [R1+0x67e0], R68 ;  /* 0x0067e04401007387 */ /* 0x000fe40000100a00 */
[----:B------:R-:W4:Y:S02]  /*11d0e0*/  LDL.LU R152, [R1+0xe50] ;  /* 0x000e500001987983 */ /* 0x000f240000300800 */
[----:B------:R-:W4:Y:S01]  /*11d0f0*/  LDL.LU R153, [R1+0xe54] ;  /* 0x000e540001997983 */ /* 0x000f220000300800 */
[----:B------:R-:W4:Y:S01]  /*11d100*/  LDL.LU R154, [R1+0xe58] ;  /* 0x000e5800019a7983 */ /* 0x000f220000300800 */
[----:B------:R-:W4:Y:S01]  /*11d110*/  LDL.LU R155, [R1+0xe5c] ;  /* 0x000e5c00019b7983 */ /* 0x000f220000300800 */
[C---:B------:R-:W-:Y:S08]  /*11d120*/  HMMA.1688.F32.TF32 R76, R88.reuse, R30, R228 ;  /* 0x0000001e584c723c */ /* 0x040ff000000810e4 */
[C---:B------:R-:W-:Y:S01]  /*11d130*/  HMMA.1688.F32.TF32 R80, R88.reuse, R14, R168 ;  /* 0x0000000e5850723c */ /* 0x040fe200000810a8 */
[----:B------:R-:W-:Y:S01]  /*11d140*/  STL.64 [R1+0x68f8], R74 ;  /* 0x0068f84a01007387 */ /* 0x000fe20000100a00 */
[----:B------:R-:W-:Y:S06]  /*11d150*/  STL.64 [R1+0x68f0], R72 ;  /* 0x0068f04801007387 */ /* 0x000fec0000100a00 */
[----:B------:R-:W-:Y:S01]  /*11d160*/  HMMA.1688.F32.TF32 R84, R88, R10, R224 ;  /* 0x0000000a5854723c */ /* 0x000fe200000810e0 */
[----:B------:R-:W-:Y:S01]  /*11d170*/  IMAD.MOV.U32 R110, RZ, RZ, R222 ;  /* 0x000000ffff6e7224 */ /* 0x000fe200078e00de */
[----:B------:R-:W-:Y:S01]  /*11d180*/  MOV R109, R223 ;  /* 0x000000df006d7202 */ /* 0x000fe20000000f00 */
[----:B------:R-:W-:Y:S04]  /*11d190*/  LDS R222, [R2+0x36500] ;  /* 0x0365000002de7984 */ /* 0x000fe80000000800 */
[----:B------:R-:W4:Y:S01]  /*11d1a0*/  LDS R223, [R0+0x36500] ;  /* 0x0365000000df7984 */ /* 0x000f220000000800 */
[----:B------:R-:W-:-:S02]  /*11d1b0*/  IMAD.MOV.U32 R20, RZ, RZ, R202 ;  /* 0x000000ffff147224 */ /* 0x000fc400078e00ca */
[----:B------:R-:W-:Y:S02]  /*11d1c0*/  IMAD.MOV.U32 R19, RZ, RZ, R203 ;  /* 0x000000ffff137224 */ /* 0x000fe400078e00cb */
[----:B-1----:R-:W-:Y:S01]  /*11d1d0*/  IMAD.MOV.U32 R66, RZ, RZ, R107 ;  /* 0x000000ffff427224 */ /* 0x002fe200078e006b */
[----:B------:R-:W-:Y:S01]  /*11d1e0*/  MOV R67, R106 ;  /* 0x0000006a00437202 */ /* 0x000fe20000000f00 */
[----:B------:R-:W-:Y:S01]  /*11d1f0*/  IMAD.MOV.U32 R18, RZ, RZ, R178 ;  /* 0x000000ffff127224 */ /* 0x000fe200078e00b2 */
[----:B------:R-:W-:Y:S01]  /*11d200*/  MOV R17, R179 ;  /* 0x000000b300117202 */ /* 0x000fe20000000f00 */
[----:B------:R-:W-:Y:S02]  /*11d210*/  IMAD.MOV.U32 R50, RZ, RZ, R108 ;  /* 0x000000ffff327224 */ /* 0x000fe400078e006c */
[----:B------:R-:W-:Y:S02]  /*11d220*/  IMAD.MOV.U32 R51, RZ, RZ, R9 ;  /* 0x000000ffff337224 */ /* 0x000fe400078e0009 */
[----:B------:R-:W-:Y:S01]  /*11d230*/  IMAD.MOV.U32 R12, RZ, RZ, R234 ;  /* 0x000000ffff0c7224 */ /* 0x000fe200078e00ea */
[----:B------:R-:W-:Y:S01]  /*11d240*/  MOV R16, R194 ;  /* 0x000000c200107202 */ /* 0x000fe20000000f00 */
[----:B------:R-:W-:-:S02]  /*11d250*/  IMAD.MOV.U32 R13, RZ, RZ, R195 ;  /* 0x000000ffff0d7224 */ /* 0x000fc400078e00c3 */
[----:B------:R-:W-:Y:S02]  /*11d260*/  IMAD.MOV.U32 R34, RZ, RZ, R8 ;  /* 0x000000ffff227224 */ /* 0x000fe400078e0008 */
[----:B------:R-:W-:Y:S02]  /*11d270*/  IMAD.MOV.U32 R35, RZ, RZ, R5 ;  /* 0x000000ffff237224 */ /* 0x000fe400078e0005 */
[----:B------:R-:W-:Y:S01]  /*11d280*/  IMAD.MOV.U32 R22, RZ, RZ, R4 ;  /* 0x000000ffff167224 */ /* 0x000fe200078e0004 */
[----:B------:R-:W-:Y:S01]  /*11d290*/  STL.64 [R1+0x6908], R78 ;  /* 0x0069084e01007387 */ /* 0x000fe20000100a00 */
[----:B------:R-:W-:Y:S02]  /*11d2a0*/  STL.64 [R1+0x6900], R76 ;  /* 0x0069004c01007387 */ /* 0x000fe40000100a00 */
[----:B------:R-:W-:Y:S02]  /*11d2b0*/  STL.64 [R1+0x6918], R82 ;  /* 0x0069185201007387 */ /* 0x000fe40000100a00 */
[----:B------:R-:W-:Y:S01]  /*11d2c0*/  STL.64 [R1+0x6910], R80 ;  /* 0x0069105001007387 */ /* 0x000fe20000100a00 */
[----:B------:R-:W4:Y:S01]  /*11d2d0*/  LDL.LU R224, [R1+0xe40] ;  /* 0x000e400001e07983 */ /* 0x000f220000300800 */
[----:B------:R-:W4:Y:S02]  /*11d2e0*/  LDL.LU R225, [R1+0xe44] ;  /* 0x000e440001e17983 */ /* 0x000f240000300800 */
[----:B------:R-:W4:Y:S02]  /*11d2f0*/  LDL.LU R226, [R1+0xe48] ;  /* 0x000e480001e27983 */ /* 0x000f240000300800 */
[----:B------:R-:W4:Y:S01]  /*11d300*/  LDL.LU R227, [R1+0xe4c] ;  /* 0x000e4c0001e37983 */ /* 0x000f220000300800 */
[----:B------:R-:W-:Y:S01]  /*11d310*/  STL.64 [R1+0x67b8], R86 ;  /* 0x0067b85601007387 */ /* 0x000fe20000100a00 */
[----:B------:R-:W-:Y:S02]  /*11d320*/  STL.64 [R1+0x67b0], R84 ;  /* 0x0067b05401007387 */ /* 0x000fe40000100a00 */
[----:B------:R-:W4:Y:S02]  /*11d330*/  LDL.LU R168, [R1+0xe30] ;  /* 0x000e300001a87983 */ /* 0x000f240000300800 */
[----:B------:R-:W4:Y:S01]  /*11d340*/  LDL.LU R169, [R1+0xe34] ;  /* 0x000e340001a97983 */ /* 0x000f220000300800 */
[----:B------:R-:W4:Y:S01]  /*11d350*/  LDL.LU R170, [R1+0xe38] ;  /* 0x000e380001aa7983 */ /* 0x000f220000300800 */
[----:B------:R-:W4:Y:S01]  /*11d360*/  LDL.LU R171, [R1+0xe3c] ;  /* 0x000e3c0001ab7983 */ /* 0x000f220000300800 */
[----:B------:R-:W-:Y:S01]  /*11d370*/  MOV R23, R3 ;  /* 0x0000000300177202 */ /* 0x000fe20000000f00 */
[----:B------:R-:W-:Y:S01]  /*11d380*/  IMAD.MOV.U32 R139, RZ, RZ, R174 ;  /* 0x000000ffff8b7224 */ /* 0x000fe200078e00ae */
[----:B------:R-:W-:Y:S01]  /*11d390*/  MOV R138, R175 ;  /* 0x000000af008a7202 */ /* 0x000fe20000000f00 */
[----:B------:R-:W-:-:S02]  /*11d3a0*/  IMAD.MOV.U32 R24, RZ, RZ, R162 ;  /* 0x000000ffff187224 */ /* 0x000fc400078e00a2 */
[----:B------:R-:W-:Y:S01]  /*11d3b0*/  IMAD.MOV.U32 R21, RZ, RZ, R163 ;  /* 0x000000ffff157224 */ /* 0x000fe200078e00a3 */
[----:B---3--:R-:W-:Y:S01]  /*11d3c0*/  MOV R70, R28 ;  /* 0x0000001c00467202 */ /* 0x008fe20000000f00 */
[----:B------:R-:W-:Y:S02]  /*11d3d0*/  IMAD.MOV.U32 R71, RZ, RZ, R27 ;  /* 0x000000ffff477224 */ /* 0x000fe400078e001b */
[----:B------:R-:W-:Y:S01]  /*11d3e0*/  IMAD.MOV.U32 R62, RZ, RZ, R26 ;  /* 0x000000ffff3e7224 */ /* 0x000fe200078e001a */
[----:B------:R-:W-:Y:S01]  /*11d3f0*/  MOV R63, R25 ;  /* 0x00000019003f7202 */ /* 0x000fe20000000f00 */
[----:B------:R-:W-:Y:S04]  /*11d400*/  LDS R228, [R2+0x34580] ;  /* 0x0345800002e47984 */ /* 0x000fe80000000800 */
[----:B------:R-:W-:Y:S04]  /*11d410*/  LDS R230, [R2+0x36580] ;  /* 0x0365800002e67984 */ /* 0x000fe80000000800 */
[----:B------:R-:W-:Y:S04]  /*11d420*/  LDS R229, [R0+0x34580] ;  /* 0x0345800000e57984 */ /* 0x000fe80000000800 */
[----:B------:R-:W1:Y:S01]  /*11d430*/  LDS R231, [R0+0x36580] ;  /* 0x0365800000e77984 */ /* 0x000e620000000800 */
[----:B--2---:R-:W-:Y:S03]  /*11d440*/  HMMA.1688.F32.TF32 R88, R88, R242, R184 ;  /* 0x000000f25858723c */ /* 0x004fe600000810b8 */
[----:B------:R-:W2:Y:S01]  /*11d450*/  LDL.LU R184, [R1+0xe20] ;  /* 0x000e200001b87983 */ /* 0x000ea20000300800 */
[----:B------:R-:W2:Y:S02]  /*11d460*/  LDL.LU R185, [R1+0xe24] ;  /* 0x000e240001b97983 */ /* 0x000ea40000300800 */
[----:B------:R-:W2:Y:S02]  /*11d470*/  LDL.LU R186, [R1+0xe28] ;  /* 0x000e280001ba7983 */ /* 0x000ea40000300800 */
[----:B------:R-:W2:Y:S11]  /*11d480*/  LDL.LU R187, [R1+0xe2c] ;  /* 0x000e2c0001bb7983 */ /* 0x000eb60000300800 */
[----:B------:R-:W-:Y:S04]  /*11d490*/  @!UPT UIADD3 URZ, URZ, URZ, URZ ;  /* 0x0000003f3f3ff290 */ /* 0x000fe8000fffe03f */
[----:B------:R-:W-:Y:S01]  /*11d4a0*/  STL.64 [R1+0x6928], R90 ;  /* 0x0069285a01007387 */ /* 0x000fe20000100a00 */
[----:B------:R-:W-:Y:S02]  /*11d4b0*/  STL.64 [R1+0x6920], R88 ;  /* 0x0069205801007387 */ /* 0x000fe40000100a00 */
[----:B------:R-:W3:Y:S02]  /*11d4c0*/  LDL.LU R200, [R1+0xe10] ;  /* 0x000e100001c87983 */ /* 0x000ee40000300800 */
[----:B------:R-:W3:Y:S01]  /*11d4d0*/  LDL.LU R201, [R1+0xe14] ;  /* 0x000e140001c97983 */ /* 0x000ee20000300800 */
[C---:B----4-:R-:W-:Y:S01]  /*11d4e0*/  HMMA.1688.F32.TF32 R92, R220.reuse, R202, R152 ;  /* 0x000000cadc5c723c */ /* 0x050fe20000081098 */
[----:B------:R-:W3:Y:S01]  /*11d4f0*/  LDL.LU R202, [R1+0xe18] ;  /* 0x000e180001ca7983 */ /* 0x000ee20000300800 */
[----:B------:R-:W3:Y:S06]  /*11d500*/  LDL.LU R203, [R1+0xe1c] ;  /* 0x000e1c0001cb7983 */ /* 0x000eec0000300800 */
[----:B------:R-:W-:Y:S11]  /*11d510*/  HMMA.1688.F32.TF32 R224, R220, R162, R224 ;  /* 0x000000a2dce0723c */ /* 0x000ff600000810e0 */
[----:B------:R-:W-:Y:S04]  /*11d520*/  @!UPT UIADD3 URZ, URZ, URZ, URZ ;  /* 0x0000003f3f3ff290 */ /* 0x000fe8000fffe03f */
[----:B------:R-:W-:Y:S01]  /*11d530*/  STL.64 [R1+0x67a8], R94 ;  /* 0x0067a85e01007387 */ /* 0x000fe20000100a00 */
[----:B------:R-:W-:Y:S07]  /*11d540*/  STL.64 [R1+0x67a0], R92 ;  /* 0x0067a05c01007387 */ /* 0x000fee0000100a00 */
[----:B------:R4:W-:Y:S01]  /*11d550*/  STL.64 [R1+0x6788], R226 ;  /* 0x006788e201007387 */ /* 0x0009e20000100a00 */
[----:B------:R-:W-:Y:S02]  /*11d560*/  STL.64 [R1+0x6780], R224 ;  /* 0x006780e001007387 */ /* 0x000fe40000100a00 */
[----:B------:R-:W3:Y:S02]  /*11d570*/  LDL.LU R176, [R1+0xe00] ;  /* 0x000e000001b07983 */ /* 0x000ee40000300800 */
[----:B------:R-:W3:Y:S01]  /*11d580*/  LDL.LU R177, [R1+0xe04] ;  /* 0x000e040001b17983 */ /* 0x000ee20000300800 */
[----:B----4-:R-:W-:Y:S01]  /*11d590*/  MOV R226, R105 ;  /* 0x0000006900e27202 */ /* 0x010fe20000000f00 */
[----:B------:R-:W-:-:S02]  /*11d5a0*/  IMAD.MOV.U32 R227, RZ, RZ, R104 ;  /* 0x000000ffffe37224 */ /* 0x000fc400078e0068 */
[C---:B------:R-:W-:Y:S01]  /*11d5b0*/  HMMA.1688.F32.TF32 R104, R220.reuse, R178, R168 ;  /* 0x000000b2dc68723c */ /* 0x040fe200000810a8 */
[----:B------:R-:W4:Y:S01]  /*11d5c0*/  LDL.LU R178, [R1+0xe08] ;  /* 0x000e080001b27983 */ /* 0x000f220000300800 */
[----:B------:R-:W4:Y:S01]  /*11d5d0*/  LDL.LU R179, [R1+0xe0c] ;  /* 0x000e0c0001b37983 */ /* 0x000f220000300800 */
[----:B------:R-:W-:Y:S01]  /*11d5e0*/  MOV R82, R110 ;  /* 0x0000006e00527202 */ /* 0x000fe20000000f00 */
[----:B------:R-:W-:Y:S11]  /*11d5f0*/  IMAD.MOV.U32 R83, RZ, RZ, R109 ;  /* 0x000000ffff537224 */ /* 0x000ff600078e006d */
[----:B------:R-:W-:Y:S08]  /*11d600*/  @!UPT UIADD3 URZ, URZ, URZ, URZ ;  /* 0x0000003f3f3ff290 */ /* 0x000ff0000fffe03f */
[----:B------:R-:W-:Y:S01]  /*11d610*/  STL.64 [R1+0x6798], R106 ;  /* 0x0067986a01007387 */ /* 0x000fe20000100a00 */
[----:B------:R-:W-:Y:S01]  /*11d620*/  STL.64 [R1+0x6790], R104 ;  /* 0x0067906801007387 */ /* 0x000fe20000100a00 */
[----:B------:R-:W-:Y:S01]  /*11d630*/  MOV R9, R235 ;  /* 0x000000eb00097202 */ /* 0x000fe20000000f00 */
[C---:B--2---:R-:W-:Y:S01]  /*11d640*/  HMMA.1688.F32.TF32 R108, R220.reuse, R194, R184 ;  /* 0x000000c2dc6c723c */ /* 0x044fe200000810b8 */
[----:B------:R-:W2:Y:S01]  /*11d650*/  LDL.LU R184, [R1+0xdf0] ;  /* 0x000df00001b87983 */ /* 0x000ea20000300800 */
[----:B------:R-:W2:Y:S02]  /*11d660*/  LDL.LU R185, [R1+0xdf4] ;  /* 0x000df40001b97983 */ /* 0x000ea40000300800 */
[----:B------:R-:W2:Y:S02]  /*11d670*/  LDL.LU R186, [R1+0xdf8] ;  /* 0x000df80001ba7983 */ /* 0x000ea40000300800 */
[----:B------:R-:W2:Y:S11]  /*11d680*/  LDL.LU R187, [R1+0xdfc] ;  /* 0x000dfc0001bb7983 */ /* 0x000eb60000300800 */
[----:B------:R-:W-:Y:S06]  /*11d690*/  @!UPT UIADD3 URZ, URZ, URZ, URZ ;  /* 0x0000003f3f3ff290 */ /* 0x000fec000fffe03f */
[----:B------:R-:W-:Y:S01]  /*11d6a0*/  STL.64 [R1+0x6778], R110 ;  /* 0x0067786e01007387 */ /* 0x000fe20000100a00 */
[----:B------:R-:W-:Y:S02]  /*11d6b0*/  STL.64 [R1+0x6770], R108 ;  /* 0x0067706c01007387 */ /* 0x000fe40000100a00 */
[----:B------:R-:W2:Y:S02]  /*11d6c0*/  LDL.LU R232, [R1+0xde0] ;  /* 0x000de00001e87983 */ /* 0x000ea40000300800 */
[----:B------:R-:W2:Y:S01]  /*11d6d0*/  LDL.LU R233, [R1+0xde4] ;  /* 0x000de40001e97983 */ /* 0x000ea20000300800 */
        /* <DEDUP_REMOVED lines=11> */
[----:B------:R-:W-:Y:S01]  /*11d790*/  MOV R8, R210 ;  /* 0x000000d200087202 */ /* 0x000fe20000000f00 */
[----:B------:R-:W-:-:S07]  /*11d7a0*/  IMAD.MOV.U32 R5, RZ, RZ, R211 ;  /* 0x000000ffff057224 */ /* 0x000fce00078e00d3 */
[----:B------:R-:W-:Y:S01]  /*11d7b0*/  STL.64 [R1+0x6938], R114 ;  /* 0x0069387201007387 */ /* 0x000fe20000100a00 */
[----:B------:R-:W-:Y:S02]  /*11d7c0*/  STL.64 [R1+0x6930], R112 ;  /* 0x0069307001007387 */ /* 0x000fe40000100a00 */
[----:B------:R-:W3:Y:S02]  /*11d7d0*/  LDL.LU R208, [R1+0xdb0] ;  /* 0x000db00001d07983 */ /* 0x000ee40000300800 */
[----:B------:R-:W3:Y:S02]  /*11d7e0*/  LDL.LU R209, [R1+0xdb4] ;  /* 0x000db40001d17983 */ /* 0x000ee40000300800 */
[----:B------:R-:W-:Y:S02]  /*11d7f0*/  IMAD.MOV.U32 R4, RZ, RZ, R218 ;  /* 0x000000ffff047224 */ /* 0x000fe400078e00da */
[----:B------:R-:W-:Y:S01]  /*11d800*/  IMAD.MOV.U32 R3, RZ, RZ, R219 ;  /* 0x000000ffff037224 */ /* 0x000fe200078e00db */
[C---:B----4-:R-:W-:Y:S01]  /*11d810*/  HMMA.1688.F32.TF32 R116, R220.reuse, R210, R176 ;  /* 0x000000d2dc74723c */ /* 0x050fe200000810b0 */
[----:B------:R-:W4:Y:S01]  /*11d820*/  LDL.LU R210, [R1+0xdb8] ;  /* 0x000db80001d27983 */ /* 0x000f220000300800 */
[----:B------:R-:W4:Y:S11]  /*11d830*/  LDL.LU R211, [R1+0xdbc] ;  /* 0x000dbc0001d37983 */ /* 0x000f360000300800 */
[----:B------:R-:W-:Y:S10]  /*11d840*/  @!UPT UIADD3 URZ, URZ, URZ, URZ ;  /* 0x0000003f3f3ff290 */ /* 0x000ff4000fffe03f */
[----:B------:R1:W-:Y:S01]  /*11d850*/  STL.64 [R1+0x6948], R118 ;  /* 0x0069487601007387 */ /* 0x0003e20000100a00 */
[----:B------:R-:W-:Y:S02]  /*11d860*/  STL.64 [R1+0x6940], R116 ;  /* 0x0069407401007387 */ /* 0x000fe40000100a00 */
[----:B------:R-:W4:Y:S02]  /*11d870*/  LDL.LU R216, [R1+0xda0] ;  /* 0x000da00001d87983 */ /* 0x000f240000300800 */
[----:B------:R-:W4:Y:S01]  /*11d880*/  LDL.LU R217, [R1+0xda4] ;  /* 0x000da40001d97983 */ /* 0x000f220000300800 */
[C---:B--2---:R-:W-:Y:S01]  /*11d890*/  HMMA.1688.F32.TF32 R120, R220.reuse, R218, R184 ;  /* 0x000000dadc78723c */ /* 0x044fe200000810b8 */
[----:B------:R-:W2:Y:S01]  /*11d8a0*/  LDL.LU R218, [R1+0xda8] ;  /* 0x000da80001da7983 */ /* 0x000ea20000300800 */
[----:B------:R-:W2:Y:S11]  /*11d8b0*/  LDL.LU R219, [R1+0xdac] ;  /* 0x000dac0001db7983 */ /* 0x000eb60000300800 */
[----:B------:R-:W-:Y:S10]  /*11d8c0*/  @!UPT UIADD3 URZ, URZ, URZ, URZ ;  /* 0x0000003f3f3ff290 */ /* 0x000ff4000fffe03f */
[----:B------:R-:W-:Y:S01]  /*11d8d0*/  STL.64 [R1+0x6958], R122 ;  /* 0x0069587a01007387 */ /* 0x000fe20000100a00 */
[----:B------:R-:W-:Y:S01]  /*11d8e0*/  STL.64 [R1+0x6950], R120 ;  /* 0x0069507801007387 */ /* 0x000fe20000100a00 */
[C---:B---3--:R-:W-:Y:S02]  /*11d8f0*/  HMMA.1688.F32.TF32 R124, R220.reuse, R226, R232 ;  /* 0x000000e2dc7c723c */ /* 0x048fe400000810e8 */
[----:B------:R-:W3:Y:S01]  /*11d900*/  LDL.LU R232, [R1+0xd90] ;  /* 0x000d900001e87983 */ /* 0x000ee20000300800 */
[----:B------:R-:W3:Y:S02]  /*11d910*/  LDL.LU R233, [R1+0xd94] ;  /* 0x000d940001e97983 */ /* 0x000ee40000300800 */
[----:B------:R-:W3:Y:S02]  /*11d920*/  LDL.LU R234, [R1+0xd98] ;  /* 0x000d980001ea7983 */ /* 0x000ee40000300800 */
[----:B------:R-:W3:Y:S01]  /*11d930*/  LDL.LU R235, [R1+0xd9c] ;  /* 0x000d9c0001eb7983 */ /* 0x000ee20000300800 */
[C---:B------:R-:W-:Y:S08]  /*11d940*/  HMMA.1688.F32.TF32 R128, R220.reuse, R82, R192 ;  /* 0x00000052dc80723c */ /* 0x040ff000000810c0 */
[----:B------:R-:W-:Y:S01]  /*11d950*/  HMMA.1688.F32.TF32 R132, R220, R66, R200 ;  /* 0x00000042dc84723c */ /* 0x000fe200000810c8 */
[----:B-1----:R-:W-:Y:S01]  /*11d960*/  IMAD.MOV.U32 R118, RZ, RZ, R137 ;  /* 0x000000ffff767224 */ /* 0x002fe200078e0089 */
[----:B------:R-:W-:-:S05]  /*11d970*/  MOV R119, R136 ;  /* 0x0000008800777202 */ /* 0x000fca0000000f00 */
[----:B------:R1:W-:Y:S01]  /*11d980*/  STL.64 [R1+0x6968], R126 ;  /* 0x0069687e01007387 */ /* 0x0003e20000100a00 */
[----:B------:R-:W-:Y:S07]  /*11d990*/  STL.64 [R1+0x6960], R124 ;  /* 0x0069607c01007387 */ /* 0x000fee0000100a00 */
[----:B------:R-:W-:Y:S01]  /*11d9a0*/  STL.64 [R1+0x6978], R130 ;  /* 0x0069788201007387 */ /* 0x000fe20000100a00 */
[----:B------:R-:W-:Y:S07]  /*11d9b0*/  STL.64 [R1+0x6970], R128 ;  /* 0x0069708001007387 */ /* 0x000fee0000100a00 */
[----:B------:R-:W-:Y:S02]  /*11d9c0*/  STL.64 [R1+0x6988], R134 ;  /* 0x0069888601007387 */ /* 0x000fe40000100a00 */
[----:B------:R-:W-:Y:S01]  /*11d9d0*/  STL.64 [R1+0x6980], R132 ;  /* 0x0069808401007387 */ /* 0x000fe20000100a00 */
[----:B------:R-:W3:Y:S01]  /*11d9e0*/  LDL.LU R184, [R1+0xd80] ;  /* 0x000d800001b87983 */ /* 0x000ee20000300800 */
[----:B------:R-:W3:Y:S02]  /*11d9f0*/  LDL.LU R185, [R1+0xd84] ;  /* 0x000d840001b97983 */ /* 0x000ee40000300800 */
[----:B------:R-:W3:Y:S01]  /*11da00*/  LDL.LU R186, [R1+0xd88] ;  /* 0x000d880001ba7983 */ /* 0x000ee20000300800 */
[----:B-1----:R-:W-:Y:S01]  /*11da10*/  MOV R126, R139 ;  /* 0x0000008b007e7202 */ /* 0x002fe20000000f00 */
[----:B------:R-:W-:Y:S01]  /*11da20*/  IMAD.MOV.U32 R127, RZ, RZ, R138 ;  /* 0x000000ffff7f7224 */ /* 0x000fe200078e008a */
[----:B------:R-:W3:Y:S01]  /*11da30*/  LDL.LU R187, [R1+0xd8c] ;  /* 0x000d8c0001bb7983 */ /* 0x000ee20000300800 */
[C---:B----4-:R-:W-:Y:S11]  /*11da40*/  HMMA.1688.F32.TF32 R136, R220.reuse, R50, R208 ;  /* 0x00000032dc88723c */ /* 0x050ff600000810d0 */
[----:B------:R-:W-:Y:S11]  /*11da50*/  @!UPT UIADD3 URZ, URZ, URZ, URZ ;  /* 0x0000003f3f3ff290 */ /* 0x000ff6000fffe03f */
[----:B------:R-:W-:Y:S01]  /*11da60*/  @!UPT UIADD3 URZ, URZ, URZ, URZ ;  /* 0x0000003f3f3ff290 */ /* 0x000fe2000fffe03f */
[----:B------:R-:W-:Y:S01]  /*11da70*/  STL.64 [R1+0x6998], R138 ;  /* 0x0069988a01007387 */ /* 0x000fe20000100a00 */
[----:B------:R-:W-:Y:S01]  /*11da80*/  STL.64 [R1+0x6990], R136 ;  /* 0x0069908801007387 */ /* 0x000fe20000100a00 */
[C---:B--2---:R-:W-:Y:S02]  /*11da90*/  HMMA.1688.F32.TF32 R140, R220.reuse, R34, R216 ;  /* 0x00000022dc8c723c */ /* 0x044fe400000810d8 */
[----:B------:R-:W2:Y:S01]  /*11daa0*/  LDL.LU R216, [R1+0xd70] ;  /* 0x000d700001d87983 */ /* 0x000ea20000300800 */
[----:B------:R-:W2:Y:S02]  /*11dab0*/  LDL.LU R217, [R1+0xd74] ;  /* 0x000d740001d97983 */ /* 0x000ea40000300800 */
[----:B------:R-:W2:Y:S02]  /*11dac0*/  LDL.LU R218, [R1+0xd78] ;  /* 0x000d780001da7983 */ /* 0x000ea40000300800 */
[----:B------:R-:W2:Y:S11]  /*11dad0*/  LDL.LU R219, [R1+0xd7c] ;  /* 0x000d7c0001db7983 */ /* 0x000eb60000300800 */
[----:B------:R-:W-:Y:S05]  /*11dae0*/  @!UPT UIADD3 URZ, URZ, URZ, URZ ;  /* 0x0000003f3f3ff290 */ /* 0x000fea000fffe03f */
[----:B------:R-:W-:Y:S01]  /*11daf0*/  STL.64 [R1+0x69a8], R142 ;  /* 0x0069a88e01007387 */ /* 0x000fe20000100a00 */
[----:B------:R-:W-:Y:S01]  /*11db00*/  STL.64 [R1+0x69a0], R140 ;  /* 0x0069a08c01007387 */ /* 0x000fe20000100a00 */
[C---:B---3--:R-:W-:Y:S02]  /*11db10*/  HMMA.1688.F32.TF32 R144, R220.reuse, R22, R232 ;  /* 0x00000016dc90723c */ /* 0x048fe400000810e8 */
        /* <DEDUP_REMOVED lines=17> */
[----:B------:R-:W-:Y:S01]  /*11dc30*/  STL.64 [R1+0x69b8], R146 ;  /* 0x0069b89201007387 */ /* 0x000fe20000100a00 */
[----:B------:R-:W-:Y:S11]  /*11dc40*/  STL.64 [R1+0x69b0], R144 ;  /* 0x0069b09001007387 */ /* 0x000ff60000100a00 */
[----:B------:R-:W-:Y:S10]  /*11dc50*/  @!UPT UIADD3 URZ, URZ, URZ, URZ ;  /* 0x0000003f3f3ff290 */ /* 0x000ff4000fffe03f */
[----:B------:R-:W-:Y:S01]  /*11dc60*/  STL.64 [R1+0x69c8], R150 ;  /* 0x0069c89601007387 */ /* 0x000fe20000100a00 */
[----:B------:R-:W-:Y:S02]  /*11dc70*/  STL.64 [R1+0x69c0], R148 ;  /* 0x0069c09401007387 */ /* 0x000fe40000100a00 */
[----:B------:R-:W-:Y:S02]  /*11dc80*/  IMAD.MOV.U32 R106, RZ, RZ, R101 ;  /* 0x000000ffff6a7224 */ /* 0x000fe400078e0065 */
[----:B------:R-:W-:Y:S01]  /*11dc90*/  IMAD.MOV.U32 R107, RZ, RZ, R100 ;  /* 0x000000ffff6b7224 */ /* 0x000fe200078e0064 */
[C---:B--2---:R-:W-:Y:S01]  /*11dca0*/  HMMA.1688.F32.TF32 R152, R220.reuse, R250, R216 ;  /* 0x000000fadc98723c */ /* 0x044fe200000810d8 */
[----:B------:R-:W2:Y:S01]  /*11dcb0*/  LDL.LU R216, [R1+0xd20] ;  /* 0x000d200001d87983 */ /* 0x000ea20000300800 */
[----:B------:R-:W2:Y:S02]  /*11dcc0*/  LDL.LU R217, [R1+0xd24] ;  /* 0x000d240001d97983 */ /* 0x000ea40000300800 */
[----:B------:R-:W2:Y:S02]  /*11dcd0*/  LDL.LU R218, [R1+0xd28] ;  /* 0x000d280001da7983 */ /* 0x000ea40000300800 */
[----:B------:R-:W2:Y:S11]  /*11dce0*/  LDL.LU R219, [R1+0xd2c] ;  /* 0x000d2c0001db7983 */ /* 0x000eb60000300800 */
[----:B------:R-:W-:Y:S06]  /*11dcf0*/  @!UPT UIADD3 URZ, URZ, URZ, URZ ;  /* 0x0000003f3f3ff290 */ /* 0x000fec000fffe03f */
[----:B------:R-:W-:Y:S01]  /*11dd00*/  STL.64 [R1+0x69d8], R154 ;  /* 0x0069d89a01007387 */ /* 0x000fe20000100a00 */
[----:B------:R-:W-:Y:S01]  /*11dd10*/  STL.64 [R1+0x69d0], R152 ;  /* 0x0069d09801007387 */ /* 0x000fe20000100a00 */
[C---:B---3--:R-:W-:Y:S02]  /*11dd20*/  HMMA.1688.F32.TF32 R156, R220.reuse, R126, R232 ;  /* 0x0000007edc9c723c */ /* 0x048fe400000810e8 */
[----:B------:R-:W3:Y:S01]  /*11dd30*/  LDL.LU R232, [R1+0xd10] ;  /* 0x000d100001e87983 */ /* 0x000ee20000300800 */
[----:B------:R-:W3:Y:S02]  /*11dd40*/  LDL.LU R233, [R1+0xd14] ;  /* 0x000d140001e97983 */ /* 0x000ee40000300800 */
[----:B------:R-:W3:Y:S02]  /*11dd50*/  LDL.LU R234, [R1+0xd18] ;  /* 0x000d180001ea7983 */ /* 0x000ee40000300800 */
[----:B------:R-:W3:Y:S01]  /*11dd60*/  LDL.LU R235, [R1+0xd1c] ;  /* 0x000d1c0001eb7983 */ /* 0x000ee20000300800 */
[C---:B----4-:R-:W-:Y:S08]  /*11dd70*/  HMMA.1688.F32.TF32 R160, R220.reuse, R118, R192 ;  /* 0x00000076dca0723c */ /* 0x050ff000000810c0 */
[----:B------:R-:W-:Y:S07]  /*11dd80*/  HMMA.1688.F32.TF32 R164, R220, R106, R200 ;  /* 0x0000006adca4723c */ /* 0x000fee00000810c8 */
[----:B------:R-:W-:Y:S01]  /*11dd90*/  STL.64 [R1+0x69e8], R158 ;  /* 0x0069e89e01007387 */ /* 0x000fe20000100a00 */
[----:B------:R-:W-:Y:S07]  /*11dda0*/  STL.64 [R1+0x69e0], R156 ;  /* 0x0069e09c01007387 */ /* 0x000fee0000100a00 */
[----:B------:R-:W-:Y:S01]  /*11ddb0*/  STL.64 [R1+0x69f8], R162 ;  /* 0x0069f8a201007387 */ /* 0x000fe20000100a00 */
[----:B------:R-:W-:Y:S07]  /*11ddc0*/  STL.64 [R1+0x69f0], R160 ;  /* 0x0069f0a001007387 */ /* 0x000fee0000100a00 */
[----:B------:R-:W-:Y:S02]  /*11ddd0*/  STL.64 [R1+0x6a08], R166 ;  /* 0x006a08a601007387 */ /* 0x000fe40000100a00 */
[----:B------:R-:W-:Y:S01]  /*11dde0*/  STL.64 [R1+0x6a00], R164 ;  /* 0x006a00a401007387 */ /* 0x000fe20000100a00 */
        /* <DEDUP_REMOVED lines=11> */
[----:B------:R-:W-:-:S04]  /*11dea0*/  MOV R87, R33 ;  /* 0x0000002100577202 */ /* 0x000fc80000000f00 */
[C---:B------:R-:W-:Y:S01]  /*11deb0*/  HMMA.1688.F32.TF32 R168, R220.reuse, R94, R208 ;  /* 0x0000005edca8723c */ /* 0x040fe200000810d0 */
[----:B------:R-:W4:Y:S01]  /*11dec0*/  LDL.LU R208, [R1+0xce0] ;  /* 0x000ce00001d07983 */ /* 0x000f220000300800 */
[----:B------:R-:W4:Y:S02]  /*11ded0*/  LDL.LU R209, [R1+0xce4] ;  /* 0x000ce40001d17983 */ /* 0x000f240000300800 */
[----:B------:R-:W4:Y:S02]  /*11dee0*/  LDL.LU R210, [R1+0xce8] ;  /* 0x000ce80001d27983 */ /* 0x000f240000300800 */
[----:B------:R-:W4:Y:S11]  /*11def0*/  LDL.LU R211, [R1+0xcec] ;  /* 0x000cec0001d37983 */ /* 0x000f360000300800 */
[----:B------:R-:W-:Y:S06]  /*11df00*/  @!UPT UIADD3 URZ, URZ, URZ, URZ ;  /* 0x0000003f3f3ff290 */ /* 0x000fec000fffe03f */
[----:B------:R-:W-:Y:S01]  /*11df10*/  STL [R1+0x6720], R168 ;  /* 0x006720a801007387 */ /* 0x000fe20000100800 */
[----:B------:R-:W-:Y:S02]  /*11df20*/  STL [R1+0x671c], R169 ;  /* 0x00671ca901007387 */ /* 0x000fe40000100800 */
[----:B------:R-:W-:Y:S02]  /*11df30*/  STL [R1+0x6718], R170 ;  /* 0x006718aa01007387 */ /* 0x000fe40000100800 */
[----:B------:R-:W-:Y:S02]  /*11df40*/  STL [R1+0x6714], R171 ;  /* 0x006714ab01007387 */ /* 0x000fe40000100800 */
[----:B------:R-:W-:Y:S02]  /*11df50*/  IMAD.MOV.U32 R78, RZ, RZ, R32 ;  /* 0x000000ffff4e7224 */ /* 0x000fe400078e0020 */
[----:B------:R-:W-:Y:S01]  /*11df60*/  IMAD.MOV.U32 R79, RZ, RZ, R29 ;  /* 0x000000ffff4f7224 */ /* 0x000fe200078e001d */
[C---:B--2---:R-:W-:Y:S11]  /*11df70*/  HMMA.1688.F32.TF32 R172, R220.reuse, R86, R216 ;  /* 0x00000056dcac723c */ /* 0x044ff600000810d8 */
[----:B------:R-:W-:Y:S11]  /*11df80*/  @!UPT UIADD3 URZ, URZ, URZ, URZ ;  /* 0x0000003f3f3ff290 */ /* 0x000ff6000fffe03f */
[----:B------:R-:W-:Y:S01]  /*11df90*/  @!UPT UIADD3 URZ, URZ, URZ, URZ ;  /* 0x0000003f3f3ff290 */ /* 0x000fe2000fffe03f */
[----:B------:R-:W-:Y:S01]  /*11dfa0*/  STL [R1+0x6730], R172 ;  /* 0x006730ac01007387 */ /* 0x000fe20000100800 */
[----:B------:R-:W-:Y:S02]  /*11dfb0*/  STL [R1+0x672c], R173 ;  /* 0x00672cad01007387 */ /* 0x000fe40000100800 */
[----:B------:R-:W-:Y:S02]  /*11dfc0*/  STL [R1+0x6728], R174 ;  /* 0x006728ae01007387 */ /* 0x000fe40000100800 */
[----:B------:R-:W-:Y:S01]  /*11dfd0*/  STL [R1+0x6724], R175 ;  /* 0x006724af01007387 */ /* 0x000fe20000100800 */
[----:B------:R-:W2:Y:S01]  /*11dfe0*/  LDL.LU R216, [R1+0xbf0] ;  /* 0x000bf00001d87983 */ /* 0x000ea20000300800 */
[----:B------:R-:W2:Y:S02]  /*11dff0*/  LDL.LU R217, [R1+0xbf4] ;  /* 0x000bf40001d97983 */ /* 0x000ea40000300800 */
[----:B------:R-:W2:Y:S02]  /*11e000*/  LDL.LU R218, [R1+0xbf8] ;  /* 0x000bf80001da7983 */ /* 0x000ea40000300800 */
[----:B------:R-:W2:Y:S01]  /*11e010*/  LDL.LU R219, [R1+0xbfc] ;  /* 0x000bfc0001db7983 */ /* 0x000ea20000300800 */
[C---:B---3--:R-:W-:Y:S01]  /*11e020*/  HMMA.1688.F32.TF32 R176, R220.reuse, R78, R232 ;  /* 0x0000004edcb0723c */ /* 0x048fe200000810e8 */
[----:B------:R-:W3:Y:S01]  /*11e030*/  LDL.LU R232, [R1+0xbd0] ;  /* 0x000bd00001e87983 */ /* 0x000ee20000300800 */
[----:B------:R-:W3:Y:S02]  /*11e040*/  LDL.LU R233, [R1+0xbd4] ;  /* 0x000bd40001e97983 */ /* 0x000ee40000300800 */
[----:B------:R-:W3:Y:S02]  /*11e050*/  LDL.LU R234, [R1+0xbd8] ;  /* 0x000bd80001ea7983 */ /* 0x000ee40000300800 */
[----:B------:R-:W3:Y:S02]  /*11e060*/  LDL.LU R235, [R1+0xbdc] ;  /* 0x000bdc0001eb7983 */ /* 0x000ee40000300800 */
[C---:B----4-:R-:W-:Y:S08]  /*11e070*/  HMMA.1688.F32.TF32 R180, R220.reuse, R70, R192 ;  /* 0x00000046dcb4723c */ /* 0x050ff000000810c0 */
[C---:B------:R-:W-:Y:S07]  /*11e080*/  HMMA.1688.F32.TF32 R184, R220.reuse, R62, R200 ;  /* 0x0000003edcb8723c */ /* 0x040fee00000810c8 */
        /* <DEDUP_REMOVED lines=51> */
[C---:B----4-:R-:W-:Y:S11]  /*11e3c0*/  HMMA.1688.F32.TF32 R200, R220.reuse, R98, R200 ;  /* 0x00000062dcc8723c */ /* 0x050ff600000810c8 */
[----:B------:R-:W-:Y:S04]  /*11e3d0*/  @!UPT UIADD3 URZ, URZ, URZ, URZ ;  /* 0x0000003f3f3ff290 */ /* 0x000fe8000fffe03f */
[----:B------:R-:W-:Y:S01]  /*11e3e0*/  STL [R1+0x676c], R197 ;  /* 0x00676cc501007387 */ /* 0x000fe20000100800 */
[----:B------:R-:W-:Y:S02]  /*11e3f0*/  STL [R1+0x66f8], R198 ;  /* 0x0066f8c601007387 */ /* 0x000fe40000100800 */
[----:B------:R-:W-:Y:S05]  /*11e400*/  STL [R1+0x66f4], R199 ;  /* 0x0066f4c701007387 */ /* 0x000fea0000100800 */
[----:B------:R-:W-:Y:S01]  /*11e410*/  STL [R1+0x66f0], R203 ;  /* 0x0066f0cb01007387 */ /* 0x000fe20000100800 */
        /* <DEDUP_REMOVED lines=8> */
[C---:B------:R-:W-:Y:S11]  /*11e4a0*/  HMMA.1688.F32.TF32 R204, R220.reuse, R6, R204 ;  /* 0x00000006dccc723c */ /* 0x040ff600000810cc */
[----:B------:R-:W-:Y:S11]  /*11e4b0*/  @!UPT UIADD3 URZ, URZ, URZ, URZ ;  /* 0x0000003f3f3ff290 */ /* 0x000ff6000fffe03f */
[----:B------:R-:W-:Y:S01]  /*11e4c0*/  @!UPT UIADD3 URZ, URZ, URZ, URZ ;  /* 0x0000003f3f3ff290 */ /* 0x000fe2000fffe03f */
[----:B------:R1:W-:Y:S01]  /*11e4d0*/  STL.64 [R1+0x6a18], R206 ;  /* 0x006a18ce01007387 */ /* 0x0003e20000100a00 */
[----:B------:R-:W-:Y:S01]  /*11e4e0*/  STL.64 [R1+0x6a10], R204 ;  /* 0x006a10cc01007387 */ /* 0x000fe20000100a00 */
[C---:B--2---:R-:W-:Y:S08]  /*11e4f0*/  HMMA.1688.F32.TF32 R208, R220.reuse, R30, R208 ;  /* 0x0000001edcd0723c */ /* 0x044ff000000810d0 */
[C---:B------:R-:W-:Y:S08]  /*11e500*/  HMMA.1688.F32.TF32 R212, R220.reuse, R14, R212 ;  /* 0x0000000edcd4723c */ /* 0x040ff000000810d4 */
[C---:B------:R-:W-:Y:S08]  /*11e510*/  HMMA.1688.F32.TF32 R216, R220.reuse, R10, R216 ;  /* 0x0000000adcd8723c */ /* 0x040ff000000810d8 */
[----:B---3--:R-:W-:Y:S01]  /*11e520*/  HMMA.1688.F32.TF32 R220, R220, R242, R232 ;  /* 0x000000f2dcdc723c */ /* 0x008fe200000810e8 */
[----:B------:R-:W-:Y:S01]  /*11e530*/  STL.64 [R1+0x6a28], R210 ;  /* 0x006a28d201007387 */ /* 0x000fe20000100a00 */
[----:B------:R-:W-:Y:S05]  /*11e540*/  STL.64 [R1+0x6a20], R208 ;  /* 0x006a20d001007387 */ /* 0x000fea0000100a00 */
[----:B------:R-:W-:Y:S02]  /*11e550*/  STL.64 [R1+0x6a38], R214 ;  /* 0x006a38d601007387 */ /* 0x000fe40000100a00 */
[----:B------:R2:W-:Y:S06]  /*11e560*/  STL.64 [R1+0x6a30], R212 ;  /* 0x006a30d401007387 */ /* 0x0005ec0000100a00 */
[----:B------:R-:W-:Y:S01]  /*11e570*/  STL.64 [R1+0x6a48], R218 ;  /* 0x006a48da01007387 */ /* 0x000fe20000100a00 */
[----:B------:R3:W-:Y:S02]  /*11e580*/  STL.64 [R1+0x6a40], R216 ;  /* 0x006a40d801007387 */ /* 0x0007e40000100a00 */
[----:B------:R-:W2:Y:S02]  /*11e590*/  LDL.LU R232, [R1+0x480] ;  /* 0x0004800001e87983 */ /* 0x000ea40000300800 */
[----:B------:R-:W2:Y:S01]  /*11e5a0*/  LDL.LU R233, [R1+0x484] ;  /* 0x0004840001e97983 */ /* 0x000ea20000300800 */
[----:B------:R-:W2:Y:S01]  /*11e5b0*/  LDL.LU R234, [R1+0x488] ;  /* 0x0004880001ea7983 */ /* 0x000ea20000300800 */
[----:B------:R-:W2:Y:S01]  /*11e5c0*/  LDL.LU R235, [R1+0x48c] ;  /* 0x00048c0001eb7983 */ /* 0x000ea20000300800 */
[----:B-1----:R-:W-:Y:S01]  /*11e5d0*/  MOV R206, R20 ;  /* 0x0000001400ce7202 */ /* 0x002fe20000000f00 */
[----:B------:R-:W-:-:S02]  /*11e5e0*/  IMAD.MOV.U32 R207, RZ, RZ, R19 ;  /* 0x000000ffffcf7224 */ /* 0x000fc400078e0013 */
[----:B------:R-:W-:Y:S01]  /*11e5f0*/  IMAD.MOV.U32 R110, RZ, RZ, R18 ;  /* 0x000000ffff6e7224 */ /* 0x000fe200078e0012 */
[----:B------:R-:W-:Y:S01]  /*11e600*/  MOV R111, R17 ;  /* 0x00000011006f7202 */ /* 0x000fe20000000f00 */
[----:B------:R-:W-:Y:S02]  /*11e610*/  IMAD.MOV.U32 R150, RZ, RZ, R16 ;  /* 0x000000ffff967224 */ /* 0x000fe400078e0010 */
[----:B------:R-:W-:Y:S02]  /*11e620*/  IMAD.MOV.U32 R162, RZ, RZ, R24 ;  /* 0x000000ffffa27224 */ /* 0x000fe400078e0018 */
[----:B------:R-:W-:Y:S01]  /*11e630*/  IMAD.MOV.U32 R163, RZ, RZ, R21 ;  /* 0x000000ffffa37224 */ /* 0x000fe200078e0015 */
[C---:B----4-:R-:W-:Y:S01]  /*11e640*/  HMMA.1688.F32.TF32 R16, R228.reuse, R206, R236 ;  /* 0x000000cee410723c */ /* 0x050fe200000810ec */
[----:B------:R-:W-:Y:S01]  /*11e650*/  STL.64 [R1+0x6a58], R222 ;  /* 0x006a58de01007387 */ /* 0x000fe20000100a00 */
[----:B------:R1:W-:Y:S02]  /*11e660*/  STL.64 [R1+0x6a50], R220 ;  /* 0x006a50dc01007387 */ /* 0x0003e40000100a00 */
[----:B------:R-:W4:Y:S02]  /*11e670*/  LDL.LU R24, [R1+0x490] ;  /* 0x0004900001187983 */ /* 0x000f240000300800 */
[----:B------:R-:W4:Y:S01]  /*11e680*/  LDL.LU R25, [R1+0x494] ;  /* 0x0004940001197983 */ /* 0x000f220000300800 */
[----:B------:R-:W4:Y:S01]  /*11e690*/  LDL.LU R26, [R1+0x498] ;  /* 0x00049800011a7983 */ /* 0x000f220000300800 */
[----:B------:R-:W4:Y:S11]  /*11e6a0*/  LDL.LU R27, [R1+0x49c] ;  /* 0x00049c00011b7983 */ /* 0x000f360000300800 */
[----:B------:R-:W-:Y:S05]  /*11e6b0*/  @!UPT UIADD3 URZ, URZ, URZ, URZ ;  /* 0x0000003f3f3ff290 */ /* 0x000fea000fffe03f */
[----:B------:R-:W-:Y:S01]  /*11e6c0*/  IMAD.MOV.U32 R173, RZ, RZ, R16 ;  /* 0x000000ffffad7224 */ /* 0x000fe200078e0010 */
[----:B------:R-:W-:Y:S01]  /*11e6d0*/  MOV R174, R17 ;  /* 0x0000001100ae7202 */ /* 0x000fe20000000f00 */
[----:B------:R-:W-:Y:S02]  /*11e6e0*/  IMAD.MOV.U32 R175, RZ, RZ, R18 ;  /* 0x000000ffffaf7224 */ /* 0x000fe400078e0012 */
[----:B------:R-:W-:Y:S02]  /*11e6f0*/  IMAD.MOV.U32 R168, RZ, RZ, R19 ;  /* 0x000000ffffa87224 */ /* 0x000fe400078e0013 */
[C---:B------:R-:W-:Y:S01]  /*11e700*/  HMMA.1688.F32.TF32 R16, R228.reuse, R162, R244 ;  /* 0x000000a2e410723c */ /* 0x040fe200000810f4 */
[----:B------:R-:W-:Y:S11]  /*11e710*/  STL.64 [R1+0x6b80], R162 ;  /* 0x006b80a201007387 */ /* 0x000ff60000100a00 */
[----:B------:R-:W-:Y:S11]  /*11e720*/  @!UPT UIADD3 URZ, URZ, URZ, URZ ;  /* 0x0000003f3f3ff290 */ /* 0x000ff6000fffe03f */
[----:B------:R-:W-:Y:S01]  /*11e730*/  @!UPT UIADD3 URZ, URZ, URZ, URZ ;  /* 0x0000003f3f3ff290 */ /* 0x000fe2000fffe03f */
[----:B------:R-:W-:Y:S01]  /*11e740*/  IMAD.MOV.U32 R176, RZ, RZ, R16 ;  /* 0x000000ffffb07224 */ /* 0x000fe200078e0010 */
[----:B------:R-:W-:Y:S01]  /*11e750*/  MOV R177, R17 ;  /* 0x0000001100b17202 */ /* 0x000fe20000000f00 */
[----:B------:R-:W3:Y:S01]  /*11e760*/  LDL.LU R16, [R1+0x4a0] ;  /* 0x0004a00001107983 */ /* 0x000ee20000300800 */
[----:B------:R-:W-:Y:S02]  /*11e770*/  IMAD.MOV.U32 R178, RZ, RZ, R18 ;  /* 0x000000ffffb27224 */ /* 0x000fe400078e0012 */
[----:B------:R-:W3:Y:S02]  /*11e780*/  LDL.LU R17, [R1+0x4a4] ;  /* 0x0004a40001117983 */ /* 0x000ee40000300800 */
[----:B------:R-:W-:Y:S01]  /*11e790*/  IMAD.MOV.U32 R172, RZ, RZ, R19 ;  /* 0x000000ffffac7224 */ /* 0x000fe200078e0013 */
        /* <DEDUP_REMOVED lines=10> */
[----:B------:R-:W-:Y:S02]  /*11e840*/  STL.64 [R1+0x6ab0], R174 ;  /* 0x006ab0ae01007387 */ /* 0x000fe40000100a00 */
[----:B------:R1:W-:Y:S01]  /*11e850*/  STL.64 [R1+0x6aa8], R172 ;  /* 0x006aa8ac01007387 */ /* 0x0003e20000100a00 */
[----:B--2---:R-:W-:Y:S01]  /*11e860*/  HMMA.1688.F32.TF32 R40, R228, R110, R232 ;  /* 0x0000006ee428723c */ /* 0x004fe200000810e8 */
[----:B------:R-:W2:Y:S01]  /*11e870*/  LDL.LU R232, [R1+0x4d0] ;  /* 0x0004d00001e87983 */ /* 0x000ea20000300800 */
[----:B------:R-:W2:Y:S02]  /*11e880*/  LDL.LU R233, [R1+0x4d4] ;  /* 0x0004d40001e97983 */ /* 0x000ea40000300800 */
[----:B------:R-:W2:Y:S02]  /*11e890*/  LDL.LU R234, [R1+0x4d8] ;  /* 0x0004d80001ea7983 */ /* 0x000ea40000300800 */
[----:B------:R-:W2:Y:S01]  /*11e8a0*/  LDL.LU R235, [R1+0x4dc] ;  /* 0x0004dc0001eb7983 */ /* 0x000ea20000300800 */
[----:B------:R-:W-:Y:S01]  /*11e8b0*/  MOV R142, R12 ;  /* 0x0000000c008e7202 */ /* 0x000fe20000000f00 */
[----:B------:R-:W-:Y:S01]  /*11e8c0*/  IMAD.MOV.U32 R143, RZ, RZ, R9 ;  /* 0x000000ffff8f7224 */ /* 0x000fe200078e0009 */
[----:B------:R-:W-:Y:S01]  /*11e8d0*/  MOV R134, R8 ;  /* 0x0000000800867202 */ /* 0x000fe20000000f00 */
[----:B------:R-:W-:Y:S01]  /*11e8e0*/  IMAD.MOV.U32 R135, RZ, RZ, R5 ;  /* 0x000000ffff877224 */ /* 0x000fe200078e0005 */
[----:B------:R-:W-:Y:S01]  /*11e8f0*/  MOV R122, R4 ;  /* 0x00000004007a7202 */ /* 0x000fe20000000f00 */
[----:B------:R-:W-:-:S02]  /*11e900*/  IMAD.MOV.U32 R123, RZ, RZ, R3 ;  /* 0x000000ffff7b7224 */ /* 0x000fc400078e0003 */
[----:B------:R-:W-:Y:S01]  /*11e910*/  IMAD.MOV.U32 R151, RZ, RZ, R13 ;  /* 0x000000ffff977224 */ /* 0x000fe200078e000d */
[C---:B---3--:R-:W-:Y:S11]  /*11e920*/  HMMA.1688.F32.TF32 R16, R228.reuse, R142, R16 ;  /* 0x0000008ee410723c */ /* 0x048ff60000081010 */
[----:B------:R-:W-:Y:S11]  /*11e930*/  @!UPT UIADD3 URZ, URZ, URZ, URZ ;  /* 0x0000003f3f3ff290 */ /* 0x000ff6000fffe03f */
[----:B------:R-:W-:Y:S02]  /*11e940*/  @!UPT UIADD3 URZ, URZ, URZ, URZ ;  /* 0x0000003f3f3ff290 */ /* 0x000fe4000fffe03f */
[----:B------:R-:W-:Y:S02]  /*11e950*/  IMAD.MOV.U32 R188, RZ, RZ, R16 ;  /* 0x000000ffffbc7224 */ /* 0x000fe400078e0010 */
[----:B------:R-:W-:Y:S01]  /*11e960*/  IMAD.MOV.U32 R189, RZ, RZ, R17 ;  /* 0x000000ffffbd7224 */ /* 0x000fe200078e0011 */
[----:B------:R-:W-:Y:S01]  /*11e970*/  MOV R190, R18 ;  /* 0x0000001200be7202 */ /* 0x000fe20000000f00 */
[----:B------:R-:W-:Y:S02]  /*11e980*/  IMAD.MOV.U32 R191, RZ, RZ, R19 ;  /* 0x000000ffffbf7224 */ /* 0x000fe400078e0013 */
[C---:B----4-:R-:W-:Y:S08]  /*11e990*/  HMMA.1688.F32.TF32 R16, R228.reuse, R134, R236 ;  /* 0x00000086e410723c */ /* 0x050ff000000810ec */
[C---:B------:R-:W-:Y:S11]  /*11e9a0*/  HMMA.1688.F32.TF32 R24, R228.reuse, R150, R24 ;  /* 0x00000096e418723c */ /* 0x040ff60000081018 */
[----:B------:R-:W-:Y:S05]  /*11e9b0*/  @!UPT UIADD3 URZ, URZ, URZ, URZ ;  /* 0x0000003f3f3ff290 */ /* 0x000fea000fffe03f */
[----:B------:R-:W-:Y:S01]  /*11e9c0*/  IMAD.MOV.U32 R197, RZ, RZ, R16 ;  /* 0x000000ffffc57224 */ /* 0x000fe200078e0010 */
[----:B------:R-:W-:Y:S01]  /*11e9d0*/  MOV R192, R17 ;  /* 0x0000001100c07202 */ /* 0x000fe20000000f00 */
[----:B------:R-:W-:Y:S02]  /*11e9e0*/  IMAD.MOV.U32 R193, RZ, RZ, R18 ;  /* 0x000000ffffc17224 */ /* 0x000fe400078e0012 */
[----:B------:R-:W-:Y:S02]  /*11e9f0*/  IMAD.MOV.U32 R194, RZ, RZ, R19 ;  /* 0x000000ffffc27224 */ /* 0x000fe400078e0013 */
[----:B------:R-:W-:Y:S01]  /*11ea00*/  HMMA.1688.F32.TF32 R16, R228, R122, R244 ;  /* 0x0000007ae410723c */ /* 0x000fe200000810f4 */
[----:B------:R-:W-:Y:S01]  /*11ea10*/  IMAD.MOV.U32 R179, RZ, RZ, R43 ;  /* 0x000000ffffb37224 */ /* 0x000fe200078e002b */
[----:B------:R-:W-:Y:S01]  /*11ea20*/  MOV R170, R41 ;  /* 0x0000002900aa7202 */ /* 0x000fe20000000f00 */
[----:B------:R-:W-:Y:S02]  /*11ea30*/  IMAD.MOV.U32 R171, RZ, RZ, R42 ;  /* 0x000000ffffab7224 */ /* 0x000fe400078e002a */
[----:B------:R-:W-:-:S02]  /*11ea40*/  IMAD.MOV.U32 R169, RZ, RZ, R40 ;  /* 0x000000ffffa97224 */ /* 0x000fc400078e0028 */
[----:B------:R-:W-:Y:S01]  /*11ea50*/  IMAD.MOV.U32 R186, RZ, RZ, R26 ;  /* 0x000000ffffba7224 */ /* 0x000fe200078e001a */
[----:B------:R-:W-:Y:S01]  /*11ea60*/  MOV R187, R27 ;  /* 0x0000001b00bb7202 */ /* 0x000fe20000000f00 */
[----:B------:R-:W-:Y:S01]  /*11ea70*/  STL.64 [R1+0x6ad0], R178 ;  /* 0x006ad0b201007387 */ /* 0x000fe20000100a00 */
[----:B------:R-:W-:Y:S01]  /*11ea80*/  MOV R184, R24 ;  /* 0x0000001800b87202 */ /* 0x000fe20000000f00 */
[----:B------:R-:W-:Y:S02]  /*11ea90*/  IMAD.MOV.U32 R185, RZ, RZ, R25 ;  /* 0x000000ffffb97224 */ /* 0x000fe400078e0019 */
[----:B------:R3:W-:Y:S01]  /*11eaa0*/  STL.64 [R1+0x6ac8], R176 ;  /* 0x006ac8b001007387 */ /* 0x0007e20000100a00 */
[----:B------:R-:W-:Y:S01]  /*11eab0*/  STL.64 [R1+0x6ac0], R170 ;  /* 0x006ac0aa01007387 */ /* 0x000fe20000100a00 */
[----:B------:R4:W-:Y:S09]  /*11eac0*/  STL.64 [R1+0x6ab8], R168 ;  /* 0x006ab8a801007387 */ /* 0x0009f20000100a00 */
[----:B------:R-:W-:Y:S01]  /*11ead0*/  MOV R180, R16 ;  /* 0x0000001000b47202 */ /* 0x000fe20000000f00 */
[----:B------:R-:W-:-:S02]  /*11eae0*/  IMAD.MOV.U32 R181, RZ, RZ, R17 ;  /* 0x000000ffffb57224 */ /* 0x000fc400078e0011 */
[----:B------:R-:W-:Y:S01]  /*11eaf0*/  IMAD.MOV.U32 R182, RZ, RZ, R18 ;  /* 0x000000ffffb67224 */ /* 0x000fe200078e0012 */
[----:B------:R-:W-:Y:S01]  /*11eb00*/  MOV R183, R19 ;  /* 0x0000001300b77202 */ /* 0x000fe20000000f00 */
[----:B------:R-:W-:Y:S01]  /*11eb10*/  STL.64 [R1+0x6ae0], R186 ;  /* 0x006ae0ba01007387 */ /* 0x000fe20000100a00 */
[----:B------:R-:W-:Y:S02]  /*11eb20*/  STL.64 [R1+0x6ad8], R184 ;  /* 0x006ad8b801007387 */ /* 0x000fe40000100a00 */
[----:B------:R-:W-:Y:S02]  /*11eb30*/  STL.64 [R1+0x6af0], R190 ;  /* 0x006af0be01007387 */ /* 0x000fe40000100a00 */
[----:B------:R-:W-:Y:S01]  /*11eb40*/  STL.64 [R1+0x6ae8], R188 ;  /* 0x006ae8bc01007387 */ /* 0x000fe20000100a00 */
        /* <DEDUP_REMOVED lines=10> */
[C---:B--2---:R-:W-:Y:S11]  /*11ebf0*/  HMMA.1688.F32.TF32 R16, R228.reuse, R226, R232 ;  /* 0x000000e2e410723c */ /* 0x044ff600000810e8 */
[----:B------:R-:W-:Y:S11]  /*11ec00*/  @!UPT UIADD3 URZ, URZ, URZ, URZ ;  /* 0x0000003f3f3ff290 */ /* 0x000ff6000fffe03f */
[----:B------:R-:W-:Y:S02]  /*11ec10*/  @!UPT UIADD3 URZ, URZ, URZ, URZ ;  /* 0x0000003f3f3ff290 */ /* 0x000fe4000fffe03f */
[----:B------:R-:W-:Y:S02]  /*11ec20*/  IMAD.MOV.U32 R195, RZ, RZ, R16 ;  /* 0x000000ffffc37224 */ /* 0x000fe400078e0010 */
[----:B------:R-:W-:Y:S01]  /*11ec30*/  IMAD.MOV.U32 R198, RZ, RZ, R17 ;  /* 0x000000ffffc67224 */ /* 0x000fe200078e0011 */
[----:B------:R-:W2:Y:S01]  /*11ec40*/  LDL.LU R16, [R1+0x690] ;  /* 0x0006900001107983 */ /* 0x000ea20000300800 */
[----:B------:R-:W-:Y:S01]  /*11ec50*/  MOV R199, R18 ;  /* 0x0000001200c77202 */ /* 0x000fe20000000f00 */
[----:B------:R-:W2:Y:S02]  /*11ec60*/  LDL.LU R17, [R1+0x694] ;  /* 0x0006940001117983 */ /* 0x000ea40000300800 */
[----:B------:R-:W-:Y:S01]  /*11ec70*/  IMAD.MOV.U32 R203, RZ, RZ, R19 ;  /* 0x000000ffffcb7224 */ /* 0x000fe200078e0013 */
        /* <DEDUP_REMOVED lines=54> */
[----:B---3--:R-:W3:Y:S02]  /*11efe0*/  LDL.LU R176, [R1+0x500] ;  /* 0x0005000001b07983 */ /* 0x008ee40000300800 */
[----:B------:R-:W3:Y:S01]  /*11eff0*/  LDL.LU R177, [R1+0x504] ;  /* 0x0005040001b17983 */ /* 0x000ee20000300800 */
[----:B------:R-:W3:Y:S01]  /*11f000*/  LDL.LU R178, [R1+0x508] ;  /* 0x0005080001b27983 */ /* 0x000ee20000300800 */
[----:B------:R-:W3:Y:S02]  /*11f010*/  LDL.LU R179, [R1+0x50c] ;  /* 0x00050c0001b37983 */ /* 0x000ee40000300800 */
[----:B------:R-:W2:Y:S02]  /*11f020*/  LDL.LU R232, [R1+0x4e0] ;  /* 0x0004e00001e87983 */ /* 0x000ea40000300800 */
[----:B------:R-:W2:Y:S01]  /*11f030*/  LDL.LU R233, [R1+0x4e4] ;  /* 0x0004e40001e97983 */ /* 0x000ea20000300800 */
[----:B------:R-:W2:Y:S01]  /*11f040*/  LDL.LU R234, [R1+0x4e8] ;  /* 0x0004e80001ea7983 */ /* 0x000ea20000300800 */
[----:B------:R-:W2:Y:S02]  /*11f050*/  LDL.LU R235, [R1+0x4ec] ;  /* 0x0004ec0001eb7983 */ /* 0x000ea40000300800 */
[----:B----4-:R-:W4:Y:S01]  /*11f060*/  LDL.LU R168, [R1+0xaf0] ;  /* 0x000af00001a87983 */ /* 0x010f220000300800 */
[----:B------:R-:W4:Y:S04]  /*11f070*/  LDL.LU R169, [R1+0xaf4] ;  /* 0x000af40001a97983 */ /* 0x000f280000300800 */
        /* <DEDUP_REMOVED lines=23> */
[----:B------:R-:W-:Y:S01]  /*11f1f0*/  STL.64 [R1+0x6b28], R200 ;  /* 0x006b28c801007387 */ /* 0x000fe20000100a00 */
[----:B------:R-:W-:Y:S01]  /*11f200*/  STL.64 [R1+0x6b20], R198 ;  /* 0x006b20c601007387 */ /* 0x000fe20000100a00 */
[----:B------:R-:W-:Y:S02]  /*11f210*/  STL.64 [R1+0x6b18], R196 ;  /* 0x006b18c401007387 */ /* 0x000fe40000100a00 */
[----:B------:R-:W-:Y:S02]  /*11f220*/  STL.64 [R1+0x6b10], R194 ;  /* 0x006b10c201007387 */ /* 0x000fe40000100a00 */
[----:B------:R-:W-:Y:S01]  /*11f230*/  STL.64 [R1+0x6b08], R192 ;  /* 0x006b08c001007387 */ /* 0x000fe20000100a00 */
[C---:B--2---:R-:W-:Y:S08]  /*11f240*/  HMMA.1688.F32.TF32 R180, R228.reuse, R82, R232 ;  /* 0x00000052e4b4723c */ /* 0x044ff000000810e8 */
[C---:B----4-:R-:W-:Y:S08]  /*11f250*/  HMMA.1688.F32.TF32 R168, R228.reuse, R66, R168 ;  /* 0x00000042e4a8723c */ /* 0x050ff000000810a8 */
[C---:B---3--:R-:W-:Y:S01]  /*11f260*/  HMMA.1688.F32.TF32 R176, R228.reuse, R50, R176 ;  /* 0x00000032e4b0723c */ /* 0x048fe200000810b0 */
[----:B------:R-:W-:Y:S04]  /*11f270*/  LDS R232, [R2+0x34600] ;  /* 0x0346000002e87984 */ /* 0x000fe80000000800 */
[----:B------:R-:W-:Y:S04]  /*11f280*/  LDS R234, [R2+0x36600] ;  /* 0x0366000002ea7984 */ /* 0x000fe80000000800 */
[----:B------:R-:W-:Y:S04]  /*11f290*/  LDS R233, [R0+0x34600] ;  /* 0x0346000000e97984 */ /* 0x000fe80000000800 */
[----:B------:R-:W1:Y:S04]  /*11f2a0*/  LDS R235, [R0+0x36600] ;  /* 0x0366000000eb7984 */ /* 0x000e680000000800 */
[----:B------:R-:W-:Y:S01]  /*11f2b0*/  STL.64 [R1+0x4e0], R180 ;  /* 0x0004e0b401007387 */ /* 0x000fe20000100a00 */
[----:B------:R-:W-:Y:S03]  /*11f2c0*/  STL.64 [R1+0x4e8], R182 ;  /* 0x0004e8b601007387 */ /* 0x000fe60000100a00 */
[----:B------:R-:W-:Y:S01]  /*11f2d0*/  STL.64 [R1+0x4f0], R168 ;  /* 0x0004f0a801007387 */ /* 0x000fe20000100a00 */
[----:B------:R2:W-:Y:S02]  /*11f2e0*/  STL.64 [R1+0x4f8], R170 ;  /* 0x0004f8aa01007387 */ /* 0x0005e40000100a00 */
[C---:B--2---:R-:W-:Y:S08]  /*11f2f0*/  HMMA.1688.F32.TF32 R168, R228.reuse, R34, R172 ;  /* 0x00000022e4a8723c */ /* 0x044ff000000810ac */
[C---:B------:R-:W-:Y:S08]  /*11f300*/  HMMA.1688.F32.TF32 R172, R228.reuse, R22, R160 ;  /* 0x00000016e4ac723c */ /* 0x040ff000000810a0 */
[C---:B------:R-:W-:Y:S01]  /*11f310*/  HMMA.1688.F32.TF32 R160, R228.reuse, R102, R220 ;  /* 0x00000066e4a0723c */ /* 0x040fe200000810dc */
[----:B------:R-:W-:Y:S01]  /*11f320*/  STL.64 [R1+0x500], R176 ;  /* 0x000500b001007387 */ /* 0x000fe20000100a00 */
[----:B------:R-:W-:Y:S05]  /*11f330*/  STL.64 [R1+0x508], R178 ;  /* 0x000508b201007387 */ /* 0x000fea0000100a00 */
        /* <DEDUP_REMOVED lines=12> */
[----:B------:R-:W-:Y:S06]  /*11f400*/  STL.64 [R1+0x558], R174 ;  /* 0x000558ae01007387 */ /* 0x000fec0000100a00 */
[----:B------:R-:W-:Y:S01]  /*11f410*/  STL.64 [R1+0x560], R160 ;  /* 0x000560a001007387 */ /* 0x000fe20000100a00 */
[----:B------:R3:W-:Y:S01]  /*11f420*/  STL.64 [R1+0x568], R162 ;  /* 0x000568a201007387 */ /* 0x0007e20000100a00 */
[C---:B--2---:R-:W-:Y:S08]  /*11f430*/  HMMA.1688.F32.TF32 R168, R228.reuse, R106, R164 ;  /* 0x0000006ae4a8723c */ /* 0x044ff000000810a4 */
        /* <DEDUP_REMOVED lines=17> */
[----:B------:R-:W2:Y:S04]  /*11f550*/  LDS R231, [R0+0x36680] ;  /* 0x0366800000e77984 */ /* 0x000ea80000000800 */
        /* <DEDUP_REMOVED lines=26> */
[----:B------:R-:W3:Y:S02]  /*11f700*/  LDL.LU R236, [R1+0xa70] ;  /* 0x000a700001ec7983 */ /* 0x000ee40000300800 */
[----:B------:R-:W-:Y:S01]  /*11f710*/  STL.64 [R1+0x6c0], R24 ;  /* 0x0006c01801007387 */ /* 0x000fe20000100a00 */
[----:B------:R-:W-:Y:S01]  /*11f720*/  STL.64 [R1+0x6c8], R26 ;  /* 0x0006c81a01007387 */ /* 0x000fe20000100a00 */
[----:B------:R4:W-:Y:S02]  /*11f730*/  STL.64 [R1+0x6b0], R16 ;  /* 0x0006b01001007387 */ /* 0x0009e40000100a00 */
[----:B------:R1:W-:Y:S02]  /*11f740*/  STL.64 [R1+0x6b8], R18 ;  /* 0x0006b81201007387 */ /* 0x0003e40000100a00 */
[----:B------:R-:W3:Y:S01]  /*11f750*/  LDL.LU R237, [R1+0xa74] ;  /* 0x000a740001ed7983 */ /* 0x000ee20000300800 */
[----:B------:R-:W3:Y:S01]  /*11f760*/  LDL.LU R238, [R1+0xa78] ;  /* 0x000a780001ee7983 */ /* 0x000ee20000300800 */
[----:B------:R-:W3:Y:S03]  /*11f770*/  LDL.LU R239, [R1+0xa7c] ;  /* 0x000a7c0001ef7983 */ /* 0x000ee60000300800 */
        /* <DEDUP_REMOVED lines=118> */
[C---:B---3--:R-:W-:Y:S08]  /*11fee0*/  HMMA.1688.F32.TF32 R192, R232.reuse, R110, R192 ;  /* 0x0000006ee8c0723c */ /* 0x048ff000000810c0 */
[C---:B--2---:R-:W-:Y:S11]  /*11fef0*/  HMMA.1688.F32.TF32 R244, R232.reuse, R162, R244 ;  /* 0x000000a2e8f4723c */ /* 0x044ff600000810f4 */
[----:B------:R-:W-:Y:S11]  /*11ff00*/  @!UPT UIADD3 URZ, URZ, URZ, URZ ;  /* 0x0000003f3f3ff290 */ /* 0x000ff6000fffe03f */
[----:B------:R-:W-:Y:S01]  /*11ff10*/  @!UPT UIADD3 URZ, URZ, URZ, URZ ;  /* 0x0000003f3f3ff290 */ /* 0x000fe2000fffe03f */
[----:B------:R1:W-:Y:S01]  /*11ff20*/  STL.64 [R1+0x700], R244 ;  /* 0x000700f401007387 */ /* 0x0003e20000100a00 */
[----:B------:R-:W-:Y:S03]  /*11ff30*/  STL.64 [R1+0x708], R246 ;  /* 0x000708f601007387 */ /* 0x000fe60000100a00 */
[----:B-1----:R-:W2:Y:S01]  /*11ff40*/  LDL.LU R245, [R1+0x6b78] ;  /* 0x006b780001f57983 */ /* 0x002ea20000300800 */
[----:B------:R-:W-:Y:S02]  /*11ff50*/  STL.64 [R1+0x720], R192 ;  /* 0x000720c001007387 */ /* 0x000fe40000100a00 */
[----:B------:R1:W-:Y:S02]  /*11ff60*/  STL.64 [R1+0x728], R194 ;  /* 0x000728c201007387 */ /* 0x0003e40000100a00 */
[C---:B-1----:R-:W-:Y:S08]  /*11ff70*/  HMMA.1688.F32.TF32 R192, R232.reuse, R150, R196 ;  /* 0x00000096e8c0723c */ /* 0x042ff000000810c4 */
[C---:B------:R-:W-:Y:S11]  /*11ff80*/  HMMA.1688.F32.TF32 R196, R232.reuse, R142, R200 ;  /* 0x0000008ee8c4723c */ /* 0x040ff600000810c8 */
[----:B------:R-:W-:Y:S04]  /*11ff90*/  @!UPT UIADD3 URZ, URZ, URZ, URZ ;  /* 0x0000003f3f3ff290 */ /* 0x000fe8000fffe03f */
[----:B------:R-:W-:Y:S01]  /*11ffa0*/  STL.64 [R1+0x740], R192 ;  /* 0x000740c001007387 */ /* 0x000fe20000100a00 */
[----:B------:R1:W-:Y:S02]  /*11ffb0*/  STL.64 [R1+0x748], R194 ;  /* 0x000748c201007387 */ /* 0x0003e40000100a00 */
[C---:B-1----:R-:W-:Y:S08]  /*11ffc0*/  HMMA.1688.F32.TF32 R192, R232.reuse, R134, R180 ;  /* 0x00000086e8c0723c */ /* 0x042ff000000810b4 */
[C---:B------:R-:W-:Y:S01]  /*11ffd0*/  HMMA.1688.F32.TF32 R180, R232.reuse, R122, R188 ;  /* 0x0000007ae8b4723c */ /* 0x040fe200000810bc */
[----:B------:R-:W-:Y:S01]  /*11ffe0*/  STL.64 [R1+0x760], R196 ;  /* 0x000760c401007387 */ /* 0x000fe20000100a00 */
[----:B------:R-:W-:Y:S06]  /*11fff0*/  STL.64 [R1+0x768], R198 ;  /* 0x000768c601007387 */ /* 0x000fec0000100a00 */
        /* <DEDUP_REMOVED lines=12> */
[C---:B------:R-:W-:Y:S08]  /*1200c0*/  HMMA.1688.F32.TF32 R176, R232.reuse, R34, R220 ;  /* 0x00000022e8b0723c */ /* 0x040ff000000810dc */
[C---:B------:R-:W-:Y:S05]  /*1200d0*/  HMMA.1688.F32.TF32 R172, R232.reuse, R22, R216 ;  /* 0x00000016e8ac723c */ /* 0x040fea00000810d8 */
[----:B------:R-:W-:Y:S01]  /*1200e0*/  STL.64 [R1+0x810], R180 ;  /* 0x000810b401007387 */ /* 0x000fe20000100a00 */
[----:B------:R-:W-:Y:S02]  /*1200f0*/  STL.64 [R1+0x818], R182 ;  /* 0x000818b601007387 */ /* 0x000fe40000100a00 */
[----:B------:R-:W-:Y:S02]  /*120100*/  STL.64 [R1+0x830], R168 ;  /* 0x000830a801007387 */ /* 0x000fe40000100a00 */
[----:B------:R1:W-:Y:S02]  /*120110*/  STL.64 [R1+0x838], R170 ;  /* 0x000838aa01007387 */ /* 0x0003e40000100a00 */
[C---:B-1----:R-:W-:Y:S03]  /*120120*/  HMMA.1688.F32.TF32 R168, R232.reuse, R102, R212 ;  /* 0x00000066e8a8723c */ /* 0x042fe600000810d4 */
[----:B------:R-:W-:Y:S01]  /*120130*/  STL.64 [R1+0x850], R176 ;  /* 0x000850b001007387 */ /* 0x000fe20000100a00 */
[----:B------:R1:W-:Y:S07]  /*120140*/  STL.64 [R1+0x858], R178 ;  /* 0x000858b201007387 */ /* 0x0003ee0000100a00 */
[----:B------:R-:W-:Y:S02]  /*120150*/  STL.64 [R1+0x870], R172 ;  /* 0x000870ac01007387 */ /* 0x000fe40000100a00 */
[----:B------:R3:W-:Y:S01]  /*120160*/  STL.64 [R1+0x878], R174 ;  /* 0x000878ae01007387 */ /* 0x0007e20000100a00 */
[C---:B-1----:R-:W-:Y:S08]  /*120170*/  HMMA.1688.F32.TF32 R176, R232.reuse, R250, R208 ;  /* 0x000000fae8b0723c */ /* 0x042ff000000810d0 */
[C---:B---3--:R-:W-:Y:S08]  /*120180*/  HMMA.1688.F32.TF32 R172, R232.reuse, R126, R164 ;  /* 0x0000007ee8ac723c */ /* 0x048ff000000810a4 */
[C---:B------:R-:W-:Y:S01]  /*120190*/  HMMA.1688.F32.TF32 R164, R232.reuse, R106, R152 ;  /* 0x0000006ae8a4723c */ /* 0x040fe20000081098 */
[----:B------:R-:W-:Y:S01]  /*1201a0*/  STL.64 [R1+0x890], R168 ;  /* 0x000890a801007387 */ /* 0x000fe20000100a00 */
[----:B------:R1:W-:Y:S06]  /*1201b0*/  STL.64 [R1+0x898], R170 ;  /* 0x000898aa01007387 */ /* 0x0003ec0000100a00 */
[C---:B------:R-:W-:Y:S08]  /*1201c0*/  HMMA.1688.F32.TF32 R152, R232.reuse, R86, R136 ;  /* 0x00000056e898723c */ /* 0x040ff00000081088 */
[C---:B------:R-:W-:Y:S08]  /*1201d0*/  HMMA.1688.F32.TF32 R136, R232.reuse, R70, R112 ;  /* 0x00000046e888723c */ /* 0x040ff00000081070 */
[C---:B-1----:R-:W-:Y:S08]  /*1201e0*/  HMMA.1688.F32.TF32 R168, R232.reuse, R118, R156 ;  /* 0x00000076e8a8723c */ /* 0x042ff0000008109c */
[C---:B------:R-:W-:Y:S08]  /*1201f0*/  HMMA.1688.F32.TF32 R156, R232.reuse, R94, R144 ;  /* 0x0000005ee89c723c */ /* 0x040ff00000081090 */
[C---:B------:R-:W-:Y:S08]  /*120200*/  HMMA.1688.F32.TF32 R144, R232.reuse, R78, R128 ;  /* 0x0000004ee890723c */ /* 0x040ff00000081080 */
[C---:B------:R-:W-:Y:S08]  /*120210*/  HMMA.1688.F32.TF32 R128, R232.reuse, R62, R88 ;  /* 0x0000003ee880723c */ /* 0x040ff00000081058 */
[C---:B------:R-:W-:Y:S08]  /*120220*/  HMMA.1688.F32.TF32 R112, R232.reuse, R54, R72 ;  /* 0x00000036e870723c */ /* 0x040ff00000081048 */
[C---:B------:R-:W-:Y:S08]  /*120230*/  HMMA.1688.F32.TF32 R88, R232.reuse, R46, R56 ;  /* 0x0000002ee858723c */ /* 0x040ff00000081038 */
[C---:B------:R-:W-:Y:S01]  /*120240*/  HMMA.1688.F32.TF32 R72, R232.reuse, R38, R40 ;  /* 0x00000026e848723c */ /* 0x040fe20000081028 */
[----:B------:R-:W-:Y:S01]  /*120250*/  STL.64 [R1+0x8b0], R176 ;  /* 0x0008b0b001007387 */ /* 0x000fe20000100a00 */
[----:B------:R-:W-:Y:S06]  /*120260*/  STL.64 [R1+0x8b8], R178 ;  /* 0x0008b8b201007387 */ /* 0x000fec0000100a00 */
[C---:B------:R-:W-:Y:S01]  /*120270*/  HMMA.1688.F32.TF32 R56, R232.reuse, R98, R24 ;  /* 0x00000062e838723c */ /* 0x040fe20000081018 */
[----:B------:R-:W-:Y:S01]  /*120280*/  STL.64 [R1+0x8d0], R172 ;  /* 0x0008d0ac01007387 */ /* 0x000fe20000100a00 */
[----:B------:R-:W-:Y:S06]  /*120290*/  STL.64 [R1+0x8d8], R174 ;  /* 0x0008d8ae01007387 */ /* 0x000fec0000100a00 */
[C---:B----4-:R-:W-:Y:S08]  /*1202a0*/  HMMA.1688.F32.TF32 R40, R232.reuse, R6, R16 ;  /* 0x00000006e828723c */ /* 0x050ff00000081010 */
        /* <DEDUP_REMOVED lines=31> */
[----:B-1----:R-:W2:Y:S01]  /*1204a0*/  LDL.LU R24, [R1+0xc70] ;  /* 0x000c700001187983 */ /* 0x002ea20000300800 */
[----:B------:R-:W2:Y:S02]  /*1204b0*/  LDL.LU R25, [R1+0xc74] ;  /* 0x000c740001197983 */ /* 0x000ea40000300800 */
[----:B----4-:R-:W4:Y:S02]  /*1204c0*/  LDL.LU R26, [R1+0xc78] ;  /* 0x000c7800011a7983 */ /* 0x010f240000300800 */
        /* <DEDUP_REMOVED lines=112> */
[----:B------:R4:W-:Y:S01]  /*120bd0*/  STL.64 [R1+0xb18], R174 ;  /* 0x000b18ae01007387 */ /* 0x0009e20000100a00 */
[----:B------:R-:W-:Y:S01]  /*120be0*/  STL.64 [R1+0x6b40], R246 ;  /* 0x006b40f601007387 */ /* 0x000fe20000100a00 */
[C---:B--2---:R-:W-:Y:S08]  /*120bf0*/  HMMA.1688.F32.TF32 R176, R228.reuse, R142, R216 ;  /* 0x0000008ee4b0723c */ /* 0x044ff000000810d8 */
[C---:B----4-:R-:W-:Y:S07]  /*120c00*/  HMMA.1688.F32.TF32 R172, R228.reuse, R134, R212 ;  /* 0x00000086e4ac723c */ /* 0x050fee00000810d4 */
[----:B------:R-:W-:Y:S01]  /*120c10*/  STL.64 [R1+0xb30], R168 ;  /* 0x000b30a801007387 */ /* 0x000fe20000100a00 */
[----:B------:R2:W-:Y:S01]  /*120c20*/  STL.64 [R1+0xb38], R170 ;  /* 0x000b38aa01007387 */ /* 0x0005e20000100a00 */
[C---:B------:R-:W-:Y:S08]  /*120c30*/  HMMA.1688.F32.TF32 R152, R228.reuse, R66, R152 ;  /* 0x00000042e498723c */ /* 0x040ff00000081098 */
[C---:B------:R-:W-:Y:S08]  /*120c40*/  HMMA.1688.F32.TF32 R144, R228.reuse, R50, R144 ;  /* 0x00000032e490723c */ /* 0x040ff00000081090 */
[C---:B--2---:R-:W-:Y:S08]  /*120c50*/  HMMA.1688.F32.TF32 R168, R228.reuse, R122, R208 ;  /* 0x0000007ae4a8723c */ /* 0x044ff000000810d0 */
[C---:B------:R-:W-:Y:S01]  /*120c60*/  HMMA.1688.F32.TF32 R112, R228.reuse, R102, R112 ;  /* 0x00000066e470723c */ /* 0x040fe20000081070 */
[----:B------:R-:W-:Y:S01]  /*120c70*/  STL.64 [R1+0x6b38], R244 ;  /* 0x006b38f401007387 */ /* 0x000fe20000100a00 */
[----:B------:R-:W-:Y:S02]  /*120c80*/  STL.64 [R1+0xb70], R176 ;  /* 0x000b70b001007387 */ /* 0x000fe40000100a00 */
[----:B------:R-:W-:Y:S02]  /*120c90*/  STL.64 [R1+0xb78], R178 ;  /* 0x000b78b201007387 */ /* 0x000fe40000100a00 */
[----:B------:R-:W-:Y:S01]  /*120ca0*/  STL.64 [R1+0xb90], R172 ;  /* 0x000b90ac01007387 */ /* 0x000fe20000100a00 */
[----:B------:R-:W-:Y:S08]  /*120cb0*/  STL.64 [R1+0xb98], R174 ;  /* 0x000b98ae01007387 */ /* 0x000ff00000100a00 */
        /* <DEDUP_REMOVED lines=15> */
[----:B------:R3:W-:Y:S02]  /*120db0*/  STL [R1+0xca8], R114 ;  /* 0x000ca87201007387 */ /* 0x0007e40000100800 */
[----:B------:R-:W-:Y:S01]  /*120dc0*/  IMAD.MOV.U32 R3, RZ, RZ, R115 ;  /* 0x000000ffff037224 */ /* 0x000fe200078e0073 */
[C---:B--2---:R-:W-:Y:S08]  /*120dd0*/  HMMA.1688.F32.TF32 R128, R228.reuse, R250, R88 ;  /* 0x000000fae480723c */ /* 0x044ff00000081058 */
[C---:B---3--:R-:W-:Y:S08]  /*120de0*/  HMMA.1688.F32.TF32 R112, R228.reuse, R126, R72 ;  /* 0x0000007ee470723c */ /* 0x048ff00000081048 */
        /* <DEDUP_REMOVED lines=17> */
[----:B------:R-:W-:Y:S04]  /*120f00*/  STL.64 [R1+0xd68], R42 ;  /* 0x000d682a01007387 */ /* 0x000fe80000100a00 */
[----:B------:R3:W-:Y:S02]  /*120f10*/  STL.64 [R1+0xd80], R24 ;  /* 0x000d801801007387 */ /* 0x0007e40000100a00 */
[----:B------:R4:W-:Y:S02]  /*120f20*/  STL.64 [R1+0xd88], R26 ;  /* 0x000d881a01007387 */ /* 0x0009e40000100a00 */
[----:B------:R-:W2:Y:S01]  /*120f30*/  LDL.LU R17, [R1+0x804] ;  /* 0x0008040001117983 */ /* 0x000ea20000300800 */
[----:B------:R-:W2:Y:S01]  /*120f40*/  LDL.LU R18, [R1+0x808] ;  /* 0x0008080001127983 */ /* 0x000ea20000300800 */
[----:B------:R-:W2:Y:S03]  /*120f50*/  LDL.LU R19, [R1+0x80c] ;  /* 0x00080c0001137983 */ /* 0x000ea60000300800 */
[----:B---3--:R-:W3:Y:S01]  /*120f60*/  LDL.LU R24, [R1+0x820] ;  /* 0x0008200001187983 */ /* 0x008ee20000300800 */
[----:B------:R-:W3:Y:S02]  /*120f70*/  LDL.LU R25, [R1+0x824] ;  /* 0x0008240001197983 */ /* 0x000ee40000300800 */
[----:B----4-:R-:W3:Y:S02]  /*120f80*/  LDL.LU R26, [R1+0x828] ;  /* 0x00082800011a7983 */ /* 0x010ee40000300800 */
[----:B------:R-:W3:Y:S01]  /*120f90*/  LDL.LU R27, [R1+0x82c] ;  /* 0x00082c00011b7983 */ /* 0x000ee20000300800 */
        /* <DEDUP_REMOVED lines=28> */
[----:B------:R-:W1:Y:S01]  /*121160*/  LDL.LU R164, [R1+0x980] ;  /* 0x0009800001a47983 */ /* 0x000e620000300800 */
[----:B------:R-:W1:Y:S02]  /*121170*/  LDL.LU R165, [R1+0x984] ;  /* 0x0009840001a57983 */ /* 0x000e640000300800 */
[----:B------:R-:W1:Y:S02]  /*121180*/  LDL.LU R166, [R1+0x988] ;  /* 0x0009880001a67983 */ /* 0x000e640000300800 */
[----:B------:R-:W1:Y:S01]  /*121190*/  LDL.LU R167, [R1+0x98c] ;  /* 0x00098c0001a77983 */ /* 0x000e620000300800 */
        /* <DEDUP_REMOVED lines=64> */
[C---:B--2---:R-:W-:Y:S08]  /*1215a0*/  HMMA.1688.F32.TF32 R244, R228.reuse, R70, R196 ;  /* 0x00000046e4f4723c */ /* 0x044ff000000810c4 */
[C---:B------:R-:W-:Y:S08]  /*1215b0*/  HMMA.1688.F32.TF32 R196, R228.reuse, R62, R200 ;  /* 0x0000003ee4c4723c */ /* 0x040ff000000810c8 */
[C---:B---3--:R-:W-:Y:S08]  /*1215c0*/  HMMA.1688.F32.TF32 R192, R228.reuse, R54, R180 ;  /* 0x00000036e4c0723c */ /* 0x048ff000000810b4 */
        /* <DEDUP_REMOVED lines=12> */
[C---:B----4-:R-:W-:Y:S01]  /*121690*/  HMMA.1688.F32.TF32 R180, R228.reuse, R6, R176 ;  /* 0x00000006e4b4723c */ /* 0x050fe200000810b0 */
[----:B------:R-:W-:Y:S01]  /*1216a0*/  STL.64 [R1+0xe10], R188 ;  /* 0x000e10bc01007387 */ /* 0x000fe20000100a00 */
[----:B------:R-:W-:Y:S02]  /*1216b0*/  STL.64 [R1+0xe18], R190 ;  /* 0x000e18be01007387 */ /* 0x000fe40000100a00 */
[----:B------:R-:W-:Y:S02]  /*1216c0*/  STL.64 [R1+0xe30], R184 ;  /* 0x000e30b801007387 */ /* 0x000fe40000100a00 */
[----:B------:R-:W-:Y:S02]  /*1216d0*/  STL.64 [R1+0xe38], R186 ;  /* 0x000e38ba01007387 */ /* 0x000fe40000100a00 */
[C---:B------:R-:W-:Y:S08]  /*1216e0*/  HMMA.1688.F32.TF32 R176, R228.reuse, R14, R220 ;  /* 0x0000000ee4b0723c */ /* 0x040ff000000810dc */
[C---:B------:R-:W-:Y:S07]  /*1216f0*/  HMMA.1688.F32.TF32 R172, R228.reuse, R10, R216 ;  /* 0x0000000ae4ac723c */ /* 0x040fee00000810d8 */
[----:B------:R-:W-:Y:S01]  /*121700*/  STL.64 [R1+0xe50], R180 ;  /* 0x000e50b401007387 */ /* 0x000fe20000100a00 */
[----:B------:R-:W-:Y:S02]  /*121710*/  STL.64 [R1+0xe58], R182 ;  /* 0x000e58b601007387 */ /* 0x000fe40000100a00 */
[----:B------:R-:W-:Y:S02]  /*121720*/  STL.64 [R1+0xe70], R168 ;  /* 0x000e70a801007387 */ /* 0x000fe40000100a00 */
[----:B------:R2:W-:Y:S02]  /*121730*/  STL.64 [R1+0xe78], R170 ;  /* 0x000e78aa01007387 */ /* 0x0005e40000100a00 */
[----:B--2---:R-:W-:Y:S01]  /*121740*/  HMMA.1688.F32.TF32 R168, R228, R242, R212 ;  /* 0x000000f2e4a8723c */ /* 0x004fe200000810d4 */
[----:B------:R-:W-:Y:S01]  /*121750*/  STL.64 [R1+0xe90], R176 ;  /* 0x000e90b001007387 */ /* 0x000fe20000100a00 */
[----:B------:R-:W-:Y:S07]  /*121760*/  STL.64 [R1+0xe98], R178 ;  /* 0x000e98b201007387 */ /* 0x000fee0000100a00 */
[----:B------:R-:W-:Y:S02]  /*121770*/  STL.64 [R1+0xec0], R172 ;  /* 0x000ec0ac01007387 */ /* 0x000fe40000100a00 */
[----:B------:R-:W-:Y:S01]  /*121780*/  STL.64 [R1+0xec8], R174 ;  /* 0x000ec8ae01007387 */ /* 0x000fe20000100a00 */
[C---:B-1----:R-:W-:Y:S08]  /*121790*/  HMMA.1688.F32.TF32 R160, R232.reuse, R162, R164 ;  /* 0x000000a2e8a0723c */ /* 0x042ff000000810a4 */
        /* <DEDUP_REMOVED lines=18> */
[C---:B------:R-:W-:Y:S08]  /*1218c0*/  HMMA.1688.F32.TF32 R24, R232.reuse, R102, R16 ;  /* 0x00000066e818723c */ /* 0x040ff00000081010 */
[C---:B------:R-:W-:Y:S01]  /*1218d0*/  HMMA.1688.F32.TF32 R20, R232.reuse, R250, R236 ;  /* 0x000000fae814723c */ /* 0x040fe200000810ec */
[----:B------:R-:W-:Y:S01]  /*1218e0*/  STL.64 [R1+0xee0], R168 ;  /* 0x000ee0a801007387 */ /* 0x000fe20000100a00 */
[----:B------:R-:W-:Y:S02]  /*1218f0*/  STL.64 [R1+0xee8], R170 ;  /* 0x000ee8aa01007387 */ /* 0x000fe40000100a00 */
[----:B------:R-:W1:Y:S02]  /*121900*/  LDL.64 R108, [R1+0x13a0] ;  /* 0x0013a000016c7983 */ /* 0x000e640000100a00 */
        /* <DEDUP_REMOVED lines=24> */
[----:B------:R-:W2:Y:S01]  /*121a90*/  LDL.LU R16, [R1+0x5e0] ;  /* 0x0005e00001107983 */ /* 0x000ea20000300800 */
[----:B------:R3:W-:Y:S01]  /*121aa0*/  STL.64 [R1+0x1090], R24 ;  /* 0x0010901801007387 */ /* 0x0007e20000100a00 */
[----:B------:R4:W-:Y:S02]  /*121ab0*/  STL.64 [R1+0x1098], R26 ;  /* 0x0010981a01007387 */ /* 0x0009e40000100a00 */
        /* <DEDUP_REMOVED lines=8> */
[----:B------:R-:W2:Y:S01]  /*121b40*/  LDL.LU R103, [R1+0x64c] ;  /* 0x00064c0001677983 */ /* 0x000ea20000300800 */
        /* <DEDUP_REMOVED lines=60> */
[----:B------:R-:W1:Y:S01]  /*121f10*/  LDL.LU R248, [R1+0x34e0] ;  /* 0x0034e00001f87983 */ /* 0x000e620000300800 */
[----:B------:R-:W1:Y:S02]  /*121f20*/  LDL.LU R249, [R1+0x34e4] ;  /* 0x0034e40001f97983 */ /* 0x000e640000300800 */
[----:B------:R-:W1:Y:S02]  /*121f30*/  LDL.LU R250, [R1+0x34e8] ;  /* 0x0034e80001fa7983 */ /* 0x000e640000300800 */
[----:B------:R-:W1:Y:S01]  /*121f40*/  LDL.LU R251, [R1+0x34ec] ;  /* 0x0034ec0001fb7983 */ /* 0x000e620000300800 */
[C---:B----4-:R-:W-:Y:S08]  /*121f50*/  HMMA.1688.F32.TF32 R52, R232.reuse, R54, R56 ;  /* 0x00000036e834723c */ /* 0x050ff00000081038 */
        /* <DEDUP_REMOVED lines=22> */
[C---:B------:R-:W-:Y:S01]  /*1220c0*/  HMMA.1688.F32.TF32 R28, R232.reuse, R30, R32 ;  /* 0x0000001ee81c723c */ /* 0x040fe20000081020 */
[----:B------:R-:W-:Y:S01]  /*1220d0*/  STL.64 [R1+0x1430], R76 ;  /* 0x0014304c01007387 */ /* 0x000fe20000100a00 */
[----:B------:R-:W-:Y:S06]  /*1220e0*/  STL.64 [R1+0x1438], R78 ;  /* 0x0014384e01007387 */ /* 0x000fec0000100a00 */
[C---:B------:R-:W-:Y:S01]  /*1220f0*/  HMMA.1688.F32.TF32 R20, R232.reuse, R14, R20 ;  /* 0x0000000ee814723c */ /* 0x040fe20000081014 */
[----:B------:R-:W-:Y:S02]  /*122100*/  STL.64 [R1+0x1460], R68 ;  /* 0x0014604401007387 */ /* 0x000fe40000100a00 */
[----:B------:R-:W-:Y:S05]  /*122110*/  STL.64 [R1+0x1468], R70 ;  /* 0x0014684601007387 */ /* 0x000fea0000100a00 */
[C---:B------:R-:W-:Y:S01]  /*122120*/  HMMA.1688.F32.TF32 R8, R232.reuse, R10, R16 ;  /* 0x0000000ae808723c */ /* 0x040fe20000081010 */
[----:B------:R-:W2:Y:S01]  /*122130*/  LDL.64 R112, [R1+0x1390] ;  /* 0x0013900001707983 */ /* 0x000ea20000100a00 */
[----:B------:R-:W-:Y:S02]  /*122140*/  STL.64 [R1+0x1470], R60 ;  /* 0x0014703c01007387 */ /* 0x000fe40000100a00 */
[----:B------:R-:W-:Y:S02]  /*122150*/  STL.64 [R1+0x1478], R62 ;  /* 0x0014783e01007387 */ /* 0x000fe40000100a00 */
[----:B------:R-:W3:Y:S01]  /*122160*/  LDL.64 R88, [R1+0x1380] ;  /* 0x0013800001587983 */ /* 0x000ee20000100a00 */
[----:B------:R-:W-:Y:S01]  /*122170*/  STL.64 [R1+0x1480], R52 ;  /* 0x0014803401007387 */ /* 0x000fe20000100a00 */
[----:B------:R-:W-:Y:S02]  /*122180*/  STL.64 [R1+0x1488], R54 ;  /* 0x0014883601007387 */ /* 0x000fe40000100a00 */
[----:B------:R-:W4:Y:S02]  /*122190*/  LDL.64 R80, [R1+0x1370] ;  /* 0x0013700001507983 */ /* 0x000f240000100a00 */
[----:B------:R-:W2:Y:S01]  /*1221a0*/  LDL.64 R72, [R1+0x1360] ;  /* 0x0013600001487983 */ /* 0x000ea20000100a00 */
[----:B------:R-:W-:Y:S01]  /*1221b0*/  STL.64 [R1+0x1490], R48 ;  /* 0x0014903001007387 */ /* 0x000fe20000100a00 */
[----:B------:R-:W-:Y:S02]  /*1221c0*/  STL.64 [R1+0x1498], R50 ;  /* 0x0014983201007387 */ /* 0x000fe40000100a00 */
[----:B------:R-:W-:Y:S02]  /*1221d0*/  STL.64 [R1+0x14a0], R44 ;  /* 0x0014a02c01007387 */ /* 0x000fe40000100a00 */
[----:B------:R-:W-:Y:S01]  /*1221e0*/  STL.64 [R1+0x14a8], R46 ;  /* 0x0014a82e01007387 */ /* 0x000fe20000100a00 */
[----:B------:R-:W2:Y:S01]  /*1221f0*/  LDL.64 R24, [R1+0x1350] ;  /* 0x0013500001187983 */ /* 0x000ea20000100a00 */
[----:B------:R-:W-:Y:S02]  /*122200*/  STL.64 [R1+0x14b0], R40 ;  /* 0x0014b02801007387 */ /* 0x000fe40000100a00 */
[----:B------:R-:W-:Y:S02]  /*122210*/  STL.64 [R1+0x14b8], R42 ;  /* 0x0014b82a01007387 */ /* 0x000fe40000100a00 */
[----:B------:R-:W2:Y:S01]  /*122220*/  LDL.64 R4, [R1+0x1340] ;  /* 0x0013400001047983 */ /* 0x000ea20000100a00 */
[----:B------:R-:W-:Y:S01]  /*122230*/  STL.64 [R1+0x14c0], R36 ;  /* 0x0014c02401007387 */ /* 0x000fe20000100a00 */
[----:B------:R-:W-:Y:S02]  /*122240*/  STL.64 [R1+0x14c8], R38 ;  /* 0x0014c82601007387 */ /* 0x000fe40000100a00 */
[----:B------:R-:W2:Y:S02]  /*122250*/  LDL.64 R100, [R1+0x1330] ;  /* 0x0013300001647983 */ /* 0x000ea40000100a00 */
[----:B------:R-:W2:Y:S01]  /*122260*/  LDL.64 R96, [R1+0x1320] ;  /* 0x0013200001607983 */ /* 0x000ea20000100a00 */
[----:B------:R-:W2:Y:S01]  /*122270*/  LDL.64 R12, [R1+0x13b0] ;  /* 0x0013b000010c7983 */ /* 0x000ea20000100a00 */
[----:B------:R1:W-:Y:S02]  /*122280*/  STL.64 [R1+0x14d0], R28 ;  /* 0x0014d01c01007387 */ /* 0x0003e40000100a00 */
[----:B------:R-:W-:Y:S02]  /*122290*/  STL.64 [R1+0x14d8], R30 ;  /* 0x0014d81e01007387 */ /* 0x000fe40000100a00 */
[----:B------:R1:W-:Y:S01]  /*1222a0*/  STL.64 [R1+0x14e0], R20 ;  /* 0x0014e01401007387 */ /* 0x0003e20000100a00 */
[----:B------:R-:W-:Y:S01]  /*1222b0*/  STL.64 [R1+0x14e8], R22 ;  /* 0x0014e81601007387 */ /* 0x000fe20000100a00 */
[----:B------:R-:W-:Y:S01]  /*1222c0*/  STL.64 [R1+0x1500], R8 ;  /* 0x0015000801007387 */ /* 0x000fe20000100a00 */
[----:B------:R-:W-:Y:S01]  /*1222d0*/  HMMA.1688.F32.TF32 R32, R232, R242, R236 ;  /* 0x000000f2e820723c */ /* 0x000fe200000810ec */
[----:B------:R1:W-:Y:S01]  /*1222e0*/  STL [R1+0x1508], R10 ;  /* 0x0015080a01007387 */ /* 0x0003e20000100800 */
[----:B------:R-:W-:Y:S01]  /*1222f0*/  MOV R252, R11 ;  /* 0x0000000b00fc7202 */ /* 0x000fe20000000f00 */
[----:B------:R-:W2:Y:S04]  /*122300*/  LDL.64 R16, [R1+0x13c0] ;  /* 0x0013c00001107983 */ /* 0x000ea80000100a00 */
[----:B------:R-:W-:Y:S04]  /*122310*/  LDS R232, [R2+0x38080] ;  /* 0x0380800002e87984 */ /* 0x000fe80000000800 */
[----:B-1----:R-:W2:Y:S04]  /*122320*/  LDL.64 R28, [R1+0x15e0] ;  /* 0x0015e000011c7983 */ /* 0x002ea80000100a00 */
[----:B------:R-:W-:Y:S04]  /*122330*/  LDS R234, [R2+0x3a080] ;  /* 0x03a0800002ea7984 */ /* 0x000fe80000000800 */
[----:B------:R-:W2:Y:S04]  /*122340*/  LDL.64 R20, [R1+0x13d0] ;  /* 0x0013d00001147983 */ /* 0x000ea80000100a00 */
[----:B------:R-:W-:Y:S04]  /*122350*/  LDS R233, [R0+0x38080] ;  /* 0x0380800000e97984 */ /* 0x000fe80000000800 */
[----:B------:R-:W1:Y:S01]  /*122360*/  LDS R235, [R0+0x3a080] ;  /* 0x03a0800000eb7984 */ /* 0x000e620000000800 */
[C---:B------:R-:W-:Y:S01]  /*122370*/  HMMA.1688.F32.TF32 R8, R228.reuse, R108, R248 ;  /* 0x0000006ce408723c */ /* 0x040fe200000810f8 */
[----:B------:R-:W2:Y:S02]  /*122380*/  LDL.LU R248, [R1+0x3610] ;  /* 0x0036100001f87983 */ /* 0x000ea40000300800 */
[----:B------:R-:W-:Y:S01]  /*122390*/  STL.64 [R1+0x14f0], R32 ;  /* 0x0014f02001007387 */ /* 0x000fe20000100a00 */
[----:B------:R-:W-:Y:S11]  /*1223a0*/  STL.64 [R1+0x14f8], R34 ;  /* 0x0014f82201007387 */ /* 0x000ff60000100a00 */
[----:B------:R-:W-:Y:S08]  /*1223b0*/  @!UPT UIADD3 URZ, URZ, URZ, URZ ;  /* 0x0000003f3f3ff290 */ /* 0x000ff0000fffe03f */
        /* <DEDUP_REMOVED lines=60> */
[C---:B----4-:R-:W-:Y:S08]  /*122780*/  HMMA.1688.F32.TF32 R76, R228.reuse, R80, R76 ;  /* 0x00000050e44c723c */ /* 0x050ff0000008104c */
[C---:B---3--:R-:W-:Y:S08]  /*122790*/  HMMA.1688.F32.TF32 R84, R228.reuse, R88, R84 ;  /* 0x00000058e454723c */ /* 0x048ff00000081054 */
[C---:B--2---:R-:W-:Y:S08]  /*1227a0*/  HMMA.1688.F32.TF32 R92, R228.reuse, R112, R92 ;  /* 0x00000070e45c723c */ /* 0x044ff0000008105c */
        /* <DEDUP_REMOVED lines=10> */
[----:B------:R-:W2:Y:S01]  /*122850*/  LDL.64 R120, [R1+0x16a0] ;  /* 0x0016a00001787983 */ /* 0x000ea20000100a00 */
[----:B------:R1:W-:Y:S02]  /*122860*/  STL.64 [R1+0x1820], R76 ;  /* 0x0018204c01007387 */ /* 0x0003e40000100a00 */
[----:B------:R-:W-:Y:S01]  /*122870*/  STL.64 [R1+0x1828], R78 ;  /* 0x0018284e01007387 */ /* 0x000fe20000100a00 */
[----:B-1----:R-:W3:Y:S01]  /*122880*/  LDL.64 R76, [R1+0x16b0] ;  /* 0x0016b000014c7983 */ /* 0x002ee20000100a00 */
[----:B------:R1:W-:Y:S02]  /*122890*/  STL.64 [R1+0x1810], R8 ;  /* 0x0018100801007387 */ /* 0x0003e40000100a00 */
[----:B------:R-:W-:Y:S02]  /*1228a0*/  STL.64 [R1+0x1818], R10 ;  /* 0x0018180a01007387 */ /* 0x000fe40000100a00 */
[----:B------:R-:W4:Y:S01]  /*1228b0*/  LDL.64 R140, [R1+0x16d0] ;  /* 0x0016d000018c7983 */ /* 0x000f220000100a00 */
[----:B------:R-:W2:Y:S04]  /*1228c0*/  LDL.64 R84, [R1+0x16e0] ;  /* 0x0016e00001547983 */ /* 0x000ea80000100a00 */
[----:B------:R-:W2:Y:S04]  /*1228d0*/  LDL.64 R92, [R1+0x16f0] ;  /* 0x0016f000015c7983 */ /* 0x000ea80000100a00 */
[----:B------:R-:W2:Y:S04]  /*1228e0*/  LDL.64 R104, [R1+0x1710] ;  /* 0x0017100001687983 */ /* 0x000ea80000100a00 */
[----:B------:R-:W2:Y:S04]  /*1228f0*/  LDL.64 R224, [R1+0x1700] ;  /* 0x0017000001e07983 */ /* 0x000ea80000100a00 */
[----:B-1----:R-:W2:Y:S01]  /*122900*/  LDL.64 R8, [R1+0x16c0] ;  /* 0x0016c00001087983 */ /* 0x002ea20000100a00 */
        /* <DEDUP_REMOVED lines=8> */
[----:B------:R-:W-:Y:S02]  /*122990*/  STL.64 [R1+0x6b70], R12 ;  /* 0x006b700c01007387 */ /* 0x000fe40000100a00 */
[----:B------:R-:W-:Y:S02]  /*1229a0*/  STL.64 [R1+0x17c0], R36 ;  /* 0x0017c02401007387 */ /* 0x000fe40000100a00 */
[----:B------:R1:W-:Y:S02]  /*1229b0*/  STL.64 [R1+0x17c8], R38 ;  /* 0x0017c82601007387 */ /* 0x0003e40000100a00 */
[C---:B-1----:R-:W-:Y:S08]  /*1229c0*/  HMMA.1688.F32.TF32 R116, R228.reuse, R16, R236 ;  /* 0x00000010e474723c */ /* 0x042ff000000810ec */
[C---:B------:R-:W-:Y:S08]  /*1229d0*/  HMMA.1688.F32.TF32 R36, R228.reuse, R20, R240 ;  /* 0x00000014e424723c */ /* 0x040ff000000810f0 */
[C---:B------:R-:W-:Y:S07]  /*1229e0*/  HMMA.1688.F32.TF32 R12, R228.reuse, R28, R248 ;  /* 0x0000001ce40c723c */ /* 0x040fee00000810f8 */
[----:B------:R-:W-:Y:S01]  /*1229f0*/  STL.64 [R1+0x17b0], R116 ;  /* 0x0017b07401007387 */ /* 0x000fe20000100a00 */
[----:B------:R-:W-:Y:S02]  /*122a00*/  STL.64 [R1+0x17b8], R118 ;  /* 0x0017b87601007387 */ /* 0x000fe40000100a00 */
[----:B------:R-:W2:Y:S05]  /*122a10*/  LDL.LU R240, [R1+0x31e0] ;  /* 0x0031e00001f07983 */ /* 0x000eaa0000300800 */
[----:B------:R1:W-:Y:S01]  /*122a20*/  STL.64 [R1+0x17a0], R36 ;  /* 0x0017a02401007387 */ /* 0x0003e20000100a00 */
[----:B------:R1:W-:Y:S07]  /*122a30*/  STL.64 [R1+0x17a8], R38 ;  /* 0x0017a82601007387 */ /* 0x0003ee0000100a00 */
[----:B------:R-:W-:Y:S02]  /*122a40*/  STL.64 [R1+0x1790], R12 ;  /* 0x0017900c01007387 */ /* 0x000fe40000100a00 */
        /* <DEDUP_REMOVED lines=8> */
[----:B-1----:R-:W2:Y:S01]  /*122ad0*/  LDL.LU R36, [R1+0x3200] ;  /* 0x0032000001247983 */ /* 0x002ea20000300800 */
[----:B------:R-:W2:Y:S04]  /*122ae0*/  LDL.LU R37, [R1+0x3204] ;  /* 0x0032040001257983 */ /* 0x000ea80000300800 */
        /* <DEDUP_REMOVED lines=108> */
[----:B------:R-:W-:Y:S02]  /*1231b0*/  STL.64 [R1+0x1768], R194 ;  /* 0x001768c201007387 */ /* 0x000fe40000100a00 */
[C---:B------:R-:W-:Y:S07]  /*1231c0*/  HMMA.1688.F32.TF32 R180, R228.reuse, R48, R184 ;  /* 0x00000030e4b4723c */ /* 0x040fee00000810b8 */
[----:B------:R-:W-:Y:S01]  /*1231d0*/  STL.64 [R1+0x1750], R12 ;  /* 0x0017500c01007387 */ /* 0x000fe20000100a00 */
[----:B------:R4:W-:Y:S02]  /*1231e0*/  STL.64 [R1+0x1758], R14 ;  /* 0x0017580e01007387 */ /* 0x0009e40000100a00 */
[C---:B----4-:R-:W-:Y:S05]  /*1231f0*/  HMMA.1688.F32.TF32 R12, R228.reuse, R52, R168 ;  /* 0x00000034e40c723c */ /* 0x050fea00000810a8 */
        /* <DEDUP_REMOVED lines=21> */
[----:B------:R-:W-:Y:S01]  /*123350*/  STL.64 [R1+0x1598], R174 ;  /* 0x001598ae01007387 */ /* 0x000fe20000100a00 */
[C---:B------:R-:W-:Y:S08]  /*123360*/  HMMA.1688.F32.TF32 R160, R228.reuse, R140, R160 ;  /* 0x0000008ce4a0723c */ /* 0x040ff000000810a0 */
[C---:B-1----:R-:W-:Y:S01]  /*123370*/  HMMA.1688.F32.TF32 R168, R228.reuse, R8, R204 ;  /* 0x00000008e4a8723c */ /* 0x042fe200000810cc */
[----:B------:R-:W-:Y:S01]  /*123380*/  STL.64 [R1+0x1580], R12 ;  /* 0x0015800c01007387 */ /* 0x000fe20000100a00 */
[----:B------:R1:W-:Y:S06]  /*123390*/  STL.64 [R1+0x1588], R14 ;  /* 0x0015880e01007387 */ /* 0x0003ec0000100a00 */
[C---:B-1----:R-:W-:Y:S11]  /*1233a0*/  HMMA.1688.F32.TF32 R12, R228.reuse, R84, R152 ;  /* 0x00000054e40c723c */ /* 0x042ff60000081098 */
[----:B------:R-:W-:Y:S04]  /*1233b0*/  @!UPT UIADD3 URZ, URZ, URZ, URZ ;  /* 0x0000003f3f3ff290 */ /* 0x000fe8000fffe03f */
[----:B------:R-:W-:Y:S01]  /*1233c0*/  STL.64 [R1+0x1570], R168 ;  /* 0x001570a801007387 */ /* 0x000fe20000100a00 */
[----:B------:R-:W-:Y:S01]  /*1233d0*/  STL.64 [R1+0x1578], R170 ;  /* 0x001578aa01007387 */ /* 0x000fe20000100a00 */
[C---:B------:R-:W-:Y:S01]  /*1233e0*/  HMMA.1688.F32.TF32 R148, R228.reuse, R92, R148 ;  /* 0x0000005ce494723c */ /* 0x040fe20000081094 */
[----:B------:R-:W-:Y:S01]  /*1233f0*/  STL.64 [R1+0x1560], R160 ;  /* 0x001560a001007387 */ /* 0x000fe20000100a00 */
[----:B------:R-:W-:Y:S06]  /*123400*/  STL.64 [R1+0x1568], R162 ;  /* 0x001568a201007387 */ /* 0x000fec0000100a00 */
        /* <DEDUP_REMOVED lines=16> */
[C---:B------:R-:W-:Y:S01]  /*123510*/  HMMA.1688.F32.TF32 R128, R232.reuse, R88, R124 ;  /* 0x00000058e880723c */ /* 0x040fe2000008107c */
[----:B------:R-:W-:Y:S01]  /*123520*/  STL.64 [R1+0x1520], R132 ;  /* 0x0015208401007387 */ /* 0x000fe20000100a00 */
[----:B------:R-:W-:Y:S06]  /*123530*/  STL.64 [R1+0x1528], R134 ;  /* 0x0015288601007387 */ /* 0x000fec0000100a00 */
[C---:B------:R-:W-:Y:S07]  /*123540*/  HMMA.1688.F32.TF32 R124, R232.reuse, R80, R116 ;  /* 0x00000050e87c723c */ /* 0x040fee0000081074 */
[----:B------:R-:W-:Y:S01]  /*123550*/  STL.64 [R1+0x1860], R12 ;  /* 0x0018600c01007387 */ /* 0x000fe20000100a00 */
[----:B------:R2:W-:Y:S02]  /*123560*/  STL.64 [R1+0x1868], R14 ;  /* 0x0018680e01007387 */ /* 0x0005e40000100a00 */
[C---:B--2---:R-:W-:Y:S05]  /*123570*/  HMMA.1688.F32.TF32 R12, R232.reuse, R72, R36 ;  /* 0x00000048e80c723c */ /* 0x044fea0000081024 */
        /* <DEDUP_REMOVED lines=8> */
[C---:B--2---:R-:W-:Y:S05]  /*123600*/  HMMA.1688.F32.TF32 R12, R232.reuse, R100, R248 ;  /* 0x00000064e80c723c */ /* 0x044fea00000810f8 */
[----:B------:R-:W-:Y:S01]  /*123610*/  STL.64 [R1+0x18a0], R116 ;  /* 0x0018a07401007387 */ /* 0x000fe20000100a00 */
[----:B------:R-:W-:Y:S02]  /*123620*/  STL.64 [R1+0x18a8], R118 ;  /* 0x0018a87601007387 */ /* 0x000fe40000100a00 */
[----:B------:R-:W2:Y:S05]  /*123630*/  LDL.LU R240, [R1+0x1b40] ;  /* 0x001b400001f07983 */ /* 0x000eaa0000300800 */
[----:B------:R3:W-:Y:S01]  /*123640*/  STL.64 [R1+0x18b0], R36 ;  /* 0x0018b02401007387 */ /* 0x0007e20000100a00 */
[----:B------:R4:W-:Y:S09]  /*123650*/  STL.64 [R1+0x18b8], R38 ;  /* 0x0018b82601007387 */ /* 0x0009f20000100a00 */
[----:B------:R1:W-:Y:S01]  /*123660*/  STL.64 [R1+0x18c0], R12 ;  /* 0x0018c00c01007387 */ /* 0x0003e20000100a00 */
[----:B------:R1:W-:Y:S02]  /*123670*/  STL.64 [R1+0x18c8], R14 ;  /* 0x0018c80e01007387 */ /* 0x0003e40000100a00 */
[----:B------:R-:W2:Y:S02]  /*123680*/  LDL.LU R241, [R1+0x1b44] ;  /* 0x001b440001f17983 */ /* 0x000ea40000300800 */
[----:B------:R-:W2:Y:S01]  /*123690*/  LDL.LU R242, [R1+0x1b48] ;  /* 0x001b480001f27983 */ /* 0x000ea20000300800 */
[----:B------:R-:W2:Y:S01]  /*1236a0*/  LDL.LU R243, [R1+0x1b4c] ;  /* 0x001b4c0001f37983 */ /* 0x000ea20000300800 */
[----:B---3--:R-:W3:Y:S02]  /*1236b0*/  LDL.LU R36, [R1+0x1b60] ;  /* 0x001b600001247983 */ /* 0x008ee40000300800 */
[----:B------:R-:W3:Y:S02]  /*1236c0*/  LDL.LU R37, [R1+0x1b64] ;  /* 0x001b640001257983 */ /* 0x000ee40000300800 */
[----:B----4-:R-:W3:Y:S01]  /*1236d0*/  LDL.LU R38, [R1+0x1b68] ;  /* 0x001b680001267983 */ /* 0x010ee20000300800 */
[----:B------:R-:W3:Y:S01]  /*1236e0*/  LDL.LU R39, [R1+0x1b6c] ;  /* 0x001b6c0001277983 */ /* 0x000ee20000300800 */
        /* <DEDUP_REMOVED lines=113> */
[----:B-1----:R-:W2:Y:S01]  /*123e00*/  LDL.LU.64 R12, [R1+0x6b70] ;  /* 0x006b7000010c7983 */ /* 0x002ea20000300a00 */
[C---:B---3--:R-:W-:Y:S08]  /*123e10*/  HMMA.1688.F32.TF32 R192, R232.reuse, R16, R192 ;  /* 0x00000010e8c0723c */ /* 0x048ff000000810c0 */
[C---:B--2---:R-:W-:Y:S11]  /*123e20*/  HMMA.1688.F32.TF32 R244, R232.reuse, R12, R244 ;  /* 0x0000000ce8f4723c */ /* 0x044ff600000810f4 */
[----:B------:R-:W-:Y:S11]  /*123e30*/  @!UPT UIADD3 URZ, URZ, URZ, URZ ;  /* 0x0000003f3f3ff290 */ /* 0x000ff6000fffe03f */
[----:B------:R-:W-:Y:S01]  /*123e40*/  @!UPT UIADD3 URZ, URZ, URZ, URZ ;  /* 0x0000003f3f3ff290 */ /* 0x000fe2000fffe03f */
[----:B------:R-:W-:Y:S01]  /*123e50*/  STL.64 [R1+0x1a50], R244 ;  /* 0x001a50f401007387 */ /* 0x000fe20000100a00 */
[----:B------:R1:W-:Y:S02]  /*123e60*/  STL.64 [R1+0x1a58], R246 ;  /* 0x001a58f601007387 */ /* 0x0003e40000100a00 */
[----:B------:R-:W-:Y:S02]  /*123e70*/  STL.64 [R1+0x1a40], R192 ;  /* 0x001a40c001007387 */ /* 0x000fe40000100a00 */
[----:B------:R2:W-:Y:S01]  /*123e80*/  STL.64 [R1+0x1a48], R194 ;  /* 0x001a48c201007387 */ /* 0x0005e20000100a00 */
[C---:B-1----:R-:W-:Y:S08]  /*123e90*/  HMMA.1688.F32.TF32 R244, R232.reuse, R20, R196 ;  /* 0x00000014e8f4723c */ /* 0x042ff000000810c4 */
[C---:B------:R-:W-:Y:S08]  /*123ea0*/  HMMA.1688.F32.TF32 R196, R232.reuse, R28, R200 ;  /* 0x0000001ce8c4723c */ /* 0x040ff000000810c8 */
[C---:B--2---:R-:W-:Y:S08]  /*123eb0*/  HMMA.1688.F32.TF32 R192, R232.reuse, R164, R180 ;  /* 0x000000a4e8c0723c */ /* 0x044ff000000810b4 */
        /* <DEDUP_REMOVED lines=12> */
[C---:B-1----:R-:W-:Y:S01]  /*123f80*/  HMMA.1688.F32.TF32 R180, R232.reuse, R44, R176 ;  /* 0x0000002ce8b4723c */ /* 0x042fe200000810b0 */
        /* <DEDUP_REMOVED lines=10> */
[C---:B-1----:R-:W-:Y:S01]  /*124030*/  HMMA.1688.F32.TF32 R168, R232.reuse, R68, R212 ;  /* 0x00000044e8a8723c */ /* 0x042fe200000810d4 */
[----:B------:R-:W-:Y:S01]  /*124040*/  STL.64 [R1+0x19b0], R176 ;  /* 0x0019b0b001007387 */ /* 0x000fe20000100a00 */
[----:B------:R1:W-:Y:S07]  /*124050*/  STL.64 [R1+0x19b8], R178 ;  /* 0x0019b8b201007387 */ /* 0x0003ee0000100a00 */
[----:B------:R-:W-:Y:S02]  /*124060*/  STL.64 [R1+0x19a0], R172 ;  /* 0x0019a0ac01007387 */ /* 0x000fe40000100a00 */
[----:B------:R2:W-:Y:S01]  /*124070*/  STL.64 [R1+0x19a8], R174 ;  /* 0x0019a8ae01007387 */ /* 0x0005e20000100a00 */
[C---:B-1----:R-:W-:Y:S08]  /*124080*/  HMMA.1688.F32.TF32 R176, R232.reuse, R64, R208 ;  /* 0x00000040e8b0723c */ /* 0x042ff000000810d0 */
[C---:B--2---:R-:W-:Y:S03]  /*124090*/  HMMA.1688.F32.TF32 R172, R232.reuse, R60, R204 ;  /* 0x0000003ce8ac723c */ /* 0x044fe600000810cc */
[----:B------:R-:W-:Y:S01]  /*1240a0*/  STL.64 [R1+0x1990], R168 ;  /* 0x001990a801007387 */ /* 0x000fe20000100a00 */
[----:B------:R1:W-:Y:S04]  /*1240b0*/  STL.64 [R1+0x1998], R170 ;  /* 0x001998aa01007387 */ /* 0x0003e80000100a00 */
[C---:B-1----:R-:W-:Y:S08]  /*1240c0*/  HMMA.1688.F32.TF32 R168, R232.reuse, R120, R160 ;  /* 0x00000078e8a8723c */ /* 0x042ff000000810a0 */
[C---:B------:R-:W-:Y:S08]  /*1240d0*/  HMMA.1688.F32.TF32 R160, R232.reuse, R76, R152 ;  /* 0x0000004ce8a0723c */ /* 0x040ff00000081098 */
[C---:B------:R-:W-:Y:S08]  /*1240e0*/  HMMA.1688.F32.TF32 R152, R232.reuse, R8, R148 ;  /* 0x00000008e898723c */ /* 0x040ff00000081094 */
[C---:B------:R-:W-:Y:S08]  /*1240f0*/  HMMA.1688.F32.TF32 R148, R232.reuse, R140, R144 ;  /* 0x0000008ce894723c */ /* 0x040ff00000081090 */
[C---:B------:R-:W-:Y:S08]  /*124100*/  HMMA.1688.F32.TF32 R144, R232.reuse, R84, R136 ;  /* 0x00000054e890723c */ /* 0x040ff00000081088 */
[C---:B------:R-:W-:Y:S08]  /*124110*/  HMMA.1688.F32.TF32 R136, R232.reuse, R92, R132 ;  /* 0x0000005ce888723c */ /* 0x040ff00000081084 */
[C---:B------:R-:W-:Y:S08]  /*124120*/  HMMA.1688.F32.TF32 R132, R232.reuse, R104, R128 ;  /* 0x00000068e884723c */ /* 0x040ff00000081080 */
[----:B------:R-:W-:Y:S08]  /*124130*/  HMMA.1688.F32.TF32 R128, R232, R224, R124 ;  /* 0x000000e0e880723c */ /* 0x000ff0000008107c */
[C---:B----4-:R-:W-:Y:S01]  /*124140*/  HMMA.1688.F32.TF32 R124, R228.reuse, R108, R116 ;  /* 0x0000006ce47c723c */ /* 0x050fe20000081074 */
[----:B------:R-:W-:Y:S07]  /*124150*/  STL.64 [R1+0x1980], R176 ;  /* 0x001980b001007387 */ /* 0x000fee0000100a00 */
[C---:B------:R-:W-:Y:S01]  /*124160*/  HMMA.1688.F32.TF32 R116, R228.reuse, R112, R36 ;  /* 0x00000070e474723c */ /* 0x040fe20000081024 */
[----:B------:R-:W-:Y:S02]  /*124170*/  STL.64 [R1+0x1988], R178 ;  /* 0x001988b201007387 */ /* 0x000fe40000100a00 */
[----:B------:R-:W-:Y:S01]  /*124180*/  STL.64 [R1+0x1970], R172 ;  /* 0x001970ac01007387 */ /* 0x000fe20000100a00 */
[----:B------:R-:W-:Y:S04]  /*124190*/  STL.64 [R1+0x1978], R174 ;  /* 0x001978ae01007387 */ /* 0x000fe80000100a00 */
        /* <DEDUP_REMOVED lines=29> */
[C---:B--2---:R-:W-:Y:S08]  /*124370*/  HMMA.1688.F32.TF32 R88, R228.reuse, R80, R240 ;  /* 0x00000050e458723c */ /* 0x044ff000000810f0 */
[C---:B---3--:R-:W-:Y:S01]  /*124380*/  HMMA.1688.F32.TF32 R36, R228.reuse, R72, R248 ;  /* 0x00000048e424723c */ /* 0x048fe200000810f8 */
[----:B------:R-:W2:Y:S11]  /*124390*/  LDL.LU R240, [R1+0x2ee0] ;  /* 0x002ee00001f07983 */ /* 0x000eb60000300800 */
[----:B------:R-:W-:Y:S03]  /*1243a0*/  @!UPT UIADD3 URZ, URZ, URZ, URZ ;  /* 0x0000003f3f3ff290 */ /* 0x000fe6000fffe03f */
[----:B------:R-:W-:Y:S01]  /*1243b0*/  STL.64 [R1+0x1c20], R88 ;  /* 0x001c205801007387 */ /* 0x000fe20000100a00 */
[----:B------:R-:W-:Y:S07]  /*1243c0*/  STL.64 [R1+0x1c28], R90 ;  /* 0x001c285a01007387 */ /* 0x000fee0000100a00 */
        /* <DEDUP_REMOVED lines=111> */
[C---:B---3--:R-:W-:Y:S07]  /*124ac0*/  HMMA.1688.F32.TF32 R112, R228.reuse, R100, R200 ;  /* 0x00000064e470723c */ /* 0x048fee00000810c8 */
[----:B------:R-:W-:Y:S01]  /*124ad0*/  STL.64 [R1+0x1c00], R88 ;  /* 0x001c005801007387 */ /* 0x000fe20000100a00 */
[----:B------:R2:W-:Y:S02]  /*124ae0*/  STL.64 [R1+0x1c08], R90 ;  /* 0x001c085a01007387 */ /* 0x0005e40000100a00 */
[C---:B--2---:R-:W-:Y:S05]  /*124af0*/  HMMA.1688.F32.TF32 R88, R228.reuse, R96, R180 ;  /* 0x00000060e458723c */ /* 0x044fea00000810b4 */
        /* <DEDUP_REMOVED lines=16> */
[----:B------:R2:W-:Y:S02]  /*124c00*/  STL.64 [R1+0x1ba8], R114 ;  /* 0x001ba87201007387 */ /* 0x0005e40000100a00 */
[C---:B--2---:R-:W-:Y:S07]  /*124c10*/  HMMA.1688.F32.TF32 R112, R228.reuse, R156, R220 ;  /* 0x0000009ce470723c */ /* 0x044fee00000810dc */
        /* <DEDUP_REMOVED lines=13> */
[----:B------:R-:W-:Y:S01]  /*124cf0*/  STL.64 [R1+0x1b58], R170 ;  /* 0x001b58aa01007387 */ /* 0x000fe20000100a00 */
[C---:B------:R-:W-:Y:S06]  /*124d00*/  HMMA.1688.F32.TF32 R160, R228.reuse, R52, R160 ;  /* 0x00000034e4a0723c */ /* 0x040fec00000810a0 */
[----:B------:R-:W-:Y:S01]  /*124d10*/  STL.64 [R1+0x1b40], R112 ;  /* 0x001b407001007387 */ /* 0x000fe20000100a00 */
[----:B------:R2:W-:Y:S02]  /*124d20*/  STL.64 [R1+0x1b48], R114 ;  /* 0x001b487201007387 */ /* 0x0005e40000100a00 */
[C---:B--2---:R-:W-:Y:S05]  /*124d30*/  HMMA.1688.F32.TF32 R112, R228.reuse, R56, R152 ;  /* 0x00000038e470723c */ /* 0x044fea0000081098 */
[----:B------:R-:W-:Y:S01]  /*124d40*/  STL.64 [R1+0x1b30], R88 ;  /* 0x001b305801007387 */ /* 0x000fe20000100a00 */
[----:B------:R2:W-:Y:S02]  /*124d50*/  STL.64 [R1+0x1b38], R90 ;  /* 0x001b385a01007387 */ /* 0x0005e40000100a00 */
[C---:B--2---:R-:W-:Y:S06]  /*124d60*/  HMMA.1688.F32.TF32 R88, R228.reuse, R68, R148 ;  /* 0x00000044e458723c */ /* 0x044fec0000081094 */
[----:B------:R-:W-:Y:S01]  /*124d70*/  STL.64 [R1+0x1b20], R160 ;  /* 0x001b20a001007387 */ /* 0x000fe20000100a00 */
[----:B------:R-:W-:Y:S01]  /*124d80*/  STL.64 [R1+0x1b28], R162 ;  /* 0x001b28a201007387 */ /* 0x000fe20000100a00 */
[C---:B------:R-:W-:Y:S07]  /*124d90*/  HMMA.1688.F32.TF32 R144, R228.reuse, R64, R144 ;  /* 0x00000040e490723c */ /* 0x040fee0000081090 */
[----:B------:R-:W-:Y:S01]  /*124da0*/  STL.64 [R1+0x1b10], R112 ;  /* 0x001b107001007387 */ /* 0x000fe20000100a00 */
[----:B------:R2:W-:Y:S02]  /*124db0*/  STL.64 [R1+0x1b18], R114 ;  /* 0x001b187201007387 */ /* 0x0005e40000100a00 */
[C---:B--2---:R-:W-:Y:S05]  /*124dc0*/  HMMA.1688.F32.TF32 R112, R228.reuse, R60, R136 ;  /* 0x0000003ce470723c */ /* 0x044fea0000081088 */
[----:B------:R-:W-:Y:S01]  /*124dd0*/  STL.64 [R1+0x1b00], R88 ;  /* 0x001b005801007387 */ /* 0x000fe20000100a00 */
[----:B------:R2:W-:Y:S02]  /*124de0*/  STL.64 [R1+0x1b08], R90 ;  /* 0x001b085a01007387 */ /* 0x0005e40000100a00 */
[C---:B--2---:R-:W-:Y:S05]  /*124df0*/  HMMA.1688.F32.TF32 R88, R228.reuse, R120, R132 ;  /* 0x00000078e458723c */ /* 0x044fea0000081084 */
[----:B------:R-:W-:Y:S01]  /*124e00*/  STL.64 [R1+0x1af0], R144 ;  /* 0x001af09001007387 */ /* 0x000fe20000100a00 */
[----:B------:R-:W-:Y:S02]  /*124e10*/  STL.64 [R1+0x1af8], R146 ;  /* 0x001af89201007387 */ /* 0x000fe40000100a00 */
[C---:B------:R-:W-:Y:S07]  /*124e20*/  HMMA.1688.F32.TF32 R128, R228.reuse, R76, R128 ;  /* 0x0000004ce480723c */ /* 0x040fee0000081080 */
[----:B------:R-:W-:Y:S01]  /*124e30*/  STL.64 [R1+0x1ae0], R112 ;  /* 0x001ae07001007387 */ /* 0x000fe20000100a00 */
[----:B------:R2:W-:Y:S01]  /*124e40*/  STL.64 [R1+0x1ae8], R114 ;  /* 0x001ae87201007387 */ /* 0x0005e20000100a00 */
[C---:B------:R-:W-:Y:S08]  /*124e50*/  HMMA.1688.F32.TF32 R36, R228.reuse, R84, R36 ;  /* 0x00000054e424723c */ /* 0x040ff00000081024 */
[C---:B--2---:R-:W-:Y:S01]  /*124e60*/  HMMA.1688.F32.TF32 R112, R228.reuse, R8, R124 ;  /* 0x00000008e470723c */ /* 0x044fe2000008107c */
[----:B------:R-:W-:Y:S01]  /*124e70*/  STL.64 [R1+0x1ad0], R88 ;  /* 0x001ad05801007387 */ /* 0x000fe20000100a00 */
[----:B------:R2:W-:Y:S06]  /*124e80*/  STL.64 [R1+0x1ad8], R90 ;  /* 0x001ad85a01007387 */ /* 0x0005ec0000100a00 */
[C---:B--2---:R-:W-:Y:S01]  /*124e90*/  HMMA.1688.F32.TF32 R88, R228.reuse, R140, R116 ;  /* 0x0000008ce458723c */ /* 0x044fe20000081074 */
[----:B------:R-:W-:Y:S01]  /*124ea0*/  STL.64 [R1+0x1ac0], R128 ;  /* 0x001ac08001007387 */ /* 0x000fe20000100a00 */
[----:B------:R-:W-:Y:S11]  /*124eb0*/  STL.64 [R1+0x1ac8], R130 ;  /* 0x001ac88201007387 */ /* 0x000ff60000100a00 */
[----:B------:R-:W-:Y:S02]  /*124ec0*/  @!UPT UIADD3 URZ, URZ, URZ, URZ ;  /* 0x0000003f3f3ff290 */ /* 0x000fe4000fffe03f */
[----:B------:R-:W-:Y:S02]  /*124ed0*/  STL.64 [R1+0x1ab0], R112 ;  /* 0x001ab07001007387 */ /* 0x000fe40000100a00 */
[----:B------:R2:W-:Y:S02]  /*124ee0*/  STL.64 [R1+0x1ab8], R114 ;  /* 0x001ab87201007387 */ /* 0x0005e40000100a00 */
[C---:B--2---:R-:W-:Y:S04]  /*124ef0*/  HMMA.1688.F32.TF32 R112, R228.reuse, R92, R236 ;  /* 0x0000005ce470723c */ /* 0x044fe800000810ec */
[----:B------:R-:W-:Y:S01]  /*124f00*/  STL.64 [R1+0x1aa0], R88 ;  /* 0x001aa05801007387 */ /* 0x000fe20000100a00 */
[----:B------:R2:W-:Y:S02]  /*124f10*/  STL.64 [R1+0x1aa8], R90 ;  /* 0x001aa85a01007387 */ /* 0x0005e40000100a00 */
[----:B------:R-:W-:Y:S02]  /*124f20*/  STL.64 [R1+0x1a90], R36 ;  /* 0x001a902401007387 */ /* 0x000fe40000100a00 */
[----:B------:R3:W-:Y:S01]  /*124f30*/  STL.64 [R1+0x1a98], R38 ;  /* 0x001a982601007387 */ /* 0x0007e20000100a00 */
[C---:B--2---:R-:W-:Y:S08]  /*124f40*/  HMMA.1688.F32.TF32 R88, R228.reuse, R104, R240 ;  /* 0x00000068e458723c */ /* 0x044ff000000810f0 */
[----:B---3--:R-:W-:Y:S01]  /*124f50*/  HMMA.1688.F32.TF32 R36, R228, R224, R248 ;  /* 0x000000e0e424723c */ /* 0x008fe200000810f8 */
[----:B------:R-:W-:Y:S04]  /*124f60*/  LDS R228, [R2+0x38200] ;  /* 0x0382000002e47984 */ /* 0x000fe80000000800 */
[----:B------:R-:W-:Y:S01]  /*124f70*/  STL.64 [R1+0x1a80], R112 ;  /* 0x001a807001007387 */ /* 0x000fe20000100a00 */
[----:B------:R-:W-:Y:S02]  /*124f80*/  STL.64 [R1+0x1a88], R114 ;  /* 0x001a887201007387 */ /* 0x000fe40000100a00 */
[----:B------:R-:W2:Y:S01]  /*124f90*/  LDL.LU R248, [R1+0x29a0] ;  /* 0x0029a00001f87983 */ /* 0x000ea20000300800 */
[----:B------:R-:W-:Y:S04]  /*124fa0*/  LDS R230, [R2+0x3a200] ;  /* 0x03a2000002e67984 */ /* 0x000fe80000000800 */
[----:B------:R-:W-:Y:S04]  /*124fb0*/  LDS R229, [R0+0x38200] ;  /* 0x0382000000e57984 */ /* 0x000fe80000000800 */
[----:B------:R-:W3:Y:S04]  /*124fc0*/  LDS R231, [R0+0x3a200] ;  /* 0x03a2000000e77984 */ /* 0x000ee80000000800 */
        /* <DEDUP_REMOVED lines=87> */
[----:B----4-:R-:W4:Y:S01]  /*125540*/  LDL.LU R88, [R1+0x2b60] ;  /* 0x002b600001587983 */ /* 0x010f220000300800 */
[----:B------:R-:W4:Y:S01]  /*125550*/  LDL.LU R89, [R1+0x2b64] ;  /* 0x002b640001597983 */ /* 0x000f220000300800 */
[----:B-1----:R-:W4:Y:S02]  /*125560*/  LDL.LU R90, [R1+0x2b68] ;  /* 0x002b6800015a7983 */ /* 0x002f240000300800 */
[----:B------:R-:W4:Y:S02]  /*125570*/  LDL.LU R91, [R1+0x2b6c] ;  /* 0x002b6c00015b7983 */ /* 0x000f240000300800 */
        /* <DEDUP_REMOVED lines=35> */
[----:B------:R1:W-:Y:S01]  /*1257b0*/  STL.64 [R1+0x1a60], R112 ;  /* 0x001a607001007387 */ /* 0x0003e20000100a00 */
[----:B------:R-:W-:Y:S03]  /*1257c0*/  STL.64 [R1+0x1a68], R114 ;  /* 0x001a687201007387 */ /* 0x000fe60000100a00 */
[----:B-1----:R-:W4:Y:S02]  /*1257d0*/  LDL.LU.64 R112, [R1+0x6b68] ;  /* 0x006b680001707983 */ /* 0x002f240000300a00 */
[C---:B----4-:R-:W-:Y:S11]  /*1257e0*/  HMMA.1688.F32.TF32 R88, R232.reuse, R112, R88 ;  /* 0x00000070e858723c */ /* 0x050ff60000081058 */
[----:B------:R-:W-:Y:S11]  /*1257f0*/  @!UPT UIADD3 URZ, URZ, URZ, URZ ;  /* 0x0000003f3f3ff290 */ /* 0x000ff6000fffe03f */
[----:B------:R-:W-:Y:S01]  /*125800*/  @!UPT UIADD3 URZ, URZ, URZ, URZ ;  /* 0x0000003f3f3ff290 */ /* 0x000fe2000fffe03f */
[----:B------:R1:W-:Y:S01]  /*125810*/  STL.64 [R1+0x1c70], R88 ;  /* 0x001c705801007387 */ /* 0x0003e20000100a00 */
[----:B------:R-:W-:Y:S03]  /*125820*/  STL.64 [R1+0x1c78], R90 ;  /* 0x001c785a01007387 */ /* 0x000fe60000100a00 */
[----:B-1----:R-:W2:Y:S01]  /*125830*/  LDL.LU.64 R88, [R1+0x6b60] ;  /* 0x006b600001587983 */ /* 0x002ea20000300a00 */
        /* <DEDUP_REMOVED lines=17> */
[----:B------:R-:W-:Y:S01]  /*125950*/  STL.64 [R1+0x1c90], R244 ;  /* 0x001c90f401007387 */ /* 0x000fe20000100a00 */
[----:B------:R1:W-:Y:S02]  /*125960*/  STL.64 [R1+0x1c98], R246 ;  /* 0x001c98f601007387 */ /* 0x0003e40000100a00 */
[C---:B-1----:R-:W-:Y:S08]  /*125970*/  HMMA.1688.F32.TF32 R244, R232.reuse, R80, R192 ;  /* 0x00000050e8f4723c */ /* 0x042ff000000810c0 */
        /* <DEDUP_REMOVED lines=9> */
[----:B------:R1:W-:Y:S02]  /*125a10*/  STL.64 [R1+0x1d18], R182 ;  /* 0x001d18b601007387 */ /* 0x0003e40000100a00 */
[C---:B-1----:R-:W-:Y:S08]  /*125a20*/  HMMA.1688.F32.TF32 R180, R232.reuse, R12, R168 ;  /* 0x0000000ce8b4723c */ /* 0x042ff000000810a8 */
[C---:B------:R-:W-:Y:S01]  /*125a30*/  HMMA.1688.F32.TF32 R168, R232.reuse, R16, R176 ;  /* 0x00000010e8a8723c */ /* 0x040fe200000810b0 */
[----:B------:R-:W-:Y:S01]  /*125a40*/  STL.64 [R1+0x1d30], R188 ;  /* 0x001d30bc01007387 */ /* 0x000fe20000100a00 */
[----:B------:R-:W-:Y:S02]  /*125a50*/  STL.64 [R1+0x1d38], R190 ;  /* 0x001d38be01007387 */ /* 0x000fe40000100a00 */
[----:B------:R-:W-:Y:S02]  /*125a60*/  STL.64 [R1+0x1d50], R184 ;  /* 0x001d50b801007387 */ /* 0x000fe40000100a00 */
[----:B------:R-:W-:Y:S02]  /*125a70*/  STL.64 [R1+0x1d58], R186 ;  /* 0x001d58ba01007387 */ /* 0x000fe40000100a00 */
        /* <DEDUP_REMOVED lines=44> */
[----:B---3--:R-:W-:Y:S07]  /*125d40*/  HMMA.1688.F32.TF32 R36, R232, R92, R248 ;  /* 0x0000005ce824723c */ /* 0x008fee00000810f8 */
[----:B------:R-:W-:Y:S01]  /*125d50*/  STL.64 [R1+0x1dd0], R124 ;  /* 0x001dd07c01007387 */ /* 0x000fe20000100a00 */
[----:B------:R-:W-:Y:S02]  /*125d60*/  STL.64 [R1+0x1dd8], R126 ;  /* 0x001dd87e01007387 */ /* 0x000fe40000100a00 */
[----:B------:R-:W2:Y:S05]  /*125d70*/  LDL.LU R240, [R1+0x2690] ;  /* 0x0026900001f07983 */ /* 0x000eaa0000300800 */
[----:B------:R-:W-:Y:S01]  /*125d80*/  STL.64 [R1+0x1dc0], R116 ;  /* 0x001dc07401007387 */ /* 0x000fe20000100a00 */
[----:B------:R-:W-:Y:S07]  /*125d90*/  STL.64 [R1+0x1dc8], R118 ;  /* 0x001dc87601007387 */ /* 0x000fee0000100a00 */
[----:B------:R1:W-:Y:S02]  /*125da0*/  STL.64 [R1+0x1db0], R36 ;  /* 0x001db02401007387 */ /* 0x0003e40000100a00 */
[----:B------:R3:W-:Y:S02]  /*125db0*/  STL.64 [R1+0x1db8], R38 ;  /* 0x001db82601007387 */ /* 0x0007e40000100a00 */
[----:B------:R-:W2:Y:S01]  /*125dc0*/  LDL.LU R241, [R1+0x2694] ;  /* 0x0026940001f17983 */ /* 0x000ea20000300800 */
[----:B------:R-:W2:Y:S01]  /*125dd0*/  LDL.LU R242, [R1+0x2698] ;  /* 0x0026980001f27983 */ /* 0x000ea20000300800 */
[----:B------:R-:W2:Y:S02]  /*125de0*/  LDL.LU R243, [R1+0x269c] ;  /* 0x00269c0001f37983 */ /* 0x000ea40000300800 */
[----:B------:R-:W4:Y:S02]  /*125df0*/  LDL.LU R236, [R1+0x26a0] ;  /* 0x0026a00001ec7983 */ /* 0x000f240000300800 */
[----:B------:R-:W4:Y:S01]  /*125e00*/  LDL.LU R237, [R1+0x26a4] ;  /* 0x0026a40001ed7983 */ /* 0x000f220000300800 */
[----:B------:R-:W4:Y:S01]  /*125e10*/  LDL.LU R238, [R1+0x26a8] ;  /* 0x0026a80001ee7983 */ /* 0x000f220000300800 */
[----:B------:R-:W4:Y:S03]  /*125e20*/  LDL.LU R239, [R1+0x26ac] ;  /* 0x0026ac0001ef7983 */ /* 0x000f260000300800 */
        /* <DEDUP_REMOVED lines=100> */
[----:B--2---:R-:W-:Y:S08]  /*126470*/  HMMA.1688.F32.TF32 R180, R228, R112, R180 ;  /* 0x00000070e4b4723c */ /* 0x004ff000000810b4 */
        /* <DEDUP_REMOVED lines=24> */
[C---:B----4-:R-:W-:Y:S08]  /*126600*/  HMMA.1688.F32.TF32 R180, R228.reuse, R72, R168 ;  /* 0x00000048e4b4723c */ /* 0x050ff000000810a8 */
        /* <DEDUP_REMOVED lines=11> */
[C---:B--2---:R-:W-:Y:S04]  /*1266c0*/  HMMA.1688.F32.TF32 R168, R228.reuse, R96, R216 ;  /* 0x00000060e4a8723c */ /* 0x044fe800000810d8 */
[----:B------:R-:W-:Y:S01]  /*1266d0*/  STL.64 [R1+0x20a0], R176 ;  /* 0x0020a0b001007387 */ /* 0x000fe20000100a00 */
[----:B------:R-:W-:Y:S07]  /*1266e0*/  STL.64 [R1+0x20a8], R178 ;  /* 0x0020a8b201007387 */ /* 0x000fee0000100a00 */
[----:B------:R-:W-:Y:S02]  /*1266f0*/  STL.64 [R1+0x2090], R172 ;  /* 0x002090ac01007387 */ /* 0x000fe40000100a00 */
[----:B------:R-:W-:Y:S09]  /*126700*/  STL.64 [R1+0x2098], R174 ;  /* 0x002098ae01007387 */ /* 0x000ff20000100a00 */
[----:B------:R-:W-:Y:S01]  /*126710*/  STL.64 [R1+0x2080], R168 ;  /* 0x002080a801007387 */ /* 0x000fe20000100a00 */
[----:B------:R2:W-:Y:S02]  /*126720*/  STL.64 [R1+0x2088], R170 ;  /* 0x002088aa01007387 */ /* 0x0005e40000100a00 */
[C---:B--2---:R-:W-:Y:S08]  /*126730*/  HMMA.1688.F32.TF32 R168, R228.reuse, R12, R212 ;  /* 0x0000000ce4a8723c */ /* 0x044ff000000810d4 */
[C---:B------:R-:W-:Y:S08]  /*126740*/  HMMA.1688.F32.TF32 R172, R228.reuse, R16, R208 ;  /* 0x00000010e4ac723c */ /* 0x040ff000000810d0 */
[C---:B------:R-:W-:Y:S08]  /*126750*/  HMMA.1688.F32.TF32 R160, R228.reuse, R28, R160 ;  /* 0x0000001ce4a0723c */ /* 0x040ff000000810a0 */
[C---:B------:R-:W-:Y:S01]  /*126760*/  HMMA.1688.F32.TF32 R136, R228.reuse, R40, R136 ;  /* 0x00000028e488723c */ /* 0x040fe20000081088 */
[----:B------:R-:W-:Y:S01]  /*126770*/  STL.64 [R1+0x2070], R168 ;  /* 0x002070a801007387 */ /* 0x000fe20000100a00 */
[----:B------:R2:W-:Y:S06]  /*126780*/  STL.64 [R1+0x2078], R170 ;  /* 0x002078aa01007387 */ /* 0x0005ec0000100a00 */
[C---:B--2---:R-:W-:Y:S08]  /*126790*/  HMMA.1688.F32.TF32 R168, R228.reuse, R20, R204 ;  /* 0x00000014e4a8723c */ /* 0x044ff000000810cc */
[C---:B------:R-:W-:Y:S01]  /*1267a0*/  HMMA.1688.F32.TF32 R116, R228.reuse, R56, R116 ;  /* 0x00000038e474723c */ /* 0x040fe20000081074 */
[----:B------:R-:W-:Y:S01]  /*1267b0*/  STL.64 [R1+0x2060], R172 ;  /* 0x002060ac01007387 */ /* 0x000fe20000100a00 */
[----:B------:R-:W-:Y:S11]  /*1267c0*/  STL.64 [R1+0x2068], R174 ;  /* 0x002068ae01007387 */ /* 0x000ff60000100a00 */
        /* <DEDUP_REMOVED lines=144> */
[C---:B------:R-:W-:Y:S01]  /*1270d0*/  HMMA.1688.F32.TF32 R168, R228.reuse, R224, R168 ;  /* 0x000000e0e4a8723c */ /* 0x040fe200000810a8 */
[----:B------:R-:W-:Y:S01]  /*1270e0*/  STL.64 [R1+0x1f70], R192 ;  /* 0x001f70c001007387 */ /* 0x000fe20000100a00 */
[----:B------:R2:W-:Y:S06]  /*1270f0*/  STL.64 [R1+0x1f78], R194 ;  /* 0x001f78c201007387 */ /* 0x0005ec0000100a00 */
[C---:B--2---:R-:W-:Y:S08]  /*127100*/  HMMA.1688.F32.TF32 R192, R228.reuse, R84, R180 ;  /* 0x00000054e4c0723c */ /* 0x044ff000000810b4 */
[----:B------:R-:W-:Y:S01]  /*127110*/  HMMA.1688.F32.TF32 R180, R228, R104, R184 ;  /* 0x00000068e4b4723c */ /* 0x000fe200000810b8 */
[----:B------:R-:W-:Y:S01]  /*127120*/  STL.64 [R1+0x1f60], R244 ;  /* 0x001f60f401007387 */ /* 0x000fe20000100a00 */
[----:B------:R-:W-:Y:S02]  /*127130*/  STL.64 [R1+0x1f68], R246 ;  /* 0x001f68f601007387 */ /* 0x000fe40000100a00 */
[----:B------:R-:W-:Y:S02]  /*127140*/  STL.64 [R1+0x1f50], R196 ;  /* 0x001f50c401007387 */ /* 0x000fe40000100a00 */
[----:B------:R-:W-:Y:S01]  /*127150*/  STL.64 [R1+0x1f58], R198 ;  /* 0x001f58c601007387 */ /* 0x000fe20000100a00 */
        /* <DEDUP_REMOVED lines=12> */
[C---:B-1----:R-:W-:Y:S08]  /*127220*/  HMMA.1688.F32.TF32 R180, R232.reuse, R108, R176 ;  /* 0x0000006ce8b4723c */ /* 0x042ff000000810b0 */
[C---:B---3--:R-:W-:Y:S08]  /*127230*/  HMMA.1688.F32.TF32 R168, R232.reuse, R112, R172 ;  /* 0x00000070e8a8723c */ /* 0x048ff000000810ac */
[C---:B------:R-:W-:Y:S08]  /*127240*/  HMMA.1688.F32.TF32 R176, R232.reuse, R88, R220 ;  /* 0x00000058e8b0723c */ /* 0x040ff000000810dc */
[C---:B----4-:R-:W-:Y:S01]  /*127250*/  HMMA.1688.F32.TF32 R172, R232.reuse, R80, R216 ;  /* 0x00000050e8ac723c */ /* 0x050fe200000810d8 */
        /* <DEDUP_REMOVED lines=44> */
[----:B------:R-:W-:Y:S01]  /*127520*/  STL.64 [R1+0x23d0], R124 ;  /* 0x0023d07c01007387 */ /* 0x000fe20000100a00 */
[----:B------:R1:W-:Y:S02]  /*127530*/  STL.64 [R1+0x23d8], R126 ;  /* 0x0023d87e01007387 */ /* 0x0003e40000100a00 */
[----:B------:R-:W-:Y:S02]  /*127540*/  STL.64 [R1+0x23c0], R116 ;  /* 0x0023c07401007387 */ /* 0x000fe40000100a00 */
[----:B------:R3:W-:Y:S02]  /*127550*/  STL.64 [R1+0x23c8], R118 ;  /* 0x0023c87601007387 */ /* 0x0007e40000100a00 */
[C---:B-1----:R-:W-:Y:S08]  /*127560*/  HMMA.1688.F32.TF32 R124, R232.reuse, R48, R240 ;  /* 0x00000030e87c723c */ /* 0x042ff000000810f0 */
[C---:B---3--:R-:W-:Y:S07]  /*127570*/  HMMA.1688.F32.TF32 R116, R232.reuse, R52, R248 ;  /* 0x00000034e874723c */ /* 0x048fee00000810f8 */
[----:B------:R1:W-:Y:S01]  /*127580*/  STL.64 [R1+0x23b0], R36 ;  /* 0x0023b02401007387 */ /* 0x0003e20000100a00 */
[----:B------:R3:W-:Y:S03]  /*127590*/  STL.64 [R1+0x23b8], R38 ;  /* 0x0023b82601007387 */ /* 0x0007e60000100a00 */
[----:B-1----:R-:W4:Y:S04]  /*1275a0*/  LDL.LU R36, [R1+0x1f00] ;  /* 0x001f000001247983 */ /* 0x002f280000300800 */
[----:B------:R-:W-:Y:S02]  /*1275b0*/  STL.64 [R1+0x23a0], R124 ;  /* 0x0023a07c01007387 */ /* 0x000fe40000100a00 */
[----:B------:R-:W-:Y:S06]  /*1275c0*/  STL.64 [R1+0x23a8], R126 ;  /* 0x0023a87e01007387 */ /* 0x000fec0000100a00 */
[----:B------:R1:W-:Y:S01]  /*1275d0*/  STL.64 [R1+0x2390], R116 ;  /* 0x0023907401007387 */ /* 0x0003e20000100a00 */
[----:B------:R2:W-:Y:S01]  /*1275e0*/  STL.64 [R1+0x2398], R118 ;  /* 0x0023987601007387 */ /* 0x0005e20000100a00 */
[----:B------:R-:W4:Y:S02]  /*1275f0*/  LDL.LU R37, [R1+0x1f04] ;  /* 0x001f040001257983 */ /* 0x000f240000300800 */
[----:B---3--:R-:W4:Y:S02]  /*127600*/  LDL.LU R38, [R1+0x1f08] ;  /* 0x001f080001267983 */ /* 0x008f240000300800 */
[----:B------:R-:W4:Y:S01]  /*127610*/  LDL.LU R39, [R1+0x1f0c] ;  /* 0x001f0c0001277983 */ /* 0x000f220000300800 */
[----:B-1----:R-:W3:Y:S01]  /*127620*/  LDL.LU R116, [R1+0x2110] ;  /* 0x0021100001747983 */ /* 0x002ee20000300800 */
[----:B------:R-:W3:Y:S02]  /*127630*/  LDL.LU R117, [R1+0x2114] ;  /* 0x0021140001757983 */ /* 0x000ee40000300800 */
[----:B--2---:R-:W3:Y:S02]  /*127640*/  LDL.LU R118, [R1+0x2118] ;  /* 0x0021180001767983 */ /* 0x004ee40000300800 */
        /* <DEDUP_REMOVED lines=111> */
[----:B------:R-:W-:Y:S08]  /*127d40*/  HMMA.1688.F32.TF32 R160, R232, R224, R160 ;  /* 0x000000e0e8a0723c */ /* 0x000ff000000810a0 */
[----:B------:R-:W-:Y:S08]  /*127d50*/  HMMA.1688.F32.TF32 R152, R228, R108, R152 ;  /* 0x0000006ce498723c */ /* 0x000ff00000081098 */
[C---:B-1----:R-:W-:Y:S08]  /*127d60*/  HMMA.1688.F32.TF32 R176, R232.reuse, R84, R212 ;  /* 0x00000054e8b0723c */ /* 0x042ff000000810d4 */
[----:B--2---:R-:W-:Y:S01]  /*127d70*/  HMMA.1688.F32.TF32 R172, R232, R92, R208 ;  /* 0x0000005ce8ac723c */ /* 0x004fe200000810d0 */
[----:B------:R-:W-:Y:S01]  /*127d80*/  STL.64 [R1+0x2310], R168 ;  /* 0x002310a801007387 */ /* 0x000fe20000100a00 */
[----:B------:R1:W-:Y:S06]  /*127d90*/  STL.64 [R1+0x2318], R170 ;  /* 0x002318aa01007387 */ /* 0x0003ec0000100a00 */
[C---:B------:R-:W-:Y:S08]  /*127da0*/  HMMA.1688.F32.TF32 R148, R228.reuse, R112, R148 ;  /* 0x00000070e494723c */ /* 0x040ff00000081094 */
[----:B------:R-:W-:Y:S08]  /*127db0*/  HMMA.1688.F32.TF32 R144, R228, R88, R144 ;  /* 0x00000058e490723c */ /* 0x000ff00000081090 */
[----:B-1----:R-:W-:Y:S08]  /*127dc0*/  HMMA.1688.F32.TF32 R168, R232, R104, R204 ;  /* 0x00000068e8a8723c */ /* 0x002ff000000810cc */
[C---:B------:R-:W-:Y:S08]  /*127dd0*/  HMMA.1688.F32.TF32 R136, R228.reuse, R80, R136 ;  /* 0x00000050e488723c */ /* 0x040ff00000081088 */
[C---:B------:R-:W-:Y:S08]  /*127de0*/  HMMA.1688.F32.TF32 R132, R228.reuse, R72, R132 ;  /* 0x00000048e484723c */ /* 0x040ff00000081084 */
[C---:B------:R-:W-:Y:S08]  /*127df0*/  HMMA.1688.F32.TF32 R128, R228.reuse, R24, R128 ;  /* 0x00000018e480723c */ /* 0x040ff00000081080 */
[C---:B------:R-:W-:Y:S01]  /*127e00*/  HMMA.1688.F32.TF32 R124, R228.reuse, R4, R124 ;  /* 0x00000004e47c723c */ /* 0x040fe2000008107c */
[----:B------:R-:W-:Y:S07]  /*127e10*/  STL.64 [R1+0x2300], R176 ;  /* 0x002300b001007387 */ /* 0x000fee0000100a00 */
[C---:B------:R-:W-:Y:S01]  /*127e20*/  HMMA.1688.F32.TF32 R116, R228.reuse, R100, R116 ;  /* 0x00000064e474723c */ /* 0x040fe20000081074 */
[----:B------:R-:W-:Y:S02]  /*127e30*/  STL.64 [R1+0x2308], R178 ;  /* 0x002308b201007387 */ /* 0x000fe40000100a00 */
[----:B------:R-:W-:Y:S05]  /*127e40*/  STL.64 [R1+0x22f0], R172 ;  /* 0x0022f0ac01007387 */ /* 0x000fea0000100a00 */
[C---:B------:R-:W-:Y:S01]  /*127e50*/  HMMA.1688.F32.TF32 R36, R228.reuse, R96, R36 ;  /* 0x00000060e424723c */ /* 0x040fe20000081024 */
[----:B------:R-:W-:Y:S04]  /*127e60*/  STL.64 [R1+0x22f8], R174 ;  /* 0x0022f8ae01007387 */ /* 0x000fe80000100a00 */
        /* <DEDUP_REMOVED lines=27> */
[C---:B--2---:R-:W-:Y:S01]  /*128020*/  HMMA.1688.F32.TF32 R36, R228.reuse, R12, R236 ;  /* 0x0000000ce424723c */ /* 0x044fe200000810ec */
[----:B------:R2:W-:Y:S07]  /*128030*/  STL.64 [R1+0x6b50], R12 ;  /* 0x006b500c01007387 */ /* 0x0005ee0000100a00 */
[C---:B--2---:R-:W-:Y:S11]  /*128040*/  HMMA.1688.F32.TF32 R12, R228.reuse, R20, R248 ;  /* 0x00000014e40c723c */ /* 0x044ff600000810f8 */
[----:B------:R-:W-:Y:S04]  /*128050*/  @!UPT UIADD3 URZ, URZ, URZ, URZ ;  /* 0x0000003f3f3ff290 */ /* 0x000fe8000fffe03f */
[----:B------:R-:W-:Y:S01]  /*128060*/  STL.64 [R1+0x25a0], R36 ;  /* 0x0025a02401007387 */ /* 0x000fe20000100a00 */
[----:B------:R2:W-:Y:S02]  /*128070*/  STL.64 [R1+0x25a8], R38 ;  /* 0x0025a82601007387 */ /* 0x0005e40000100a00 */
[C---:B--2---:R-:W-:Y:S01]  /*128080*/  HMMA.1688.F32.TF32 R36, R228.reuse, R16, R240 ;  /* 0x00000010e424723c */ /* 0x044fe200000810f0 */
[----:B------:R-:W-:Y:S11]  /*128090*/  STL.64 [R1+0x6b48], R16 ;  /* 0x006b481001007387 */ /* 0x000ff60000100a00 */
[----:B------:R-:W-:Y:S11]  /*1280a0*/  @!UPT UIADD3 URZ, URZ, URZ, URZ ;  /* 0x0000003f3f3ff290 */ /* 0x000ff6000fffe03f */
[----:B------:R2:W-:Y:S01]  /*1280b0*/  STL.64 [R1+0x2590], R36 ;  /* 0x0025902401007387 */ /* 0x0005e20000100a00 */
[----:B------:R3:W-:Y:S02]  /*1280c0*/  STL.64 [R1+0x2598], R38 ;  /* 0x0025982601007387 */ /* 0x0007e40000100a00 */
[----:B------:R-:W4:Y:S02]  /*1280d0*/  LDL.LU R240, [R1+0x200] ;  /* 0x0002000001f07983 */ /* 0x000f240000300800 */
[----:B------:R-:W-:Y:S01]  /*1280e0*/  STL.64 [R1+0x2580], R12 ;  /* 0x0025800c01007387 */ /* 0x000fe20000100a00 */
[----:B------:R1:W-:Y:S01]  /*1280f0*/  STL.64 [R1+0x2588], R14 ;  /* 0x0025880e01007387 */ /* 0x0003e20000100a00 */
[----:B------:R-:W4:Y:S02]  /*128100*/  LDL.LU R241, [R1+0x204] ;  /* 0x0002040001f17983 */ /* 0x000f240000300800 */
[----:B------:R-:W4:Y:S02]  /*128110*/  LDL.LU R242, [R1+0x208] ;  /* 0x0002080001f27983 */ /* 0x000f240000300800 */
[----:B------:R-:W4:Y:S01]  /*128120*/  LDL.LU R243, [R1+0x20c] ;  /* 0x00020c0001f37983 */ /* 0x000f220000300800 */
[----:B------:R-:W4:Y:S01]  /*128130*/  LDL.LU R236, [R1+0x210] ;  /* 0x0002100001ec7983 */ /* 0x000f220000300800 */
[----:B------:R-:W4:Y:S02]  /*128140*/  LDL.LU R237, [R1+0x214] ;  /* 0x0002140001ed7983 */ /* 0x000f240000300800 */
[----:B------:R-:W4:Y:S02]  /*128150*/  LDL.LU R238, [R1+0x218] ;  /* 0x0002180001ee7983 */ /* 0x000f240000300800 */
[----:B------:R-:W4:Y:S01]  /*128160*/  LDL.LU R239, [R1+0x21c] ;  /* 0x00021c0001ef7983 */ /* 0x000f220000300800 */
[----:B--2---:R-:W2:Y:S01]  /*128170*/  LDL.LU R36, [R1+0x220] ;  /* 0x0002200001247983 */ /* 0x004ea20000300800 */
        /* <DEDUP_REMOVED lines=99> */
[C---:B-1----:R-:W-:Y:S08]  /*1287b0*/  HMMA.1688.F32.TF32 R12, R228.reuse, R164, R196 ;  /* 0x000000a4e40c723c */ /* 0x042ff000000810c4 */
[C---:B--2---:R-:W-:Y:S08]  /*1287c0*/  HMMA.1688.F32.TF32 R16, R228.reuse, R28, R192 ;  /* 0x0000001ce410723c */ /* 0x044ff000000810c0 */
        /* <DEDUP_REMOVED lines=15> */
[C---:B---3--:R-:W-:Y:S08]  /*1288c0*/  HMMA.1688.F32.TF32 R16, R228.reuse, R48, R168 ;  /* 0x00000030e410723c */ /* 0x048ff000000810a8 */
[C---:B-1----:R-:W-:Y:S01]  /*1288d0*/  HMMA.1688.F32.TF32 R12, R228.reuse, R52, R176 ;  /* 0x00000034e40c723c */ /* 0x042fe200000810b0 */
        /* <DEDUP_REMOVED lines=53> */
[----:B------:R-:W-:Y:S02]  /*128c30*/  STL.64 [R1+0x22b8], R98 ;  /* 0x0022b86201007387 */ /* 0x000fe40000100a00 */
[C---:B----4-:R-:W-:Y:S05]  /*128c40*/  HMMA.1688.F32.TF32 R36, R232.reuse, R72, R236 ;  /* 0x00000048e824723c */ /* 0x050fea00000810ec */
[----:B------:R-:W-:Y:S01]  /*128c50*/  STL.64 [R1+0x22a0], R16 ;  /* 0x0022a01001007387 */ /* 0x000fe20000100a00 */
[----:B------:R2:W-:Y:S02]  /*128c60*/  STL.64 [R1+0x22a8], R18 ;  /* 0x0022a81201007387 */ /* 0x0005e40000100a00 */
[C---:B--2---:R-:W-:Y:S07]  /*128c70*/  HMMA.1688.F32.TF32 R16, R232.reuse, R24, R240 ;  /* 0x00000018e810723c */ /* 0x044fee00000810f0 */
[----:B------:R-:W-:Y:S01]  /*128c80*/  STL.64 [R1+0x2290], R12 ;  /* 0x0022900c01007387 */ /* 0x000fe20000100a00 */
[----:B------:R2:W-:Y:S02]  /*128c90*/  STL.64 [R1+0x2298], R14 ;  /* 0x0022980e01007387 */ /* 0x0005e40000100a00 */
[C---:B--2---:R-:W-:Y:S05]  /*128ca0*/  HMMA.1688.F32.TF32 R12, R232.reuse, R4, R248 ;  /* 0x00000004e80c723c */ /* 0x044fea00000810f8 */
[----:B------:R-:W-:Y:S01]  /*128cb0*/  STL.64 [R1+0x2280], R36 ;  /* 0x0022802401007387 */ /* 0x000fe20000100a00 */
[----:B------:R-:W-:Y:S02]  /*128cc0*/  STL.64 [R1+0x2288], R38 ;  /* 0x0022882601007387 */ /* 0x000fe40000100a00 */
[----:B------:R-:W2:Y:S05]  /*128cd0*/  LDL.LU R116, [R1+0x10] ;  /* 0x0000100001747983 */ /* 0x000eaa0000300800 */
[----:B------:R-:W-:Y:S01]  /*128ce0*/  STL.64 [R1+0x2270], R16 ;  /* 0x0022701001007387 */ /* 0x000fe20000100a00 */
[----:B------:R-:W-:Y:S09]  /*128cf0*/  STL.64 [R1+0x2278], R18 ;  /* 0x0022781201007387 */ /* 0x000ff20000100a00 */
        /* <DEDUP_REMOVED lines=13> */
[----:B------:R-:W1:Y:S02]  /*128dd0*/  LDL.LU R136, [R1+0x50] ;  /* 0x0000500001887983 */ /* 0x000e640000300800 */
[----:B------:R-:W1:Y:S02]  /*128de0*/  LDL.LU R137, [R1+0x54] ;  /* 0x0000540001897983 */ /* 0x000e640000300800 */
[----:B------:R-:W1:Y:S01]  /*128df0*/  LDL.LU R138, [R1+0x58] ;  /* 0x00005800018a7983 */ /* 0x000e620000300800 */
[----:B------:R-:W1:Y:S01]  /*128e00*/  LDL.LU R139, [R1+0x5c] ;  /* 0x00005c00018b7983 */ /* 0x000e620000300800 */
        /* <DEDUP_REMOVED lines=104> */
[----:B------:R-:W2:Y:S02]  /*129490*/  LDL.LU R36, [R1] ;  /* 0x0000000001247983 */ /* 0x000ea40000300800 */
[----:B------:R-:W2:Y:S02]  /*1294a0*/  LDL.LU R37, [R1+0x4] ;  /* 0x0000040001257983 */ /* 0x000ea40000300800 */
[----:B------:R-:W2:Y:S01]  /*1294b0*/  LDL.LU R38, [R1+0x8] ;  /* 0x0000080001267983 */ /* 0x000ea20000300800 */
[----:B------:R-:W2:Y:S01]  /*1294c0*/  LDL.LU R39, [R1+0xc] ;  /* 0x00000c0001277983 */ /* 0x000ea20000300800 */
[C---:B----4-:R-:W-:Y:S11]  /*1294d0*/  HMMA.1688.F32.TF32 R96, R232.reuse, R100, R96 ;  /* 0x00000064e860723c */ /* 0x050ff60000081060 */
[----:B------:R-:W-:Y:S11]  /*1294e0*/  @!UPT UIADD3 URZ, URZ, URZ, URZ ;  /* 0x0000003f3f3ff290 */ /* 0x000ff6000fffe03f */
[----:B------:R-:W-:Y:S01]  /*1294f0*/  @!UPT UIADD3 URZ, URZ, URZ, URZ ;  /* 0x0000003f3f3ff290 */ /* 0x000fe2000fffe03f */
[----:B------:R4:W-:Y:S01]  /*129500*/  STL.64 [R1+0x2250], R96 ;  /* 0x0022506001007387 */ /* 0x0009e20000100a00 */
[----:B------:R-:W-:Y:S03]  /*129510*/  STL.64 [R1+0x2258], R98 ;  /* 0x0022586201007387 */ /* 0x000fe60000100a00 */
[----:B----4-:R-:W3:Y:S02]  /*129520*/  LDL.LU.64 R96, [R1+0x6b58] ;  /* 0x006b580001607983 */ /* 0x010ee40000300a00 */
[C---:B---3--:R-:W-:Y:S11]  /*129530*/  HMMA.1688.F32.TF32 R12, R232.reuse, R96, R12 ;  /* 0x00000060e80c723c */ /* 0x048ff6000008100c */
[----:B------:R-:W-:Y:S11]  /*129540*/  @!UPT UIADD3 URZ, URZ, URZ, URZ ;  /* 0x0000003f3f3ff290 */ /* 0x000ff6000fffe03f */
[----:B------:R-:W-:Y:S01]  /*129550*/  @!UPT UIADD3 URZ, URZ, URZ, URZ ;  /* 0x0000003f3f3ff290 */ /* 0x000fe2000fffe03f */
[----:B------:R3:W-:Y:S01]  /*129560*/  STL.64 [R1+0x2240], R12 ;  /* 0x0022400c01007387 */ /* 0x0007e20000100a00 */
[----:B------:R-:W-:Y:S03]  /*129570*/  STL.64 [R1+0x2248], R14 ;  /* 0x0022480e01007387 */ /* 0x000fe60000100a00 */
[----:B---3--:R-:W2:Y:S02]  /*129580*/  LDL.LU.64 R12, [R1+0x6b50] ;  /* 0x006b5000010c7983 */ /* 0x008ea40000300a00 */
[C---:B--2---:R-:W-:Y:S11]  /*129590*/  HMMA.1688.F32.TF32 R16, R232.reuse, R12, R16 ;  /* 0x0000000ce810723c */ /* 0x044ff60000081010 */
[----:B------:R-:W-:Y:S11]  /*1295a0*/  @!UPT UIADD3 URZ, URZ, URZ, URZ ;  /* 0x0000003f3f3ff290 */ /* 0x000ff6000fffe03f */
[----:B------:R-:W-:Y:S01]  /*1295b0*/  @!UPT UIADD3 URZ, URZ, URZ, URZ ;  /* 0x0000003f3f3ff290 */ /* 0x000fe2000fffe03f */
[----:B------:R2:W-:Y:S01]  /*1295c0*/  STL.64 [R1+0x2440], R16 ;  /* 0x0024401001007387 */ /* 0x0005e20000100a00 */
[----:B------:R-:W-:Y:S03]  /*1295d0*/  STL.64 [R1+0x2448], R18 ;  /* 0x0024481201007387 */ /* 0x000fe60000100a00 */
[----:B--2---:R-:W2:Y:S01]  /*1295e0*/  LDL.LU.64 R16, [R1+0x6b48] ;  /* 0x006b480001107983 */ /* 0x004ea20000300a00 */
        /* <DEDUP_REMOVED lines=16> */
[----:B------:R2:W-:Y:S03]  /*1296f0*/  STL.64 [R1+0x2238], R246 ;  /* 0x002238f601007387 */ /* 0x0005e60000100a00 */
[----:B--2---:R-:W2:Y:S01]  /*129700*/  LDL.LU.64 R246, [R1+0x6b40] ;  /* 0x006b400001f67983 */ /* 0x004ea20000300a00 */
[----:B------:R-:W2:Y:S02]  /*129710*/  LDL.LU.64 R244, [R1+0x6b38] ;  /* 0x006b380001f47983 */ /* 0x000ea40000300a00 */
[----:B------:R-:W-:Y:S02]  /*129720*/  STL.64 [R1+0x2210], R200 ;  /* 0x002210c801007387 */ /* 0x000fe40000100a00 */
[----:B------:R3:W-:Y:S02]  /*129730*/  STL.64 [R1+0x2218], R202 ;  /* 0x002218ca01007387 */ /* 0x0007e40000100a00 */
[----:B---3--:R-:W3:Y:S01]  /*129740*/  LDL.LU.64 R202, [R1+0x6b30] ;  /* 0x006b300001ca7983 */ /* 0x008ee20000300a00 */
        /* <DEDUP_REMOVED lines=43> */
[----:B-1----:R-:W3:Y:S01]  /*129a00*/  LDL.LU.64 R250, [R1+0x6a80] ;  /* 0x006a800001fa7983 */ /* 0x002ee20000300a00 */
[----:B------:R-:W3:Y:S01]  /*129a10*/  LDL.LU.64 R248, [R1+0x6a78] ;  /* 0x006a780001f87983 */ /* 0x000ee20000300a00 */
[C---:B------:R-:W-:Y:S08]  /*129a20*/  HMMA.1688.F32.TF32 R220, R232.reuse, R120, R220 ;  /* 0x00000078e8dc723c */ /* 0x040ff000000810dc */
[C---:B------:R-:W-:Y:S11]  /*129a30*/  HMMA.1688.F32.TF32 R216, R232.reuse, R76, R216 ;  /* 0x0000004ce8d8723c */ /* 0x040ff600000810d8 */
[----:B------:R-:W-:Y:S04]  /*129a40*/  @!UPT UIADD3 URZ, URZ, URZ, URZ ;  /* 0x0000003f3f3ff290 */ /* 0x000fe8000fffe03f */
[----:B------:R-:W-:Y:S01]  /*129a50*/  STL.64 [R1+0x1d40], R220 ;  /* 0x001d40dc01007387 */ /* 0x000fe20000100a00 */
[----:B------:R1:W-:Y:S07]  /*129a60*/  STL.64 [R1+0x1d48], R222 ;  /* 0x001d48de01007387 */ /* 0x0003ee0000100a00 */
[----:B------:R-:W-:Y:S02]  /*129a70*/  STL.64 [R1+0x1d20], R216 ;  /* 0x001d20d801007387 */ /* 0x000fe40000100a00 */
[----:B------:R1:W-:Y:S02]  /*129a80*/  STL.64 [R1+0x1d28], R218 ;  /* 0x001d28da01007387 */ /* 0x0003e40000100a00 */
[C---:B-1----:R-:W-:Y:S08]  /*129a90*/  HMMA.1688.F32.TF32 R220, R232.reuse, R8, R212 ;  /* 0x00000008e8dc723c */ /* 0x042ff000000810d4 */
        /* <DEDUP_REMOVED lines=38> */
[----:B-1----:R-:W4:Y:S01]  /*129d00*/  LDL.LU R124, [R1+0x2d0] ;  /* 0x0002d000017c7983 */ /* 0x002f220000300800 */
[C---:B--2---:R-:W-:Y:S08]  /*129d10*/  HMMA.1688.F32.TF32 R36, R228.reuse, R100, R240 ;  /* 0x00000064e424723c */ /* 0x044ff000000810f0 */
[----:B---3--:R-:W-:Y:S01]  /*129d20*/  HMMA.1688.F32.TF32 R116, R228, R4, R248 ;  /* 0x00000004e474723c */ /* 0x008fe200000810f8 */
[----:B------:R-:W-:Y:S11]  /*129d30*/  IMAD.MOV.U32 R127, RZ, RZ, R236 ;  /* 0x000000ffff7f7224 */ /* 0x000ff600078e00ec */
[----:B------:R-:W-:Y:S11]  /*129d40*/  @!UPT UIADD3 URZ, URZ, URZ, URZ ;  /* 0x0000003f3f3ff290 */ /* 0x000ff6000fffe03f */
[----:B------:R1:W-:Y:S01]  /*129d50*/  STL.64 [R1+0x10c0], R116 ;  /* 0x0010c07401007387 */ /* 0x0003e20000100a00 */
[----:B------:R2:W-:Y:S02]  /*129d60*/  STL.64 [R1+0x10c8], R118 ;  /* 0x0010c87601007387 */ /* 0x0005e40000100a00 */
[----:B------:R3:W-:Y:S02]  /*129d70*/  STL.64 [R1+0x10a0], R36 ;  /* 0x0010a02401007387 */ /* 0x0007e40000100a00 */
[----:B------:R1:W-:Y:S01]  /*129d80*/  STL.64 [R1+0x10a8], R38 ;  /* 0x0010a82601007387 */ /* 0x0003e20000100a00 */
[----:B------:R-:W4:Y:S01]  /*129d90*/  LDL.LU R125, [R1+0x2d4] ;  /* 0x0002d400017d7983 */ /* 0x000f220000300800 */
[----:B------:R-:W4:Y:S02]  /*129da0*/  LDL.LU R126, [R1+0x2d8] ;  /* 0x0002d800017e7983 */ /* 0x000f240000300800 */
        /* <DEDUP_REMOVED lines=56> */
[----:B-1----:R-:W-:Y:S01]  /*12a130*/  MOV R116, R237 ;  /* 0x000000ed00747202 */ /* 0x002fe20000000f00 */
[----:B------:R-:W-:-:S02]  /*12a140*/  IMAD.MOV.U32 R117, RZ, RZ, R238 ;  /* 0x000000ffff757224 */ /* 0x000fc400078e00ee */
[----:B--2---:R-:W-:Y:S02]  /*12a150*/  IMAD.MOV.U32 R118, RZ, RZ, R239 ;  /* 0x000000ffff767224 */ /* 0x004fe400078e00ef */
[----:B---3--:R-:W-:Y:S02]  /*12a160*/  IMAD.MOV.U32 R135, RZ, RZ, R236 ;  /* 0x000000ffff877224 */ /* 0x008fe400078e00ec */
        /* <DEDUP_REMOVED lines=9> */
[C---:B--2---:R-:W-:Y:S03]  /*12a200*/  HMMA.1688.F32.TF32 R232, R228.reuse, R96, R236 ;  /* 0x00000060e4e8723c */ /* 0x044fe600000810ec */
[----:B------:R-:W2:Y:S11]  /*12a210*/  LDL.LU R236, [R1+0x340] ;  /* 0x0003400001ec7983 */ /* 0x000eb60000300800 */
[----:B------:R-:W-:Y:S09]  /*12a220*/  @!UPT UIADD3 URZ, URZ, URZ, URZ ;  /* 0x0000003f3f3ff290 */ /* 0x000ff2000fffe03f */
[----:B------:R-:W-:Y:S01]  /*12a230*/  STL.64 [R1+0x1080], R232 ;  /* 0x001080e801007387 */ /* 0x000fe20000100a00 */
[----:B------:R-:W-:Y:S02]  /*12a240*/  STL.64 [R1+0x1088], R234 ;  /* 0x001088ea01007387 */ /* 0x000fe40000100a00 */
[----:B------:R-:W2:Y:S02]  /*12a250*/  LDL.LU R237, [R1+0x344] ;  /* 0x0003440001ed7983 */ /* 0x000ea40000300800 */
[----:B------:R-:W2:Y:S01]  /*12a260*/  LDL.LU R238, [R1+0x348] ;  /* 0x0003480001ee7983 */ /* 0x000ea20000300800 */
[----:B------:R-:W2:Y:S01]  /*12a270*/  LDL.LU R239, [R1+0x34c] ;  /* 0x00034c0001ef7983 */ /* 0x000ea20000300800 */
[C---:B----4-:R-:W-:Y:S08]  /*12a280*/  HMMA.1688.F32.TF32 R220, R228.reuse, R12, R220 ;  /* 0x0000000ce4dc723c */ /* 0x050ff000000810dc */
[C---:B------:R-:W-:Y:S08]  /*12a290*/  HMMA.1688.F32.TF32 R216, R228.reuse, R16, R216 ;  /* 0x00000010e4d8723c */ /* 0x040ff000000810d8 */
        /* <DEDUP_REMOVED lines=15> */
[C---:B------:R-:W-:Y:S08]  /*12a390*/  HMMA.1688.F32.TF32 R124, R228.reuse, R120, R124 ;  /* 0x00000078e47c723c */ /* 0x040ff0000008107c */
[C---:B---3--:R-:W-:Y:S08]  /*12a3a0*/  HMMA.1688.F32.TF32 R116, R228.reuse, R76, R116 ;  /* 0x0000004ce474723c */ /* 0x048ff00000081074 */
[----:B------:R-:W-:Y:S01]  /*12a3b0*/  HMMA.1688.F32.TF32 R36, R228, R8, R36 ;  /* 0x00000008e424723c */ /* 0x000fe20000081024 */
[----:B------:R-:W-:Y:S01]  /*12a3c0*/  MOV R43, R76 ;  /* 0x0000004c002b7202 */ /* 0x000fe20000000f00 */
[----:B------:R-:W-:-:S02]  /*12a3d0*/  IMAD.MOV.U32 R42, RZ, RZ, R77 ;  /* 0x000000ffff2a7224 */ /* 0x000fc400078e004d */
[----:B------:R-:W-:Y:S01]  /*12a3e0*/  IMAD.MOV.U32 R35, RZ, RZ, R120 ;  /* 0x000000ffff237224 */ /* 0x000fe200078e0078 */
[----:B------:R-:W-:Y:S01]  /*12a3f0*/  STL.64 [R1+0x1060], R220 ;  /* 0x001060dc01007387 */ /* 0x000fe20000100a00 */
[----:B------:R1:W-:Y:S02]  /*12a400*/  STL.64 [R1+0x1068], R222 ;  /* 0x001068de01007387 */ /* 0x0003e40000100a00 */
[----:B------:R-:W-:Y:S02]  /*12a410*/  IMAD.MOV.U32 R34, RZ, RZ, R121 ;  /* 0x000000ffff227224 */ /* 0x000fe400078e0079 */
[----:B------:R-:W-:Y:S01]  /*12a420*/  IMAD.MOV.U32 R47, RZ, RZ, R8 ;  /* 0x000000ffff2f7224 */ /* 0x000fe200078e0008 */
[----:B------:R-:W-:Y:S01]  /*12a430*/  MOV R46, R9 ;  /* 0x00000009002e7202 */ /* 0x000fe20000000f00 */
[----:B------:R-:W-:Y:S04]  /*12a440*/  LDS R232, [R2+0x38480] ;  /* 0x0384800002e87984 */ /* 0x000fe80000000800 */
[----:B------:R-:W-:Y:S04]  /*12a450*/  LDS R234, [R2+0x3a480] ;  /* 0x03a4800002ea7984 */ /* 0x000fe80000000800 */
[----:B------:R-:W-:Y:S04]  /*12a460*/  LDS R233, [R0+0x38480] ;  /* 0x0384800000e97984 */ /* 0x000fe80000000800 */
[----:B------:R-:W3:Y:S04]  /*12a470*/  LDS R235, [R0+0x3a480] ;  /* 0x03a4800000eb7984 */ /* 0x000ee80000000800 */
[----:B-1----:R-:W4:Y:S01]  /*12a480*/  LDL.LU.64 R222, [R1+0x6a58] ;  /* 0x006a580001de7983 */ /* 0x002f220000300a00 */
[----:B------:R-:W4:Y:S02]  /*12a490*/  LDL.LU.64 R220, [R1+0x6a50] ;  /* 0x006a500001dc7983 */ /* 0x000f240000300a00 */
[----:B------:R-:W-:Y:S02]  /*12a4a0*/  STL.64 [R1+0x1040], R216 ;  /* 0x001040d801007387 */ /* 0x000fe40000100a00 */
[----:B------:R1:W-:Y:S02]  /*12a4b0*/  STL.64 [R1+0x1048], R218 ;  /* 0x001048da01007387 */ /* 0x0003e40000100a00 */
[----:B-1----:R-:W3:Y:S01]  /*12a4c0*/  LDL.LU.64 R218, [R1+0x6a48] ;  /* 0x006a480001da7983 */ /* 0x002ee20000300a00 */
[----:B------:R-:W3:Y:S02]  /*12a4d0*/  LDL.LU.64 R216, [R1+0x6a40] ;  /* 0x006a400001d87983 */ /* 0x000ee40000300a00 */
        /* <DEDUP_REMOVED lines=12> */
[----:B------:R-:W3:Y:S02]  /*12a5a0*/  LDL.LU.64 R166, [R1+0x6a08] ;  /* 0x006a080001a67983 */ /* 0x000ee40000300a00 */
[----:B------:R-:W3:Y:S01]  /*12a5b0*/  LDL.LU.64 R164, [R1+0x6a00] ;  /* 0x006a000001a47983 */ /* 0x000ee20000300a00 */
[----:B------:R-:W-:Y:S01]  /*12a5c0*/  STL.64 [R1+0xfd0], R160 ;  /* 0x000fd0a001007387 */ /* 0x000fe20000100a00 */
[----:B------:R1:W-:Y:S03]  /*12a5d0*/  STL.64 [R1+0xfd8], R162 ;  /* 0x000fd8a201007387 */ /* 0x0003e60000100a00 */
        /* <DEDUP_REMOVED lines=8> */
[----:B------:R-:W-:Y:S02]  /*12a660*/  STL.64 [R1+0xf90], R148 ;  /* 0x000f909401007387 */ /* 0x000fe40000100a00 */
[----:B------:R1:W-:Y:S02]  /*12a670*/  STL.64 [R1+0xf98], R150 ;  /* 0x000f989601007387 */ /* 0x0003e40000100a00 */
[----:B-1----:R-:W3:Y:S01]  /*12a680*/  LDL.LU.64 R150, [R1+0x69c8] ;  /* 0x0069c80001967983 */ /* 0x002ee20000300a00 */
[----:B------:R-:W3:Y:S01]  /*12a690*/  LDL.LU.64 R148, [R1+0x69c0] ;  /* 0x0069c00001947983 */ /* 0x000ee20000300a00 */
[C---:B--2---:R-:W-:Y:S11]  /*12a6a0*/  HMMA.1688.F32.TF32 R236, R228.reuse, R44, R236 ;  /* 0x0000002ce4ec723c */ /* 0x044ff600000810ec */
[----:B------:R-:W-:Y:S11]  /*12a6b0*/  @!UPT UIADD3 URZ, URZ, URZ, URZ ;  /* 0x0000003f3f3ff290 */ /* 0x000ff6000fffe03f */
[----:B------:R-:W-:Y:S01]  /*12a6c0*/  @!UPT UIADD3 URZ, URZ, URZ, URZ ;  /* 0x0000003f3f3ff290 */ /* 0x000fe2000fffe03f */
[----:B------:R-:W-:Y:S01]  /*12a6d0*/  STL.64 [R1+0xf70], R236 ;  /* 0x000f70ec01007387 */ /* 0x000fe20000100a00 */
[----:B------:R1:W-:Y:S02]  /*12a6e0*/  STL.64 [R1+0xf78], R238 ;  /* 0x000f78ee01007387 */ /* 0x0003e40000100a00 */
[----:B-1----:R-:W-:Y:S01]  /*12a6f0*/  HMMA.1688.F32.TF32 R236, R228, R52, R248 ;  /* 0x00000034e4ec723c */ /* 0x002fe200000810f8 */
[----:B------:R-:W-:Y:S01]  /*12a700*/  STL.64 [R1+0xf50], R240 ;  /* 0x000f50f001007387 */ /* 0x000fe20000100a00 */
[----:B------:R-:W-:Y:S11]  /*12a710*/  STL.64 [R1+0xf58], R242 ;  /* 0x000f58f201007387 */ /* 0x000ff60000100a00 */
        /* <DEDUP_REMOVED lines=59> */
[----:B----4-:R-:W4:Y:S02]  /*12aad0*/  LDL.LU R38, [R1+0x388] ;  /* 0x0003880001267983 */ /* 0x010f240000300800 */
        /* <DEDUP_REMOVED lines=17> */
[C---:B--2---:R-:W-:Y:S08]  /*12abf0*/  HMMA.1688.F32.TF32 R144, R228.reuse, R140, R144 ;  /* 0x0000008ce490723c */ /* 0x044ff00000081090 */
[C---:B---3--:R-:W-:Y:S08]  /*12ac00*/  HMMA.1688.F32.TF32 R136, R228.reuse, R84, R136 ;  /* 0x00000054e488723c */ /* 0x048ff00000081088 */
[C---:B------:R-:W-:Y:S08]  /*12ac10*/  HMMA.1688.F32.TF32 R132, R228.reuse, R92, R132 ;  /* 0x0000005ce484723c */ /* 0x040ff00000081084 */
[C---:B------:R-:W-:Y:S08]  /*12ac20*/  HMMA.1688.F32.TF32 R128, R228.reuse, R104, R128 ;  /* 0x00000068e480723c */ /* 0x040ff00000081080 */
[----:B------:R-:W-:Y:S08]  /*12ac30*/  HMMA.1688.F32.TF32 R228, R228, R224, R124 ;  /* 0x000000e0e4e4723c */ /* 0x000ff0000008107c */
[C---:B------:R-:W-:Y:S08]  /*12ac40*/  HMMA.1688.F32.TF32 R116, R232.reuse, R112, R116 ;  /* 0x00000070e874723c */ /* 0x040ff00000081074 */
        /* <DEDUP_REMOVED lines=10> */
[C---:B------:R-:W-:Y:S08]  /*12acf0*/  HMMA.1688.F32.TF32 R236, R232.reuse, R80, R236 ;  /* 0x00000050e8ec723c */ /* 0x040ff000000810ec */
[C---:B------:R-:W-:Y:S01]  /*12ad00*/  HMMA.1688.F32.TF32 R76, R232.reuse, R72, R76 ;  /* 0x00000048e84c723c */ /* 0x040fe2000008104c */
[----:B-1----:R-:W2:Y:S01]  /*12ad10*/  LDL.LU.64 R138, [R1+0x6998] ;  /* 0x00699800018a7983 */ /* 0x002ea20000300a00 */
[----:B------:R-:W2:Y:S02]  /*12ad20*/  LDL.LU.64 R136, [R1+0x6990] ;  /* 0x0069900001887983 */ /* 0x000ea40000300a00 */
[----:B------:R-:W-:Y:S02]  /*12ad30*/  STL.64 [R1+0xde0], R132 ;  /* 0x000de08401007387 */ /* 0x000fe40000100a00 */
[----:B------:R1:W-:Y:S02]  /*12ad40*/  STL.64 [R1+0xde8], R134 ;  /* 0x000de88601007387 */ /* 0x0003e40000100a00 */
[C---:B----4-:R-:W-:Y:S01]  /*12ad50*/  HMMA.1688.F32.TF32 R36, R232.reuse, R24, R36 ;  /* 0x00000018e824723c */ /* 0x050fe20000081024 */
[----:B-1----:R-:W4:Y:S01]  /*12ad60*/  LDL.LU.64 R134, [R1+0x6988] ;  /* 0x0069880001867983 */ /* 0x002f220000300a00 */
[----:B------:R-:W4:Y:S02]  /*12ad70*/  LDL.LU.64 R132, [R1+0x6980] ;  /* 0x0069800001847983 */ /* 0x000f240000300a00 */
        /* <DEDUP_REMOVED lines=10> */
[C---:B------:R-:W-:Y:S08]  /*12ae20*/  HMMA.1688.F32.TF32 R8, R232.reuse, R4, R8 ;  /* 0x00000004e808723c */ /* 0x040ff00000081008 */
[----:B------:R-:W-:Y:S01]  /*12ae30*/  HMMA.1688.F32.TF32 R248, R232, R100, R248 ;  /* 0x00000064e8f8723c */ /* 0x000fe200000810f8 */
[----:B------:R-:W-:Y:S01]  /*12ae40*/  MOV R107, R100 ;  /* 0x00000064006b7202 */ /* 0x000fe20000000f00 */
[----:B------:R-:W-:Y:S01]  /*12ae50*/  IMAD.MOV.U32 R106, RZ, RZ, R101 ;  /* 0x000000ffff6a7224 */ /* 0x000fe200078e0065 */
[----:B------:R-:W-:Y:S01]  /*12ae60*/  MOV R87, R28 ;  /* 0x0000001c00577202 */ /* 0x000fe20000000f00 */
[----:B------:R-:W-:Y:S01]  /*12ae70*/  IMAD.MOV.U32 R86, RZ, RZ, R29 ;  /* 0x000000ffff567224 */ /* 0x000fe200078e001d */
[----:B------:R-:W-:Y:S04]  /*12ae80*/  LDS R228, [R2+0x38500] ;  /* 0x0385000002e47984 */ /* 0x000fe80000000800 */
[----:B------:R-:W-:Y:S04]  /*12ae90*/  LDS R230, [R2+0x3a500] ;  /* 0x03a5000002e67984 */ /* 0x000fe80000000800 */
[----:B------:R-:W-:Y:S04]  /*12aea0*/  LDS R229, [R0+0x38500] ;  /* 0x0385000000e57984 */ /* 0x000fe80000000800 */
[----:B-1----:R-:W2:Y:S01]  /*12aeb0*/  LDL.LU.64 R122, [R1+0x6958] ;  /* 0x00695800017a7983 */ /* 0x002ea20000300a00 */
[----:B------:R-:W2:Y:S02]  /*12aec0*/  LDL.LU.64 R120, [R1+0x6950] ;  /* 0x0069500001787983 */ /* 0x000ea40000300a00 */
[----:B------:R-:W-:Y:S02]  /*12aed0*/  STL.64 [R1+0xd50], R116 ;  /* 0x000d507401007387 */ /* 0x000fe40000100a00 */
[----:B------:R1:W-:Y:S01]  /*12aee0*/  STL.64 [R1+0xd58], R118 ;  /* 0x000d587601007387 */ /* 0x0003e20000100a00 */
[----:B------:R-:W2:Y:S04]  /*12aef0*/  LDS R231, [R0+0x3a500] ;  /* 0x03a5000000e77984 */ /* 0x000ea80000000800 */
[----:B-1----:R-:W2:Y:S01]  /*12af00*/  LDL.LU.64 R118, [R1+0x6948] ;  /* 0x0069480001767983 */ /* 0x002ea20000300a00 */
[----:B------:R-:W2:Y:S02]  /*12af10*/  LDL.LU.64 R116, [R1+0x6940] ;  /* 0x0069400001747983 */ /* 0x000ea40000300a00 */
[----:B------:R-:W2:Y:S02]  /*12af20*/  LDL.LU.64 R114, [R1+0x6938] ;  /* 0x0069380001727983 */ /* 0x000ea40000300a00 */
[----:B------:R-:W2:Y:S01]  /*12af30*/  LDL.LU.64 R112, [R1+0x6930] ;  /* 0x0069300001707983 */ /* 0x000ea20000300a00 */
[----:B------:R1:W-:Y:S01]  /*12af40*/  STL.64 [R1+0xd30], R240 ;  /* 0x000d30f001007387 */ /* 0x0003e20000100a00 */
[----:B------:R-:W-:Y:S02]  /*12af50*/  STL.64 [R1+0xd38], R242 ;  /* 0x000d38f201007387 */ /* 0x000fe40000100a00 */
[----:B------:R-:W2:Y:S02]  /*12af60*/  LDL.LU.64 R90, [R1+0x6928] ;  /* 0x00692800015a7983 */ /* 0x000ea40000300a00 */
[----:B-1----:R-:W-:Y:S01]  /*12af70*/  IMAD.MOV.U32 R241, RZ, RZ, R88 ;  /* 0x000000fffff17224 */ /* 0x002fe200078e0058 */
[----:B------:R-:W-:-:S02]  /*12af80*/  MOV R240, R89 ;  /* 0x0000005900f07202 */ /* 0x000fc40000000f00 */
[----:B------:R-:W2:Y:S01]  /*12af90*/  LDL.LU.64 R88, [R1+0x6920] ;  /* 0x0069200001587983 */ /* 0x000ea20000300a00 */
[----:B------:R-:W-:Y:S02]  /*12afa0*/  STL.64 [R1+0xd10], R236 ;  /* 0x000d10ec01007387 */ /* 0x000fe40000100a00 */
[----:B------:R1:W-:Y:S02]  /*12afb0*/  STL.64 [R1+0xd18], R238 ;  /* 0x000d18ee01007387 */ /* 0x0003e40000100a00 */
[----:B------:R-:W2:Y:S02]  /*12afc0*/  LDL.LU.64 R82, [R1+0x6918] ;  /* 0x0069180001527983 */ /* 0x000ea40000300a00 */
[----:B-1----:R-:W-:Y:S02]  /*12afd0*/  IMAD.MOV.U32 R239, RZ, RZ, R80 ;  /* 0x000000ffffef7224 */ /* 0x002fe400078e0050 */
[----:B------:R-:W-:Y:S02]  /*12afe0*/  IMAD.MOV.U32 R238, RZ, RZ, R81 ;  /* 0x000000ffffee7224 */ /* 0x000fe400078e0051 */
[----:B------:R-:W2:Y:S01]  /*12aff0*/  LDL.LU.64 R80, [R1+0x6910] ;  /* 0x0069100001507983 */ /* 0x000ea20000300a00 */
[----:B------:R-:W-:Y:S02]  /*12b000*/  STL.64 [R1+0xcf0], R76 ;  /* 0x000cf04c01007387 */ /* 0x000fe40000100a00 */
[----:B------:R1:W-:Y:S02]  /*12b010*/  STL.64 [R1+0xcf8], R78 ;  /* 0x000cf84e01007387 */ /* 0x0003e40000100a00 */
[----:B------:R-:W-:Y:S01]  /*12b020*/  IMAD.MOV.U32 R237, RZ, RZ, R24 ;  /* 0x000000ffffed7224 */ /* 0x000fe200078e0018 */
[----:B------:R-:W-:Y:S01]  /*12b030*/  MOV R236, R25 ;  /* 0x0000001900ec7202 */ /* 0x000fe20000000f00 */
        /* <DEDUP_REMOVED lines=17> */
[----:B------:R2:W-:Y:S02]  /*12b150*/  STL.64 [R1+0xc98], R250 ;  /* 0x000c98fa01007387 */ /* 0x0005e40000100a00 */
[----:B------:R-:W3:Y:S02]  /*12b160*/  LDL.LU.64 R102, [R1+0x68a8] ;  /* 0x0068a80001667983 */ /* 0x000ee40000300a00 */
[----:B------:R-:W3:Y:S01]  /*12b170*/  LDL.LU.64 R100, [R1+0x68a0] ;  /* 0x0068a00001647983 */ /* 0x000ee20000300a00 */
[C---:B--2---:R-:W-:Y:S07]  /*12b180*/  HMMA.1688.F32.TF32 R248, R232.reuse, R96, R4 ;  /* 0x00000060e8f8723c */ /* 0x044fee0000081004 */
[----:B------:R-:W-:Y:S01]  /*12b190*/  IMAD.MOV.U32 R5, RZ, RZ, R96 ;  /* 0x000000ffff057224 */ /* 0x000fe200078e0060 */
[----:B------:R-:W-:Y:S11]  /*12b1a0*/  MOV R4, R97 ;  /* 0x0000006100047202 */ /* 0x000ff60000000f00 */
[----:B------:R-:W-:Y:S04]  /*12b1b0*/  @!UPT UIADD3 URZ, URZ, URZ, URZ ;  /* 0x0000003f3f3ff290 */ /* 0x000fe8000fffe03f */
[----:B------:R-:W-:Y:S01]  /*12b1c0*/  STL.64 [R1+0xc70], R248 ;  /* 0x000c70f801007387 */ /* 0x000fe20000100a00 */
[----:B------:R-:W-:Y:S02]  /*12b1d0*/  STL.64 [R1+0xc78], R250 ;  /* 0x000c78fa01007387 */ /* 0x000fe40000100a00 */
[----:B------:R-:W2:Y:S02]  /*12b1e0*/  LDL.LU.64 R98, [R1+0x6898] ;  /* 0x0068980001627983 */ /* 0x000ea40000300a00 */
[----:B------:R-:W2:Y:S01]  /*12b1f0*/  LDL.LU.64 R96, [R1+0x6890] ;  /* 0x0068900001607983 */ /* 0x000ea20000300a00 */
[C---:B------:R-:W-:Y:S01]  /*12b200*/  HMMA.1688.F32.TF32 R8, R232.reuse, R12, R8 ;  /* 0x0000000ce808723c */ /* 0x040fe20000081008 */
[----:B------:R-:W-:Y:S02]  /*12b210*/  IMAD.MOV.U32 R243, RZ, RZ, R12 ;  /* 0x000000fffff37224 */ /* 0x000fe400078e000c */
[----:B------:R-:W-:Y:S11]  /*12b220*/  IMAD.MOV.U32 R242, RZ, RZ, R13 ;  /* 0x000000fffff27224 */ /* 0x000ff600078e000d */
[----:B------:R-:W-:Y:S09]  /*12b230*/  @!UPT UIADD3 URZ, URZ, URZ, URZ ;  /* 0x0000003f3f3ff290 */ /* 0x000ff2000fffe03f */
[----:B------:R-:W-:Y:S01]  /*12b240*/  STL.64 [R1+0xc60], R8 ;  /* 0x000c600801007387 */ /* 0x000fe20000100a00 */
[----:B------:R3:W-:Y:S02]  /*12b250*/  STL.64 [R1+0xc68], R10 ;  /* 0x000c680a01007387 */ /* 0x0007e40000100a00 */
[----:B------:R-:W4:Y:S02]  /*12b260*/  LDL.LU.64 R14, [R1+0x6888] ;  /* 0x00688800010e7983 */ /* 0x000f240000300a00 */
[----:B------:R-:W4:Y:S01]  /*12b270*/  LDL.LU.64 R12, [R1+0x6880] ;  /* 0x00688000010c7983 */ /* 0x000f220000300a00 */
[C---:B---3--:R-:W-:Y:S11]  /*12b280*/  HMMA.1688.F32.TF32 R8, R232.reuse, R16, R100 ;  /* 0x00000010e808723c */ /* 0x048ff60000081064 */
[----:B------:R-:W-:Y:S11]  /*12b290*/  @!UPT UIADD3 URZ, URZ, URZ, URZ ;  /* 0x0000003f3f3ff290 */ /* 0x000ff6000fffe03f */
[----:B------:R-:W-:Y:S01]  /*12b2a0*/  @!UPT UIADD3 URZ, URZ, URZ, URZ ;  /* 0x0000003f3f3ff290 */ /* 0x000fe2000fffe03f */
[----:B------:R-:W-:Y:S01]  /*12b2b0*/  STL.64 [R1+0xc40], R8 ;  /* 0x000c400801007387 */ /* 0x000fe20000100a00 */
[----:B------:R2:W-:Y:S01]  /*12b2c0*/  STL.64 [R1+0xc48], R10 ;  /* 0x000c480a01007387 */ /* 0x0005e20000100a00 */
[----:B------:R-:W-:Y:S01]  /*12b2d0*/  MOV R103, R16 ;  /* 0x0000001000677202 */ /* 0x000fe20000000f00 */
[----:B------:R-:W-:Y:S01]  /*12b2e0*/  IMAD.MOV.U32 R102, RZ, RZ, R17 ;  /* 0x000000ffff667224 */ /* 0x000fe200078e0011 */
[----:B------:R-:W3:Y:S01]  /*12b2f0*/  LDL.LU.64 R18, [R1+0x6878] ;  /* 0x0068780001127983 */ /* 0x000ee20000300a00 */
[----:B------:R-:W3:Y:S02]  /*12b300*/  LDL.LU.64 R16, [R1+0x6870] ;  /* 0x0068700001107983 */ /* 0x000ee40000300a00 */
[----:B------:R-:W-:Y:S01]  /*12b310*/  IMAD.MOV.U32 R100, RZ, RZ, R23 ;  /* 0x000000ffff647224 */ /* 0x000fe200078e0017 */
[----:B------:R-:W-:Y:S01]  /*12b320*/  MOV R101, R22 ;  /* 0x0000001600657202 */ /* 0x000fe20000000f00 */
[----:B--2---:R-:W-:Y:S07]  /*12b330*/  HMMA.1688.F32.TF32 R8, R232, R20, R96 ;  /* 0x00000014e808723c */ /* 0x004fee0000081060 */
[----:B------:R-:W-:-:S02]  /*12b340*/  IMAD.MOV.U32 R97, RZ, RZ, R20 ;  /* 0x000000ffff617224 */ /* 0x000fc400078e0014 */
[----:B------:R-:W-:Y:S11]  /*12b350*/  IMAD.MOV.U32 R96, RZ, RZ, R21 ;  /* 0x000000ffff607224 */ /* 0x000ff600078e0015 */
[----:B------:R-:W-:Y:S03]  /*12b360*/  @!UPT UIADD3 URZ, URZ, URZ, URZ ;  /* 0x0000003f3f3ff290 */ /* 0x000fe6000fffe03f */
[----:B------:R-:W-:Y:S01]  /*12b370*/  STL.64 [R1+0xc20], R8 ;  /* 0x000c200801007387 */ /* 0x000fe20000100a00 */
[----:B------:R4:W-:Y:S02]  /*12b380*/  STL.64 [R1+0xc28], R10 ;  /* 0x000c280a01007387 */ /* 0x0009e40000100a00 */
[----:B------:R-:W2:Y:S02]  /*12b390*/  LDL.LU.64 R22, [R1+0x6868] ;  /* 0x0068680001167983 */ /* 0x000ea40000300a00 */
[----:B------:R-:W2:Y:S01]  /*12b3a0*/  LDL.LU.64 R20, [R1+0x6860] ;  /* 0x0068600001147983 */ /* 0x000ea20000300a00 */
[C---:B----4-:R-:W-:Y:S11]  /*12b3b0*/  HMMA.1688.F32.TF32 R8, R232.reuse, R28, R12 ;  /* 0x0000001ce808723c */ /* 0x050ff6000008100c */
[----:B------:R-:W-:Y:S11]  /*12b3c0*/  @!UPT UIADD3 URZ, URZ, URZ, URZ ;  /* 0x0000003f3f3ff290 */ /* 0x000ff6000fffe03f */
[----:B------:R-:W-:Y:S01]  /*12b3d0*/  @!UPT UIADD3 URZ, URZ, URZ, URZ ;  /* 0x0000003f3f3ff290 */ /* 0x000fe2000fffe03f */
[----:B------:R-:W-:Y:S01]  /*12b3e0*/  STL.64 [R1+0xc00], R8 ;  /* 0x000c000801007387 */ /* 0x000fe20000100a00 */
[----:B------:R3:W-:Y:S02]  /*12b3f0*/  STL.64 [R1+0xc08], R10 ;  /* 0x000c080a01007387 */ /* 0x0007e40000100a00 */
[----:B------:R-:W4:Y:S02]  /*12b400*/  LDL.LU.64 R30, [R1+0x6858] ;  /* 0x00685800011e7983 */ /* 0x000f240000300a00 */
[----:B------:R-:W4:Y:S01]  /*12b410*/  LDL.LU.64 R28, [R1+0x6850] ;  /* 0x00685000011c7983 */ /* 0x000f220000300a00 */
[----:B---3--:R-:W-:Y:S07]  /*12b420*/  HMMA.1688.F32.TF32 R8, R232, R100, R16 ;  /* 0x00000064e808723c */ /* 0x008fee0000081010 */
[----:B------:R-:W-:Y:S01]  /*12b430*/  IMAD.MOV.U32 R16, RZ, RZ, R51 ;  /* 0x000000ffff107224 */ /* 0x000fe200078e0033 */
[----:B------:R-:W-:Y:S01]  /*12b440*/  MOV R17, R50 ;  /* 0x0000003200117202 */ /* 0x000fe20000000f00 */
[----:B------:R-:W-:-:S02]  /*12b450*/  IMAD.MOV.U32 R12, RZ, RZ, R35 ;  /* 0x000000ffff0c7224 */ /* 0x000fc400078e0023 */
[----:B------:R-:W-:Y:S11]  /*12b460*/  IMAD.MOV.U32 R13, RZ, RZ, R34 ;  /* 0x000000ffff0d7224 */ /* 0x000ff600078e0022 */
[----:B------:R-:W-:Y:S01]  /*12b470*/  @!UPT UIADD3 URZ, URZ, URZ, URZ ;  /* 0x0000003f3f3ff290 */ /* 0x000fe2000fffe03f */
[----:B------:R1:W-:Y:S01]  /*12b480*/  STL.64 [R1+0xbe0], R8 ;  /* 0x000be00801007387 */ /* 0x0003e20000100a00 */
[----:B------:R-:W-:Y:S01]  /*12b490*/  STL.64 [R1+0xbe8], R10 ;  /* 0x000be80a01007387 */ /* 0x000fe20000100a00 */
[----:B-1----:R-:W-:Y:S01]  /*12b4a0*/  MOV R9, R32 ;  /* 0x0000002000097202 */ /* 0x002fe20000000f00 */
[----:B------:R-:W-:Y:S01]  /*12b4b0*/  IMAD.MOV.U32 R8, RZ, RZ, R33 ;  /* 0x000000ffff087224 */ /* 0x000fe200078e0021 */
[C---:B--2---:R-:W-:Y:S08]  /*12b4c0*/  HMMA.1688.F32.TF32 R248, R232.reuse, R16, R20 ;  /* 0x00000010e8f8723c */ /* 0x044ff00000081014 */
[C---:B------:R-:W-:Y:S11]  /*12b4d0*/  HMMA.1688.F32.TF32 R20, R232.reuse, R32, R24 ;  /* 0x00000020e814723c */ /* 0x040ff60000081018 */
[----:B------:R-:W-:Y:S04]  /*12b4e0*/  @!UPT UIADD3 URZ, URZ, URZ, URZ ;  /* 0x0000003f3f3ff290 */ /* 0x000fe8000fffe03f */
[----:B------:R-:W-:Y:S01]  /*12b4f0*/  STL.64 [R1+0xbc0], R248 ;  /* 0x000bc0f801007387 */ /* 0x000fe20000100a00 */
[----:B------:R-:W-:Y:S07]  /*12b500*/  STL.64 [R1+0xbc8], R250 ;  /* 0x000bc8fa01007387 */ /* 0x000fee0000100a00 */
[----:B------:R-:W-:Y:S02]  /*12b510*/  STL.64 [R1+0xba0], R20 ;  /* 0x000ba01401007387 */ /* 0x000fe40000100a00 */
[----:B------:R4:W-:Y:S01]  /*12b520*/  STL.64 [R1+0xba8], R22 ;  /* 0x000ba81601007387 */ /* 0x0009e20000100a00 */
[----:B------:R-:W2:Y:S01]  /*12b530*/  LDL.LU.64 R34, [R1+0x6848] ;  /* 0x0068480001227983 */ /* 0x000ea20000300a00 */
[----:B------:R-:W2:Y:S01]  /*12b540*/  LDL.LU.64 R32, [R1+0x6840] ;  /* 0x0068400001207983 */ /* 0x000ea20000300a00 */
[----:B----4-:R-:W-:Y:S01]  /*12b550*/  HMMA.1688.F32.TF32 R20, R232, R40, R28 ;  /* 0x00000028e814723c */ /* 0x010fe2000008101c */
[----:B------:R-:W-:Y:S01]  /*12b560*/  IMAD.MOV.U32 R24, RZ, RZ, R43 ;  /* 0x000000ffff187224 */ /* 0x000fe200078e002b */
[----:B------:R-:W-:Y:S01]  /*12b570*/  MOV R25, R42 ;  /* 0x0000002a00197202 */ /* 0x000fe20000000f00 */
[----:B------:R-:W-:-:S02]  /*12b580*/  IMAD.MOV.U32 R11, RZ, RZ, R40 ;  /* 0x000000ffff0b7224 */ /* 0x000fc400078e0028 */
[----:B------:R-:W-:Y:S11]  /*12b590*/  IMAD.MOV.U32 R10, RZ, RZ, R41 ;  /* 0x000000ffff0a7224 */ /* 0x000ff600078e0029 */
[----:B------:R-:W-:Y:S07]  /*12b5a0*/  @!UPT UIADD3 URZ, URZ, URZ, URZ ;  /* 0x0000003f3f3ff290 */ /* 0x000fee000fffe03f */
[----:B------:R-:W-:Y:S01]  /*12b5b0*/  STL.64 [R1+0xb80], R20 ;  /* 0x000b801401007387 */ /* 0x000fe20000100a00 */
[----:B------:R2:W-:Y:S02]  /*12b5c0*/  STL.64 [R1+0xb88], R22 ;  /* 0x000b881601007387 */ /* 0x0005e40000100a00 */
[----:B------:R-:W3:Y:S02]  /*12b5d0*/  LDL.LU.64 R42, [R1+0x6838] ;  /* 0x00683800012a7983 */ /* 0x000ee40000300a00 */
[----:B------:R-:W3:Y:S01]  /*12b5e0*/  LDL.LU.64 R40, [R1+0x6830] ;  /* 0x0068300001287983 */ /* 0x000ee20000300a00 */
[----:B------:R-:W-:Y:S01]  /*12b5f0*/  MOV R28, R47 ;  /* 0x0000002f001c7202 */ /* 0x000fe20000000f00 */
[----:B------:R-:W-:Y:S02]  /*12b600*/  IMAD.MOV.U32 R29, RZ, RZ, R46 ;  /* 0x000000ffff1d7224 */ /* 0x000fe400078e002e */
[----:B------:R-:W-:Y:S01]  /*12b610*/  IMAD.MOV.U32 R31, RZ, RZ, R44 ;  /* 0x000000ffff1f7224 */ /* 0x000fe200078e002c */
[----:B------:R-:W-:Y:S01]  /*12b620*/  MOV R30, R45 ;  /* 0x0000002d001e7202 */ /* 0x000fe20000000f00 */
[C---:B--2---:R-:W-:Y:S11]  /*12b630*/  HMMA.1688.F32.TF32 R20, R232.reuse, R44, R32 ;  /* 0x0000002ce814723c */ /* 0x044ff60000081020 */
[----:B------:R-:W-:Y:S11]  /*12b640*/  @!UPT UIADD3 URZ, URZ, URZ, URZ ;  /* 0x0000003f3f3ff290 */ /* 0x000ff6000fffe03f */
[----:B------:R-:W-:Y:S01]  /*12b650*/  @!UPT UIADD3 URZ, URZ, URZ, URZ ;  /* 0x0000003f3f3ff290 */ /* 0x000fe2000fffe03f */
[----:B------:R-:W-:Y:S01]  /*12b660*/  STL.64 [R1+0xb60], R20 ;  /* 0x000b601401007387 */ /* 0x000fe20000100a00 */
[----:B------:R1:W-:Y:S02]  /*12b670*/  STL.64 [R1+0xb68], R22 ;  /* 0x000b681601007387 */ /* 0x0003e40000100a00 */
[----:B------:R-:W2:Y:S02]  /*12b680*/  LDL.LU.64 R46, [R1+0x6828] ;  /* 0x00682800012e7983 */ /* 0x000ea40000300a00 */
[----:B------:R-:W2:Y:S01]  /*12b690*/  LDL.LU.64 R44, [R1+0x6820] ;  /* 0x00682000012c7983 */ /* 0x000ea20000300a00 */
[C---:B-1----:R-:W-:Y:S01]  /*12b6a0*/  HMMA.1688.F32.TF32 R20, R232.reuse, R48, R36 ;  /* 0x00000030e814723c */ /* 0x042fe20000081024 */
[----:B------:R-:W-:Y:S02]  /*12b6b0*/  IMAD.MOV.U32 R27, RZ, RZ, R48 ;  /* 0x000000ffff1b7224 */ /* 0x000fe400078e0030 */
[----:B------:R-:W-:Y:S11]  /*12b6c0*/  IMAD.MOV.U32 R26, RZ, RZ, R49 ;  /* 0x000000ffff1a7224 */ /* 0x000ff600078e0031 */
[----:B------:R-:W-:Y:S09]  /*12b6d0*/  @!UPT UIADD3 URZ, URZ, URZ, URZ ;  /* 0x0000003f3f3ff290 */ /* 0x000ff2000fffe03f */
[----:B------:R-:W-:Y:S01]  /*12b6e0*/  STL.64 [R1+0xb40], R20 ;  /* 0x000b401401007387 */ /* 0x000fe20000100a00 */
[----:B------:R3:W-:Y:S02]  /*12b6f0*/  STL.64 [R1+0xb48], R22 ;  /* 0x000b481601007387 */ /* 0x0007e40000100a00 */
[----:B------:R-:W4:Y:S02]  /*12b700*/  LDL.LU.64 R50, [R1+0x6818] ;  /* 0x0068180001327983 */ /* 0x000f240000300a00 */
[----:B------:R-:W4:Y:S01]  /*12b710*/  LDL.LU.64 R48, [R1+0x6810] ;  /* 0x0068100001307983 */ /* 0x000f220000300a00 */
[C---:B---3--:R-:W-:Y:S01]  /*12b720*/  HMMA.1688.F32.TF32 R20, R232.reuse, R52, R40 ;  /* 0x00000034e814723c */ /* 0x048fe20000081028 */
[----:B------:R-:W-:Y:S01]  /*12b730*/  MOV R19, R52 ;  /* 0x0000003400137202 */ /* 0x000fe20000000f00 */
[----:B------:R-:W-:Y:S11]  /*12b740*/  IMAD.MOV.U32 R18, RZ, RZ, R53 ;  /* 0x000000ffff127224 */ /* 0x000ff600078e0035 */
[----:B------:R-:W-:Y:S10]  /*12b750*/  @!UPT UIADD3 URZ, URZ, URZ, URZ ;  /* 0x0000003f3f3ff290 */ /* 0x000ff4000fffe03f */
[----:B------:R-:W-:Y:S01]  /*12b760*/  STL.64 [R1+0xb20], R20 ;  /* 0x000b201401007387 */ /* 0x000fe20000100a00 */
[----:B------:R2:W-:Y:S02]  /*12b770*/  STL.64 [R1+0xb28], R22 ;  /* 0x000b281601007387 */ /* 0x0005e40000100a00 */
[----:B------:R-:W3:Y:S02]  /*12b780*/  LDL.LU.64 R54, [R1+0x6808] ;  /* 0x0068080001367983 */ /* 0x000ee40000300a00 */
[----:B------:R-:W3:Y:S02]  /*12b790*/  LDL.LU.64 R52, [R1+0x6800] ;  /* 0x0068000001347983 */ /* 0x000ee40000300a00 */
        /* <DEDUP_REMOVED lines=14> */
[----:B------:R-:W-:Y:S02]  /*12b880*/  IMAD.MOV.U32 R7, RZ, RZ, R68 ;  /* 0x000000ffff077224 */ /* 0x000fe400078e0044 */
[----:B------:R-:W-:Y:S01]  /*12b890*/  IMAD.MOV.U32 R6, RZ, RZ, R69 ;  /* 0x000000ffff067224 */ /* 0x000fe200078e0045 */
[----:B------:R-:W4:Y:S01]  /*12b8a0*/  LDL.LU.64 R70, [R1+0x67e8] ;  /* 0x0067e80001467983 */ /* 0x000f220000300a00 */
[----:B------:R-:W4:Y:S01]  /*12b8b0*/  LDL.LU.64 R68, [R1+0x67e0] ;  /* 0x0067e00001447983 */ /* 0x000f220000300a00 */
[----:B---3--:R-:W-:Y:S11]  /*12b8c0*/  HMMA.1688.F32.TF32 R20, R232, R64, R52 ;  /* 0x00000040e814723c */ /* 0x008ff60000081034 */
[----:B------:R-:W-:Y:S11]  /*12b8d0*/  @!UPT UIADD3 URZ, URZ, URZ, URZ ;  /* 0x0000003f3f3ff290 */ /* 0x000ff6000fffe03f */
[----:B------:R-:W-:Y:S01]  /*12b8e0*/  @!UPT UIADD3 URZ, URZ, URZ, URZ ;  /* 0x0000003f3f3ff290 */ /* 0x000fe2000fffe03f */
[----:B------:R-:W-:Y:S01]  /*12b8f0*/  STL.64 [R1+0xad0], R20 ;  /* 0x000ad01401007387 */ /* 0x000fe20000100a00 */
[----:B------:R2:W-:Y:S02]  /*12b900*/  STL.64 [R1+0xad8], R22 ;  /* 0x000ad81601007387 */ /* 0x0005e40000100a00 */
[----:B------:R-:W-:Y:S01]  /*12b910*/  IMAD.MOV.U32 R39, RZ, RZ, R64 ;  /* 0x000000ffff277224 */ /* 0x000fe200078e0040 */
[----:B------:R-:W-:Y:S01]  /*12b920*/  MOV R38, R65 ;  /* 0x0000004100267202 */ /* 0x000fe20000000f00 */
[----:B------:R-:W3:Y:S01]  /*12b930*/  LDL.LU.64 R66, [R1+0x67d8] ;  /* 0x0067d80001427983 */ /* 0x000ee20000300a00 */
[----:B------:R-:W3:Y:S01]  /*12b940*/  LDL.LU.64 R64, [R1+0x67d0] ;  /* 0x0067d00001407983 */ /* 0x000ee20000300a00 */
[----:B------:R-:W-:Y:S01]  /*12b950*/  MOV R48, R63 ;  /* 0x0000003f00307202 */ /* 0x000fe20000000f00 */
[----:B------:R-:W-:Y:S02]  /*12b960*/  IMAD.MOV.U32 R49, RZ, RZ, R62 ;  /* 0x000000ffff317224 */ /* 0x000fe400078e003e */
[----:B------:R-:W-:-:S02]  /*12b970*/  IMAD.MOV.U32 R35, RZ, RZ, R60 ;  /* 0x000000ffff237224 */ /* 0x000fc400078e003c */
[----:B------:R-:W-:Y:S01]  /*12b980*/  IMAD.MOV.U32 R34, RZ, RZ, R61 ;  /* 0x000000ffff227224 */ /* 0x000fe200078e003d */
[----:B--2---:R-:W-:Y:S11]  /*12b990*/  HMMA.1688.F32.TF32 R20, R232, R60, R56 ;  /* 0x0000003ce814723c */ /* 0x004ff60000081038 */
[----:B------:R-:W-:Y:S11]  /*12b9a0*/  @!UPT UIADD3 URZ, URZ, URZ, URZ ;  /* 0x0000003f3f3ff290 */ /* 0x000ff6000fffe03f */
[----:B------:R-:W-:Y:S01]  /*12b9b0*/  @!UPT UIADD3 URZ, URZ, URZ, URZ ;  /* 0x0000003f3f3ff290 */ /* 0x000fe2000fffe03f */
[----:B------:R1:W-:Y:S01]  /*12b9c0*/  STL.64 [R1+0xaa0], R20 ;  /* 0x000aa01401007387 */ /* 0x0003e20000100a00 */
[----:B------:R-:W-:Y:S02]  /*12b9d0*/  STL.64 [R1+0xaa8], R22 ;  /* 0x000aa81601007387 */ /* 0x000fe40000100a00 */
[----:B------:R-:W2:Y:S02]  /*12b9e0*/  LDL.LU.64 R62, [R1+0x67c8] ;  /* 0x0067c800013e7983 */ /* 0x000ea40000300a00 */
[----:B------:R-:W2:Y:S02]  /*12b9f0*/  LDL.LU.64 R60, [R1+0x67c0] ;  /* 0x0067c000013c7983 */ /* 0x000ea40000300a00 */
[----:B------:R-:W-:Y:S01]  /*12ba00*/  IMAD.MOV.U32 R32, RZ, RZ, R243 ;  /* 0x000000ffff207224 */ /* 0x000fe200078e00f3 */
[----:B------:R-:W-:Y:S01]  /*12ba10*/  MOV R33, R242 ;  /* 0x000000f200217202 */ /* 0x000fe20000000f00 */
[----:B------:R-:W-:Y:S02]  /*12ba20*/  IMAD.MOV.U32 R44, RZ, RZ, R241 ;  /* 0x000000ffff2c7224 */ /* 0x000fe400078e00f1 */
[----:B------:R-:W-:-:S02]  /*12ba30*/  IMAD.MOV.U32 R45, RZ, RZ, R240 ;  /* 0x000000ffff2d7224 */ /* 0x000fc400078e00f0 */
[----:B------:R-:W-:Y:S01]  /*12ba40*/  IMAD.MOV.U32 R52, RZ, RZ, R11 ;  /* 0x000000ffff347224 */ /* 0x000fe200078e000b */
[----:B------:R-:W-:Y:S01]  /*12ba50*/  MOV R53, R10 ;  /* 0x0000000a00357202 */ /* 0x000fe20000000f00 */
[----:B------:R-:W-:Y:S01]  /*12ba60*/  IMAD.MOV.U32 R43, RZ, RZ, R84 ;  /* 0x000000ffff2b7224 */ /* 0x000fe200078e0054 */
[----:B------:R-:W-:Y:S02]  /*12ba70*/  MOV R42, R85 ;  /* 0x00000055002a7202 */ /* 0x000fe40000000f00 */
[----:B-1----:R-:W-:Y:S01]  /*12ba80*/  MOV R20, R87 ;  /* 0x0000005700147202 */ /* 0x002fe20000000f00 */
[----:B------:R-:W-:Y:S01]  /*12ba90*/  IMAD.MOV.U32 R21, RZ, RZ, R86 ;  /* 0x000000ffff157224 */ /* 0x000fe200078e0056 */
[----:B--2---:R-:W-:Y:S07]  /*12baa0*/  HMMA.1688.F32.TF32 R240, R232, R12, R60 ;  /* 0x0000000ce8f0723c */ /* 0x004fee000008103c */
[----:B------:R-:W-:-:S02]  /*12bab0*/  IMAD.MOV.U32 R60, RZ, RZ, R9 ;  /* 0x000000ffff3c7224 */ /* 0x000fc400078e0009 */
[----:B------:R-:W-:Y:S02]  /*12bac0*/  IMAD.MOV.U32 R61, RZ, RZ, R8 ;  /* 0x000000ffff3d7224 */ /* 0x000fe400078e0008 */
[C---:B------:R-:W-:Y:S11]  /*12bad0*/  HMMA.1688.F32.TF32 R8, R232.reuse, R48, R72 ;  /* 0x00000030e808723c */ /* 0x040ff60000081048 */
[----:B------:R-:W-:Y:S01]  /*12bae0*/  @!UPT UIADD3 URZ, URZ, URZ, URZ ;  /* 0x0000003f3f3ff290 */ /* 0x000fe2000fffe03f */
[----:B------:R-:W-:Y:S01]  /*12baf0*/  STL.64 [R1+0xa80], R240 ;  /* 0x000a80f001007387 */ /* 0x000fe20000100a00 */
[----:B------:R3:W-:Y:S02]  /*12bb00*/  STL.64 [R1+0xa88], R242 ;  /* 0x000a88f201007387 */ /* 0x0007e40000100a00 */
[C---:B---3--:R-:W-:Y:S08]  /*12bb10*/  HMMA.1688.F32.TF32 R240, R232.reuse, R24, R64 ;  /* 0x00000018e8f0723c */ /* 0x048ff00000081040 */
[C---:B----4-:R-:W-:Y:S11]  /*12bb20*/  HMMA.1688.F32.TF32 R64, R232.reuse, R28, R68 ;  /* 0x0000001ce840723c */ /* 0x050ff60000081044 */
[----:B------:R-:W-:Y:S04]  /*12bb30*/  @!UPT UIADD3 URZ, URZ, URZ, URZ ;  /* 0x0000003f3f3ff290 */ /* 0x000fe8000fffe03f */
[----:B------:R-:W-:Y:S01]  /*12bb40*/  STL.64 [R1+0xa60], R240 ;  /* 0x000a60f001007387 */ /* 0x000fe20000100a00 */
[----:B------:R-:W-:Y:S07]  /*12bb50*/  STL.64 [R1+0xa68], R242 ;  /* 0x000a68f201007387 */ /* 0x000fee0000100a00 */
[----:B------:R-:W-:Y:S02]  /*12bb60*/  STL.64 [R1+0xa40], R64 ;  /* 0x000a404001007387 */ /* 0x000fe40000100a00 */
[----:B------:R-:W-:Y:S01]  /*12bb70*/  STL.64 [R1+0xa48], R66 ;  /* 0x000a484201007387 */ /* 0x000fe20000100a00 */
[----:B------:R-:W-:Y:S01]  /*12bb80*/  STL.64 [R1+0xa20], R8 ;  /* 0x000a200801007387 */ /* 0x000fe20000100a00 */
[----:B------:R1:W-:Y:S02]  /*12bb90*/  STL.64 [R1+0xa28], R10 ;  /* 0x000a280a01007387 */ /* 0x0003e40000100a00 */
[C---:B-1----:R-:W-:Y:S11]  /*12bba0*/  HMMA.1688.F32.TF32 R8, R232.reuse, R84, R76 ;  /* 0x00000054e808723c */ /* 0x042ff6000008104c */
[----:B------:R-:W-:Y:S11]  /*12bbb0*/  @!UPT UIADD3 URZ, URZ, URZ, URZ ;  /* 0x0000003f3f3ff290 */ /* 0x000ff6000fffe03f */
[----:B------:R-:W-:Y:S01]  /*12bbc0*/  @!UPT UIADD3 URZ, URZ, URZ, URZ ;  /* 0x0000003f3f3ff290 */ /* 0x000fe2000fffe03f */
[----:B------:R-:W-:Y:S01]  /*12bbd0*/  STL.64 [R1+0xa00], R8 ;  /* 0x000a000801007387 */ /* 0x000fe20000100a00 */
[----:B------:R1:W-:Y:S02]  /*12bbe0*/  STL.64 [R1+0xa08], R10 ;  /* 0x000a080a01007387 */ /* 0x0003e40000100a00 */
[----:B------:R-:W2:Y:S02]  /*12bbf0*/  LDL.LU.64 R86, [R1+0x67b8] ;  /* 0x0067b80001567983 */ /* 0x000ea40000300a00 */
[----:B------:R-:W2:Y:S01]  /*12bc00*/  LDL.LU.64 R84, [R1+0x67b0] ;  /* 0x0067b00001547983 */ /* 0x000ea20000300a00 */
[----:B-1----:R-:W-:Y:S01]  /*12bc10*/  HMMA.1688.F32.TF32 R8, R232, R92, R80 ;  /* 0x0000005ce808723c */ /* 0x002fe20000081050 */
[----:B------:R-:W-:Y:S01]  /*12bc20*/  MOV R72, R5 ;  /* 0x0000000500487202 */ /* 0x000fe20000000f00 */
[----:B------:R-:W-:Y:S02]  /*12bc30*/  IMAD.MOV.U32 R73, RZ, RZ, R4 ;  /* 0x000000ffff497224 */ /* 0x000fe400078e0004 */
[----:B------:R-:W-:-:S02]  /*12bc40*/  IMAD.MOV.U32 R76, RZ, RZ, R95 ;  /* 0x000000ffff4c7224 */ /* 0x000fc400078e005f */
[----:B------:R-:W-:Y:S01]  /*12bc50*/  IMAD.MOV.U32 R77, RZ, RZ, R94 ;  /* 0x000000ffff4d7224 */ /* 0x000fe200078e005e */
[----:B------:R-:W-:Y:S01]  /*12bc60*/  MOV R5, R92 ;  /* 0x0000005c00057202 */ /* 0x000fe20000000f00 */
[----:B------:R-:W-:Y:S11]  /*12bc70*/  IMAD.MOV.U32 R4, RZ, RZ, R93 ;  /* 0x000000ffff047224 */ /* 0x000ff600078e005d */
[----:B------:R-:W-:Y:S04]  /*12bc80*/  @!UPT UIADD3 URZ, URZ, URZ, URZ ;  /* 0x0000003f3f3ff290 */ /* 0x000fe8000fffe03f */
[----:B------:R-:W-:Y:S01]  /*12bc90*/  STL.64 [R1+0x9e0], R8 ;  /* 0x0009e00801007387 */ /* 0x000fe20000100a00 */
[----:B------:R1:W-:Y:S02]  /*12bca0*/  STL.64 [R1+0x9e8], R10 ;  /* 0x0009e80a01007387 */ /* 0x0003e40000100a00 */
[----:B------:R-:W3:Y:S02]  /*12bcb0*/  LDL.LU.64 R94, [R1+0x67a8] ;  /* 0x0067a800015e7983 */ /* 0x000ee40000300a00 */
[----:B------:R-:W3:Y:S02]  /*12bcc0*/  LDL.LU.64 R92, [R1+0x67a0] ;  /* 0x0067a000015c7983 */ /* 0x000ee40000300a00 */
[----:B------:R-:W-:Y:S01]  /*12bcd0*/  IMAD.MOV.U32 R80, RZ, RZ, R107 ;  /* 0x000000ffff507224 */ /* 0x000fe200078e006b */
[----:B------:R-:W-:Y:S02]  /*12bce0*/  MOV R81, R106 ;  /* 0x0000006a00517202 */ /* 0x000fe40000000f00 */
[----:B------:R-:W-:Y:S01]  /*12bcf0*/  MOV R40, R97 ;  /* 0x0000006100287202 */ /* 0x000fe20000000f00 */
[----:B------:R-:W-:-:S02]  /*12bd00*/  IMAD.MOV.U32 R41, RZ, RZ, R96 ;  /* 0x000000ffff297224 */ /* 0x000fc400078e0060 */
[----:B------:R-:W-:Y:S01]  /*12bd10*/  IMAD.MOV.U32 R96, RZ, RZ, R227 ;  /* 0x000000ffff607224 */ /* 0x000fe200078e00e3 */
[----:B------:R-:W-:Y:S01]  /*12bd20*/  MOV R97, R226 ;  /* 0x000000e200617202 */ /* 0x000fe20000000f00 */
[----:B-1----:R-:W-:Y:S02]  /*12bd30*/  IMAD.MOV.U32 R11, RZ, RZ, R104 ;  /* 0x000000ffff0b7224 */ /* 0x002fe400078e0068 */
[----:B------:R-:W-:Y:S01]  /*12bd40*/  IMAD.MOV.U32 R10, RZ, RZ, R105 ;  /* 0x000000ffff0a7224 */ /* 0x000fe200078e0069 */
[----:B------:R-:W-:Y:S01]  /*12bd50*/  MOV R9, R224 ;  /* 0x000000e000097202 */ /* 0x000fe20000000f00 */
[----:B------:R-:W-:Y:S02]  /*12bd60*/  IMAD.MOV.U32 R8, RZ, RZ, R225 ;  /* 0x000000ffff087224 */ /* 0x000fe400078e00e1 */
[----:B------:R-:W-:Y:S02]  /*12bd70*/  IMAD.MOV.U32 R23, RZ, RZ, R108 ;  /* 0x000000ffff177224 */ /* 0x000fe400078e006c */
[----:B------:R-:W-:Y:S01]  /*12bd80*/  IMAD.MOV.U32 R22, RZ, RZ, R109 ;  /* 0x000000ffff167224 */ /* 0x000fe200078e006d */
[C---:B--2---:R-:W-:Y:S11]  /*12bd90*/  HMMA.1688.F32.TF32 R64, R232.reuse, R104, R84 ;  /* 0x00000068e840723c */ /* 0x044ff60000081054 */
[----:B------:R-:W-:Y:S11]  /*12bda0*/  @!UPT UIADD3 URZ, URZ, URZ, URZ ;  /* 0x0000003f3f3ff290 */ /* 0x000ff6000fffe03f */
[----:B------:R-:W-:Y:S01]  /*12bdb0*/  @!UPT UIADD3 URZ, URZ, URZ, URZ ;  /* 0x0000003f3f3ff290 */ /* 0x000fe2000fffe03f */
[----:B------:R-:W-:Y:S01]  /*12bdc0*/  STL.64 [R1+0x9c0], R64 ;  /* 0x0009c04001007387 */ /* 0x000fe20000100a00 */
[----:B------:R1:W-:Y:S02]  /*12bdd0*/  STL.64 [R1+0x9c8], R66 ;  /* 0x0009c84201007387 */ /* 0x0003e40000100a00 */
[----:B------:R-:W2:Y:S02]  /*12bde0*/  LDL.LU.64 R106, [R1+0x6798] ;  /* 0x00679800016a7983 */ /* 0x000ea40000300a00 */
[----:B------:R-:W2:Y:S01]  /*12bdf0*/  LDL.LU.64 R104, [R1+0x6790] ;  /* 0x0067900001687983 */ /* 0x000ea20000300a00 */
[----:B-1----:R-:W-:Y:S11]  /*12be00*/  HMMA.1688.F32.TF32 R64, R232, R224, R88 ;  /* 0x000000e0e840723c */ /* 0x002ff60000081058 */
[----:B------:R-:W-:Y:S11]  /*12be10*/  @!UPT UIADD3 URZ, URZ, URZ, URZ ;  /* 0x0000003f3f3ff290 */ /* 0x000ff6000fffe03f */
[----:B------:R-:W-:Y:S01]  /*12be20*/  @!UPT UIADD3 URZ, URZ, URZ, URZ ;  /* 0x0000003f3f3ff290 */ /* 0x000fe2000fffe03f */
[----:B------:R-:W-:Y:S01]  /*12be30*/  STL.64 [R1+0x990], R64 ;  /* 0x0009904001007387 */ /* 0x000fe20000100a00 */
[----:B------:R3:W-:Y:S02]  /*12be40*/  STL.64 [R1+0x998], R66 ;  /* 0x0009984201007387 */ /* 0x0007e40000100a00 */
[----:B------:R-:W4:Y:S02]  /*12be50*/  LDL.LU.64 R226, [R1+0x6788] ;  /* 0x0067880001e27983 */ /* 0x000f240000300a00 */
[----:B------:R-:W4:Y:S01]  /*12be60*/  LDL.LU.64 R224, [R1+0x6780] ;  /* 0x0067800001e07983 */ /* 0x000f220000300a00 */
[----:B---3--:R-:W-:Y:S01]  /*12be70*/  HMMA.1688.F32.TF32 R64, R228, R108, R92 ;  /* 0x0000006ce440723c */ /* 0x008fe2000008105c */
[----:B------:R-:W-:Y:S01]  /*12be80*/  IMAD.MOV.U32 R88, RZ, RZ, R111 ;  /* 0x000000ffff587224 */ /* 0x000fe200078e006f */
[----:B------:R-:W-:Y:S11]  /*12be90*/  MOV R89, R110 ;  /* 0x0000006e00597202 */ /* 0x000ff60000000f00 */
[----:B------:R-:W-:Y:S10]  /*12bea0*/  @!UPT UIADD3 URZ, URZ, URZ, URZ ;  /* 0x0000003f3f3ff290 */ /* 0x000ff4000fffe03f */
[----:B------:R-:W-:Y:S01]  /*12beb0*/  STL.64 [R1+0x980], R64 ;  /* 0x0009804001007387 */ /* 0x000fe20000100a00 */
[----:B------:R2:W-:Y:S02]  /*12bec0*/  STL.64 [R1+0x988], R66 ;  /* 0x0009884201007387 */ /* 0x0005e40000100a00 */
[----:B------:R-:W3:Y:S02]  /*12bed0*/  LDL.LU.64 R110, [R1+0x6778] ;  /* 0x00677800016e7983 */ /* 0x000ee40000300a00 */
[----:B------:R-:W3:Y:S01]  /*12bee0*/  LDL.LU.64 R108, [R1+0x6770] ;  /* 0x00677000016c7983 */ /* 0x000ee20000300a00 */
[----:B------:R-:W-:Y:S01]  /*12bef0*/  MOV R56, R239 ;  /* 0x000000ef00387202 */ /* 0x000fe20000000f00 */
[----:B------:R-:W-:Y:S01]  /*12bf00*/  IMAD.MOV.U32 R57, RZ, RZ, R238 ;  /* 0x000000ffff397224 */ /* 0x000fe200078e00ee */
[----:B------:R-:W-:Y:S01]  /*12bf10*/  MOV R92, R237 ;  /* 0x000000ed005c7202 */ /* 0x000fe20000000f00 */
[----:B------:R-:W-:Y:S02]  /*12bf20*/  IMAD.MOV.U32 R93, RZ, RZ, R236 ;  /* 0x000000ffff5d7224 */ /* 0x000fe400078e00ec */
[----:B------:R-:W-:-:S02]  /*12bf30*/  IMAD.MOV.U32 R232, RZ, RZ, R9 ;  /* 0x000000ffffe87224 */ /* 0x000fc400078e0009 */
[----:B------:R-:W-:Y:S02]  /*12bf40*/  IMAD.MOV.U32 R233, RZ, RZ, R8 ;  /* 0x000000ffffe97224 */ /* 0x000fe400078e0008 */
[----:B------:R-:W-:Y:S02]  /*12bf50*/  IMAD.MOV.U32 R36, RZ, RZ, R103 ;  /* 0x000000ffff247224 */ /* 0x000fe400078e0067 */
[----:B------:R-:W-:Y:S01]  /*12bf60*/  IMAD.MOV.U32 R37, RZ, RZ, R102 ;  /* 0x000000ffff257224 */ /* 0x000fe200078e0066 */
[C---:B--2---:R-:W-:Y:S08]  /*12bf70*/  HMMA.1688.F32.TF32 R64, R228.reuse, R44, R104 ;  /* 0x0000002ce440723c */ /* 0x044ff00000081068 */
[C---:B----4-:R-:W-:Y:S11]  /*12bf80*/  HMMA.1688.F32.TF32 R68, R228.reuse, R76, R224 ;  /* 0x0000004ce444723c */ /* 0x050ff600000810e0 */
[----:B------:R-:W-:Y:S11]  /*12bf90*/  @!UPT UIADD3 URZ, URZ, URZ, URZ ;  /* 0x0000003f3f3ff290 */ /* 0x000ff6000fffe03f */
[----:B------:R-:W-:Y:S01]  /*12bfa0*/  @!UPT UIADD3 URZ, URZ, URZ, URZ ;  /* 0x0000003f3f3ff290 */ /* 0x000fe2000fffe03f */
[----:B------:R-:W-:Y:S01]  /*12bfb0*/  STL.64 [R1+0x960], R68 ;  /* 0x0009604401007387 */ /* 0x000fe20000100a00 */
[----:B------:R-:W-:Y:S02]  /*12bfc0*/  STL.64 [R1+0x968], R70 ;  /* 0x0009684601007387 */ /* 0x000fe40000100a00 */
[----:B------:R-:W-:Y:S02]  /*12bfd0*/  STL.64 [R1+0x940], R64 ;  /* 0x0009404001007387 */ /* 0x000fe40000100a00 */
[----:B------:R1:W-:Y:S01]  /*12bfe0*/  STL.64 [R1+0x948], R66 ;  /* 0x0009484201007387 */ /* 0x0003e20000100a00 */
[C---:B---3--:R-:W-:Y:S08]  /*12bff0*/  HMMA.1688.F32.TF32 R224, R228.reuse, R56, R108 ;  /* 0x00000038e4e0723c */ /* 0x048ff0000008106c */
[C---:B-1----:R-:W-:Y:S11]  /*12c000*/  HMMA.1688.F32.TF32 R64, R228.reuse, R96, R112 ;  /* 0x00000060e440723c */ /* 0x042ff60000081070 */
[----:B------:R-:W-:Y:S04]  /*12c010*/  @!UPT UIADD3 URZ, URZ, URZ, URZ ;  /* 0x0000003f3f3ff290 */ /* 0x000fe8000fffe03f */
[----:B------:R-:W-:Y:S01]  /*12c020*/  STL.64 [R1+0x920], R224 ;  /* 0x000920e001007387 */ /* 0x000fe20000100a00 */
[----:B------:R-:W-:Y:S07]  /*12c030*/  STL.64 [R1+0x928], R226 ;  /* 0x000928e201007387 */ /* 0x000fee0000100a00 */
[----:B------:R-:W-:Y:S02]  /*12c040*/  STL.64 [R1+0x900], R64 ;  /* 0x0009004001007387 */ /* 0x000fe40000100a00 */
[----:B------:R1:W-:Y:S02]  /*12c050*/  STL.64 [R1+0x908], R66 ;  /* 0x0009084201007387 */ /* 0x0003e40000100a00 */
[----:B-1----:R-:W-:Y:S01]  /*12c060*/  HMMA.1688.F32.TF32 R64, R228, R92, R116 ;  /* 0x0000005ce440723c */ /* 0x002fe20000081074 */
[----:B------:R-:W-:Y:S01]  /*12c070*/  IMAD.MOV.U32 R108, RZ, RZ, R11 ;  /* 0x000000ffff6c7224 */ /* 0x000fe200078e000b */
[----:B------:R-:W-:-:S06]  /*12c080*/  MOV R109, R10 ;  /* 0x0000000a006d7202 */ /* 0x000fcc0000000f00 */
        /* <DEDUP_REMOVED lines=8> */
[----:B------:R-:W-:Y:S01]  /*12c110*/  STL.64 [R1+0x8a8], R114 ;  /* 0x0008a87201007387 */ /* 0x000fe20000100a00 */
[----:B------:R-:W-:Y:S01]  /*12c120*/  HMMA.1688.F32.TF32 R116, R228, R36, R136 ;  /* 0x00000024e474723c */ /* 0x000fe20000081088 */
        /* <DEDUP_REMOVED lines=17> */
[----:B------:R-:W-:Y:S01]  /*12c240*/  STL.64 [R1+0x880], R64 ;  /* 0x0008804001007387 */ /* 0x000fe20000100a00 */
[----:B------:R1:W-:Y:S02]  /*12c250*/  STL.64 [R1+0x888], R66 ;  /* 0x0008884201007387 */ /* 0x0003e40000100a00 */
[----:B------:R-:W-:Y:S02]  /*12c260*/  IMAD.MOV.U32 R249, RZ, RZ, R181 ;  /* 0x000000fffff97224 */ /* 0x000fe400078e00b5 */
[----:B------:R-:W-:Y:S01]  /*12c270*/  IMAD.MOV.U32 R250, RZ, RZ, R182 ;  /* 0x000000fffffa7224 */ /* 0x000fe200078e00b6 */
[----:B------:R-:W-:-:S02]  /*12c280*/  MOV R251, R183 ;  /* 0x000000b700fb7202 */ /* 0x000fc40000000f00 */
        /* <DEDUP_REMOVED lines=8> */
[C---:B-1----:R-:W-:Y:S08]  /*12c310*/  HMMA.1688.F32.TF32 R64, R228.reuse, R32, R132 ;  /* 0x00000020e440723c */ /* 0x042ff00000081084 */
        /* <DEDUP_REMOVED lines=11> */
[----:B------:R-:W-:Y:S02]  /*12c3d0*/  STL.64 [R1+0x848], R118 ;  /* 0x0008487601007387 */ /* 0x000fe40000100a00 */
[----:B------:R-:W-:Y:S02]  /*12c3e0*/  STL.64 [R1+0x820], R112 ;  /* 0x0008207001007387 */ /* 0x000fe40000100a00 */
[----:B------:R-:W-:Y:S11]  /*12c3f0*/  STL.64 [R1+0x828], R114 ;  /* 0x0008287201007387 */ /* 0x000ff60000100a00 */
[----:B------:R-:W-:Y:S06]  /*12c400*/  @!UPT UIADD3 URZ, URZ, URZ, URZ ;  /* 0x0000003f3f3ff290 */ /* 0x000fec000fffe03f */
[----:B------:R-:W-:Y:S01]  /*12c410*/  STL.64 [R1+0x800], R64 ;  /* 0x0008004001007387 */ /* 0x000fe20000100a00 */
[----:B------:R2:W-:Y:S02]  /*12c420*/  STL.64 [R1+0x808], R66 ;  /* 0x0008084201007387 */ /* 0x0005e40000100a00 */
[C---:B--2---:R-:W-:Y:S11]  /*12c430*/  HMMA.1688.F32.TF32 R64, R228.reuse, R100, R148 ;  /* 0x00000064e440723c */ /* 0x044ff60000081094 */
[----:B------:R-:W-:Y:S11]  /*12c440*/  @!UPT UIADD3 URZ, URZ, URZ, URZ ;  /* 0x0000003f3f3ff290 */ /* 0x000ff6000fffe03f */
[----:B------:R-:W-:Y:S01]  /*12c450*/  @!UPT UIADD3 URZ, URZ, URZ, URZ ;  /* 0x0000003f3f3ff290 */ /* 0x000fe2000fffe03f */
[----:B------:R-:W-:Y:S01]  /*12c460*/  STL.64 [R1+0x7f0], R64 ;  /* 0x0007f04001007387 */ /* 0x000fe20000100a00 */
[----:B------:R2:W-:Y:S02]  /*12c470*/  STL.64 [R1+0x7f8], R66 ;  /* 0x0007f84201007387 */ /* 0x0005e40000100a00 */
[C---:B--2---:R-:W-:Y:S11]  /*12c480*/  HMMA.1688.F32.TF32 R64, R228.reuse, R16, R152 ;  /* 0x00000010e440723c */ /* 0x044ff60000081098 */
[----:B------:R-:W-:Y:S11]  /*12c490*/  @!UPT UIADD3 URZ, URZ, URZ, URZ ;  /* 0x0000003f3f3ff290 */ /* 0x000ff6000fffe03f */
[----:B------:R-:W-:Y:S01]  /*12c4a0*/  @!UPT UIADD3 URZ, URZ, URZ, URZ ;  /* 0x0000003f3f3ff290 */ /* 0x000fe2000fffe03f */
[----:B------:R-:W-:Y:S01]  /*12c4b0*/  STL.64 [R1+0x7d0], R64 ;  /* 0x0007d04001007387 */ /* 0x000fe20000100a00 */
[----:B------:R2:W-:Y:S02]  /*12c4c0*/  STL.64 [R1+0x7d8], R66 ;  /* 0x0007d84201007387 */ /* 0x0005e40000100a00 */
[C---:B--2---:R-:W-:Y:S01]  /*12c4d0*/  HMMA.1688.F32.TF32 R64, R228.reuse, R60, R156 ;  /* 0x0000003ce440723c */ /* 0x044fe2000008109c */
[----:B------:R-:W-:Y:S01]  /*12c4e0*/  MOV R144, R31 ;  /* 0x0000001f00907202 */ /* 0x000fe20000000f00 */
[----:B------:R-:W-:Y:S11]  /*12c4f0*/  IMAD.MOV.U32 R145, RZ, RZ, R30 ;  /* 0x000000ffff917224 */ /* 0x000ff600078e001e */
[----:B------:R-:W-:Y:S10]  /*12c500*/  @!UPT UIADD3 URZ, URZ, URZ, URZ ;  /* 0x0000003f3f3ff290 */ /* 0x000ff4000fffe03f */
[----:B------:R-:W-:Y:S01]  /*12c510*/  STL.64 [R1+0x7b0], R64 ;  /* 0x0007b04001007387 */ /* 0x000fe20000100a00 */
[----:B------:R2:W-:Y:S02]  /*12c520*/  STL.64 [R1+0x7b8], R66 ;  /* 0x0007b84201007387 */ /* 0x0005e40000100a00 */
[C---:B--2---:R-:W-:Y:S11]  /*12c530*/  HMMA.1688.F32.TF32 R64, R228.reuse, R52, R160 ;  /* 0x00000034e440723c */ /* 0x044ff600000810a0 */
[----:B------:R-:W-:Y:S11]  /*12c540*/  @!UPT UIADD3 URZ, URZ, URZ, URZ ;  /* 0x0000003f3f3ff290 */ /* 0x000ff6000fffe03f */
[----:B------:R-:W-:Y:S01]  /*12c550*/  @!UPT UIADD3 URZ, URZ, URZ, URZ ;  /* 0x0000003f3f3ff290 */ /* 0x000fe2000fffe03f */
[----:B------:R-:W-:Y:S01]  /*12c560*/  STL.64 [R1+0x790], R64 ;  /* 0x0007904001007387 */ /* 0x000fe20000100a00 */
[----:B------:R2:W-:Y:S02]  /*12c570*/  STL.64 [R1+0x798], R66 ;  /* 0x0007984201007387 */ /* 0x0005e40000100a00 */
[----:B------:R-:W3:Y:S01]  /*12c580*/  LDL.LU R197, [R1+0x676c] ;  /* 0x00676c0001c57983 */ /* 0x000ee20000300800 */
[----:B--2---:R-:W-:Y:S01]  /*12c590*/  HMMA.1688.F32.TF32 R64, R228, R144, R164 ;  /* 0x00000090e440723c */ /* 0x004fe200000810a4 */
[----:B------:R-:W-:Y:S01]  /*12c5a0*/  IMAD.MOV.U32 R112, RZ, RZ, R169 ;  /* 0x000000ffff707224 */ /* 0x000fe200078e00a9 */
[----:B------:R-:W-:Y:S11]  /*12c5b0*/  MOV R113, R170 ;  /* 0x000000aa00717202 */ /* 0x000ff60000000f00 */
[----:B------:R-:W-:Y:S10]  /*12c5c0*/  @!UPT UIADD3 URZ, URZ, URZ, URZ ;  /* 0x0000003f3f3ff290 */ /* 0x000ff4000fffe03f */
[----:B------:R2:W-:Y:S01]  /*12c5d0*/  STL.64 [R1+0x770], R64 ;  /* 0x0007704001007387 */ /* 0x0005e20000100a00 */
[----:B------:R4:W-:Y:S02]  /*12c5e0*/  STL.64 [R1+0x778], R66 ;  /* 0x0007784201007387 */ /* 0x0009e40000100a00 */
[----:B------:R-:W3:Y:S02]  /*12c5f0*/  LDL.LU R192, [R1+0x6768] ;  /* 0x0067680001c07983 */ /* 0x000ee40000300800 */
[----:B------:R-:W3:Y:S01]  /*12c600*/  LDL.LU R193, [R1+0x6764] ;  /* 0x0067640001c17983 */ /* 0x000ee20000300800 */
[----:B------:R-:W3:Y:S01]  /*12c610*/  LDL.LU R194, [R1+0x6760] ;  /* 0x0067600001c27983 */ /* 0x000ee20000300800 */
[----:B--2---:R-:W-:Y:S02]  /*12c620*/  IMAD.MOV.U32 R64, RZ, RZ, R188 ;  /* 0x000000ffff407224 */ /* 0x004fe400078e00bc */
[----:B------:R-:W-:Y:S01]  /*12c630*/  IMAD.MOV.U32 R65, RZ, RZ, R189 ;  /* 0x000000ffff417224 */ /* 0x000fe200078e00bd */
[----:B------:R-:W2:Y:S01]  /*12c640*/  LDL.LU R188, [R1+0x675c] ;  /* 0x00675c0001bc7983 */ /* 0x000ea20000300800 */
[----:B------:R-:W2:Y:S01]  /*12c650*/  LDL.LU R189, [R1+0x6758] ;  /* 0x0067580001bd7983 */ /* 0x000ea20000300800 */
[----:B----4-:R-:W-:Y:S01]  /*12c660*/  MOV R66, R190 ;  /* 0x000000be00427202 */ /* 0x010fe20000000f00 */
[----:B------:R-:W-:Y:S01]  /*12c670*/  IMAD.MOV.U32 R67, RZ, RZ, R191 ;  /* 0x000000ffff437224 */ /* 0x000fe200078e00bf */
[----:B------:R-:W2:Y:S01]  /*12c680*/  LDL.LU R190, [R1+0x6754] ;  /* 0x0067540001be7983 */ /* 0x000ea20000300800 */
[----:B------:R-:W2:Y:S02]  /*12c690*/  LDL.LU R191, [R1+0x6750] ;  /* 0x0067500001bf7983 */ /* 0x000ea40000300800 */
        /* <DEDUP_REMOVED lines=13> */
[----:B------:R-:W3:Y:S02]  /*12c770*/  LDL.LU R170, [R1+0x6718] ;  /* 0x0067180001aa7983 */ /* 0x000ee40000300800 */
[----:B------:R-:W-:-:S02]  /*12c780*/  IMAD.MOV.U32 R114, RZ, RZ, R171 ;  /* 0x000000ffff727224 */ /* 0x000fc400078e00ab */
[----:B------:R-:W3:Y:S01]  /*12c790*/  LDL.LU R171, [R1+0x6714] ;  /* 0x0067140001ab7983 */ /* 0x000ee20000300800 */
[----:B------:R-:W-:Y:S02]  /*12c7a0*/  IMAD.MOV.U32 R115, RZ, RZ, R179 ;  /* 0x000000ffff737224 */ /* 0x000fe400078e00b3 */
[----:B------:R-:W3:Y:S02]  /*12c7b0*/  LDL.LU R179, [R1+0x6710] ;  /* 0x0067100001b37983 */ /* 0x000ee40000300800 */
[----:B------:R-:W-:Y:S01]  /*12c7c0*/  IMAD.MOV.U32 R148, RZ, RZ, R27 ;  /* 0x000000ffff947224 */ /* 0x000fe200078e001b */
[----:B------:R-:W-:Y:S02]  /*12c7d0*/  MOV R149, R26 ;  /* 0x0000001a00957202 */ /* 0x000fe40000000f00 */
[----:B------:R-:W-:Y:S01]  /*12c7e0*/  MOV R152, R19 ;  /* 0x0000001300987202 */ /* 0x000fe20000000f00 */
[----:B------:R-:W-:Y:S02]  /*12c7f0*/  IMAD.MOV.U32 R153, RZ, RZ, R18 ;  /* 0x000000ffff997224 */ /* 0x000fe400078e0012 */
[----:B------:R-:W-:Y:S01]  /*12c800*/  IMAD.MOV.U32 R156, RZ, RZ, R15 ;  /* 0x000000ffff9c7224 */ /* 0x000fe200078e000f */
[----:B------:R-:W-:Y:S01]  /*12c810*/  MOV R157, R14 ;  /* 0x0000000e009d7202 */ /* 0x000fe20000000f00 */
[----:B------:R-:W4:Y:S01]  /*12c820*/  LDL.LU R180, [R1+0x670c] ;  /* 0x00670c0001b47983 */ /* 0x000f220000300800 */
[----:B------:R-:W4:Y:S02]  /*12c830*/  LDL.LU R181, [R1+0x6708] ;  /* 0x0067080001b57983 */ /* 0x000f240000300800 */
[----:B------:R-:W4:Y:S02]  /*12c840*/  LDL.LU R182, [R1+0x6704] ;  /* 0x0067040001b67983 */ /* 0x000f240000300800 */
[----:B------:R-:W4:Y:S01]  /*12c850*/  LDL.LU R183, [R1+0x6700] ;  /* 0x0067000001b77983 */ /* 0x000f220000300800 */
[C---:B--2---:R-:W-:Y:S08]  /*12c860*/  HMMA.1688.F32.TF32 R132, R228.reuse, R152, R172 ;  /* 0x00000098e484723c */ /* 0x044ff000000810ac */
[C---:B---3--:R-:W-:Y:S08]  /*12c870*/  HMMA.1688.F32.TF32 R136, R228.reuse, R148, R168 ;  /* 0x00000094e488723c */ /* 0x048ff000000810a8 */
[----:B------:R-:W-:Y:S11]  /*12c880*/  HMMA.1688.F32.TF32 R128, R228, R156, R176 ;  /* 0x0000009ce480723c */ /* 0x000ff600000810b0 */
[----:B------:R-:W-:Y:S04]  /*12c890*/  @!UPT UIADD3 URZ, URZ, URZ, URZ ;  /* 0x0000003f3f3ff290 */ /* 0x000fe8000fffe03f */
[----:B------:R-:W-:Y:S01]  /*12c8a0*/  STL.64 [R1+0x750], R136 ;  /* 0x0007508801007387 */ /* 0x000fe20000100a00 */
[----:B------:R-:W-:Y:S02]  /*12c8b0*/  STL.64 [R1+0x758], R138 ;  /* 0x0007588a01007387 */ /* 0x000fe40000100a00 */
[----:B------:R-:W-:Y:S02]  /*12c8c0*/  STL.64 [R1+0x730], R132 ;  /* 0x0007308401007387 */ /* 0x000fe40000100a00 */
[----:B------:R4:W-:Y:S03]  /*12c8d0*/  STL.64 [R1+0x738], R134 ;  /* 0x0007388601007387 */ /* 0x0009e60000100a00 */
[----:B------:R-:W-:Y:S01]  /*12c8e0*/  STL.64 [R1+0x710], R128 ;  /* 0x0007108001007387 */ /* 0x000fe20000100a00 */
[----:B------:R2:W-:Y:S02]  /*12c8f0*/  STL.64 [R1+0x718], R130 ;  /* 0x0007188201007387 */ /* 0x0005e40000100a00 */
[----:B------:R-:W3:Y:S02]  /*12c900*/  LDL.LU R195, [R1+0x66fc] ;  /* 0x0066fc0001c37983 */ /* 0x000ee40000300800 */
[----:B------:R-:W3:Y:S01]  /*12c910*/  LDL.LU R198, [R1+0x66f8] ;  /* 0x0066f80001c67983 */ /* 0x000ee20000300800 */
[----:B------:R-:W3:Y:S01]  /*12c920*/  LDL.LU R199, [R1+0x66f4] ;  /* 0x0066f40001c77983 */ /* 0x000ee20000300800 */
[----:B------:R-:W3:Y:S02]  /*12c930*/  LDL.LU R203, [R1+0x66f0] ;  /* 0x0066f00001cb7983 */ /* 0x000ee40000300800 */
[----:B------:R-:W-:-:S02]  /*12c940*/  IMAD.MOV.U32 R160, RZ, RZ, R7 ;  /* 0x000000ffffa07224 */ /* 0x000fc400078e0007 */
[----:B------:R-:W-:-:S07]  /*12c950*/  IMAD.MOV.U32 R161, RZ, RZ, R6 ;  /* 0x000000ffffa17224 */ /* 0x000fce00078e0006 */
[C---:B----4-:R-:W-:Y:S08]  /*12c960*/  HMMA.1688.F32.TF32 R132, R228.reuse, R160, R180 ;  /* 0x000000a0e484723c */ /* 0x050ff000000810b4 */
[----:B--2---:R-:W-:Y:S01]  /*12c970*/  HMMA.1688.F32.TF32 R128, R228, R84, R184 ;  /* 0x00000054e480723c */ /* 0x004fe200000810b8 */
[----:B------:R-:W-:Y:S02]  /*12c980*/  IMAD.MOV.U32 R176, RZ, RZ, R5 ;  /* 0x000000ffffb07224 */ /* 0x000fe400078e0005 */
[----:B------:R-:W-:-:S05]  /*12c990*/  IMAD.MOV.U32 R177, RZ, RZ, R4 ;  /* 0x000000ffffb17224 */ /* 0x000fca00078e0004 */
[----:B------:R-:W-:Y:S07]  /*12c9a0*/  HMMA.1688.F32.TF32 R4, R228, R68, R188 ;  /* 0x00000044e404723c */ /* 0x000fee00000810bc */
[----:B------:R-:W-:Y:S01]  /*12c9b0*/  STL.64 [R1+0x6f0], R132 ;  /* 0x0006f08401007387 */ /* 0x000fe20000100a00 */
[----:B------:R3:W-:Y:S07]  /*12c9c0*/  STL.64 [R1+0x6f8], R134 ;  /* 0x0006f88601007387 */ /* 0x0007ee0000100a00 */
[----:B------:R-:W-:Y:S02]  /*12c9d0*/  STL.64 [R1+0x6d0], R128 ;  /* 0x0006d08001007387 */ /* 0x000fe40000100a00 */
[----:B------:R2:W-:Y:S06]  /*12c9e0*/  STL.64 [R1+0x6d8], R130 ;  /* 0x0006d88201007387 */ /* 0x0005ec0000100a00 */
[----:B------:R-:W-:Y:S01]  /*12c9f0*/  STL.64 [R1+0x6a0], R4 ;  /* 0x0006a00401007387 */ /* 0x000fe20000100a00 */
[----:B------:R4:W-:Y:S02]  /*12ca00*/  STL.64 [R1+0x6a8], R6 ;  /* 0x0006a80601007387 */ /* 0x0009e40000100a00 */
[----:B------:R-:W-:-:S02]  /*12ca10*/  IMAD.MOV.U32 R116, RZ, RZ, R23 ;  /* 0x000000ffff747224 */ /* 0x000fc400078e0017 */
[----:B------:R-:W-:Y:S01]  /*12ca20*/  IMAD.MOV.U32 R117, RZ, RZ, R22 ;  /* 0x000000ffff757224 */ /* 0x000fe200078e0016 */
[C---:B-1----:R-:W-:Y:S08]  /*12ca30*/  HMMA.1688.F32.TF32 R248, R8.reuse, R88, R248 ;  /* 0x0000005808f8723c */ /* 0x042ff000000810f8 */
[----:B------:R-:W-:Y:S08]  /*12ca40*/  HMMA.1688.F32.TF32 R240, R8, R80, R240 ;  /* 0x0000005008f0723c */ /* 0x000ff000000810f0 */
[C---:B---3--:R-:W-:Y:S08]  /*12ca50*/  HMMA.1688.F32.TF32 R132, R228.reuse, R12, R192 ;  /* 0x0000000ce484723c */ /* 0x048ff000000810c0 */
[C---:B--2---:R-:W-:Y:S08]  /*12ca60*/  HMMA.1688.F32.TF32 R128, R228.reuse, R24, R196 ;  /* 0x00000018e480723c */ /* 0x044ff000000810c4 */
[C---:B----4-:R-:W-:Y:S07]  /*12ca70*/  HMMA.1688.F32.TF32 R4, R228.reuse, R28, R200 ;  /* 0x0000001ce404723c */ /* 0x050fee00000810c8 */
        /* <DEDUP_REMOVED lines=17> */
[----:B------:R-:W-:Y:S04]  /*12cb90*/  LDS R4, [R2+0x38600] ;  /* 0x0386000002047984 */ /* 0x000fe80000000800 */
[----:B------:R-:W-:Y:S01]  /*12cba0*/  LDS R6, [R2+0x3a600] ;  /* 0x03a6000002067984 */ /* 0x000fe20000000800 */
[----:B------:R-:W-:Y:S04]  /*12cbb0*/  LDS R5, [R0+0x38600] ;  /* 0x0386000000057984 */ /* 0x000fe80000000800 */
[----:B------:R-:W1:Y:S04]  /*12cbc0*/  LDS R7, [R0+0x3a600] ;  /* 0x03a6000000077984 */ /* 0x000e680000000800 */
[----:B------:R-:W-:Y:S01]  /*12cbd0*/  STL.64 [R1+0x460], R132 ;  /* 0x0004608401007387 */ /* 0x000fe20000100a00 */
[----:B------:R2:W-:Y:S05]  /*12cbe0*/  STL.64 [R1+0x468], R134 ;  /* 0x0004688601007387 */ /* 0x0005ea0000100a00 */
[----:B------:R-:W-:Y:S02]  /*12cbf0*/  STL.64 [R1+0x60], R128 ;  /* 0x0000608001007387 */ /* 0x000fe40000100a00 */
[----:B------:R3:W-:Y:S01]  /*12cc00*/  STL.64 [R1+0x68], R130 ;  /* 0x0000688201007387 */ /* 0x0007e20000100a00 */
[C---:B--2---:R-:W-:Y:S08]  /*12cc10*/  HMMA.1688.F32.TF32 R132, R8.reuse, R116, R124 ;  /* 0x000000740884723c */ /* 0x044ff0000008107c */
        /* <DEDUP_REMOVED lines=9> */
[----:B------:R2:W-:Y:S01]  /*12ccb0*/  STL.64 [R1+0x30], R124 ;  /* 0x0000307c01007387 */ /* 0x0005e20000100a00 */
[----:B------:R3:W-:Y:S02]  /*12ccc0*/  STL.64 [R1+0x38], R126 ;  /* 0x0000387e01007387 */ /* 0x0007e40000100a00 */
[----:B------:R-:W-:Y:S02]  /*12ccd0*/  STL.64 [R1+0x20], R120 ;  /* 0x0000207801007387 */ /* 0x000fe40000100a00 */
[----:B------:R-:W-:Y:S03]  /*12cce0*/  STL.64 [R1+0x28], R122 ;  /* 0x0000287a01007387 */ /* 0x000fe60000100a00 */
[----:B------:R2:W-:Y:S01]  /*12ccf0*/  STL.64 [R1+0x10], R112 ;  /* 0x0000107001007387 */ /* 0x0005e20000100a00 */
[----:B------:R1:W-:Y:S02]  /*12cd00*/  STL.64 [R1+0x18], R114 ;  /* 0x0000187201007387 */ /* 0x0003e40000100a00 */
[----:B------:R-:W4:Y:S05]  /*12cd10*/  LDL.LU R236, [R1+0x4e0] ;  /* 0x0004e00001ec7983 */ /* 0x000f2a0000300800 */
[----:B------:R1:W-:Y:S01]  /*12cd20*/  STL.64 [R1], R64 ;  /* 0x0000004001007387 */ /* 0x0003e20000100a00 */
[----:B------:R1:W-:Y:S01]  /*12cd30*/  STL.64 [R1+0x8], R66 ;  /* 0x0000084201007387 */ /* 0x0003e20000100a00 */
[----:B------:R-:W4:Y:S02]  /*12cd40*/  LDL.LU R237, [R1+0x4e4] ;  /* 0x0004e40001ed7983 */ /* 0x000f240000300800 */
[----:B------:R-:W4:Y:S02]  /*12cd50*/  LDL.LU R238, [R1+0x4e8] ;  /* 0x0004e80001ee7983 */ /* 0x000f240000300800 */
[----:B------:R-:W4:Y:S01]  /*12cd60*/  LDL.LU R239, [R1+0x4ec] ;  /* 0x0004ec0001ef7983 */ /* 0x000f220000300800 */
[----:B------:R-:W-:Y:S01]  /*12cd70*/  STL [R1+0x661c], R248 ;  /* 0x00661cf801007387 */ /* 0x000fe20000100800 */
[----:B------:R-:W-:Y:S02]  /*12cd80*/  STL [R1+0x6618], R249 ;  /* 0x006618f901007387 */ /* 0x000fe40000100800 */
[----:B------:R-:W-:Y:S02]  /*12cd90*/  STL [R1+0x6614], R250 ;  /* 0x006614fa01007387 */ /* 0x000fe40000100800 */
[----:B------:R-:W-:Y:S01]  /*12cda0*/  STL [R1+0x6610], R251 ;  /* 0x006610fb01007387 */ /* 0x000fe20000100800 */
        /* <DEDUP_REMOVED lines=20> */
[----:B------:R-:W3:Y:S01]  /*12cef0*/  LDL.LU R120, [R1+0x530] ;  /* 0x0005300001787983 */ /* 0x000ee20000300800 */
[----:B------:R-:W3:Y:S02]  /*12cf00*/  LDL.LU R121, [R1+0x534] ;  /* 0x0005340001797983 */ /* 0x000ee40000300800 */
[----:B------:R-:W3:Y:S02]  /*12cf10*/  LDL.LU R122, [R1+0x538] ;  /* 0x00053800017a7983 */ /* 0x000ee40000300800 */
[----:B------:R-:W3:Y:S01]  /*12cf20*/  LDL.LU R123, [R1+0x53c] ;  /* 0x00053c00017b7983 */ /* 0x000ee20000300800 */
[----:B------:R-:W-:Y:S01]  /*12cf30*/  STL [R1+0x662c], R240 ;  /* 0x00662cf001007387 */ /* 0x000fe20000100800 */
[----:B------:R-:W-:Y:S02]  /*12cf40*/  STL [R1+0x6628], R241 ;  /* 0x006628f101007387 */ /* 0x000fe40000100800 */
[----:B------:R-:W-:Y:S02]  /*12cf50*/  STL [R1+0x6624], R242 ;  /* 0x006624f201007387 */ /* 0x000fe40000100800 */
[----:B------:R-:W-:Y:S01]  /*12cf60*/  STL [R1+0x6620], R243 ;  /* 0x006620f301007387 */ /* 0x000fe20000100800 */
        /* <DEDUP_REMOVED lines=12> */
[C---:B----4-:R-:W-:Y:S08]  /*12d030*/  HMMA.1688.F32.TF32 R236, R8.reuse, R72, R236 ;  /* 0x0000004808ec723c */ /* 0x050ff000000810ec */
[C---:B--2---:R-:W-:Y:S08]  /*12d040*/  HMMA.1688.F32.TF32 R164, R8.reuse, R32, R140 ;  /* 0x0000002008a4723c */ /* 0x044ff0000008108c */
[C---:B---3--:R-:W-:Y:S08]  /*12d050*/  HMMA.1688.F32.TF32 R140, R8.reuse, R36, R136 ;  /* 0x00000024088c723c */ /* 0x048ff00000081088 */
[C---:B------:R-:W-:Y:S08]  /*12d060*/  HMMA.1688.F32.TF32 R136, R8.reuse, R40, R128 ;  /* 0x000000280888723c */ /* 0x040ff00000081080 */
[C---:B------:R-:W-:Y:S01]  /*12d070*/  HMMA.1688.F32.TF32 R124, R8.reuse, R20, R124 ;  /* 0x00000014087c723c */ /* 0x040fe2000008107c */
[----:B------:R-:W-:Y:S01]  /*12d080*/  STL [R1+0x663c], R236 ;  /* 0x00663cec01007387 */ /* 0x000fe20000100800 */
[----:B------:R-:W-:Y:S02]  /*12d090*/  STL [R1+0x6638], R237 ;  /* 0x006638ed01007387 */ /* 0x000fe40000100800 */
[----:B------:R-:W-:Y:S02]  /*12d0a0*/  STL [R1+0x6634], R238 ;  /* 0x006634ee01007387 */ /* 0x000fe40000100800 */
[----:B------:R-:W-:Y:S02]  /*12d0b0*/  STL [R1+0x6630], R239 ;  /* 0x006630ef01007387 */ /* 0x000fe40000100800 */
[C---:B------:R-:W-:Y:S01]  /*12d0c0*/  HMMA.1688.F32.TF32 R112, R8.reuse, R16, R112 ;  /* 0x000000100870723c */ /* 0x040fe20000081070 */
[----:B------:R-:W-:Y:S01]  /*12d0d0*/  STL.64 [R1+0x1d0], R164 ;  /* 0x0001d0a401007387 */ /* 0x000fe20000100a00 */
[----:B------:R-:W-:Y:S03]  /*12d0e0*/  STL.64 [R1+0x1d8], R166 ;  /* 0x0001d8a601007387 */ /* 0x000fe60000100a00 */
[----:B------:R-:W-:Y:S01]  /*12d0f0*/  STL.64 [R1+0x1c0], R140 ;  /* 0x0001c08c01007387 */ /* 0x000fe20000100a00 */
[----:B------:R-:W-:Y:S03]  /*12d100*/  STL.64 [R1+0x1c8], R142 ;  /* 0x0001c88e01007387 */ /* 0x000fe60000100a00 */
[----:B------:R-:W2:Y:S01]  /*12d110*/  LDL.LU R128, [R1+0x580] ;  /* 0x0005800001807983 */ /* 0x000ea20000300800 */
[----:B------:R-:W-:Y:S02]  /*12d120*/  STL.64 [R1+0x1b0], R136 ;  /* 0x0001b08801007387 */ /* 0x000fe40000100a00 */
[----:B------:R1:W-:Y:S02]  /*12d130*/  STL.64 [R1+0x1b8], R138 ;  /* 0x0001b88a01007387 */ /* 0x0003e40000100a00 */
[C---:B-1----:R-:W-:Y:S01]  /*12d140*/  HMMA.1688.F32.TF32 R136, R8.reuse, R100, R120 ;  /* 0x000000640888723c */ /* 0x042fe20000081078 */
[----:B------:R1:W-:Y:S01]  /*12d150*/  STL.64 [R1+0x1a0], R124 ;  /* 0x0001a07c01007387 */ /* 0x0003e20000100a00 */
[----:B------:R3:W-:Y:S02]  /*12d160*/  STL.64 [R1+0x1a8], R126 ;  /* 0x0001a87e01007387 */ /* 0x0007e40000100a00 */
[----:B------:R-:W2:Y:S02]  /*12d170*/  LDL.LU R129, [R1+0x584] ;  /* 0x0005840001817983 */ /* 0x000ea40000300800 */
[----:B------:R-:W2:Y:S01]  /*12d180*/  LDL.LU R130, [R1+0x588] ;  /* 0x0005880001827983 */ /* 0x000ea20000300800 */
[----:B------:R-:W2:Y:S04]  /*12d190*/  LDL.LU R131, [R1+0x58c] ;  /* 0x00058c0001837983 */ /* 0x000ea80000300800 */
[----:B-1----:R-:W4:Y:S01]  /*12d1a0*/  LDL.LU R124, [R1+0x590] ;  /* 0x00059000017c7983 */ /* 0x002f220000300800 */
[----:B------:R-:W4:Y:S02]  /*12d1b0*/  LDL.LU R125, [R1+0x594] ;  /* 0x00059400017d7983 */ /* 0x000f240000300800 */
[----:B---3--:R-:W4:Y:S02]  /*12d1c0*/  LDL.LU R126, [R1+0x598] ;  /* 0x00059800017e7983 */ /* 0x008f240000300800 */
[----:B------:R-:W4:Y:S01]  /*12d1d0*/  LDL.LU R127, [R1+0x59c] ;  /* 0x00059c00017f7983 */ /* 0x000f220000300800 */
[----:B------:R-:W3:Y:S06]  /*12d1e0*/  LDL.LU R120, [R1+0x5a0] ;  /* 0x0005a00001787983 */ /* 0x000eec0000300800 */
[----:B------:R-:W-:Y:S01]  /*12d1f0*/  STL.64 [R1+0x190], R136 ;  /* 0x0001908801007387 */ /* 0x000fe20000100a00 */
[----:B------:R1:W-:Y:S02]  /*12d200*/  STL.64 [R1+0x198], R138 ;  /* 0x0001988a01007387 */ /* 0x0003e40000100a00 */
[----:B------:R1:W-:Y:S02]  /*12d210*/  STL.64 [R1+0x180], R112 ;  /* 0x0001807001007387 */ /* 0x0003e40000100a00 */
[----:B------:R1:W-:Y:S01]  /*12d220*/  STL.64 [R1+0x188], R114 ;  /* 0x0001887201007387 */ /* 0x0003e20000100a00 */
[----:B------:R-:W3:Y:S01]  /*12d230*/  LDL.LU R121, [R1+0x5a4] ;  /* 0x0005a40001797983 */ /* 0x000ee20000300800 */
[----:B------:R-:W3:Y:S02]  /*12d240*/  LDL.LU R122, [R1+0x5a8] ;  /* 0x0005a800017a7983 */ /* 0x000ee40000300800 */
[----:B------:R-:W3:Y:S01]  /*12d250*/  LDL.LU R123, [R1+0x5ac] ;  /* 0x0005ac00017b7983 */ /* 0x000ee20000300800 */
[C---:B-1----:R-:W-:Y:S01]  /*12d260*/  HMMA.1688.F32.TF32 R136, R8.reuse, R60, R132 ;  /* 0x0000003c0888723c */ /* 0x042fe20000081084 */
[----:B------:R-:W3:Y:S01]  /*12d270*/  LDL.LU R112, [R1+0x5b0] ;  /* 0x0005b00001707983 */ /* 0x000ee20000300800 */
[----:B------:R-:W3:Y:S06]  /*12d280*/  LDL.LU R113, [R1+0x5b4] ;  /* 0x0005b40001717983 */ /* 0x000eec0000300800 */
[C---:B------:R-:W-:Y:S01]  /*12d290*/  HMMA.1688.F32.TF32 R132, R8.reuse, R52, R224 ;  /* 0x000000340884723c */ /* 0x040fe200000810e0 */
[----:B------:R-:W3:Y:S01]  /*12d2a0*/  LDL.LU R114, [R1+0x5b8] ;  /* 0x0005b80001727983 */ /* 0x000ee20000300800 */
[----:B------:R-:W3:Y:S01]  /*12d2b0*/  LDL.LU R115, [R1+0x5bc] ;  /* 0x0005bc0001737983 */ /* 0x000ee20000300800 */
[----:B------:R-:W3:Y:S11]  /*12d2c0*/  LDL.LU R224, [R1+0x5c0] ;  /* 0x0005c00001e07983 */ /* 0x000ef60000300800 */
[----:B------:R-:W-:Y:S01]  /*12d2d0*/  @!UPT UIADD3 URZ, URZ, URZ, URZ ;  /* 0x0000003f3f3ff290 */ /* 0x000fe2000fffe03f */
[----:B------:R-:W-:Y:S01]  /*12d2e0*/  STL.64 [R1+0x170], R136 ;  /* 0x0001708801007387 */ /* 0x000fe20000100a00 */
[----:B------:R-:W-:Y:S07]  /*12d2f0*/  STL.64 [R1+0x178], R138 ;  /* 0x0001788a01007387 */ /* 0x000fee0000100a00 */
[----:B------:R-:W-:Y:S02]  /*12d300*/  STL.64 [R1+0x160], R132 ;  /* 0x0001608401007387 */ /* 0x000fe40000100a00 */
[----:B------:R-:W-:Y:S01]  /*12d310*/  STL.64 [R1+0x168], R134 ;  /* 0x0001688601007387 */ /* 0x000fe20000100a00 */
[----:B------:R-:W3:Y:S01]  /*12d320*/  LDL.LU R225, [R1+0x5c4] ;  /* 0x0005c40001e17983 */ /* 0x000ee20000300800 */
[----:B------:R-:W3:Y:S02]  /*12d330*/  LDL.LU R226, [R1+0x5c8] ;  /* 0x0005c80001e27983 */ /* 0x000ee40000300800 */
[----:B------:R-:W3:Y:S01]  /*12d340*/  LDL.LU R227, [R1+0x5cc] ;  /* 0x0005cc0001e37983 */ /* 0x000ee20000300800 */
[C---:B------:R-:W-:Y:S11]  /*12d350*/  HMMA.1688.F32.TF32 R64, R8.reuse, R144, R64 ;  /* 0x000000900840723c */ /* 0x040ff60000081040 */
[----:B------:R-:W-:Y:S11]  /*12d360*/  @!UPT UIADD3 URZ, URZ, URZ, URZ ;  /* 0x0000003f3f3ff290 */ /* 0x000ff6000fffe03f */
[----:B------:R-:W-:Y:S02]  /*12d370*/  @!UPT UIADD3 URZ, URZ, URZ, URZ ;  /* 0x0000003f3f3ff290 */ /* 0x000fe4000fffe03f */
[----:B------:R-:W-:Y:S02]  /*12d380*/  IMAD.MOV.U32 R236, RZ, RZ, R64 ;  /* 0x000000ffffec7224 */ /* 0x000fe400078e0040 */
[----:B------:R-:W-:Y:S01]  /*12d390*/  IMAD.MOV.U32 R237, RZ, RZ, R65 ;  /* 0x000000ffffed7224 */ /* 0x000fe200078e0041 */
[----:B------:R-:W3:Y:S01]  /*12d3a0*/  LDL.LU R64, [R1+0x5d0] ;  /* 0x0005d00001407983 */ /* 0x000ee20000300800 */
[----:B------:R-:W-:Y:S01]  /*12d3b0*/  MOV R238, R66 ;  /* 0x0000004200ee7202 */ /* 0x000fe20000000f00 */
[----:B------:R-:W3:Y:S02]  /*12d3c0*/  LDL.LU R65, [R1+0x5d4] ;  /* 0x0005d40001417983 */ /* 0x000ee40000300800 */
[----:B------:R-:W-:Y:S01]  /*12d3d0*/  IMAD.MOV.U32 R239, RZ, RZ, R67 ;  /* 0x000000ffffef7224 */ /* 0x000fe200078e0043 */
[----:B------:R-:W3:Y:S01]  /*12d3e0*/  LDL.LU R66, [R1+0x5d8] ;  /* 0x0005d80001427983 */ /* 0x000ee20000300800 */
[----:B------:R-:W3:Y:S03]  /*12d3f0*/  LDL.LU R67, [R1+0x5dc] ;  /* 0x0005dc0001437983 */ /* 0x000ee60000300800 */
[----:B------:R-:W-:Y:S01]  /*12d400*/  STL [R1+0x664c], R239 ;  /* 0x00664cef01007387 */ /* 0x000fe20000100800 */
[----:B------:R-:W-:Y:S02]  /*12d410*/  STL [R1+0x6648], R238 ;  /* 0x006648ee01007387 */ /* 0x000fe40000100800 */
[----:B------:R-:W-:Y:S02]  /*12d420*/  STL [R1+0x6644], R237 ;  /* 0x006644ed01007387 */ /* 0x000fe40000100800 */
[----:B------:R1:W-:Y:S01]  /*12d430*/  STL [R1+0x6640], R236 ;  /* 0x006640ec01007387 */ /* 0x0003e20000100800 */
[C---:B--2---:R-:W-:Y:S08]  /*12d440*/  HMMA.1688.F32.TF32 R128, R8.reuse, R148, R128 ;  /* 0x000000940880723c */ /* 0x044ff00000081080 */
[C---:B----4-:R-:W-:Y:S08]  /*12d450*/  HMMA.1688.F32.TF32 R124, R8.reuse, R152, R124 ;  /* 0x00000098087c723c */ /* 0x050ff0000008107c */
[C---:B---3--:R-:W-:Y:S08]  /*12d460*/  HMMA.1688.F32.TF32 R112, R8.reuse, R160, R112 ;  /* 0x000000a00870723c */ /* 0x048ff00000081070 */
[----:B------:R-:W-:Y:S08]  /*12d470*/  HMMA.1688.F32.TF32 R120, R8, R156, R120 ;  /* 0x0000009c0878723c */ /* 0x000ff00000081078 */
[----:B-1----:R-:W-:-:S02]  /*12d480*/  IMAD.MOV.U32 R236, RZ, RZ, R127 ;  /* 0x000000ffffec7224 */ /* 0x002fc400078e007f */
[----:B------:R-:W-:Y:S02]  /*12d490*/  IMAD.MOV.U32 R237, RZ, RZ, R126 ;  /* 0x000000ffffed7224 */ /* 0x000fe400078e007e */
[----:B------:R-:W-:Y:S01]  /*12d4a0*/  IMAD.MOV.U32 R239, RZ, RZ, R124 ;  /* 0x000000ffffef7224 */ /* 0x000fe200078e007c */
[----:B------:R-:W-:Y:S01]  /*12d4b0*/  STL.64 [R1+0x140], R128 ;  /* 0x0001408001007387 */ /* 0x000fe20000100a00 */
[----:B------:R-:W-:Y:S02]  /*12d4c0*/  MOV R238, R125 ;  /* 0x0000007d00ee7202 */ /* 0x000fe40000000f00 */
[----:B------:R-:W-:Y:S01]  /*12d4d0*/  MOV R240, R112 ;  /* 0x0000007000f07202 */ /* 0x000fe20000000f00 */
[----:B------:R-:W-:Y:S02]  /*12d4e0*/  IMAD.MOV.U32 R241, RZ, RZ, R113 ;  /* 0x000000fffff17224 */ /* 0x000fe400078e0071 */
[----:B------:R-:W-:Y:S01]  /*12d4f0*/  IMAD.MOV.U32 R242, RZ, RZ, R114 ;  /* 0x000000fffff27224 */ /* 0x000fe200078e0072 */
[----:B------:R-:W-:-:S02]  /*12d500*/  MOV R243, R115 ;  /* 0x0000007300f37202 */ /* 0x000fc40000000f00 */
[----:B------:R-:W-:Y:S01]  /*12d510*/  HMMA.1688.F32.TF32 R112, R8, R84, R224 ;  /* 0x000000540870723c */ /* 0x000fe200000810e0 */
[----:B------:R-:W-:Y:S01]  /*12d520*/  STL.64 [R1+0x148], R130 ;  /* 0x0001488201007387 */ /* 0x000fe20000100a00 */
[----:B------:R-:W-:Y:S02]  /*12d530*/  STL [R1+0x665c], R236 ;  /* 0x00665cec01007387 */ /* 0x000fe40000100800 */
[----:B------:R-:W-:Y:S02]  /*12d540*/  STL [R1+0x6658], R237 ;  /* 0x006658ed01007387 */ /* 0x000fe40000100800 */
[----:B------:R-:W-:Y:S01]  /*12d550*/  STL [R1+0x6654], R239 ;  /* 0x006654ef01007387 */ /* 0x000fe20000100800 */
[----:B------:R1:W-:Y:S01]  /*12d560*/  STL [R1+0x6650], R238 ;  /* 0x006650ee01007387 */ /* 0x0003e20000100800 */
[----:B------:R2:W-:Y:S02]  /*12d570*/  STL.64 [R1+0x120], R120 ;  /* 0x0001207801007387 */ /* 0x0005e40000100a00 */
[----:B------:R3:W-:Y:S02]  /*12d580*/  STL.64 [R1+0x128], R122 ;  /* 0x0001287a01007387 */ /* 0x0007e40000100a00 */
[----:B------:R2:W-:Y:S01]  /*12d590*/  STL [R1+0x666c], R243 ;  /* 0x00666cf301007387 */ /* 0x0005e20000100800 */
[----:B------:R1:W-:Y:S01]  /*12d5a0*/  STL [R1+0x6668], R242 ;  /* 0x006668f201007387 */ /* 0x0003e20000100800 */
[----:B------:R1:W-:Y:S02]  /*12d5b0*/  STL [R1+0x6664], R241 ;  /* 0x006664f101007387 */ /* 0x0003e40000100800 */
[----:B------:R1:W-:Y:S08]  /*12d5c0*/  STL [R1+0x6660], R240 ;  /* 0x006660f001007387 */ /* 0x0003f00000100800 */
[----:B-1----:R-:W-:Y:S01]  /*12d5d0*/  IMAD.MOV.U32 R238, RZ, RZ, R115 ;  /* 0x000000ffffee7224 */ /* 0x002fe200078e0073 */
[----:B------:R-:W-:Y:S01]  /*12d5e0*/  MOV R239, R114 ;  /* 0x0000007200ef7202 */ /* 0x000fe20000000f00 */
[----:B------:R-:W-:-:S02]  /*12d5f0*/  IMAD.MOV.U32 R236, RZ, RZ, R112 ;  /* 0x000000ffffec7224 */ /* 0x000fc400078e0070 */
[----:B------:R-:W-:Y:S01]  /*12d600*/  IMAD.MOV.U32 R237, RZ, RZ, R113 ;  /* 0x000000ffffed7224 */ /* 0x000fe200078e0071 */
[----:B------:R1:W-:Y:S01]  /*12d610*/  STL [R1+0x667c], R238 ;  /* 0x00667cee01007387 */ /* 0x0003e20000100800 */
[----:B------:R1:W-:Y:S02]  /*12d620*/  STL [R1+0x6678], R239 ;  /* 0x006678ef01007387 */ /* 0x0003e40000100800 */
[----:B------:R1:W-:Y:S02]  /*12d630*/  STL [R1+0x6674], R236 ;  /* 0x006674ec01007387 */ /* 0x0003e40000100800 */
[----:B------:R1:W-:Y:S01]  /*12d640*/  STL [R1+0x6670], R237 ;  /* 0x006670ed01007387 */ /* 0x0003e20000100800 */
        /* <DEDUP_REMOVED lines=64> */
[----:B------:R-:W4:Y:S11]  /*12da50*/  LDL.LU R127, [R1+0x76c] ;  /* 0x00076c00017f7983 */ /* 0x000f360000300800 */
[----:B------:R-:W-:Y:S11]  /*12da60*/  @!UPT UIADD3 URZ, URZ, URZ, URZ ;  /* 0x0000003f3f3ff290 */ /* 0x000ff6000fffe03f */
[----:B------:R-:W-:Y:S01]  /*12da70*/  IMAD.MOV.U32 R243, RZ, RZ, R64 ;  /* 0x000000fffff37224 */ /* 0x000fe200078e0040 */
[----:B------:R-:W-:Y:S01]  /*12da80*/  MOV R242, R65 ;  /* 0x0000004100f27202 */ /* 0x000fe20000000f00 */
[----:B------:R-:W4:Y:S01]  /*12da90*/  LDL.LU R64, [R1+0x7e0] ;  /* 0x0007e00001407983 */ /* 0x000f220000300800 */
[----:B------:R-:W-:Y:S02]  /*12daa0*/  IMAD.MOV.U32 R241, RZ, RZ, R66 ;  /* 0x000000fffff17224 */ /* 0x000fe400078e0042 */
[----:B------:R-:W4:Y:S02]  /*12dab0*/  LDL.LU R65, [R1+0x7e4] ;  /* 0x0007e40001417983 */ /* 0x000f240000300800 */
[----:B------:R-:W-:Y:S01]  /*12dac0*/  IMAD.MOV.U32 R240, RZ, RZ, R67 ;  /* 0x000000fffff07224 */ /* 0x000fe200078e0043 */
[----:B------:R-:W4:Y:S01]  /*12dad0*/  LDL.LU R66, [R1+0x7e8] ;  /* 0x0007e80001427983 */ /* 0x000f220000300800 */
[----:B------:R-:W4:Y:S02]  /*12dae0*/  LDL.LU R67, [R1+0x7ec] ;  /* 0x0007ec0001437983 */ /* 0x000f240000300800 */
[----:B------:R-:W-:Y:S01]  /*12daf0*/  STL.64 [R1+0x6688], R242 ;  /* 0x006688f201007387 */ /* 0x000fe20000100a00 */
[----:B------:R-:W-:Y:S01]  /*12db00*/  STL.64 [R1+0x6680], R240 ;  /* 0x006680f001007387 */ /* 0x000fe20000100a00 */
[C---:B--2---:R-:W-:Y:S08]  /*12db10*/  HMMA.1688.F32.TF32 R196, R8.reuse, R12, R196 ;  /* 0x0000000c08c4723c */ /* 0x044ff000000810c4 */
[C---:B---3--:R-:W-:Y:S08]  /*12db20*/  HMMA.1688.F32.TF32 R192, R8.reuse, R24, R192 ;  /* 0x0000001808c0723c */ /* 0x048ff000000810c0 */
[C---:B------:R-:W-:Y:S08]  /*12db30*/  HMMA.1688.F32.TF32 R184, R8.reuse, R48, R184 ;  /* 0x0000003008b8723c */ /* 0x040ff000000810b8 */
[C---:B------:R-:W-:Y:S08]  /*12db40*/  HMMA.1688.F32.TF32 R172, R8.reuse, R176, R172 ;  /* 0x000000b008ac723c */ /* 0x040ff000000810ac */
[C---:B------:R-:W-:Y:S08]  /*12db50*/  HMMA.1688.F32.TF32 R168, R8.reuse, R108, R168 ;  /* 0x0000006c08a8723c */ /* 0x040ff000000810a8 */
[C---:B----4-:R-:W-:Y:S08]  /*12db60*/  HMMA.1688.F32.TF32 R188, R8.reuse, R28, R188 ;  /* 0x0000001c08bc723c */ /* 0x050ff000000810bc */
[C---:B------:R-:W-:Y:S08]  /*12db70*/  HMMA.1688.F32.TF32 R180, R8.reuse, R104, R180 ;  /* 0x0000006808b4723c */ /* 0x040ff000000810b4 */
[----:B------:R-:W-:Y:S01]  /*12db80*/  HMMA.1688.F32.TF32 R8, R8, R232, R164 ;  /* 0x000000e80808723c */ /* 0x000fe200000810a4 */
[----:B-1----:R-:W-:Y:S01]  /*12db90*/  MOV R238, R196 ;  /* 0x000000c400ee7202 */ /* 0x002fe20000000f00 */
[----:B------:R-:W-:-:S02]  /*12dba0*/  IMAD.MOV.U32 R239, RZ, RZ, R197 ;  /* 0x000000ffffef7224 */ /* 0x000fc400078e00c5 */
[----:B------:R-:W-:Y:S01]  /*12dbb0*/  IMAD.MOV.U32 R236, RZ, RZ, R198 ;  /* 0x000000ffffec7224 */ /* 0x000fe200078e00c6 */
[----:B------:R-:W-:Y:S02]  /*12dbc0*/  MOV R237, R199 ;  /* 0x000000c700ed7202 */ /* 0x000fe40000000f00 */
[----:B------:R-:W-:Y:S01]  /*12dbd0*/  MOV R250, R194 ;  /* 0x000000c200fa7202 */ /* 0x000fe20000000f00 */
[----:B------:R-:W-:Y:S02]  /*12dbe0*/  IMAD.MOV.U32 R251, RZ, RZ, R195 ;  /* 0x000000fffffb7224 */ /* 0x000fe400078e00c3 */
[----:B------:R-:W-:Y:S02]  /*12dbf0*/  IMAD.MOV.U32 R248, RZ, RZ, R192 ;  /* 0x000000fffff87224 */ /* 0x000fe400078e00c0 */
[----:B------:R-:W-:Y:S01]  /*12dc00*/  IMAD.MOV.U32 R249, RZ, RZ, R193 ;  /* 0x000000fffff97224 */ /* 0x000fe200078e00c1 */
[----:B------:R-:W-:Y:S01]  /*12dc10*/  STL.64 [R1+0x6698], R238 ;  /* 0x006698ee01007387 */ /* 0x000fe20000100a00 */
[----:B------:R-:W-:Y:S02]  /*12dc20*/  STL.64 [R1+0x6690], R236 ;  /* 0x006690ec01007387 */ /* 0x000fe40000100a00 */
[----:B------:R-:W-:Y:S01]  /*12dc30*/  STL.64 [R1+0x66a8], R250 ;  /* 0x0066a8fa01007387 */ /* 0x000fe20000100a00 */
[----:B------:R-:W-:Y:S04]  /*12dc40*/  STL.64 [R1+0x66a0], R248 ;  /* 0x0066a0f801007387 */ /* 0x000fe80000100a00 */
[----:B------:R-:W-:Y:S01]  /*12dc50*/  STL.64 [R1+0xc0], R188 ;  /* 0x0000c0bc01007387 */ /* 0x000fe20000100a00 */
[----:B------:R-:W-:Y:S02]  /*12dc60*/  STL.64 [R1+0xc8], R190 ;  /* 0x0000c8be01007387 */ /* 0x000fe40000100a00 */
[----:B------:R-:W-:Y:S01]  /*12dc70*/  STL.64 [R1+0xb0], R184 ;  /* 0x0000b0b801007387 */ /* 0x000fe20000100a00 */
[----:B------:R-:W-:Y:S01]  /*12dc80*/  STL.64 [R1+0xb8], R186 ;  /* 0x0000b8ba01007387 */ /* 0x000fe20000100a00 */
[----:B------:R-:W-:Y:S02]  /*12dc90*/  STL.64 [R1+0xa0], R180 ;  /* 0x0000a0b401007387 */ /* 0x000fe40000100a00 */
[----:B------:R-:W-:Y:S02]  /*12dca0*/  STL.64 [R1+0xa8], R182 ;  /* 0x0000a8b601007387 */ /* 0x000fe40000100a00 */
[----:B------:R-:W-:Y:S01]  /*12dcb0*/  STL.64 [R1+0x90], R172 ;  /* 0x000090ac01007387 */ /* 0x000fe20000100a00 */
[----:B------:R-:W-:Y:S01]  /*12dcc0*/  STL.64 [R1+0x98], R174 ;  /* 0x000098ae01007387 */ /* 0x000fe20000100a00 */
[C---:B------:R-:W-:Y:S01]  /*12dcd0*/  HMMA.1688.F32.TF32 R140, R4.reuse, R116, R140 ;  /* 0x00000074048c723c */ /* 0x040fe2000008108c */
[----:B------:R-:W-:Y:S02]  /*12dce0*/  STL.64 [R1+0x80], R168 ;  /* 0x000080a801007387 */ /* 0x000fe40000100a00 */
[----:B------:R-:W-:Y:S05]  /*12dcf0*/  STL.64 [R1+0x88], R170 ;  /* 0x000088aa01007387 */ /* 0x000fea0000100a00 */
[C---:B------:R-:W-:Y:S01]  /*12dd00*/  HMMA.1688.F32.TF32 R136, R4.reuse, R76, R136 ;  /* 0x0000004c0488723c */ /* 0x040fe20000081088 */
[----:B------:R-:W-:Y:S01]  /*12dd10*/  STL.64 [R1+0x70], R8 ;  /* 0x0000700801007387 */ /* 0x000fe20000100a00 */
[----:B------:R1:W-:Y:S06]  /*12dd20*/  STL.64 [R1+0x78], R10 ;  /* 0x0000780a01007387 */ /* 0x0003ec0000100a00 */
[C---:B------:R-:W-:Y:S08]  /*12dd30*/  HMMA.1688.F32.TF32 R128, R4.reuse, R56, R128 ;  /* 0x000000380480723c */ /* 0x040ff00000081080 */
[C---:B------:R-:W-:Y:S01]  /*12dd40*/  HMMA.1688.F32.TF32 R124, R4.reuse, R96, R124 ;  /* 0x00000060047c723c */ /* 0x040fe2000008107c */
[----:B------:R-:W-:Y:S04]  /*12dd50*/  LDS R184, [R2+0x38680] ;  /* 0x0386800002b87984 */ /* 0x000fe80000000800 */
[----:B------:R-:W-:Y:S04]  /*12dd60*/  LDS R186, [R2+0x3a680] ;  /* 0x03a6800002ba7984 */ /* 0x000fe80000000800 */
[----:B------:R-:W-:Y:S04]  /*12dd70*/  LDS R185, [R0+0x38680] ;  /* 0x0386800000b97984 */ /* 0x000fe80000000800 */
[----:B------:R-:W2:Y:S01]  /*12dd80*/  LDS R187, [R0+0x3a680] ;  /* 0x03a6800000bb7984 */ /* 0x000ea20000000800 */
[C---:B-1----:R-:W-:Y:S03]  /*12dd90*/  HMMA.1688.F32.TF32 R8, R4.reuse, R44, R132 ;  /* 0x0000002c0408723c */ /* 0x042fe60000081084 */
[----:B------:R-:W-:Y:S01]  /*12dda0*/  STL.64 [R1+0x450], R140 ;  /* 0x0004508c01007387 */ /* 0x000fe20000100a00 */
[----:B------:R-:W-:Y:S02]  /*12ddb0*/  STL.64 [R1+0x458], R142 ;  /* 0x0004588e01007387 */ /* 0x000fe40000100a00 */
[----:B------:R-:W-:Y:S02]  /*12ddc0*/  STL.64 [R1+0x440], R136 ;  /* 0x0004408801007387 */ /* 0x000fe40000100a00 */
[----:B------:R-:W-:Y:S11]  /*12ddd0*/  STL.64 [R1+0x448], R138 ;  /* 0x0004488a01007387 */ /* 0x000ff60000100a00 */
        /* <DEDUP_REMOVED lines=14> */
[----:B------:R-:W-:Y:S02]  /*12dec0*/  STL.64 [R1+0x3f8], R122 ;  /* 0x0003f87a01007387 */ /* 0x000fe40000100a00 */
[----:B------:R-:W3:Y:S05]  /*12ded0*/  LDL.LU R64, [R1+0xb30] ;  /* 0x000b300001407983 */ /* 0x000eea0000300800 */
[----:B------:R1:W-:Y:S01]  /*12dee0*/  STL.64 [R1+0x3e0], R112 ;  /* 0x0003e07001007387 */ /* 0x0003e20000100a00 */
[----:B------:R4:W-:Y:S09]  /*12def0*/  STL.64 [R1+0x3e8], R114 ;  /* 0x0003e87201007387 */ /* 0x0009f20000100a00 */
[----:B------:R-:W-:Y:S01]  /*12df00*/  STL.64 [R1+0x3d0], R8 ;  /* 0x0003d00801007387 */ /* 0x000fe20000100a00 */
        /* <DEDUP_REMOVED lines=98> */
[----:B----4-:R-:W4:Y:S01]  /*12e530*/  LDL.LU R114, [R1+0xab8] ;  /* 0x000ab80001727983 */ /* 0x010f220000300800 */
        /* <DEDUP_REMOVED lines=14> */
[----:B------:R-:W-:Y:S04]  /*12e620*/  STL.64 [R1+0x3a0], R236 ;  /* 0x0003a0ec01007387 */ /* 0x000fe80000100a00 */
[----:B------:R-:W-:Y:S01]  /*12e630*/  STL.64 [R1+0x3a8], R238 ;  /* 0x0003a8ee01007387 */ /* 0x000fe20000100a00 */
[C---:B------:R-:W-:Y:S05]  /*12e640*/  HMMA.1688.F32.TF32 R216, R4.reuse, R16, R216 ;  /* 0x0000001004d8723c */ /* 0x040fea00000810d8 */
[----:B------:R-:W-:Y:S01]  /*12e650*/  STL.64 [R1+0x390], R8 ;  /* 0x0003900801007387 */ /* 0x000fe20000100a00 */
[----:B------:R1:W-:Y:S02]  /*12e660*/  STL.64 [R1+0x398], R10 ;  /* 0x0003980a01007387 */ /* 0x0003e40000100a00 */
[C---:B-1----:R-:W-:Y:S05]  /*12e670*/  HMMA.1688.F32.TF32 R8, R4.reuse, R60, R212 ;  /* 0x0000003c0408723c */ /* 0x042fea00000810d4 */
[----:B------:R-:W-:Y:S01]  /*12e680*/  STL.64 [R1+0x380], R220 ;  /* 0x000380dc01007387 */ /* 0x000fe20000100a00 */
[----:B------:R-:W-:Y:S02]  /*12e690*/  STL.64 [R1+0x388], R222 ;  /* 0x000388de01007387 */ /* 0x000fe40000100a00 */
[C---:B------:R-:W-:Y:S07]  /*12e6a0*/  HMMA.1688.F32.TF32 R208, R4.reuse, R52, R208 ;  /* 0x0000003404d0723c */ /* 0x040fee00000810d0 */
[----:B------:R-:W-:Y:S01]  /*12e6b0*/  STL.64 [R1+0x370], R216 ;  /* 0x000370d801007387 */ /* 0x000fe20000100a00 */
[----:B------:R-:W-:Y:S01]  /*12e6c0*/  STL.64 [R1+0x378], R218 ;  /* 0x000378da01007387 */ /* 0x000fe20000100a00 */
[C---:B------:R-:W-:Y:S06]  /*12e6d0*/  HMMA.1688.F32.TF32 R204, R4.reuse, R144, R204 ;  /* 0x0000009004cc723c */ /* 0x040fec00000810cc */
[----:B------:R-:W-:Y:S01]  /*12e6e0*/  STL.64 [R1+0x360], R8 ;  /* 0x0003600801007387 */ /* 0x000fe20000100a00 */
[----:B------:R1:W-:Y:S02]  /*12e6f0*/  STL.64 [R1+0x368], R10 ;  /* 0x0003680a01007387 */ /* 0x0003e40000100a00 */
[C---:B-1----:R-:W-:Y:S05]  /*12e700*/  HMMA.1688.F32.TF32 R8, R4.reuse, R148, R200 ;  /* 0x000000940408723c */ /* 0x042fea00000810c8 */
[----:B------:R-:W-:Y:S01]  /*12e710*/  STL.64 [R1+0x350], R208 ;  /* 0x000350d001007387 */ /* 0x000fe20000100a00 */
[----:B------:R-:W-:Y:S02]  /*12e720*/  STL.64 [R1+0x358], R210 ;  /* 0x000358d201007387 */ /* 0x000fe40000100a00 */
[C---:B------:R-:W-:Y:S06]  /*12e730*/  HMMA.1688.F32.TF32 R196, R4.reuse, R152, R196 ;  /* 0x0000009804c4723c */ /* 0x040fec00000810c4 */
[----:B------:R-:W-:Y:S01]  /*12e740*/  STL.64 [R1+0x340], R204 ;  /* 0x000340cc01007387 */ /* 0x000fe20000100a00 */
[----:B------:R-:W-:Y:S01]  /*12e750*/  STL.64 [R1+0x348], R206 ;  /* 0x000348ce01007387 */ /* 0x000fe20000100a00 */
[C---:B------:R-:W-:Y:S07]  /*12e760*/  HMMA.1688.F32.TF32 R192, R4.reuse, R156, R192 ;  /* 0x0000009c04c0723c */ /* 0x040fee00000810c0 */
        /* <DEDUP_REMOVED lines=29> */
[C---:B-1----:R-:W-:Y:S08]  /*12e940*/  HMMA.1688.F32.TF32 R8, R4.reuse, R108, R124 ;  /* 0x0000006c0408723c */ /* 0x042ff0000008107c */
[----:B----4-:R-:W-:Y:S01]  /*12e950*/  HMMA.1688.F32.TF32 R4, R4, R232, R112 ;  /* 0x000000e80404723c */ /* 0x010fe20000081070 */
[----:B------:R-:W-:Y:S01]  /*12e960*/  STL.64 [R1+0x290], R132 ;  /* 0x0002908401007387 */ /* 0x000fe20000100a00 */
[----:B------:R-:W-:Y:S03]  /*12e970*/  STL.64 [R1+0x298], R134 ;  /* 0x0002988601007387 */ /* 0x000fe60000100a00 */
[----:B------:R-:W-:Y:S02]  /*12e980*/  STL.64 [R1+0x280], R128 ;  /* 0x0002808001007387 */ /* 0x000fe40000100a00 */
[----:B------:R-:W-:Y:S01]  /*12e990*/  STL.64 [R1+0x288], R130 ;  /* 0x0002888201007387 */ /* 0x000fe20000100a00 */
[C---:B------:R-:W-:Y:S08]  /*12e9a0*/  HMMA.1688.F32.TF32 R116, R184.reuse, R116, R120 ;  /* 0x00000074b874723c */ /* 0x040ff00000081078 */
[C---:B------:R-:W-:Y:S01]  /*12e9b0*/  HMMA.1688.F32.TF32 R244, R184.reuse, R56, R244 ;  /* 0x00000038b8f4723c */ /* 0x040fe200000810f4 */
[----:B------:R-:W-:Y:S01]  /*12e9c0*/  IMAD.MOV.U32 R47, RZ, RZ, R3 ;  /* 0x000000ffff2f7224 */ /* 0x000fe200078e0003 */
[----:B------:R-:W-:Y:S04]  /*12e9d0*/  LDS R112, [R2+0x38700] ;  /* 0x0387000002707984 */ /* 0x000fe80000000800 */
[----:B------:R-:W-:Y:S04]  /*12e9e0*/  LDS R114, [R2+0x3a700] ;  /* 0x03a7000002727984 */ /* 0x000fe80000000800 */
[----:B------:R-:W-:Y:S04]  /*12e9f0*/  LDS R113, [R0+0x38700] ;  /* 0x0387000000717984 */ /* 0x000fe80000000800 */
[----:B------:R-:W1:Y:S04]  /*12ea00*/  LDS R115, [R0+0x3a700] ;  /* 0x03a7000000737984 */ /* 0x000e680000000800 */
[----:B------:R-:W-:Y:S01]  /*12ea10*/  STL.64 [R1+0x270], R8 ;  /* 0x0002700801007387 */ /* 0x000fe20000100a00 */
[----:B------:R2:W-:Y:S02]  /*12ea20*/  STL.64 [R1+0x278], R10 ;  /* 0x0002780a01007387 */ /* 0x0005e40000100a00 */
[----:B------:R-:W-:Y:S02]  /*12ea30*/  STL.64 [R1+0x260], R4 ;  /* 0x0002600401007387 */ /* 0x000fe40000100a00 */
[----:B------:R3:W-:Y:S01]  /*12ea40*/  STL.64 [R1+0x268], R6 ;  /* 0x0002680601007387 */ /* 0x0007e20000100a00 */
[C---:B--2---:R-:W-:Y:S08]  /*12ea50*/  HMMA.1688.F32.TF32 R8, R184.reuse, R76, R224 ;  /* 0x0000004cb808723c */ /* 0x044ff000000810e0 */
[C---:B---3--:R-:W-:Y:S01]  /*12ea60*/  HMMA.1688.F32.TF32 R4, R184.reuse, R44, R64 ;  /* 0x0000002cb804723c */ /* 0x048fe20000081040 */
[----:B------:R2:W-:Y:S01]  /*12ea70*/  STL.64 [R1+0x250], R116 ;  /* 0x0002507401007387 */ /* 0x0005e20000100a00 */
[----:B------:R3:W-:Y:S11]  /*12ea80*/  STL.64 [R1+0x258], R118 ;  /* 0x0002587601007387 */ /* 0x0007f60000100a00 */
[----:B------:R-:W-:Y:S02]  /*12ea90*/  @!UPT UIADD3 URZ, URZ, URZ, URZ ;  /* 0x0000003f3f3ff290 */ /* 0x000fe4000fffe03f */
[----:B------:R-:W-:Y:S01]  /*12eaa0*/  STL.64 [R1+0x240], R8 ;  /* 0x0002400801007387 */ /* 0x000fe20000100a00 */
[----:B------:R-:W-:Y:S02]  /*12eab0*/  STL.64 [R1+0x248], R10 ;  /* 0x0002480a01007387 */ /* 0x000fe40000100a00 */
[----:B------:R-:W4:Y:S05]  /*12eac0*/  LDL.LU R224, [R1+0xc80] ;  /* 0x000c800001e07983 */ /* 0x000f2a0000300800 */
        /* <DEDUP_REMOVED lines=40> */
[----:B------:R-:W-:Y:S01]  /*12ed50*/  STL.64 [R1+0x6458], R246 ;  /* 0x006458f601007387 */ /* 0x000fe20000100a00 */
[----:B------:R-:W-:Y:S01]  /*12ed60*/  STL.64 [R1+0x6450], R244 ;  /* 0x006450f401007387 */ /* 0x000fe20000100a00 */
[C---:B-1----:R-:W-:Y:S11]  /*12ed70*/  HMMA.1688.F32.TF32 R4, R184.reuse, R96, R64 ;  /* 0x00000060b804723c */ /* 0x042ff60000081040 */
[----:B------:R-:W-:Y:S11]  /*12ed80*/  @!UPT UIADD3 URZ, URZ, URZ, URZ ;  /* 0x0000003f3f3ff290 */ /* 0x000ff6000fffe03f */
[----:B------:R-:W-:Y:S01]  /*12ed90*/  @!UPT UIADD3 URZ, URZ, URZ, URZ ;  /* 0x0000003f3f3ff290 */ /* 0x000fe2000fffe03f */
[----:B------:R-:W-:Y:S01]  /*12eda0*/  STL.64 [R1+0x210], R4 ;  /* 0x0002100401007387 */ /* 0x000fe20000100a00 */
[----:B------:R1:W-:Y:S02]  /*12edb0*/  STL [R1+0x218], R6 ;  /* 0x0002180601007387 */ /* 0x0003e40000100800 */
        /* <DEDUP_REMOVED lines=8> */
[----:B----4-:R-:W-:Y:S01]  /*12ee40*/  HMMA.1688.F32.TF32 R140, R184, R92, R140 ;  /* 0x0000005cb88c723c */ /* 0x010fe2000008108c */
[----:B------:R-:W-:-:S07]  /*12ee50*/  MOV R3, R7 ;  /* 0x0000000700037202 */ /* 0x000fce0000000f00 */
[C---:B-1----:R-:W-:Y:S08]  /*12ee60*/  HMMA.1688.F32.TF32 R4, R184.reuse, R80, R132 ;  /* 0x00000050b804723c */ /* 0x042ff00000081084 */
[C---:B------:R-:W-:Y:S01]  /*12ee70*/  HMMA.1688.F32.TF32 R8, R184.reuse, R88, R136 ;  /* 0x00000058b808723c */ /* 0x040fe20000081088 */
[----:B------:R1:W-:Y:S07]  /*12ee80*/  STL [R1+0x6548], R3 ;  /* 0x0065480301007387 */ /* 0x0003ee0000100800 */
[C---:B--2---:R-:W-:Y:S08]  /*12ee90*/  HMMA.1688.F32.TF32 R116, R184.reuse, R36, R116 ;  /* 0x00000024b874723c */ /* 0x044ff00000081074 */
[----:B------:R-:W-:Y:S01]  /*12eea0*/  HMMA.1688.F32.TF32 R120, R184, R40, R120 ;  /* 0x00000028b878723c */ /* 0x000fe20000081078 */
[----:B------:R-:W-:Y:S01]  /*12eeb0*/  STL.64 [R1+0x200], R140 ;  /* 0x0002008c01007387 */ /* 0x000fe20000100a00 */
[----:B------:R-:W-:Y:S02]  /*12eec0*/  STL.64 [R1+0x208], R142 ;  /* 0x0002088e01007387 */ /* 0x000fe40000100a00 */
[----:B------:R-:W-:Y:S03]  /*12eed0*/  STL.64 [R1+0x1e0], R4 ;  /* 0x0001e00401007387 */ /* 0x000fe60000100a00 */
[----:B------:R-:W-:Y:S01]  /*12eee0*/  STL.64 [R1+0x1f0], R8 ;  /* 0x0001f00801007387 */ /* 0x000fe20000100a00 */
[----:B------:R-:W-:Y:S01]  /*12eef0*/  STL.64 [R1+0x1f8], R10 ;  /* 0x0001f80a01007387 */ /* 0x000fe20000100a00 */
[----:B------:R2:W-:Y:S02]  /*12ef00*/  STL [R1+0x1e8], R6 ;  /* 0x0001e80601007387 */ /* 0x0005e40000100800 */
[----:B-1----:R-:W-:-:S02]  /*12ef10*/  IMAD.MOV.U32 R3, RZ, RZ, R7 ;  /* 0x000000ffff037224 */ /* 0x002fc400078e0007 */
[C---:B--2---:R-:W-:Y:S08]  /*12ef20*/  HMMA.1688.F32.TF32 R4, R184.reuse, R72, R128 ;  /* 0x00000048b804723c */ /* 0x044ff00000081080 */
[C---:B------:R-:W-:Y:S08]  /*12ef30*/  HMMA.1688.F32.TF32 R8, R184.reuse, R32, R124 ;  /* 0x00000020b808723c */ /* 0x040ff0000008107c */
[C---:B------:R-:W-:Y:S08]  /*12ef40*/  HMMA.1688.F32.TF32 R124, R184.reuse, R20, R224 ;  /* 0x00000014b87c723c */ /* 0x040ff000000810e0 */
[C---:B------:R-:W-:Y:S01]  /*12ef50*/  HMMA.1688.F32.TF32 R128, R184.reuse, R100, R44 ;  /* 0x00000064b880723c */ /* 0x040fe2000008102c */
[----:B------:R-:W-:Y:S01]  /*12ef60*/  STL.64 [R1+0x6468], R6 ;  /* 0x0064680601007387 */ /* 0x000fe20000100a00 */
[----:B------:R-:W-:Y:S05]  /*12ef70*/  STL.64 [R1+0x6460], R4 ;  /* 0x0064600401007387 */ /* 0x000fea0000100a00 */
[----:B------:R-:W-:Y:S02]  /*12ef80*/  STL.64 [R1+0x6478], R10 ;  /* 0x0064780a01007387 */ /* 0x000fe40000100a00 */
[----:B------:R-:W-:Y:S01]  /*12ef90*/  STL.64 [R1+0x6470], R8 ;  /* 0x0064700801007387 */ /* 0x000fe20000100a00 */
[----:B------:R-:W-:Y:S01]  /*12efa0*/  STL.64 [R1+0x6488], R118 ;  /* 0x0064887601007387 */ /* 0x000fe20000100a00 */
[----:B------:R-:W-:Y:S02]  /*12efb0*/  STL.64 [R1+0x6480], R116 ;  /* 0x0064807401007387 */ /* 0x000fe40000100a00 */
[----:B------:R-:W-:Y:S02]  /*12efc0*/  STL.64 [R1+0x6498], R122 ;  /* 0x0064987a01007387 */ /* 0x000fe40000100a00 */
[----:B------:R1:W-:Y:S01]  /*12efd0*/  STL.64 [R1+0x6490], R120 ;  /* 0x0064907801007387 */ /* 0x0003e20000100a00 */
        /* <DEDUP_REMOVED lines=8> */
[C---:B---3--:R-:W-:Y:S08]  /*12f060*/  HMMA.1688.F32.TF32 R132, R184.reuse, R16, R76 ;  /* 0x00000010b884723c */ /* 0x048ff0000008104c */
[C---:B------:R-:W-:Y:S11]  /*12f070*/  HMMA.1688.F32.TF32 R136, R184.reuse, R60, R64 ;  /* 0x0000003cb888723c */ /* 0x040ff60000081040 */
[----:B------:R-:W-:Y:S04]  /*12f080*/  @!UPT UIADD3 URZ, URZ, URZ, URZ ;  /* 0x0000003f3f3ff290 */ /* 0x000fe8000fffe03f */
[----:B------:R-:W-:Y:S01]  /*12f090*/  STL.64 [R1+0x64d0], R134 ;  /* 0x0064d08601007387 */ /* 0x000fe20000100a00 */
[----:B------:R-:W-:Y:S02]  /*12f0a0*/  STL.64 [R1+0x64c8], R132 ;  /* 0x0064c88401007387 */ /* 0x000fe40000100a00 */
        /* <DEDUP_REMOVED lines=24> */
[----:B------:R-:W-:Y:S02]  /*12f230*/  STL.64 [R1+0x64e0], R138 ;  /* 0x0064e08a01007387 */ /* 0x000fe40000100a00 */
[----:B------:R-:W-:Y:S01]  /*12f240*/  STL.64 [R1+0x64d8], R136 ;  /* 0x0064d88801007387 */ /* 0x000fe20000100a00 */
        /* <DEDUP_REMOVED lines=16> */
[C---:B----4-:R-:W-:Y:S08]  /*12f350*/  HMMA.1688.F32.TF32 R144, R184.reuse, R144, R188 ;  /* 0x00000090b890723c */ /* 0x050ff000000810bc */
[C---:B---3--:R-:W-:Y:S08]  /*12f360*/  HMMA.1688.F32.TF32 R148, R184.reuse, R148, R180 ;  /* 0x00000094b894723c */ /* 0x048ff000000810b4 */
[C---:B------:R-:W-:Y:S08]  /*12f370*/  HMMA.1688.F32.TF32 R152, R184.reuse, R152, R172 ;  /* 0x00000098b898723c */ /* 0x040ff000000810ac */
[C---:B------:R-:W-:Y:S08]  /*12f380*/  HMMA.1688.F32.TF32 R160, R184.reuse, R160, R164 ;  /* 0x000000a0b8a0723c */ /* 0x040ff000000810a4 */
[C---:B------:R-:W-:Y:S08]  /*12f390*/  HMMA.1688.F32.TF32 R156, R184.reuse, R156, R168 ;  /* 0x0000009cb89c723c */ /* 0x040ff000000810a8 */
[C---:B------:R-:W-:Y:S08]  /*12f3a0*/  HMMA.1688.F32.TF32 R164, R184.reuse, R84, R224 ;  /* 0x00000054b8a4723c */ /* 0x040ff000000810e0 */
[C---:B------:R-:W-:Y:S08]  /*12f3b0*/  HMMA.1688.F32.TF32 R12, R184.reuse, R12, R64 ;  /* 0x0000000cb80c723c */ /* 0x040ff00000081040 */
[C---:B------:R-:W-:Y:S01]  /*12f3c0*/  HMMA.1688.F32.TF32 R168, R184.reuse, R68, R76 ;  /* 0x00000044b8a8723c */ /* 0x040fe2000008104c */
[----:B------:R-:W-:Y:S01]  /*12f3d0*/  STL.64 [R1+0x6500], R146 ;  /* 0x0065009201007387 */ /* 0x000fe20000100a00 */
[----:B------:R-:W-:Y:S03]  /*12f3e0*/  STL.64 [R1+0x64f8], R144 ;  /* 0x0064f89001007387 */ /* 0x000fe60000100a00 */
[----:B------:R-:W-:Y:S01]  /*12f3f0*/  STL.64 [R1+0x6438], R150 ;  /* 0x0064389601007387 */ /* 0x000fe20000100a00 */
[----:B------:R3:W-:Y:S03]  /*12f400*/  STL.64 [R1+0x6430], R148 ;  /* 0x0064309401007387 */ /* 0x0007e60000100a00 */
[----:B------:R-:W-:Y:S01]  /*12f410*/  STL.64 [R1+0x6428], R154 ;  /* 0x0064289a01007387 */ /* 0x000fe20000100a00 */
[----:B------:R4:W-:Y:S03]  /*12f420*/  STL.64 [R1+0x6420], R152 ;  /* 0x0064209801007387 */ /* 0x0009e60000100a00 */
[----:B------:R-:W-:Y:S01]  /*12f430*/  STL.64 [R1+0x6418], R158 ;  /* 0x0064189e01007387 */ /* 0x000fe20000100a00 */
[----:B------:R2:W-:Y:S02]  /*12f440*/  STL.64 [R1+0x6410], R156 ;  /* 0x0064109c01007387 */ /* 0x0005e40000100a00 */
[----:B------:R-:W-:Y:S02]  /*12f450*/  STL.64 [R1+0x6408], R162 ;  /* 0x006408a201007387 */ /* 0x000fe40000100a00 */
[----:B------:R2:W-:Y:S01]  /*12f460*/  STL.64 [R1+0x6400], R160 ;  /* 0x006400a001007387 */ /* 0x0005e20000100a00 */
[----:B-1----:R-:W3:Y:S04]  /*12f470*/  LDL.64 R120, [R1+0x13a0] ;  /* 0x0013a00001787983 */ /* 0x002ee80000100a00 */
[----:B------:R-:W3:Y:S04]  /*12f480*/  LDL.64 R122, [R1+0x13a8] ;  /* 0x0013a800017a7983 */ /* 0x000ee80000100a00 */
[----:B------:R-:W3:Y:S04]  /*12f490*/  LDL.64 R8, [R1+0x1390] ;  /* 0x0013900001087983 */ /* 0x000ee80000100a00 */
[----:B------:R-:W3:Y:S04]  /*12f4a0*/  LDL.64 R10, [R1+0x1398] ;  /* 0x00139800010a7983 */ /* 0x000ee80000100a00 */
[----:B------:R-:W3:Y:S04]  /*12f4b0*/  LDL.64 R244, [R1+0x1380] ;  /* 0x0013800001f47983 */ /* 0x000ee80000100a00 */
[----:B------:R-:W3:Y:S01]  /*12f4c0*/  LDL.64 R246, [R1+0x1388] ;  /* 0x0013880001f67983 */ /* 0x000ee20000100a00 */
[----:B------:R-:W-:Y:S02]  /*12f4d0*/  STL.64 [R1+0x63f8], R166 ;  /* 0x0063f8a601007387 */ /* 0x000fe40000100a00 */
[----:B------:R1:W-:Y:S02]  /*12f4e0*/  STL.64 [R1+0x63f0], R164 ;  /* 0x0063f0a401007387 */ /* 0x0003e40000100a00 */
[----:B------:R-:W-:Y:S01]  /*12f4f0*/  STL.64 [R1+0x63e8], R170 ;  /* 0x0063e8aa01007387 */ /* 0x000fe20000100a00 */
[----:B------:R1:W-:Y:S01]  /*12f500*/  STL.64 [R1+0x63e0], R168 ;  /* 0x0063e0a801007387 */ /* 0x0003e20000100a00 */
[----:B------:R-:W-:Y:S02]  /*12f510*/  STL.64 [R1+0x63d8], R14 ;  /* 0x0063d80e01007387 */ /* 0x000fe40000100a00 */
[----:B------:R1:W-:Y:S02]  /*12f520*/  STL.64 [R1+0x63d0], R12 ;  /* 0x0063d00c01007387 */ /* 0x0003e40000100a00 */
        /* <DEDUP_REMOVED lines=40> */
[C---:B--2---:R-:W-:Y:S01]  /*12f7b0*/  HMMA.1688.F32.TF32 R24, R184.reuse, R24, R44 ;  /* 0x00000018b818723c */ /* 0x044fe2000008102c */
[----:B------:R-:W2:Y:S01]  /*12f7c0*/  LDL.LU R44, [R1+0xf60] ;  /* 0x000f6000012c7983 */ /* 0x000ea20000300800 */
[----:B------:R-:W2:Y:S02]  /*12f7d0*/  LDL.LU R45, [R1+0xf64] ;  /* 0x000f6400012d7983 */ /* 0x000ea40000300800 */
[----:B------:R-:W2:Y:S02]  /*12f7e0*/  LDL.LU R46, [R1+0xf68] ;  /* 0x000f6800012e7983 */ /* 0x000ea40000300800 */
[----:B------:R-:W2:Y:S11]  /*12f7f0*/  LDL.LU R47, [R1+0xf6c] ;  /* 0x000f6c00012f7983 */ /* 0x000eb60000300800 */
[----:B------:R-:W-:Y:S06]  /*12f800*/  @!UPT UIADD3 URZ, URZ, URZ, URZ ;  /* 0x0000003f3f3ff290 */ /* 0x000fec000fffe03f */
[----:B------:R-:W-:Y:S01]  /*12f810*/  STL.64 [R1+0x63c8], R26 ;  /* 0x0063c81a01007387 */ /* 0x000fe20000100a00 */
[----:B------:R1:W-:Y:S01]  /*12f820*/  STL.64 [R1+0x63c0], R24 ;  /* 0x0063c01801007387 */ /* 0x0003e20000100a00 */
[C---:B---3--:R-:W-:Y:S08]  /*12f830*/  HMMA.1688.F32.TF32 R48, R184.reuse, R48, R192 ;  /* 0x00000030b830723c */ /* 0x048ff000000810c0 */
[C---:B----4-:R-:W-:Y:S08]  /*12f840*/  HMMA.1688.F32.TF32 R28, R184.reuse, R28, R196 ;  /* 0x0000001cb81c723c */ /* 0x050ff000000810c4 */
[C---:B------:R-:W-:Y:S08]  /*12f850*/  HMMA.1688.F32.TF32 R172, R184.reuse, R104, R172 ;  /* 0x00000068b8ac723c */ /* 0x040ff000000810ac */
[C---:B------:R-:W-:Y:S08]  /*12f860*/  HMMA.1688.F32.TF32 R176, R184.reuse, R176, R188 ;  /* 0x000000b0b8b0723c */ /* 0x040ff000000810bc */
[C---:B------:R-:W-:Y:S08]  /*12f870*/  HMMA.1688.F32.TF32 R180, R184.reuse, R108, R180 ;  /* 0x0000006cb8b4723c */ /* 0x040ff000000810b4 */
[----:B------:R-:W-:Y:S08]  /*12f880*/  HMMA.1688.F32.TF32 R184, R184, R232, R224 ;  /* 0x000000e8b8b8723c */ /* 0x000ff000000810e0 */
        /* <DEDUP_REMOVED lines=8> */
[----:B------:R-:W-:Y:S01]  /*12f910*/  STL.64 [R1+0x6398], R174 ;  /* 0x006398ae01007387 */ /* 0x000fe20000100a00 */
[----:B------:R1:W-:Y:S03]  /*12f920*/  STL.64 [R1+0x6390], R172 ;  /* 0x006390ac01007387 */ /* 0x0003e60000100a00 */
        /* <DEDUP_REMOVED lines=11> */
[----:B------:R-:W-:Y:S01]  /*12f9e0*/  STL.64 [R1+0x6528], R196 ;  /* 0x006528c401007387 */ /* 0x000fe20000100a00 */
        /* <DEDUP_REMOVED lines=29> */
[C---:B--2---:R-:W-:Y:S01]  /*12fbc0*/  HMMA.1688.F32.TF32 R204, R112.reuse, R96, R44 ;  /* 0x0000006070cc723c */ /* 0x044fe2000008102c */
        /* <DEDUP_REMOVED lines=8> */
[----:B------:R-:W2:Y:S10]  /*12fc50*/  LDL.LU R99, [R1+0x109c] ;  /* 0x00109c0001637983 */ /* 0x000eb40000300800 */
[----:B------:R1:W-:Y:S01]  /*12fc60*/  STL.64 [R1+0x6358], R206 ;  /* 0x006358ce01007387 */ /* 0x0003e20000100a00 */
[----:B------:R-:W-:Y:S01]  /*12fc70*/  STL.64 [R1+0x6350], R204 ;  /* 0x006350cc01007387 */ /* 0x000fe20000100a00 */
[C---:B---3--:R-:W-:Y:S08]  /*12fc80*/  HMMA.1688.F32.TF32 R212, R112.reuse, R88, R232 ;  /* 0x0000005870d4723c */ /* 0x048ff000000810e8 */
[C---:B----4-:R-:W-:Y:S08]  /*12fc90*/  HMMA.1688.F32.TF32 R208, R112.reuse, R92, R224 ;  /* 0x0000005c70d0723c */ /* 0x050ff000000810e0 */
[C---:B------:R-:W-:Y:S01]  /*12fca0*/  HMMA.1688.F32.TF32 R216, R112.reuse, R80, R84 ;  /* 0x0000005070d8723c */ /* 0x040fe20000081054 */
[----:B------:R-:W-:Y:S04]  /*12fcb0*/  LDS R232, [R2+0x3c000] ;  /* 0x03c0000002e87984 */ /* 0x000fe80000000800 */
[----:B------:R-:W-:Y:S04]  /*12fcc0*/  LDS R234, [R2+0x3e000] ;  /* 0x03e0000002ea7984 */ /* 0x000fe80000000800 */
[----:B------:R-:W-:Y:S04]  /*12fcd0*/  LDS R233, [R0+0x3c000] ;  /* 0x03c0000000e97984 */ /* 0x000fe80000000800 */
[----:B------:R-:W3:Y:S01]  /*12fce0*/  LDS R235, [R0+0x3e000] ;  /* 0x03e0000000eb7984 */ /* 0x000ee20000000800 */
[C---:B------:R-:W-:Y:S08]  /*12fcf0*/  HMMA.1688.F32.TF32 R220, R112.reuse, R72, R76 ;  /* 0x0000004870dc723c */ /* 0x040ff0000008104c */
[C---:B------:R-:W-:Y:S08]  /*12fd00*/  HMMA.1688.F32.TF32 R32, R112.reuse, R32, R68 ;  /* 0x000000207020723c */ /* 0x040ff00000081044 */
[C---:B------:R-:W-:Y:S08]  /*12fd10*/  HMMA.1688.F32.TF32 R36, R112.reuse, R36, R64 ;  /* 0x000000247024723c */ /* 0x040ff00000081040 */
[C---:B--2---:R-:W-:Y:S08]  /*12fd20*/  HMMA.1688.F32.TF32 R40, R112.reuse, R40, R56 ;  /* 0x000000287028723c */ /* 0x044ff00000081038 */
[C---:B------:R-:W-:Y:S01]  /*12fd30*/  HMMA.1688.F32.TF32 R44, R112.reuse, R20, R44 ;  /* 0x00000014702c723c */ /* 0x040fe2000008102c */
[----:B------:R2:W-:Y:S01]  /*12fd40*/  STL.64 [R1+0x6348], R210 ;  /* 0x006348d201007387 */ /* 0x0005e20000100a00 */
[----:B------:R-:W-:Y:S02]  /*12fd50*/  STL.64 [R1+0x6340], R208 ;  /* 0x006340d001007387 */ /* 0x000fe40000100a00 */
[----:B------:R-:W-:Y:S02]  /*12fd60*/  STL.64 [R1+0x6558], R214 ;  /* 0x006558d601007387 */ /* 0x000fe40000100a00 */
[----:B------:R-:W-:Y:S01]  /*12fd70*/  STL.64 [R1+0x6550], R212 ;  /* 0x006550d401007387 */ /* 0x000fe20000100a00 */
[----:B------:R-:W-:Y:S01]  /*12fd80*/  STL.64 [R1+0x6328], R218 ;  /* 0x006328da01007387 */ /* 0x000fe20000100a00 */
[----:B------:R-:W-:Y:S03]  /*12fd90*/  STL.64 [R1+0x6320], R216 ;  /* 0x006320d801007387 */ /* 0x000fe60000100a00 */
[----:B------:R-:W-:Y:S01]  /*12fda0*/  STL.64 [R1+0x6318], R222 ;  /* 0x006318de01007387 */ /* 0x000fe20000100a00 */
[----:B------:R-:W-:Y:S02]  /*12fdb0*/  STL.64 [R1+0x6310], R220 ;  /* 0x006310dc01007387 */ /* 0x000fe40000100a00 */
[----:B------:R-:W-:Y:S02]  /*12fdc0*/  STL.64 [R1+0x6308], R34 ;  /* 0x0063082201007387 */ /* 0x000fe40000100a00 */
[----:B------:R-:W-:Y:S01]  /*12fdd0*/  STL.64 [R1+0x6300], R32 ;  /* 0x0063002001007387 */ /* 0x000fe20000100a00 */
[----:B------:R-:W-:Y:S01]  /*12fde0*/  STL.64 [R1+0x62f8], R38 ;  /* 0x0062f82601007387 */ /* 0x000fe20000100a00 */
[----:B------:R-:W-:Y:S01]  /*12fdf0*/  STL.64 [R1+0x62f0], R36 ;  /* 0x0062f02401007387 */ /* 0x000fe20000100a00 */
[C---:B------:R-:W-:Y:S02]  /*12fe00*/  HMMA.1688.F32.TF32 R20, R112.reuse, R100, R96 ;  /* 0x000000647014723c */ /* 0x040fe40000081060 */
[----:B------:R-:W-:Y:S01]  /*12fe10*/  STL.64 [R1+0x62e8], R42 ;  /* 0x0062e82a01007387 */ /* 0x000fe20000100a00 */
[----:B------:R-:W-:Y:S02]  /*12fe20*/  STL.64 [R1+0x62e0], R40 ;  /* 0x0062e02801007387 */ /* 0x000fe40000100a00 */
[----:B------:R-:W4:Y:S02]  /*12fe30*/  LDL.64 R148, [R1+0x1630] ;  /* 0x0016300001947983 */ /* 0x000f240000100a00 */
[----:B------:R-:W2:Y:S01]  /*12fe40*/  LDL.LU.64 R150, [R1+0x1638] ;  /* 0x0016380001967983 */ /* 0x000ea20000300a00 */
[----:B------:R-:W-:Y:S01]  /*12fe50*/  STL.64 [R1+0x62d8], R46 ;  /* 0x0062d82e01007387 */ /* 0x000fe20000100a00 */
[----:B------:R-:W-:Y:S02]  /*12fe60*/  STL.64 [R1+0x62d0], R44 ;  /* 0x0062d02c01007387 */ /* 0x000fe40000100a00 */
        /* <DEDUP_REMOVED lines=21> */
[----:B------:R-:W3:Y:S01]  /*12ffc0*/  LDL.LU.64 R154, [R1+0x1648] ;  /* 0x00164800019a7983 */ /* 0x000ee20000300a00 */
[----:B------:R-:W3:Y:S01]  /*12ffd0*/  LDL.64 R156, [R1+0x1650] ;  /* 0x00165000019c7983 */ /* 0x000ee20000100a00 */
[----:B------:R-:W3:Y:S02]  /*12ffe0*/  LDL.LU.64 R158, [R1+0x1658] ;  /* 0x00165800019e7983 */ /* 0x000ee40000300a00 */
[----:B------:R-:W3:Y:S02]  /*12fff0*/  LDL.64 R160, [R1+0x1660] ;  /* 0x0016600001a07983 */ /* 0x000ee40000100a00 */
[----:B------:R-:W3:Y:S01]  /*130000*/  LDL.LU.64 R162, [R1+0x1668] ;  /* 0x0016680001a27983 */ /* 0x000ee20000300a00 */
[----:B-1----:R-:W3:Y:S01]  /*130010*/  LDL.64 R164, [R1+0x1670] ;  /* 0x0016700001a47983 */ /* 0x002ee20000100a00 */
[----:B------:R-:W3:Y:S02]  /*130020*/  LDL.LU.64 R166, [R1+0x1678] ;  /* 0x0016780001a67983 */ /* 0x000ee40000300a00 */
[----:B------:R-:W3:Y:S02]  /*130030*/  LDL.64 R168, [R1+0x1680] ;  /* 0x0016800001a87983 */ /* 0x000ee40000100a00 */
[----:B------:R-:W3:Y:S01]  /*130040*/  LDL.LU.64 R170, [R1+0x1688] ;  /* 0x0016880001aa7983 */ /* 0x000ee20000300a00 */
[----:B------:R-:W3:Y:S01]  /*130050*/  LDL.64 R12, [R1+0x1690] ;  /* 0x00169000010c7983 */ /* 0x000ee20000100a00 */
[----:B------:R-:W3:Y:S02]  /*130060*/  LDL.LU.64 R14, [R1+0x1698] ;  /* 0x00169800010e7983 */ /* 0x000ee40000300a00 */
[----:B------:R-:W3:Y:S02]  /*130070*/  LDL.64 R24, [R1+0x16a0] ;  /* 0x0016a00001187983 */ /* 0x000ee40000100a00 */
[----:B------:R-:W3:Y:S01]  /*130080*/  LDL.LU.64 R26, [R1+0x16a8] ;  /* 0x0016a800011a7983 */ /* 0x000ee20000300a00 */
[----:B------:R-:W3:Y:S01]  /*130090*/  LDL.64 R28, [R1+0x16b0] ;  /* 0x0016b000011c7983 */ /* 0x000ee20000100a00 */
[----:B------:R-:W3:Y:S02]  /*1300a0*/  LDL.LU.64 R30, [R1+0x16b8] ;  /* 0x0016b800011e7983 */ /* 0x000ee40000300a00 */
[----:B------:R-:W3:Y:S02]  /*1300b0*/  LDL.64 R48, [R1+0x16c0] ;  /* 0x0016c00001307983 */ /* 0x000ee40000100a00 */
[----:B------:R-:W3:Y:S01]  /*1300c0*/  LDL.LU.64 R50, [R1+0x16c8] ;  /* 0x0016c80001327983 */ /* 0x000ee20000300a00 */
[----:B------:R-:W-:Y:S01]  /*1300d0*/  STL.64 [R1+0x62c8], R22 ;  /* 0x0062c81601007387 */ /* 0x000fe20000100a00 */
[----:B------:R-:W-:Y:S01]  /*1300e0*/  STL.64 [R1+0x62c0], R20 ;  /* 0x0062c01401007387 */ /* 0x000fe20000100a00 */
[C---:B--2---:R-:W-:Y:S08]  /*1300f0*/  HMMA.1688.F32.TF32 R16, R112.reuse, R16, R68 ;  /* 0x000000107010723c */ /* 0x044ff00000081044 */
[C---:B---3--:R-:W-:Y:S08]  /*130100*/  HMMA.1688.F32.TF32 R224, R112.reuse, R60, R64 ;  /* 0x0000003c70e0723c */ /* 0x048ff00000081040 */
[C---:B------:R-:W-:Y:S08]  /*130110*/  HMMA.1688.F32.TF32 R52, R112.reuse, R52, R56 ;  /* 0x000000347034723c */ /* 0x040ff00000081038 */
[C---:B----4-:R-:W-:Y:S01]  /*130120*/  HMMA.1688.F32.TF32 R56, R112.reuse, R148, R96 ;  /* 0x000000947038723c */ /* 0x050fe20000081060 */
[----:B------:R1:W-:Y:S01]  /*130130*/  STL.64 [R1+0x6338], R18 ;  /* 0x0063381201007387 */ /* 0x0003e20000100a00 */
[----:B------:R-:W-:Y:S05]  /*130140*/  STL.64 [R1+0x6330], R16 ;  /* 0x0063301001007387 */ /* 0x000fea0000100a00 */
[----:B------:R-:W-:Y:S01]  /*130150*/  STL.64 [R1+0x62a8], R226 ;  /* 0x0062a8e201007387 */ /* 0x000fe20000100a00 */
[----:B------:R-:W-:Y:S07]  /*130160*/  STL.64 [R1+0x62a0], R224 ;  /* 0x0062a0e001007387 */ /* 0x000fee0000100a00 */
        /* <DEDUP_REMOVED lines=14> */
[----:B------:R-:W-:Y:S02]  /*130250*/  STL.64 [R1+0x6288], R58 ;  /* 0x0062883a01007387 */ /* 0x000fe40000100a00 */
[----:B------:R-:W-:Y:S01]  /*130260*/  STL.64 [R1+0x6280], R56 ;  /* 0x0062803801007387 */ /* 0x000fe20000100a00 */
        /* <DEDUP_REMOVED lines=13> */
[----:B------:R-:W4:Y:S01]  /*130340*/  LDL.64 R172, [R1+0x16d0] ;  /* 0x0016d00001ac7983 */ /* 0x000f220000100a00 */
[----:B------:R-:W4:Y:S02]  /*130350*/  LDL.LU.64 R174, [R1+0x16d8] ;  /* 0x0016d80001ae7983 */ /* 0x000f240000300a00 */
[----:B------:R-:W4:Y:S02]  /*130360*/  LDL.64 R180, [R1+0x16f0] ;  /* 0x0016f00001b47983 */ /* 0x000f240000100a00 */
[----:B------:R-:W4:Y:S01]  /*130370*/  LDL.LU.64 R182, [R1+0x16f8] ;  /* 0x0016f80001b67983 */ /* 0x000f220000300a00 */
[----:B------:R-:W4:Y:S01]  /*130380*/  LDL.64 R184, [R1+0x1710] ;  /* 0x0017100001b87983 */ /* 0x000f220000100a00 */
[----:B------:R-:W4:Y:S02]  /*130390*/  LDL.LU.64 R186, [R1+0x1718] ;  /* 0x0017180001ba7983 */ /* 0x000f240000300a00 */
[----:B------:R-:W4:Y:S02]  /*1303a0*/  LDL.LU.64 R188, [R1+0x1700] ;  /* 0x0017000001bc7983 */ /* 0x000f240000300a00 */
[----:B------:R-:W4:Y:S01]  /*1303b0*/  LDL.LU.64 R190, [R1+0x1708] ;  /* 0x0017080001be7983 */ /* 0x000f220000300a00 */
[----:B------:R1:W-:Y:S01]  /*1303c0*/  STL.64 [R1+0x62b8], R62 ;  /* 0x0062b83e01007387 */ /* 0x0003e20000100a00 */
[----:B------:R-:W-:Y:S01]  /*1303d0*/  STL.64 [R1+0x62b0], R60 ;  /* 0x0062b03c01007387 */ /* 0x000fe20000100a00 */
[C---:B--2---:R-:W-:Y:S08]  /*1303e0*/  HMMA.1688.F32.TF32 R64, R112.reuse, R156, R64 ;  /* 0x0000009c7040723c */ /* 0x044ff00000081040 */
[C---:B---3--:R-:W-:Y:S08]  /*1303f0*/  HMMA.1688.F32.TF32 R68, R112.reuse, R160, R68 ;  /* 0x000000a07044723c */ /* 0x048ff00000081044 */
[C---:B----4-:R-:W-:Y:S08]  /*130400*/  HMMA.1688.F32.TF32 R72, R112.reuse, R164, R72 ;  /* 0x000000a47048723c */ /* 0x050ff00000081048 */
[C---:B------:R-:W-:Y:S08]  /*130410*/  HMMA.1688.F32.TF32 R80, R112.reuse, R168, R76 ;  /* 0x000000a87050723c */ /* 0x040ff0000008104c */
[C---:B------:R-:W-:Y:S01]  /*130420*/  HMMA.1688.F32.TF32 R84, R112.reuse, R12, R96 ;  /* 0x0000000c7054723c */ /* 0x040fe20000081060 */
[----:B------:R-:W-:Y:S01]  /*130430*/  STL.64 [R1+0x6568], R66 ;  /* 0x0065684201007387 */ /* 0x000fe20000100a00 */
[----:B------:R-:W-:Y:S02]  /*130440*/  STL.64 [R1+0x6560], R64 ;  /* 0x0065604001007387 */ /* 0x000fe40000100a00 */
[----:B------:R-:W-:Y:S02]  /*130450*/  STL.64 [R1+0x6578], R70 ;  /* 0x0065784601007387 */ /* 0x000fe40000100a00 */
[----:B------:R2:W-:Y:S01]  /*130460*/  STL.64 [R1+0x6570], R68 ;  /* 0x0065704401007387 */ /* 0x0005e20000100a00 */
        /* <DEDUP_REMOVED lines=8> */
[----:B------:R-:W-:Y:S01]  /*1304f0*/  STL.64 [R1+0x6588], R74 ;  /* 0x0065884a01007387 */ /* 0x000fe20000100a00 */
[----:B------:R1:W-:Y:S01]  /*130500*/  STL.64 [R1+0x6580], R72 ;  /* 0x0065804801007387 */ /* 0x0003e20000100a00 */
[C---:B------:R-:W-:Y:S02]  /*130510*/  HMMA.1688.F32.TF32 R76, R112.reuse, R24, R100 ;  /* 0x00000018704c723c */ /* 0x040fe40000081064 */
[----:B------:R-:W-:Y:S01]  /*130520*/  STL.64 [R1+0x6598], R82 ;  /* 0x0065985201007387 */ /* 0x000fe20000100a00 */
[----:B------:R-:W-:Y:S02]  /*130530*/  STL.64 [R1+0x6590], R80 ;  /* 0x0065905001007387 */ /* 0x000fe40000100a00 */
[----:B------:R-:W-:Y:S02]  /*130540*/  STL.64 [R1+0x65a8], R86 ;  /* 0x0065a85601007387 */ /* 0x000fe40000100a00 */
[----:B------:R-:W-:Y:S01]  /*130550*/  STL.64 [R1+0x65a0], R84 ;  /* 0x0065a05401007387 */ /* 0x000fe20000100a00 */
        /* <DEDUP_REMOVED lines=15> */
[----:B------:R-:W-:Y:S04]  /*130650*/  STL.64 [R1+0x65b8], R78 ;  /* 0x0065b84e01007387 */ /* 0x000fe80000100a00 */
[----:B------:R1:W-:Y:S01]  /*130660*/  STL.64 [R1+0x65b0], R76 ;  /* 0x0065b04c01007387 */ /* 0x0003e20000100a00 */
[C---:B---3--:R-:W-:Y:S08]  /*130670*/  HMMA.1688.F32.TF32 R88, R112.reuse, R28, R88 ;  /* 0x0000001c7058723c */ /* 0x048ff00000081058 */
[C---:B----4-:R-:W-:Y:S08]  /*130680*/  HMMA.1688.F32.TF32 R92, R112.reuse, R48, R92 ;  /* 0x00000030705c723c */ /* 0x050ff0000008105c */
[C---:B--2---:R-:W-:Y:S08]  /*130690*/  HMMA.1688.F32.TF32 R100, R112.reuse, R180, R100 ;  /* 0x000000b47064723c */ /* 0x044ff00000081064 */
[C---:B------:R-:W-:Y:S08]  /*1306a0*/  HMMA.1688.F32.TF32 R96, R112.reuse, R172, R96 ;  /* 0x000000ac7060723c */ /* 0x040ff00000081060 */
[----:B------:R-:W-:Y:S01]  /*1306b0*/  HMMA.1688.F32.TF32 R104, R112, R104, R228 ;  /* 0x000000687068723c */ /* 0x000fe200000810e4 */
[----:B------:R-:W-:Y:S01]  /*1306c0*/  STL.64 [R1+0x65c8], R90 ;  /* 0x0065c85a01007387 */ /* 0x000fe20000100a00 */
[----:B------:R-:W-:Y:S02]  /*1306d0*/  STL.64 [R1+0x65c0], R88 ;  /* 0x0065c05801007387 */ /* 0x000fe40000100a00 */
[----:B------:R-:W-:Y:S02]  /*1306e0*/  STL.64 [R1+0x65d8], R94 ;  /* 0x0065d85e01007387 */ /* 0x000fe40000100a00 */
[----:B------:R-:W-:Y:S01]  /*1306f0*/  STL.64 [R1+0x65d0], R92 ;  /* 0x0065d05c01007387 */ /* 0x000fe20000100a00 */
[----:B------:R-:W2:Y:S01]  /*130700*/  LDL.LU.64 R206, [R1+0x1378] ;  /* 0x0013780001ce7983 */ /* 0x000ea20000300a00 */
[----:B------:R-:W3:Y:S02]  /*130710*/  LDL.LU.64 R210, [R1+0x1368] ;  /* 0x0013680001d27983 */ /* 0x000ee40000300a00 */
[----:B-1----:R-:W4:Y:S02]  /*130720*/  LDL.LU.64 R18, [R1+0x1358] ;  /* 0x0013580001127983 */ /* 0x002f240000300a00 */
        /* <DEDUP_REMOVED lines=10> */
[----:B------:R-:W2:Y:S03]  /*1307d0*/  LDL.LU.64 R58, [R1+0x1628] ;  /* 0x00162800013a7983 */ /* 0x000ea60000300a00 */
[----:B------:R-:W-:Y:S01]  /*1307e0*/  STL.64 [R1+0x65e8], R98 ;  /* 0x0065e86201007387 */ /* 0x000fe20000100a00 */
[----:B------:R-:W-:Y:S02]  /*1307f0*/  STL.64 [R1+0x65e0], R96 ;  /* 0x0065e06001007387 */ /* 0x000fe40000100a00 */
[----:B------:R-:W-:Y:S02]  /*130800*/  STL.64 [R1+0x65f8], R106 ;  /* 0x0065f86a01007387 */ /* 0x000fe40000100a00 */
[----:B------:R-:W-:Y:S01]  /*130810*/  STL.64 [R1+0x65f0], R104 ;  /* 0x0065f06801007387 */ /* 0x000fe20000100a00 */
[----:B------:R1:W-:Y:S01]  /*130820*/  STL.64 [R1+0x6278], R102 ;  /* 0x0062786601007387 */ /* 0x0003e20000100a00 */
[----:B------:R-:W-:Y:S02]  /*130830*/  STL.64 [R1+0x6270], R100 ;  /* 0x0062706401007387 */ /* 0x000fe40000100a00 */
        /* <DEDUP_REMOVED lines=80> */
[----:B------:R-:W-:-:S07]  /*130d40*/  IMAD.MOV.U32 R111, RZ, RZ, R252 ;  /* 0x000000ffff6f7224 */ /* 0x000fce00078e00fc */
[C---:B------:R-:W-:Y:S11]  /*130d50*/  HMMA.1688.F32.TF32 R108, R112.reuse, R184, R108 ;  /* 0x000000b8706c723c */ /* 0x040ff6000008106c */
[----:B------:R-:W-:Y:S11]  /*130d60*/  @!UPT UIADD3 URZ, URZ, URZ, URZ ;  /* 0x0000003f3f3ff290 */ /* 0x000ff6000fffe03f */
[----:B------:R-:W-:Y:S01]  /*130d70*/  @!UPT UIADD3 URZ, URZ, URZ, URZ ;  /* 0x0000003f3f3ff290 */ /* 0x000fe2000fffe03f */
[----:B------:R-:W-:Y:S01]  /*130d80*/  STL.64 [R1+0x6608], R110 ;  /* 0x0066086e01007387 */ /* 0x000fe20000100a00 */
[----:B------:R-:W-:Y:S01]  /*130d90*/  STL.64 [R1+0x6600], R108 ;  /* 0x0066006c01007387 */ /* 0x000fe20000100a00 */
[----:B--2---:R-:W-:Y:S02]  /*130da0*/  HMMA.1688.F32.TF32 R112, R112, R188, R228 ;  /* 0x000000bc7070723c */ /* 0x004fe400000810e4 */
[----:B------:R-:W-:Y:S04]  /*130db0*/  LDS R228, [R2+0x3c080] ;  /* 0x03c0800002e47984 */ /* 0x000fe80000000800 */
[----:B------:R-:W-:Y:S04]  /*130dc0*/  LDS R230, [R2+0x3e080] ;  /* 0x03e0800002e67984 */ /* 0x000fe80000000800 */
[----:B------:R-:W-:Y:S04]  /*130dd0*/  LDS R229, [R0+0x3c080] ;  /* 0x03c0800000e57984 */ /* 0x000fe80000000800 */
[----:B------:R-:W2:Y:S01]  /*130de0*/  LDS R231, [R0+0x3e080] ;  /* 0x03e0800000e77984 */ /* 0x000ea20000000800 */
[C---:B---3--:R-:W-:Y:S08]  /*130df0*/  HMMA.1688.F32.TF32 R76, R232.reuse, R122, R72 ;  /* 0x0000007ae84c723c */ /* 0x048ff00000081048 */
[C---:B------:R-:W-:Y:S08]  /*130e00*/  HMMA.1688.F32.TF32 R72, R232.reuse, R10, R68 ;  /* 0x0000000ae848723c */ /* 0x040ff00000081044 */
[C---:B----4-:R-:W-:Y:S08]  /*130e10*/  HMMA.1688.F32.TF32 R68, R232.reuse, R246, R64 ;  /* 0x000000f6e844723c */ /* 0x050ff00000081040 */
[C---:B------:R-:W-:Y:S01]  /*130e20*/  HMMA.1688.F32.TF32 R64, R232.reuse, R206, R212 ;  /* 0x000000cee840723c */ /* 0x040fe200000810d4 */
[----:B------:R-:W-:Y:S01]  /*130e30*/  STL.64 [R1+0x66b8], R114 ;  /* 0x0066b87201007387 */ /* 0x000fe20000100a00 */
[----:B------:R-:W-:Y:S02]  /*130e40*/  STL.64 [R1+0x66b0], R112 ;  /* 0x0066b07001007387 */ /* 0x000fe40000100a00 */
[----:B-1----:R-:W3:Y:S01]  /*130e50*/  LDL.LU.64 R102, [R1+0x16e8] ;  /* 0x0016e80001667983 */ /* 0x002ee20000300a00 */
[----:B------:R-:W-:Y:S01]  /*130e60*/  STL.64 [R1+0x2c70], R76 ;  /* 0x002c704c01007387 */ /* 0x000fe20000100a00 */
[----:B------:R-:W-:Y:S02]  /*130e70*/  STL.64 [R1+0x2c78], R78 ;  /* 0x002c784e01007387 */ /* 0x000fe40000100a00 */
[----:B------:R-:W-:Y:S02]  /*130e80*/  STL.64 [R1+0x2c60], R72 ;  /* 0x002c604801007387 */ /* 0x000fe40000100a00 */
[----:B------:R1:W-:Y:S05]  /*130e90*/  STL.64 [R1+0x2c68], R74 ;  /* 0x002c684a01007387 */ /* 0x0003ea0000100a00 */
[----:B------:R-:W-:Y:S01]  /*130ea0*/  STL.64 [R1+0x2c50], R68 ;  /* 0x002c504401007387 */ /* 0x000fe20000100a00 */
[----:B------:R4:W-:Y:S07]  /*130eb0*/  STL.64 [R1+0x2c58], R70 ;  /* 0x002c584601007387 */ /* 0x0009ee0000100a00 */
[----:B------:R-:W-:Y:S02]  /*130ec0*/  STL.64 [R1+0x2c40], R64 ;  /* 0x002c404001007387 */ /* 0x000fe40000100a00 */
[----:B------:R2:W-:Y:S01]  /*130ed0*/  STL.64 [R1+0x2c48], R66 ;  /* 0x002c484201007387 */ /* 0x0005e20000100a00 */
[C---:B-1----:R-:W-:Y:S08]  /*130ee0*/  HMMA.1688.F32.TF32 R72, R232.reuse, R210, R200 ;  /* 0x000000d2e848723c */ /* 0x042ff000000810c8 */
[C---:B----4-:R-:W-:Y:S08]  /*130ef0*/  HMMA.1688.F32.TF32 R68, R232.reuse, R18, R196 ;  /* 0x00000012e844723c */ /* 0x050ff000000810c4 */
[C---:B--2---:R-:W-:Y:S07]  /*130f00*/  HMMA.1688.F32.TF32 R64, R232.reuse, R218, R192 ;  /* 0x000000dae840723c */ /* 0x044fee00000810c0 */
[----:B------:R-:W-:Y:S01]  /*130f10*/  STL.64 [R1+0x2c30], R72 ;  /* 0x002c304801007387 */ /* 0x000fe20000100a00 */
[----:B------:R1:W-:Y:S07]  /*130f20*/  STL.64 [R1+0x2c38], R74 ;  /* 0x002c384a01007387 */ /* 0x0003ee0000100a00 */
[----:B------:R-:W-:Y:S01]  /*130f30*/  STL.64 [R1+0x2c20], R68 ;  /* 0x002c204401007387 */ /* 0x000fe20000100a00 */
[----:B------:R2:W-:Y:S07]  /*130f40*/  STL.64 [R1+0x2c28], R70 ;  /* 0x002c284601007387 */ /* 0x0005ee0000100a00 */
[----:B------:R-:W-:Y:S01]  /*130f50*/  STL.64 [R1+0x2c10], R64 ;  /* 0x002c104001007387 */ /* 0x000fe20000100a00 */
[----:B------:R4:W-:Y:S01]  /*130f60*/  STL.64 [R1+0x2c18], R66 ;  /* 0x002c184201007387 */ /* 0x0009e20000100a00 */
[C---:B-1----:R-:W-:Y:S08]  /*130f70*/  HMMA.1688.F32.TF32 R72, R232.reuse, R222, R176 ;  /* 0x000000dee848723c */ /* 0x042ff000000810b0 */
[C---:B--2---:R-:W-:Y:S08]  /*130f80*/  HMMA.1688.F32.TF32 R68, R232.reuse, R34, R144 ;  /* 0x00000022e844723c */ /* 0x044ff00000081090 */
[C---:B----4-:R-:W-:Y:S07]  /*130f90*/  HMMA.1688.F32.TF32 R64, R232.reuse, R38, R140 ;  /* 0x00000026e840723c */ /* 0x050fee000008108c */
        /* <DEDUP_REMOVED lines=17> */
[C---:B----4-:R-:W-:Y:S08]  /*1310b0*/  HMMA.1688.F32.TF32 R64, R232.reuse, R54, R4 ;  /* 0x00000036e840723c */ /* 0x050ff00000081004 */
[C---:B------:R-:W-:Y:S01]  /*1310c0*/  HMMA.1688.F32.TF32 R4, R232.reuse, R58, R248 ;  /* 0x0000003ae804723c */ /* 0x040fe200000810f8 */
[----:B------:R-:W-:Y:S01]  /*1310d0*/  STL.64 [R1+0x2ba0], R72 ;  /* 0x002ba04801007387 */ /* 0x000fe20000100a00 */
[----:B------:R-:W-:Y:S05]  /*1310e0*/  STL.64 [R1+0x2ba8], R74 ;  /* 0x002ba84a01007387 */ /* 0x000fea0000100a00 */
[----:B------:R-:W-:Y:S01]  /*1310f0*/  STL.64 [R1+0x2b90], R68 ;  /* 0x002b904401007387 */ /* 0x000fe20000100a00 */
[----:B------:R1:W-:Y:S07]  /*131100*/  STL.64 [R1+0x2b98], R70 ;  /* 0x002b984601007387 */ /* 0x0003ee0000100a00 */
[----:B------:R-:W-:Y:S01]  /*131110*/  STL.64 [R1+0x2b80], R64 ;  /* 0x002b804001007387 */ /* 0x000fe20000100a00 */
[----:B------:R2:W-:Y:S01]  /*131120*/  STL.64 [R1+0x2b88], R66 ;  /* 0x002b884201007387 */ /* 0x0005e20000100a00 */
[C---:B-1----:R-:W-:Y:S08]  /*131130*/  HMMA.1688.F32.TF32 R68, R232.reuse, R150, R236 ;  /* 0x00000096e844723c */ /* 0x042ff000000810ec */
[C---:B--2---:R-:W-:Y:S01]  /*131140*/  HMMA.1688.F32.TF32 R64, R232.reuse, R154, R240 ;  /* 0x0000009ae840723c */ /* 0x044fe200000810f0 */
[----:B------:R1:W-:Y:S01]  /*131150*/  STL.64 [R1+0x2b70], R4 ;  /* 0x002b700401007387 */ /* 0x0003e20000100a00 */
[----:B------:R2:W-:Y:S03]  /*131160*/  STL.64 [R1+0x2b78], R6 ;  /* 0x002b780601007387 */ /* 0x0005e60000100a00 */
[----:B-1----:R-:W4:Y:S10]  /*131170*/  LDL.LU R4, [R1+0x18d0] ;  /* 0x0018d00001047983 */ /* 0x002f340000300800 */
[----:B------:R-:W-:Y:S01]  /*131180*/  STL.64 [R1+0x2b60], R68 ;  /* 0x002b604401007387 */ /* 0x000fe20000100a00 */
[----:B------:R-:W-:Y:S07]  /*131190*/  STL.64 [R1+0x2b68], R70 ;  /* 0x002b684601007387 */ /* 0x000fee0000100a00 */
[----:B------:R1:W-:Y:S02]  /*1311a0*/  STL.64 [R1+0x2b50], R64 ;  /* 0x002b504001007387 */ /* 0x0003e40000100a00 */
[----:B------:R1:W-:Y:S01]  /*1311b0*/  STL.64 [R1+0x2b58], R66 ;  /* 0x002b584201007387 */ /* 0x0003e20000100a00 */
[----:B------:R-:W4:Y:S01]  /*1311c0*/  LDL.LU R5, [R1+0x18d4] ;  /* 0x0018d40001057983 */ /* 0x000f220000300800 */
[----:B--2---:R-:W4:Y:S02]  /*1311d0*/  LDL.LU R6, [R1+0x18d8] ;  /* 0x0018d80001067983 */ /* 0x004f240000300800 */
        /* <DEDUP_REMOVED lines=117> */
[----:B------:R-:W-:Y:S05]  /*131930*/  STL.64 [R1+0x2af8], R78 ;  /* 0x002af84e01007387 */ /* 0x000fea0000100a00 */
        /* <DEDUP_REMOVED lines=8> */
[C---:B---3--:R-:W-:Y:S07]  /*1319c0*/  HMMA.1688.F32.TF32 R64, R232.reuse, R186, R196 ;  /* 0x000000bae840723c */ /* 0x048fee00000810c4 */
[----:B------:R-:W-:Y:S01]  /*1319d0*/  STL.64 [R1+0x2ab0], R72 ;  /* 0x002ab04801007387 */ /* 0x000fe20000100a00 */
[----:B------:R1:W-:Y:S07]  /*1319e0*/  STL.64 [R1+0x2ab8], R74 ;  /* 0x002ab84a01007387 */ /* 0x0003ee0000100a00 */
[----:B------:R-:W-:Y:S02]  /*1319f0*/  STL.64 [R1+0x2aa0], R68 ;  /* 0x002aa04401007387 */ /* 0x000fe40000100a00 */
[----:B------:R2:W-:Y:S06]  /*131a00*/  STL.64 [R1+0x2aa8], R70 ;  /* 0x002aa84601007387 */ /* 0x0005ec0000100a00 */
[----:B------:R-:W-:Y:S01]  /*131a10*/  STL.64 [R1+0x2cc0], R64 ;  /* 0x002cc04001007387 */ /* 0x000fe20000100a00 */
[----:B------:R3:W-:Y:S01]  /*131a20*/  STL.64 [R1+0x2cc8], R66 ;  /* 0x002cc84201007387 */ /* 0x0007e20000100a00 */
[----:B-1----:R-:W-:Y:S08]  /*131a30*/  HMMA.1688.F32.TF32 R72, R232, R190, R192 ;  /* 0x000000bee848723c */ /* 0x002ff000000810c0 */
[C---:B--2---:R-:W-:Y:S08]  /*131a40*/  HMMA.1688.F32.TF32 R68, R228.reuse, R122, R176 ;  /* 0x0000007ae444723c */ /* 0x044ff000000810b0 */
[C---:B---3--:R-:W-:Y:S08]  /*131a50*/  HMMA.1688.F32.TF32 R64, R228.reuse, R10, R144 ;  /* 0x0000000ae440723c */ /* 0x048ff00000081090 */
[C---:B------:R-:W-:Y:S01]  /*131a60*/  HMMA.1688.F32.TF32 R4, R228.reuse, R34, R4 ;  /* 0x00000022e404723c */ /* 0x040fe20000081004 */
        /* <DEDUP_REMOVED lines=23> */
[----:B------:R-:W-:Y:S07]  /*131be0*/  STL.64 [R1+0x568], R74 ;  /* 0x0005684a01007387 */ /* 0x000fee0000100a00 */
[----:B------:R-:W-:Y:S02]  /*131bf0*/  STL.64 [R1+0x550], R68 ;  /* 0x0005504401007387 */ /* 0x000fe40000100a00 */
[----:B------:R-:W-:Y:S01]  /*131c00*/  STL.64 [R1+0x558], R70 ;  /* 0x0005584601007387 */ /* 0x000fe20000100a00 */
[----:B------:R-:W-:Y:S05]  /*131c10*/  STL.64 [R1+0x66e8], R34 ;  /* 0x0066e82201007387 */ /* 0x000fea0000100a00 */
[----:B------:R-:W-:Y:S02]  /*131c20*/  STL.64 [R1+0x540], R64 ;  /* 0x0005404001007387 */ /* 0x000fe40000100a00 */
[----:B------:R-:W-:Y:S02]  /*131c30*/  STL.64 [R1+0x548], R66 ;  /* 0x0005484201007387 */ /* 0x000fe40000100a00 */
[----:B------:R-:W-:Y:S01]  /*131c40*/  STL.64 [R1+0x530], R4 ;  /* 0x0005300401007387 */ /* 0x000fe20000100a00 */
[----:B------:R2:W-:Y:S02]  /*131c50*/  STL.64 [R1+0x538], R6 ;  /* 0x0005380601007387 */ /* 0x0005e40000100a00 */
[C---:B--2---:R-:W-:Y:S02]  /*131c60*/  HMMA.1688.F32.TF32 R4, R228.reuse, R38, R248 ;  /* 0x00000026e404723c */ /* 0x044fe400000810f8 */
[----:B------:R-:W-:Y:S06]  /*131c70*/  STL.64 [R1+0x66e0], R38 ;  /* 0x0066e02601007387 */ /* 0x000fec0000100a00 */
[C---:B------:R-:W-:Y:S11]  /*131c80*/  HMMA.1688.F32.TF32 R32, R228.reuse, R42, R236 ;  /* 0x0000002ae420723c */ /* 0x040ff600000810ec */
[----:B------:R-:W-:Y:S04]  /*131c90*/  @!UPT UIADD3 URZ, URZ, URZ, URZ ;  /* 0x0000003f3f3ff290 */ /* 0x000fe8000fffe03f */
[----:B------:R-:W-:Y:S01]  /*131ca0*/  STL.64 [R1+0x2a90], R4 ;  /* 0x002a900401007387 */ /* 0x000fe20000100a00 */
[----:B------:R2:W-:Y:S02]  /*131cb0*/  STL.64 [R1+0x2a98], R6 ;  /* 0x002a980601007387 */ /* 0x0005e40000100a00 */
[----:B------:R-:W3:Y:S01]  /*131cc0*/  LDL.LU R236, [R1+0x1c00] ;  /* 0x001c000001ec7983 */ /* 0x000ee20000300800 */
[C---:B--2---:R-:W-:Y:S04]  /*131cd0*/  HMMA.1688.F32.TF32 R4, R228.reuse, R46, R240 ;  /* 0x0000002ee404723c */ /* 0x044fe800000810f0 */
[----:B------:R-:W-:Y:S01]  /*131ce0*/  STL.64 [R1+0x2a80], R32 ;  /* 0x002a802001007387 */ /* 0x000fe20000100a00 */
[----:B------:R-:W-:Y:S11]  /*131cf0*/  STL.64 [R1+0x2a88], R34 ;  /* 0x002a882201007387 */ /* 0x000ff60000100a00 */
[----:B------:R-:W-:Y:S07]  /*131d00*/  @!UPT UIADD3 URZ, URZ, URZ, URZ ;  /* 0x0000003f3f3ff290 */ /* 0x000fee000fffe03f */
        /* <DEDUP_REMOVED lines=8> */
[----:B------:R-:W3:Y:S04]  /*131d90*/  LDL.LU R251, [R1+0x1c1c] ;  /* 0x001c1c0001fb7983 */ /* 0x000ee80000300800 */
[----:B--2---:R-:W1:Y:S01]  /*131da0*/  LDL.LU R4, [R1+0x1c20] ;  /* 0x001c200001047983 */ /* 0x004e620000300800 */
[----:B------:R-:W1:Y:S02]  /*131db0*/  LDL.LU R5, [R1+0x1c24] ;  /* 0x001c240001057983 */ /* 0x000e640000300800 */
[----:B----4-:R-:W1:Y:S02]  /*131dc0*/  LDL.LU R6, [R1+0x1c28] ;  /* 0x001c280001067983 */ /* 0x010e640000300800 */
[----:B------:R-:W1:Y:S01]  /*131dd0*/  LDL.LU R7, [R1+0x1c2c] ;  /* 0x001c2c0001077983 */ /* 0x000e620000300800 */
        /* <DEDUP_REMOVED lines=104> */
[C---:B--2---:R-:W-:Y:S08]  /*132460*/  HMMA.1688.F32.TF32 R36, R228.reuse, R54, R92 ;  /* 0x00000036e424723c */ /* 0x044ff0000008105c */
[C---:B---3--:R-:W-:Y:S01]  /*132470*/  HMMA.1688.F32.TF32 R32, R228.reuse, R58, R88 ;  /* 0x0000003ae420723c */ /* 0x048fe20000081058 */
[----:B------:R-:W-:Y:S01]  /*132480*/  STL.64 [R1+0x2a40], R96 ;  /* 0x002a406001007387 */ /* 0x000fe20000100a00 */
[----:B------:R-:W-:Y:S06]  /*132490*/  STL.64 [R1+0x2a48], R98 ;  /* 0x002a486201007387 */ /* 0x000fec0000100a00 */
[C---:B------:R-:W-:Y:S07]  /*1324a0*/  HMMA.1688.F32.TF32 R76, R228.reuse, R150, R76 ;  /* 0x00000096e44c723c */ /* 0x040fee000008104c */
[----:B------:R-:W-:Y:S01]  /*1324b0*/  STL.64 [R1+0x2a30], R36 ;  /* 0x002a302401007387 */ /* 0x000fe20000100a00 */
[----:B------:R4:W-:Y:S07]  /*1324c0*/  STL.64 [R1+0x2a38], R38 ;  /* 0x002a382601007387 */ /* 0x0009ee0000100a00 */
[----:B------:R-:W-:Y:S02]  /*1324d0*/  STL.64 [R1+0x2a20], R32 ;  /* 0x002a202001007387 */ /* 0x000fe40000100a00 */
[----:B------:R2:W-:Y:S01]  /*1324e0*/  STL.64 [R1+0x2a28], R34 ;  /* 0x002a282201007387 */ /* 0x0005e20000100a00 */
[C---:B----4-:R-:W-:Y:S08]  /*1324f0*/  HMMA.1688.F32.TF32 R36, R228.reuse, R154, R84 ;  /* 0x0000009ae424723c */ /* 0x050ff00000081054 */
[C---:B--2---:R-:W-:Y:S01]  /*132500*/  HMMA.1688.F32.TF32 R32, R228.reuse, R158, R80 ;  /* 0x0000009ee420723c */ /* 0x044fe20000081050 */
[----:B------:R-:W-:Y:S01]  /*132510*/  STL.64 [R1+0x2a10], R76 ;  /* 0x002a104c01007387 */ /* 0x000fe20000100a00 */
[----:B------:R-:W-:Y:S06]  /*132520*/  STL.64 [R1+0x2a18], R78 ;  /* 0x002a184e01007387 */ /* 0x000fec0000100a00 */
[C---:B------:R-:W-:Y:S07]  /*132530*/  HMMA.1688.F32.TF32 R72, R228.reuse, R162, R72 ;  /* 0x000000a2e448723c */ /* 0x040fee0000081048 */
[----:B------:R-:W-:Y:S01]  /*132540*/  STL.64 [R1+0x2a00], R36 ;  /* 0x002a002401007387 */ /* 0x000fe20000100a00 */
[----:B------:R2:W-:Y:S07]  /*132550*/  STL.64 [R1+0x2a08], R38 ;  /* 0x002a082601007387 */ /* 0x0005ee0000100a00 */
        /* <DEDUP_REMOVED lines=31> */
[----:B------:R-:W-:Y:S01]  /*132750*/  STL.64 [R1+0x2c90], R64 ;  /* 0x002c904001007387 */ /* 0x000fe20000100a00 */
[----:B------:R2:W-:Y:S06]  /*132760*/  STL.64 [R1+0x2c98], R66 ;  /* 0x002c984201007387 */ /* 0x0005ec0000100a00 */
[C---:B-1----:R-:W-:Y:S01]  /*132770*/  HMMA.1688.F32.TF32 R4, R232.reuse, R206, R4 ;  /* 0x000000cee804723c */ /* 0x042fe20000081004 */
[----:B------:R-:W-:Y:S04]  /*132780*/  LDS R228, [R2+0x3c180] ;  /* 0x03c1800002e47984 */ /* 0x000fe80000000800 */
[----:B------:R-:W-:Y:S04]  /*132790*/  LDS R230, [R2+0x3e180] ;  /* 0x03e1800002e67984 */ /* 0x000fe80000000800 */
[----:B------:R-:W-:Y:S04]  /*1327a0*/  LDS R229, [R0+0x3c180] ;  /* 0x03c1800000e57984 */ /* 0x000fe80000000800 */
[----:B------:R-:W1:Y:S01]  /*1327b0*/  LDS R231, [R0+0x3e180] ;  /* 0x03e1800000e77984 */ /* 0x000e620000000800 */
[C---:B--2---:R-:W-:Y:S03]  /*1327c0*/  HMMA.1688.F32.TF32 R64, R232.reuse, R122, R128 ;  /* 0x0000007ae840723c */ /* 0x044fe60000081080 */
[----:B------:R-:W-:Y:S01]  /*1327d0*/  STL.64 [R1+0x2cb0], R36 ;  /* 0x002cb02401007387 */ /* 0x000fe20000100a00 */
[----:B------:R2:W-:Y:S02]  /*1327e0*/  STL.64 [R1+0x2cb8], R38 ;  /* 0x002cb82601007387 */ /* 0x0005e40000100a00 */
[----:B------:R-:W-:Y:S02]  /*1327f0*/  STL.64 [R1+0x520], R32 ;  /* 0x0005202001007387 */ /* 0x000fe40000100a00 */
[----:B------:R3:W-:Y:S01]  /*132800*/  STL.64 [R1+0x528], R34 ;  /* 0x0005282201007387 */ /* 0x0007e20000100a00 */
[C---:B--2---:R-:W-:Y:S08]  /*132810*/  HMMA.1688.F32.TF32 R36, R232.reuse, R10, R124 ;  /* 0x0000000ae824723c */ /* 0x044ff0000008107c */
[C---:B---3--:R-:W-:Y:S06]  /*132820*/  HMMA.1688.F32.TF32 R32, R232.reuse, R246, R116 ;  /* 0x000000f6e820723c */ /* 0x048fec0000081074 */
[----:B------:R-:W-:Y:S01]  /*132830*/  STL.64 [R1+0x1880], R64 ;  /* 0x0018804001007387 */ /* 0x000fe20000100a00 */
[----:B------:R-:W-:Y:S08]  /*132840*/  STL.64 [R1+0x1888], R66 ;  /* 0x0018884201007387 */ /* 0x000ff00000100a00 */
[----:B------:R-:W-:Y:S01]  /*132850*/  STL.64 [R1+0x1870], R36 ;  /* 0x0018702401007387 */ /* 0x000fe20000100a00 */
[----:B------:R2:W-:Y:S07]  /*132860*/  STL.64 [R1+0x1878], R38 ;  /* 0x0018782601007387 */ /* 0x0005ee0000100a00 */
[----:B------:R-:W-:Y:S02]  /*132870*/  STL.64 [R1+0x1860], R32 ;  /* 0x0018602001007387 */ /* 0x000fe40000100a00 */
[----:B------:R3:W-:Y:S01]  /*132880*/  STL.64 [R1+0x1868], R34 ;  /* 0x0018682201007387 */ /* 0x0007e20000100a00 */
[----:B------:R-:W-:Y:S01]  /*132890*/  STL.64 [R1+0x1850], R4 ;  /* 0x0018500401007387 */ /* 0x000fe20000100a00 */
[----:B------:R4:W-:Y:S01]  /*1328a0*/  STL.64 [R1+0x1858], R6 ;  /* 0x0018580601007387 */ /* 0x0009e20000100a00 */
[C---:B--2---:R-:W-:Y:S08]  /*1328b0*/  HMMA.1688.F32.TF32 R36, R232.reuse, R210, R248 ;  /* 0x000000d2e824723c */ /* 0x044ff000000810f8 */
[C---:B---3--:R-:W-:Y:S08]  /*1328c0*/  HMMA.1688.F32.TF32 R32, R232.reuse, R18, R236 ;  /* 0x00000012e820723c */ /* 0x048ff000000810ec */
[C---:B----4-:R-:W-:Y:S07]  /*1328d0*/  HMMA.1688.F32.TF32 R4, R232.reuse, R218, R240 ;  /* 0x000000dae804723c */ /* 0x050fee00000810f0 */
[----:B------:R2:W-:Y:S01]  /*1328e0*/  STL.64 [R1+0x1840], R36 ;  /* 0x0018402401007387 */ /* 0x0005e20000100a00 */
[----:B------:R3:W-:Y:S02]  /*1328f0*/  STL.64 [R1+0x1848], R38 ;  /* 0x0018482601007387 */ /* 0x0007e40000100a00 */
[----:B------:R-:W4:Y:S05]  /*132900*/  LDL.LU R236, [R1+0x1cb0] ;  /* 0x001cb00001ec7983 */ /* 0x000f2a0000300800 */
[----:B------:R1:W-:Y:S01]  /*132910*/  STL.64 [R1+0x1830], R32 ;  /* 0x0018302001007387 */ /* 0x0003e20000100a00 */
[----:B------:R1:W-:Y:S07]  /*132920*/  STL.64 [R1+0x1838], R34 ;  /* 0x0018382201007387 */ /* 0x0003ee0000100a00 */
[----:B------:R1:W-:Y:S02]  /*132930*/  STL.64 [R1+0x1820], R4 ;  /* 0x0018200401007387 */ /* 0x0003e40000100a00 */
[----:B------:R1:W-:Y:S02]  /*132940*/  STL.64 [R1+0x1828], R6 ;  /* 0x0018280601007387 */ /* 0x0003e40000100a00 */
        /* <DEDUP_REMOVED lines=83> */
[----:B-1----:R-:W3:Y:S02]  /*132e80*/  LDL.LU R32, [R1+0x1be0] ;  /* 0x001be00001207983 */ /* 0x002ee40000300800 */
        /* <DEDUP_REMOVED lines=35> */
[C---:B---3--:R-:W-:Y:S11]  /*1330c0*/  HMMA.1688.F32.TF32 R32, R232.reuse, R222, R32 ;  /* 0x000000dee820723c */ /* 0x048ff60000081020 */
        /* <DEDUP_REMOVED lines=10> */
[----:B-1----:R-:W2:Y:S01]  /*133170*/  LDL.LU.64 R38, [R1+0x66e0] ;  /* 0x0066e00001267983 */ /* 0x002ea20000300a00 */
[C---:B----4-:R-:W-:Y:S08]  /*133180*/  HMMA.1688.F32.TF32 R84, R232.reuse, R58, R84 ;  /* 0x0000003ae854723c */ /* 0x050ff00000081054 */
[C---:B------:R-:W-:Y:S08]  /*133190*/  HMMA.1688.F32.TF32 R72, R232.reuse, R154, R72 ;  /* 0x0000009ae848723c */ /* 0x040ff00000081048 */
[C---:B------:R-:W-:Y:S08]  /*1331a0*/  HMMA.1688.F32.TF32 R68, R232.reuse, R158, R68 ;  /* 0x0000009ee844723c */ /* 0x040ff00000081044 */
[----:B------:R-:W-:Y:S08]  /*1331b0*/  HMMA.1688.F32.TF32 R64, R232, R162, R64 ;  /* 0x000000a2e840723c */ /* 0x000ff00000081040 */
[----:B------:R-:W-:Y:S08]  /*1331c0*/  HMMA.1688.F32.TF32 R4, R228, R10, R4 ;  /* 0x0000000ae404723c */ /* 0x000ff00000081004 */
[C---:B--2---:R-:W-:Y:S11]  /*1331d0*/  HMMA.1688.F32.TF32 R112, R232.reuse, R38, R112 ;  /* 0x00000026e870723c */ /* 0x044ff60000081070 */
[----:B------:R-:W-:Y:S11]  /*1331e0*/  @!UPT UIADD3 URZ, URZ, URZ, URZ ;  /* 0x0000003f3f3ff290 */ /* 0x000ff6000fffe03f */
[----:B------:R-:W-:Y:S01]  /*1331f0*/  @!UPT UIADD3 URZ, URZ, URZ, URZ ;  /* 0x0000003f3f3ff290 */ /* 0x000fe2000fffe03f */
[----:B------:R-:W-:Y:S01]  /*133200*/  STL.64 [R1+0x17f0], R112 ;  /* 0x0017f07001007387 */ /* 0x000fe20000100a00 */
[----:B------:R1:W-:Y:S02]  /*133210*/  STL.64 [R1+0x17f8], R114 ;  /* 0x0017f87201007387 */ /* 0x0003e40000100a00 */
        /* <DEDUP_REMOVED lines=20> */
[----:B------:R-:W-:Y:S03]  /*133360*/  STL.64 [R1+0x1788], R86 ;  /* 0x0017885601007387 */ /* 0x000fe60000100a00 */
        /* <DEDUP_REMOVED lines=36> */
[----:B--2---:R-:W-:Y:S08]  /*1335b0*/  HMMA.1688.F32.TF32 R68, R232, R190, R124 ;  /* 0x000000bee844723c */ /* 0x004ff0000008107c */
[C---:B---3--:R-:W-:Y:S01]  /*1335c0*/  HMMA.1688.F32.TF32 R64, R228.reuse, R122, R116 ;  /* 0x0000007ae440723c */ /* 0x048fe20000081074 */
        /* <DEDUP_REMOVED lines=10> */
[----:B------:R2:W-:Y:S02]  /*133670*/  STL.64 [R1+0x508], R66 ;  /* 0x0005084201007387 */ /* 0x0005e40000100a00 */
[----:B------:R-:W-:Y:S01]  /*133680*/  STL.64 [R1+0x4f0], R4 ;  /* 0x0004f00401007387 */ /* 0x000fe20000100a00 */
[----:B------:R3:W-:Y:S01]  /*133690*/  STL.64 [R1+0x4f8], R6 ;  /* 0x0004f80601007387 */ /* 0x0007e20000100a00 */
[C---:B--2---:R-:W-:Y:S08]  /*1336a0*/  HMMA.1688.F32.TF32 R64, R228.reuse, R246, R248 ;  /* 0x000000f6e440723c */ /* 0x044ff000000810f8 */
[C---:B------:R-:W-:Y:S08]  /*1336b0*/  HMMA.1688.F32.TF32 R8, R228.reuse, R206, R236 ;  /* 0x000000cee408723c */ /* 0x040ff000000810ec */
[C---:B---3--:R-:W-:Y:S07]  /*1336c0*/  HMMA.1688.F32.TF32 R4, R228.reuse, R210, R240 ;  /* 0x000000d2e404723c */ /* 0x048fee00000810f0 */
        /* <DEDUP_REMOVED lines=135> */
[----:B------:R-:W-:Y:S01]  /*133f40*/  STL.64 [R1+0x15d8], R86 ;  /* 0x0015d85601007387 */ /* 0x000fe20000100a00 */
[C---:B--2---:R-:W-:Y:S08]  /*133f50*/  HMMA.1688.F32.TF32 R76, R228.reuse, R62, R72 ;  /* 0x0000003ee44c723c */ /* 0x044ff00000081048 */
[C---:B------:R-:W-:Y:S01]  /*133f60*/  HMMA.1688.F32.TF32 R72, R228.reuse, R226, R68 ;  /* 0x000000e2e448723c */ /* 0x040fe20000081044 */
[----:B------:R-:W-:Y:S01]  /*133f70*/  STL.64 [R1+0x15c0], R8 ;  /* 0x0015c00801007387 */ /* 0x000fe20000100a00 */
[----:B------:R2:W-:Y:S06]  /*133f80*/  STL.64 [R1+0x15c8], R10 ;  /* 0x0015c80a01007387 */ /* 0x0005ec0000100a00 */
[C---:B--2---:R-:W-:Y:S07]  /*133f90*/  HMMA.1688.F32.TF32 R8, R228.reuse, R54, R64 ;  /* 0x00000036e408723c */ /* 0x044fee0000081040 */
[----:B------:R-:W-:Y:S01]  /*133fa0*/  STL.64 [R1+0x15b0], R76 ;  /* 0x0015b04c01007387 */ /* 0x000fe20000100a00 */
[----:B------:R-:W-:Y:S01]  /*133fb0*/  STL.64 [R1+0x15b8], R78 ;  /* 0x0015b84e01007387 */ /* 0x000fe20000100a00 */
[C---:B------:R-:W-:Y:S06]  /*133fc0*/  HMMA.1688.F32.TF32 R68, R228.reuse, R58, R212 ;  /* 0x0000003ae444723c */ /* 0x040fec00000810d4 */
[----:B------:R-:W-:Y:S01]  /*133fd0*/  STL.64 [R1+0x15a0], R72 ;  /* 0x0015a04801007387 */ /* 0x000fe20000100a00 */
[----:B------:R-:W-:Y:S01]  /*133fe0*/  STL.64 [R1+0x15a8], R74 ;  /* 0x0015a84a01007387 */ /* 0x000fe20000100a00 */
[C---:B------:R-:W-:Y:S06]  /*133ff0*/  HMMA.1688.F32.TF32 R64, R228.reuse, R150, R200 ;  /* 0x00000096e440723c */ /* 0x040fec00000810c8 */
[----:B------:R-:W-:Y:S01]  /*134000*/  STL.64 [R1+0x1590], R8 ;  /* 0x0015900801007387 */ /* 0x000fe20000100a00 */
[----:B------:R2:W-:Y:S02]  /*134010*/  STL.64 [R1+0x1598], R10 ;  /* 0x0015980a01007387 */ /* 0x0005e40000100a00 */
[C---:B--2---:R-:W-:Y:S06]  /*134020*/  HMMA.1688.F32.TF32 R8, R228.reuse, R154, R196 ;  /* 0x0000009ae408723c */ /* 0x044fec00000810c4 */
        /* <DEDUP_REMOVED lines=22> */
[C---:B------:R-:W-:Y:S08]  /*134190*/  HMMA.1688.F32.TF32 R4, R228.reuse, R102, R4 ;  /* 0x00000066e404723c */ /* 0x040ff00000081004 */
[C---:B--2---:R-:W-:Y:S08]  /*1341a0*/  HMMA.1688.F32.TF32 R68, R228.reuse, R30, R128 ;  /* 0x0000001ee444723c */ /* 0x044ff00000081080 */
[C---:B---3--:R-:W-:Y:S01]  /*1341b0*/  HMMA.1688.F32.TF32 R64, R228.reuse, R50, R124 ;  /* 0x00000032e440723c */ /* 0x048fe2000008107c */
[----:B------:R-:W-:Y:S01]  /*1341c0*/  STL.64 [R1+0x1500], R8 ;  /* 0x0015000801007387 */ /* 0x000fe20000100a00 */
[----:B------:R2:W-:Y:S06]  /*1341d0*/  STL.64 [R1+0x1508], R10 ;  /* 0x0015080a01007387 */ /* 0x0005ec0000100a00 */
[C---:B--2---:R-:W-:Y:S07]  /*1341e0*/  HMMA.1688.F32.TF32 R8, R228.reuse, R174, R116 ;  /* 0x000000aee408723c */ /* 0x044fee0000081074 */
[----:B------:R-:W-:Y:S01]  /*1341f0*/  STL.64 [R1+0x14f0], R68 ;  /* 0x0014f04401007387 */ /* 0x000fe20000100a00 */
[----:B------:R-:W-:Y:S07]  /*134200*/  STL.64 [R1+0x14f8], R70 ;  /* 0x0014f84601007387 */ /* 0x000fee0000100a00 */
        /* <DEDUP_REMOVED lines=141> */
[C---:B------:R-:W-:Y:S08]  /*134ae0*/  HMMA.1688.F32.TF32 R84, R232.reuse, R34, R84 ;  /* 0x00000022e854723c */ /* 0x040ff00000081054 */
[C---:B---3--:R-:W-:Y:S08]  /*134af0*/  HMMA.1688.F32.TF32 R72, R232.reuse, R42, R72 ;  /* 0x0000002ae848723c */ /* 0x048ff00000081048 */
[C---:B------:R-:W-:Y:S08]  /*134b00*/  HMMA.1688.F32.TF32 R68, R232.reuse, R46, R68 ;  /* 0x0000002ee844723c */ /* 0x040ff00000081044 */
[C---:B------:R-:W-:Y:S08]  /*134b10*/  HMMA.1688.F32.TF32 R64, R232.reuse, R22, R64 ;  /* 0x00000016e840723c */ /* 0x040ff00000081040 */
[C---:B----4-:R-:W-:Y:S08]  /*134b20*/  HMMA.1688.F32.TF32 R4, R232.reuse, R30, R4 ;  /* 0x0000001ee804723c */ /* 0x050ff00000081004 */
        /* <DEDUP_REMOVED lines=65> */
[----:B------:R-:W-:Y:S07]  /*134f40*/  STL.64 [R1+0x2828], R74 ;  /* 0x0028284a01007387 */ /* 0x000fee0000100a00 */
[----:B------:R-:W-:Y:S02]  /*134f50*/  STL.64 [R1+0x2810], R68 ;  /* 0x0028104401007387 */ /* 0x000fe40000100a00 */
[----:B------:R1:W-:Y:S06]  /*134f60*/  STL.64 [R1+0x2818], R70 ;  /* 0x0028184601007387 */ /* 0x0003ec0000100a00 */
[----:B------:R-:W-:Y:S01]  /*134f70*/  STL.64 [R1+0x2800], R64 ;  /* 0x0028004001007387 */ /* 0x000fe20000100a00 */
[----:B------:R2:W-:Y:S02]  /*134f80*/  STL.64 [R1+0x2808], R66 ;  /* 0x0028084201007387 */ /* 0x0005e40000100a00 */
[----:B------:R-:W-:Y:S02]  /*134f90*/  STL.64 [R1+0x27f0], R4 ;  /* 0x0027f00401007387 */ /* 0x000fe40000100a00 */
        /* <DEDUP_REMOVED lines=120> */
[----:B------:R-:W-:Y:S08]  /*135720*/  HMMA.1688.F32.TF32 R92, R228, R122, R92 ;  /* 0x0000007ae45c723c */ /* 0x000ff0000008105c */
[C---:B----4-:R-:W-:Y:S08]  /*135730*/  HMMA.1688.F32.TF32 R104, R232.reuse, R186, R104 ;  /* 0x000000bae868723c */ /* 0x050ff00000081068 */
[C---:B------:R-:W-:Y:S08]  /*135740*/  HMMA.1688.F32.TF32 R108, R232.reuse, R182, R108 ;  /* 0x000000b6e86c723c */ /* 0x040ff0000008106c */
[----:B------:R-:W-:Y:S08]  /*135750*/  HMMA.1688.F32.TF32 R96, R232, R190, R96 ;  /* 0x000000bee860723c */ /* 0x000ff00000081060 */
[C---:B------:R-:W-:Y:S08]  /*135760*/  HMMA.1688.F32.TF32 R80, R228.reuse, R210, R80 ;  /* 0x000000d2e450723c */ /* 0x040ff00000081050 */
[C---:B------:R-:W-:Y:S01]  /*135770*/  HMMA.1688.F32.TF32 R4, R228.reuse, R162, R4 ;  /* 0x000000a2e404723c */ /* 0x040fe20000081004 */
[----:B------:R-:W-:Y:S04]  /*135780*/  LDS R232, [R2+0x3c300] ;  /* 0x03c3000002e87984 */ /* 0x000fe80000000800 */
[----:B------:R-:W-:Y:S04]  /*135790*/  LDS R234, [R2+0x3e300] ;  /* 0x03e3000002ea7984 */ /* 0x000fe80000000800 */
[----:B------:R-:W-:Y:S04]  /*1357a0*/  LDS R233, [R0+0x3c300] ;  /* 0x03c3000000e97984 */ /* 0x000fe80000000800 */
[----:B------:R-:W1:Y:S01]  /*1357b0*/  LDS R235, [R0+0x3e300] ;  /* 0x03e3000000eb7984 */ /* 0x000e620000000800 */
[C---:B------:R-:W-:Y:S03]  /*1357c0*/  HMMA.1688.F32.TF32 R84, R228.reuse, R206, R84 ;  /* 0x000000cee454723c */ /* 0x040fe60000081054 */
        /* <DEDUP_REMOVED lines=12> */
[C---:B--2---:R-:W-:Y:S08]  /*135890*/  HMMA.1688.F32.TF32 R76, R228.reuse, R18, R72 ;  /* 0x00000012e44c723c */ /* 0x044ff00000081048 */
        /* <DEDUP_REMOVED lines=10> */
[----:B------:R-:W-:Y:S03]  /*135940*/  STL.64 [R1+0x6b8], R74 ;  /* 0x0006b84a01007387 */ /* 0x000fe60000100a00 */
[----:B------:R-:W-:Y:S01]  /*135950*/  STL.64 [R1+0x6c0], R68 ;  /* 0x0006c04401007387 */ /* 0x000fe20000100a00 */
[----:B------:R2:W-:Y:S07]  /*135960*/  STL.64 [R1+0x6c8], R70 ;  /* 0x0006c84601007387 */ /* 0x0005ee0000100a00 */
[----:B------:R-:W-:Y:S02]  /*135970*/  STL.64 [R1+0x6e0], R64 ;  /* 0x0006e04001007387 */ /* 0x000fe40000100a00 */
[----:B------:R3:W-:Y:S01]  /*135980*/  STL.64 [R1+0x6e8], R66 ;  /* 0x0006e84201007387 */ /* 0x0007e20000100a00 */
[C---:B--2---:R-:W-:Y:S08]  /*135990*/  HMMA.1688.F32.TF32 R68, R228.reuse, R38, R200 ;  /* 0x00000026e444723c */ /* 0x044ff000000810c8 */
[C---:B---3--:R-:W-:Y:S08]  /*1359a0*/  HMMA.1688.F32.TF32 R64, R228.reuse, R42, R196 ;  /* 0x0000002ae440723c */ /* 0x048ff000000810c4 */
        /* <DEDUP_REMOVED lines=26> */
[----:B------:R-:W-:Y:S11]  /*135b50*/  STL.64 [R1+0x2718], R74 ;  /* 0x0027184a01007387 */ /* 0x000ff60000100a00 */
[----:B------:R-:W-:Y:S02]  /*135b60*/  @!UPT UIADD3 URZ, URZ, URZ, URZ ;  /* 0x0000003f3f3ff290 */ /* 0x000fe4000fffe03f */
        /* <DEDUP_REMOVED lines=8> */
[----:B----4-:R-:W-:Y:S07]  /*135bf0*/  HMMA.1688.F32.TF32 R4, R228, R14, R240 ;  /* 0x0000000ee404723c */ /* 0x010fee00000810f0 */
        /* <DEDUP_REMOVED lines=114> */
[----:B-1----:R-:W-:Y:S08]  /*136320*/  HMMA.1688.F32.TF32 R68, R232, R10, R68 ;  /* 0x0000000ae844723c */ /* 0x002ff00000081044 */
[C---:B--2---:R-:W-:Y:S08]  /*136330*/  HMMA.1688.F32.TF32 R112, R228.reuse, R26, R108 ;  /* 0x0000001ae470723c */ /* 0x044ff0000008106c */
[C---:B------:R-:W-:Y:S08]  /*136340*/  HMMA.1688.F32.TF32 R108, R228.reuse, R30, R104 ;  /* 0x0000001ee46c723c */ /* 0x040ff00000081068 */
[C---:B---3--:R-:W-:Y:S08]  /*136350*/  HMMA.1688.F32.TF32 R104, R228.reuse, R50, R96 ;  /* 0x00000032e468723c */ /* 0x048ff00000081060 */
[C---:B------:R-:W-:Y:S08]  /*136360*/  HMMA.1688.F32.TF32 R96, R228.reuse, R174, R92 ;  /* 0x000000aee460723c */ /* 0x040ff0000008105c */
[C---:B------:R-:W-:Y:S08]  /*136370*/  HMMA.1688.F32.TF32 R92, R228.reuse, R102, R88 ;  /* 0x00000066e45c723c */ /* 0x040ff00000081058 */
[C---:B------:R-:W-:Y:S08]  /*136380*/  HMMA.1688.F32.TF32 R88, R228.reuse, R182, R76 ;  /* 0x000000b6e458723c */ /* 0x040ff0000008104c */
[C---:B----4-:R-:W-:Y:S08]  /*136390*/  HMMA.1688.F32.TF32 R84, R228.reuse, R186, R84 ;  /* 0x000000bae454723c */ /* 0x050ff00000081054 */
[----:B------:R-:W-:Y:S08]  /*1363a0*/  HMMA.1688.F32.TF32 R76, R228, R190, R80 ;  /* 0x000000bee44c723c */ /* 0x000ff00000081050 */
        /* <DEDUP_REMOVED lines=186> */
[C---:B---3--:R-:W-:Y:S08]  /*136f50*/  HMMA.1688.F32.TF32 R104, R232.reuse, R166, R96 ;  /* 0x000000a6e868723c */ /* 0x048ff00000081060 */
[C---:B------:R-:W-:Y:S08]  /*136f60*/  HMMA.1688.F32.TF32 R96, R232.reuse, R170, R92 ;  /* 0x000000aae860723c */ /* 0x040ff0000008105c */
[C---:B------:R-:W-:Y:S08]  /*136f70*/  HMMA.1688.F32.TF32 R92, R232.reuse, R14, R88 ;  /* 0x0000000ee85c723c */ /* 0x040ff00000081058 */
[C---:B------:R-:W-:Y:S08]  /*136f80*/  HMMA.1688.F32.TF32 R88, R232.reuse, R26, R76 ;  /* 0x0000001ae858723c */ /* 0x040ff0000008104c */
[C---:B----4-:R-:W-:Y:S08]  /*136f90*/  HMMA.1688.F32.TF32 R76, R232.reuse, R30, R84 ;  /* 0x0000001ee84c723c */ /* 0x050ff00000081054 */
        /* <DEDUP_REMOVED lines=15> */
[----:B------:R1:W-:Y:S01]  /*137090*/  STL.64 [R1+0xfa8], R78 ;  /* 0x000fa84e01007387 */ /* 0x0003e20000100a00 */
[C---:B------:R-:W-:Y:S08]  /*1370a0*/  HMMA.1688.F32.TF32 R72, R232.reuse, R182, R64 ;  /* 0x000000b6e848723c */ /* 0x040ff00000081040 */
[C---:B------:R-:W-:Y:S08]  /*1370b0*/  HMMA.1688.F32.TF32 R64, R232.reuse, R190, R200 ;  /* 0x000000bee840723c */ /* 0x040ff000000810c8 */
[C---:B-1----:R-:W-:Y:S08]  /*1370c0*/  HMMA.1688.F32.TF32 R76, R232.reuse, R102, R68 ;  /* 0x00000066e84c723c */ /* 0x042ff00000081044 */
[----:B------:R-:W-:Y:S01]  /*1370d0*/  HMMA.1688.F32.TF32 R68, R232, R186, R212 ;  /* 0x000000bae844723c */ /* 0x000fe200000810d4 */
[----:B------:R-:W-:Y:S01]  /*1370e0*/  STL.64 [R1+0x24f0], R84 ;  /* 0x0024f05401007387 */ /* 0x000fe20000100a00 */
[----:B------:R-:W-:Y:S02]  /*1370f0*/  STL.64 [R1+0x24f8], R86 ;  /* 0x0024f85601007387 */ /* 0x000fe40000100a00 */
[----:B------:R-:W-:Y:S02]  /*137100*/  STL.64 [R1+0xf80], R80 ;  /* 0x000f805001007387 */ /* 0x000fe40000100a00 */
[----:B------:R-:W-:Y:S02]  /*137110*/  STL.64 [R1+0xf88], R82 ;  /* 0x000f885201007387 */ /* 0x000fe40000100a00 */
        /* <DEDUP_REMOVED lines=37> */
[----:B------:R-:W-:Y:S06]  /*137370*/  STL.64 [R1+0x858], R70 ;  /* 0x0008584601007387 */ /* 0x000fec0000100a00 */
[----:B------:R-:W-:Y:S01]  /*137380*/  STL.64 [R1+0x870], R64 ;  /* 0x0008704001007387 */ /* 0x000fe20000100a00 */
[----:B------:R2:W-:Y:S02]  /*137390*/  STL.64 [R1+0x878], R66 ;  /* 0x0008784201007387 */ /* 0x0005e40000100a00 */
[C---:B--2---:R-:W-:Y:S08]  /*1373a0*/  HMMA.1688.F32.TF32 R64, R228.reuse, R38, R116 ;  /* 0x00000026e440723c */ /* 0x044ff00000081074 */
        /* <DEDUP_REMOVED lines=9> */
[----:B------:R-:W-:Y:S02]  /*137440*/  STL.64 [R1+0xf28], R70 ;  /* 0x000f284601007387 */ /* 0x000fe40000100a00 */
[----:B------:R-:W2:Y:S11]  /*137450*/  LDL.LU R236, [R1+0x10a0] ;  /* 0x0010a00001ec7983 */ /* 0x000eb60000300800 */
        /* <DEDUP_REMOVED lines=11> */
[----:B---3--:R-:W1:Y:S01]  /*137510*/  LDL.LU R4, [R1+0x10e0] ;  /* 0x0010e00001047983 */ /* 0x008e620000300800 */
[----:B------:R-:W1:Y:S02]  /*137520*/  LDL.LU R5, [R1+0x10e4] ;  /* 0x0010e40001057983 */ /* 0x000e640000300800 */
[----:B----4-:R-:W1:Y:S02]  /*137530*/  LDL.LU R6, [R1+0x10e8] ;  /* 0x0010e80001067983 */ /* 0x010e640000300800 */
[----:B------:R-:W1:Y:S01]  /*137540*/  LDL.LU R7, [R1+0x10ec] ;  /* 0x0010ec0001077983 */ /* 0x000e620000300800 */
        /* <DEDUP_REMOVED lines=98> */
[C---:B------:R-:W-:Y:S08]  /*137b70*/  HMMA.1688.F32.TF32 R92, R228.reuse, R150, R92 ;  /* 0x00000096e45c723c */ /* 0x040ff0000008105c */
[C---:B----4-:R-:W-:Y:S08]  /*137b80*/  HMMA.1688.F32.TF32 R104, R228.reuse, R54, R104 ;  /* 0x00000036e468723c */ /* 0x050ff00000081068 */
        /* <DEDUP_REMOVED lines=27> */
[----:B------:R2:W-:Y:S03]  /*137d40*/  STL.64 [R1+0x2468], R74 ;  /* 0x0024684a01007387 */ /* 0x0005e60000100a00 */
[----:B------:R-:W-:Y:S01]  /*137d50*/  STL.64 [R1+0xe50], R68 ;  /* 0x000e504401007387 */ /* 0x000fe20000100a00 */
[----:B------:R3:W-:Y:S07]  /*137d60*/  STL.64 [R1+0xe58], R70 ;  /* 0x000e584601007387 */ /* 0x0007ee0000100a00 */
        /* <DEDUP_REMOVED lines=13> */
[----:B----4-:R-:W-:Y:S08]  /*137e40*/  HMMA.1688.F32.TF32 R64, R228, R190, R140 ;  /* 0x000000bee440723c */ /* 0x010ff0000008108c */
[C---:B-1----:R-:W-:Y:S01]  /*137e50*/  HMMA.1688.F32.TF32 R4, R232.reuse, R18, R4 ;  /* 0x00000012e804723c */ /* 0x042fe20000081004 */
        /* <DEDUP_REMOVED lines=171> */
[----:B------:R2:W-:Y:S06]  /*138910*/  STL.64 [R1+0x23b8], R78 ;  /* 0x0023b84e01007387 */ /* 0x0005ec0000100a00 */
[C---:B--2---:R-:W-:Y:S08]  /*138920*/  HMMA.1688.F32.TF32 R76, R232.reuse, R154, R72 ;  /* 0x0000009ae84c723c */ /* 0x044ff00000081048 */
[C---:B------:R-:W-:Y:S08]  /*138930*/  HMMA.1688.F32.TF32 R72, R232.reuse, R158, R68 ;  /* 0x0000009ee848723c */ /* 0x040ff00000081044 */
[C---:B------:R-:W-:Y:S08]  /*138940*/  HMMA.1688.F32.TF32 R68, R232.reuse, R162, R64 ;  /* 0x000000a2e844723c */ /* 0x040ff00000081040 */
        /* <DEDUP_REMOVED lines=8> */
[----:B------:R2:W-:Y:S01]  /*1389d0*/  STL.64 [R1+0x2398], R74 ;  /* 0x0023984a01007387 */ /* 0x0005e20000100a00 */
        /* <DEDUP_REMOVED lines=31> */
[----:B--2---:R-:W-:Y:S08]  /*138bd0*/  HMMA.1688.F32.TF32 R72, R232, R190, R124 ;  /* 0x000000bee848723c */ /* 0x004ff0000008107c */
[C---:B-1----:R-:W-:Y:S08]  /*138be0*/  HMMA.1688.F32.TF32 R68, R228.reuse, R122, R116 ;  /* 0x0000007ae444723c */ /* 0x042ff00000081074 */
[C---:B---3--:R-:W-:Y:S08]  /*138bf0*/  HMMA.1688.F32.TF32 R64, R228.reuse, R10, R4 ;  /* 0x0000000ae440723c */ /* 0x048ff00000081004 */
[C---:B------:R-:W-:Y:S01]  /*138c00*/  HMMA.1688.F32.TF32 R4, R228.reuse, R246, R248 ;  /* 0x000000f6e404723c */ /* 0x040fe200000810f8 */
[----:B------:R-:W-:Y:S04]  /*138c10*/  LDS R232, [R2+0x3c500] ;  /* 0x03c5000002e87984 */ /* 0x000fe80000000800 */
[----:B------:R-:W-:Y:S04]  /*138c20*/  LDS R234, [R2+0x3e500] ;  /* 0x03e5000002ea7984 */ /* 0x000fe80000000800 */
[----:B------:R-:W-:Y:S04]  /*138c30*/  LDS R233, [R0+0x3c500] ;  /* 0x03c5000000e97984 */ /* 0x000fe80000000800 */
[----:B------:R-:W1:Y:S04]  /*138c40*/  LDS R235, [R0+0x3e500] ;  /* 0x03e5000000eb7984 */ /* 0x000e680000000800 */
[----:B------:R-:W-:Y:S01]  /*138c50*/  STL.64 [R1+0x9f0], R72 ;  /* 0x0009f04801007387 */ /* 0x000fe20000100a00 */
[----:B------:R-:W-:Y:S02]  /*138c60*/  STL.64 [R1+0x9f8], R74 ;  /* 0x0009f84a01007387 */ /* 0x000fe40000100a00 */
[----:B------:R2:W-:Y:S02]  /*138c70*/  STL.64 [R1+0x66d0], R10 ;  /* 0x0066d00a01007387 */ /* 0x0005e40000100a00 */
[----:B------:R-:W-:Y:S01]  /*138c80*/  STL.64 [R1+0x9d0], R68 ;  /* 0x0009d04401007387 */ /* 0x000fe20000100a00 */
[----:B------:R-:W-:Y:S01]  /*138c90*/  STL.64 [R1+0x9d8], R70 ;  /* 0x0009d84601007387 */ /* 0x000fe20000100a00 */
[----:B------:R-:W-:Y:S02]  /*138ca0*/  STL.64 [R1+0x9b0], R64 ;  /* 0x0009b04001007387 */ /* 0x000fe40000100a00 */
[----:B------:R-:W-:Y:S02]  /*138cb0*/  STL.64 [R1+0x9b8], R66 ;  /* 0x0009b84201007387 */ /* 0x000fe40000100a00 */
[----:B------:R-:W-:Y:S01]  /*138cc0*/  STL.64 [R1+0x66c8], R246 ;  /* 0x0066c8f601007387 */ /* 0x000fe20000100a00 */
[----:B------:R-:W-:Y:S01]  /*138cd0*/  STL.64 [R1+0x9a0], R4 ;  /* 0x0009a00401007387 */ /* 0x000fe20000100a00 */
[----:B------:R3:W-:Y:S01]  /*138ce0*/  STL.64 [R1+0x9a8], R6 ;  /* 0x0009a80601007387 */ /* 0x0007e20000100a00 */
[C---:B--2---:R-:W-:Y:S08]  /*138cf0*/  HMMA.1688.F32.TF32 R8, R228.reuse, R206, R236 ;  /* 0x000000cee408723c */ /* 0x044ff000000810ec */
[C---:B---3--:R-:W-:Y:S01]  /*138d00*/  HMMA.1688.F32.TF32 R4, R228.reuse, R210, R240 ;  /* 0x000000d2e404723c */ /* 0x048fe200000810f0 */
[----:B------:R-:W-:Y:S11]  /*138d10*/  STL.64 [R1+0x66c0], R206 ;  /* 0x0066c0ce01007387 */ /* 0x000ff60000100a00 */
[----:B------:R-:W-:Y:S03]  /*138d20*/  @!UPT UIADD3 URZ, URZ, URZ, URZ ;  /* 0x0000003f3f3ff290 */ /* 0x000fe6000fffe03f */
[----:B------:R-:W-:Y:S01]  /*138d30*/  STL.64 [R1+0x950], R8 ;  /* 0x0009500801007387 */ /* 0x000fe20000100a00 */
[----:B------:R-:W-:Y:S02]  /*138d40*/  STL.64 [R1+0x958], R10 ;  /* 0x0009580a01007387 */ /* 0x000fe40000100a00 */
[----:B------:R-:W2:Y:S05]  /*138d50*/  LDL.LU R236, [R1+0x9c0] ;  /* 0x0009c00001ec7983 */ /* 0x000eaa0000300800 */
[----:B------:R3:W-:Y:S01]  /*138d60*/  STL.64 [R1+0x930], R4 ;  /* 0x0009300401007387 */ /* 0x0007e20000100a00 */
[----:B------:R4:W-:Y:S01]  /*138d70*/  STL.64 [R1+0x938], R6 ;  /* 0x0009380601007387 */ /* 0x0009e20000100a00 */
[----:B------:R-:W2:Y:S02]  /*138d80*/  LDL.LU R237, [R1+0x9c4] ;  /* 0x0009c40001ed7983 */ /* 0x000ea40000300800 */
[----:B------:R-:W2:Y:S02]  /*138d90*/  LDL.LU R238, [R1+0x9c8] ;  /* 0x0009c80001ee7983 */ /* 0x000ea40000300800 */
[----:B------:R-:W2:Y:S01]  /*138da0*/  LDL.LU R239, [R1+0x9cc] ;  /* 0x0009cc0001ef7983 */ /* 0x000ea20000300800 */
[----:B------:R-:W2:Y:S01]  /*138db0*/  LDL.LU R248, [R1+0x9e0] ;  /* 0x0009e00001f87983 */ /* 0x000ea20000300800 */
[----:B------:R-:W2:Y:S02]  /*138dc0*/  LDL.LU R249, [R1+0x9e4] ;  /* 0x0009e40001f97983 */ /* 0x000ea40000300800 */
        /* <DEDUP_REMOVED lines=111> */
[----:B------:R-:W-:Y:S01]  /*1394c0*/  STL.64 [R1+0x8d8], R98 ;  /* 0x0008d86201007387 */ /* 0x000fe20000100a00 */
[C---:B----4-:R-:W-:Y:S07]  /*1394d0*/  HMMA.1688.F32.TF32 R88, R228.reuse, R38, R88 ;  /* 0x00000026e458723c */ /* 0x050fee0000081058 */
[----:B------:R-:W-:Y:S01]  /*1394e0*/  STL.64 [R1+0x8b0], R8 ;  /* 0x0008b00801007387 */ /* 0x000fe20000100a00 */
[----:B------:R2:W-:Y:S02]  /*1394f0*/  STL.64 [R1+0x8b8], R10 ;  /* 0x0008b80a01007387 */ /* 0x0005e40000100a00 */
[C---:B--2---:R-:W-:Y:S11]  /*139500*/  HMMA.1688.F32.TF32 R8, R228.reuse, R42, R76 ;  /* 0x0000002ae408723c */ /* 0x044ff6000008104c */
[----:B------:R-:W-:Y:S02]  /*139510*/  @!UPT UIADD3 URZ, URZ, URZ, URZ ;  /* 0x0000003f3f3ff290 */ /* 0x000fe4000fffe03f */
[----:B------:R-:W-:Y:S01]  /*139520*/  STL.64 [R1+0xbf0], R88 ;  /* 0x000bf05801007387 */ /* 0x000fe20000100a00 */
[C---:B------:R-:W-:Y:S01]  /*139530*/  HMMA.1688.F32.TF32 R84, R228.reuse, R46, R84 ;  /* 0x0000002ee454723c */ /* 0x040fe20000081054 */
[----:B------:R-:W-:Y:S07]  /*139540*/  STL.64 [R1+0xbf8], R90 ;  /* 0x000bf85a01007387 */ /* 0x000fee0000100a00 */
        /* <DEDUP_REMOVED lines=57> */
[----:B--2---:R-:W-:Y:S06]  /*1398e0*/  HMMA.1688.F32.TF32 R8, R228, R190, R240 ;  /* 0x000000bee408723c */ /* 0x004fec00000810f0 */
[----:B------:R2:W-:Y:S01]  /*1398f0*/  STL.64 [R1+0xa50], R4 ;  /* 0x000a500401007387 */ /* 0x0005e20000100a00 */
[----:B------:R3:W-:Y:S03]  /*139900*/  STL.64 [R1+0xa58], R6 ;  /* 0x000a580601007387 */ /* 0x0007e60000100a00 */
[----:B------:R-:W-:Y:S04]  /*139910*/  LDS R228, [R2+0x3c580] ;  /* 0x03c5800002e47984 */ /* 0x000fe80000000800 */
[----:B------:R-:W-:Y:S04]  /*139920*/  LDS R230, [R2+0x3e580] ;  /* 0x03e5800002e67984 */ /* 0x000fe80000000800 */
[----:B------:R-:W-:Y:S04]  /*139930*/  LDS R229, [R0+0x3c580] ;  /* 0x03c5800000e57984 */ /* 0x000fe80000000800 */
[----:B------:R-:W4:Y:S04]  /*139940*/  LDS R231, [R0+0x3e580] ;  /* 0x03e5800000e77984 */ /* 0x000f280000000800 */
[----:B--2---:R-:W2:Y:S01]  /*139950*/  LDL.LU R4, [R1+0x460] ;  /* 0x0004600001047983 */ /* 0x004ea20000300800 */
[----:B------:R1:W-:Y:S02]  /*139960*/  STL.64 [R1+0xa40], R64 ;  /* 0x000a404001007387 */ /* 0x0003e40000100a00 */
[----:B------:R1:W-:Y:S01]  /*139970*/  STL.64 [R1+0xa48], R66 ;  /* 0x000a484201007387 */ /* 0x0003e20000100a00 */
[----:B------:R1:W-:Y:S01]  /*139980*/  STL.64 [R1+0x890], R8 ;  /* 0x0008900801007387 */ /* 0x0003e20000100a00 */
        /* <DEDUP_REMOVED lines=156> */
[----:B------:R-:W2:Y:S02]  /*13a350*/  LDL.LU.64 R112, [R1+0x66b0] ;  /* 0x0066b00001707983 */ /* 0x000ea40000300a00 */
[----:B------:R-:W-:Y:S02]  /*13a360*/  STL.64 [R1+0x22e0], R248 ;  /* 0x0022e0f801007387 */ /* 0x000fe40000100a00 */
[----:B------:R1:W-:Y:S02]  /*13a370*/  STL.64 [R1+0x22e8], R250 ;  /* 0x0022e8fa01007387 */ /* 0x0003e40000100a00 */
[----:B-1----:R-:W3:Y:S01]  /*13a380*/  LDL.LU.64 R250, [R1+0x66a8] ;  /* 0x0066a80001fa7983 */ /* 0x002ee20000300a00 */
[----:B------:R-:W2:Y:S02]  /*13a390*/  LDL.LU.64 R248, [R1+0x66a0] ;  /* 0x0066a00001f87983 */ /* 0x000ea40000300a00 */
[----:B------:R-:W-:Y:S02]  /*13a3a0*/  STL.64 [R1+0x9e0], R236 ;  /* 0x0009e0ec01007387 */ /* 0x000fe40000100a00 */
[----:B------:R1:W-:Y:S02]  /*13a3b0*/  STL.64 [R1+0x9e8], R238 ;  /* 0x0009e8ee01007387 */ /* 0x0003e40000100a00 */
[----:B-1----:R-:W2:Y:S01]  /*13a3c0*/  LDL.LU.64 R238, [R1+0x6698] ;  /* 0x0066980001ee7983 */ /* 0x002ea20000300a00 */
[----:B------:R-:W3:Y:S02]  /*13a3d0*/  LDL.LU.64 R236, [R1+0x6690] ;  /* 0x0066900001ec7983 */ /* 0x000ee40000300a00 */
[----:B------:R-:W-:Y:S02]  /*13a3e0*/  STL.64 [R1+0x22d0], R240 ;  /* 0x0022d0f001007387 */ /* 0x000fe40000100a00 */
[----:B------:R1:W-:Y:S02]  /*13a3f0*/  STL.64 [R1+0x22d8], R242 ;  /* 0x0022d8f201007387 */ /* 0x0003e40000100a00 */
[----:B-1----:R-:W4:Y:S01]  /*13a400*/  LDL.LU.64 R242, [R1+0x6688] ;  /* 0x0066880001f27983 */ /* 0x002f220000300a00 */
[----:B------:R-:W4:Y:S02]  /*13a410*/  LDL.LU.64 R240, [R1+0x6680] ;  /* 0x0066800001f07983 */ /* 0x000f240000300a00 */
[----:B------:R-:W-:Y:S02]  /*13a420*/  STL.64 [R1+0x9c0], R108 ;  /* 0x0009c06c01007387 */ /* 0x000fe40000100a00 */
[----:B------:R1:W-:Y:S02]  /*13a430*/  STL.64 [R1+0x9c8], R110 ;  /* 0x0009c86e01007387 */ /* 0x0003e40000100a00 */
[C---:B-1----:R-:W-:Y:S08]  /*13a440*/  HMMA.1688.F32.TF32 R108, R232.reuse, R34, R104 ;  /* 0x00000022e86c723c */ /* 0x042ff00000081068 */
        /* <DEDUP_REMOVED lines=14> */
[----:B------:R-:W-:Y:S02]  /*13a530*/  STL.64 [R1+0x22a8], R90 ;  /* 0x0022a85a01007387 */ /* 0x000fe40000100a00 */
[----:B------:R-:W-:Y:S02]  /*13a540*/  STL.64 [R1+0x2290], R84 ;  /* 0x0022905401007387 */ /* 0x000fe40000100a00 */
[----:B------:R-:W-:Y:S03]  /*13a550*/  STL.64 [R1+0x2298], R86 ;  /* 0x0022985601007387 */ /* 0x000fe60000100a00 */
[----:B------:R-:W-:Y:S01]  /*13a560*/  STL.64 [R1+0x2280], R76 ;  /* 0x0022804c01007387 */ /* 0x000fe20000100a00 */
[----:B------:R-:W-:Y:S02]  /*13a570*/  STL.64 [R1+0x2288], R78 ;  /* 0x0022884e01007387 */ /* 0x000fe40000100a00 */
[----:B------:R-:W-:Y:S02]  /*13a580*/  STL.64 [R1+0x900], R72 ;  /* 0x0009004801007387 */ /* 0x000fe40000100a00 */
[----:B------:R1:W-:Y:S01]  /*13a590*/  STL.64 [R1+0x908], R74 ;  /* 0x0009084a01007387 */ /* 0x0003e20000100a00 */
[----:B------:R-:W-:Y:S01]  /*13a5a0*/  STL.64 [R1+0x2270], R68 ;  /* 0x0022704401007387 */ /* 0x000fe20000100a00 */
[----:B------:R1:W-:Y:S02]  /*13a5b0*/  STL.64 [R1+0x2278], R70 ;  /* 0x0022784601007387 */ /* 0x0003e40000100a00 */
        /* <DEDUP_REMOVED lines=8> */
[----:B------:R1:W-:Y:S06]  /*13a640*/  STL.64 [R1+0x8c8], R70 ;  /* 0x0008c84601007387 */ /* 0x0003ec0000100a00 */
[----:B------:R-:W-:Y:S01]  /*13a650*/  STL.64 [R1+0x2250], R64 ;  /* 0x0022504001007387 */ /* 0x000fe20000100a00 */
        /* <DEDUP_REMOVED lines=12> */
[C---:B------:R-:W-:Y:S08]  /*13a720*/  HMMA.1688.F32.TF32 R64, R232.reuse, R50, R132 ;  /* 0x00000032e840723c */ /* 0x040ff00000081084 */
[C---:B------:R-:W-:Y:S01]  /*13a730*/  HMMA.1688.F32.TF32 R4, R232.reuse, R186, R4 ;  /* 0x000000bae804723c */ /* 0x040fe20000081004 */
[----:B------:R-:W-:Y:S01]  /*13a740*/  STL.64 [R1+0x2230], R72 ;  /* 0x0022304801007387 */ /* 0x000fe20000100a00 */
[----:B------:R1:W-:Y:S05]  /*13a750*/  STL.64 [R1+0x2238], R74 ;  /* 0x0022384a01007387 */ /* 0x0003ea0000100a00 */
[----:B------:R-:W-:Y:S02]  /*13a760*/  STL.64 [R1+0x860], R68 ;  /* 0x0008604401007387 */ /* 0x000fe40000100a00 */
[----:B------:R1:W-:Y:S06]  /*13a770*/  STL.64 [R1+0x868], R70 ;  /* 0x0008684601007387 */ /* 0x0003ec0000100a00 */
[----:B------:R-:W-:Y:S01]  /*13a780*/  STL.64 [R1+0x2220], R64 ;  /* 0x0022204001007387 */ /* 0x000fe20000100a00 */
[----:B------:R1:W-:Y:S02]  /*13a790*/  STL.64 [R1+0x2228], R66 ;  /* 0x0022284201007387 */ /* 0x0003e40000100a00 */
[C---:B-1----:R-:W-:Y:S08]  /*13a7a0*/  HMMA.1688.F32.TF32 R72, R232.reuse, R174, R128 ;  /* 0x000000aee848723c */ /* 0x042ff00000081080 */
[C---:B------:R-:W-:Y:S08]  /*13a7b0*/  HMMA.1688.F32.TF32 R68, R232.reuse, R102, R124 ;  /* 0x00000066e844723c */ /* 0x040ff0000008107c */
[----:B------:R-:W-:Y:S07]  /*13a7c0*/  HMMA.1688.F32.TF32 R64, R232, R182, R116 ;  /* 0x000000b6e840723c */ /* 0x000fee0000081074 */
[----:B------:R-:W-:Y:S01]  /*13a7d0*/  STL.64 [R1+0x840], R72 ;  /* 0x0008404801007387 */ /* 0x000fe20000100a00 */
[----:B------:R-:W-:Y:S07]  /*13a7e0*/  STL.64 [R1+0x848], R74 ;  /* 0x0008484a01007387 */ /* 0x000fee0000100a00 */
[----:B------:R-:W-:Y:S02]  /*13a7f0*/  STL.64 [R1+0x2210], R68 ;  /* 0x0022104401007387 */ /* 0x000fe40000100a00 */
[----:B------:R-:W-:Y:S06]  /*13a800*/  STL.64 [R1+0x2218], R70 ;  /* 0x0022184601007387 */ /* 0x000fec0000100a00 */
[----:B------:R1:W-:Y:S01]  /*13a810*/  STL.64 [R1+0x800], R64 ;  /* 0x0008004001007387 */ /* 0x0003e20000100a00 */
[----:B------:R1:W-:Y:S01]  /*13a820*/  STL.64 [R1+0x808], R66 ;  /* 0x0008084201007387 */ /* 0x0003e20000100a00 */
[----:B--2---:R-:W-:-:S02]  /*13a830*/  MOV R116, R238 ;  /* 0x000000ee00747202 */ /* 0x004fc40000000f00 */
[----:B------:R-:W2:Y:S01]  /*13a840*/  LDL.LU R238, [R1+0x667c] ;  /* 0x00667c0001ee7983 */ /* 0x000ea20000300800 */
[----:B------:R1:W-:Y:S02]  /*13a850*/  STL.64 [R1+0x7f0], R4 ;  /* 0x0007f00401007387 */ /* 0x0003e40000100a00 */
[----:B------:R1:W-:Y:S02]  /*13a860*/  STL.64 [R1+0x7f8], R6 ;  /* 0x0007f80601007387 */ /* 0x0003e40000100a00 */
[----:B------:R-:W-:Y:S02]  /*13a870*/  IMAD.MOV.U32 R117, RZ, RZ, R239 ;  /* 0x000000ffff757224 */ /* 0x000fe400078e00ef */
[----:B---3--:R-:W-:Y:S01]  /*13a880*/  IMAD.MOV.U32 R118, RZ, RZ, R236 ;  /* 0x000000ffff767224 */ /* 0x008fe200078e00ec */
[----:B------:R-:W3:Y:S01]  /*13a890*/  LDL.LU R239, [R1+0x6678] ;  /* 0x0066780001ef7983 */ /* 0x000ee20000300800 */
[----:B------:R-:W3:Y:S01]  /*13a8a0*/  LDL.LU R236, [R1+0x6674] ;  /* 0x0066740001ec7983 */ /* 0x000ee20000300800 */
[----:B------:R-:W-:-:S02]  /*13a8b0*/  MOV R119, R237 ;  /* 0x000000ed00777202 */ /* 0x000fc40000000f00 */
[----:B------:R-:W3:Y:S01]  /*13a8c0*/  LDL.LU R237, [R1+0x6670] ;  /* 0x0066700001ed7983 */ /* 0x000ee20000300800 */
[----:B----4-:R-:W-:Y:S02]  /*13a8d0*/  IMAD.MOV.U32 R124, RZ, RZ, R243 ;  /* 0x000000ffff7c7224 */ /* 0x010fe400078e00f3 */
[----:B------:R-:W-:Y:S01]  /*13a8e0*/  IMAD.MOV.U32 R125, RZ, RZ, R242 ;  /* 0x000000ffff7d7224 */ /* 0x000fe200078e00f2 */
[----:B------:R-:W4:Y:S01]  /*13a8f0*/  LDL.LU R243, [R1+0x666c] ;  /* 0x00666c0001f37983 */ /* 0x000f220000300800 */
[----:B------:R-:W4:Y:S01]  /*13a900*/  LDL.LU R242, [R1+0x6668] ;  /* 0x0066680001f27983 */ /* 0x000f220000300800 */
[----:B------:R-:W-:Y:S01]  /*13a910*/  MOV R126, R241 ;  /* 0x000000f1007e7202 */ /* 0x000fe20000000f00 */
[----:B------:R-:W-:Y:S01]  /*13a920*/  IMAD.MOV.U32 R127, RZ, RZ, R240 ;  /* 0x000000ffff7f7224 */ /* 0x000fe200078e00f0 */
[----:B------:R-:W4:Y:S01]  /*13a930*/  LDL.LU R241, [R1+0x6664] ;  /* 0x0066640001f17983 */ /* 0x000f220000300800 */
[----:B------:R-:W4:Y:S02]  /*13a940*/  LDL.LU R240, [R1+0x6660] ;  /* 0x0066600001f07983 */ /* 0x000f240000300800 */
[----:B--2---:R-:W-:-:S02]  /*13a950*/  IMAD.MOV.U32 R131, RZ, RZ, R238 ;  /* 0x000000ffff837224 */ /* 0x004fc400078e00ee */
[----:B---3--:R-:W-:Y:S02]  /*13a960*/  IMAD.MOV.U32 R128, RZ, RZ, R236 ;  /* 0x000000ffff807224 */ /* 0x008fe400078e00ec */
[----:B------:R-:W-:Y:S01]  /*13a970*/  IMAD.MOV.U32 R130, RZ, RZ, R239 ;  /* 0x000000ffff827224 */ /* 0x000fe200078e00ef */
[----:B------:R-:W2:Y:S01]  /*13a980*/  LDL.LU R236, [R1+0x665c] ;  /* 0x00665c0001ec7983 */ /* 0x000ea20000300800 */
[----:B------:R-:W-:Y:S02]  /*13a990*/  MOV R129, R237 ;  /* 0x000000ed00817202 */ /* 0x000fe40000000f00 */
[----:B------:R-:W3:Y:S02]  /*13a9a0*/  LDL.LU R237, [R1+0x6658] ;  /* 0x0066580001ed7983 */ /* 0x000ee40000300800 */
[----:B------:R-:W3:Y:S01]  /*13a9b0*/  LDL.LU R239, [R1+0x6654] ;  /* 0x0066540001ef7983 */ /* 0x000ee20000300800 */
[----:B------:R-:W4:Y:S01]  /*13a9c0*/  LDL.LU R238, [R1+0x6650] ;  /* 0x0066500001ee7983 */ /* 0x000f220000300800 */
[----:B------:R-:W4:Y:S02]  /*13a9d0*/  LDL.LU R136, [R1+0x120] ;  /* 0x0001200001887983 */ /* 0x000f240000300800 */
[----:B------:R-:W4:Y:S02]  /*13a9e0*/  LDL.LU R137, [R1+0x124] ;  /* 0x0001240001897983 */ /* 0x000f240000300800 */
[----:B------:R-:W4:Y:S01]  /*13a9f0*/  LDL.LU R138, [R1+0x128] ;  /* 0x00012800018a7983 */ /* 0x000f220000300800 */
[----:B------:R-:W4:Y:S01]  /*13aa00*/  LDL.LU R139, [R1+0x12c] ;  /* 0x00012c00018b7983 */ /* 0x000f220000300800 */
[----:B--2---:R-:W-:-:S02]  /*13aa10*/  MOV R143, R236 ;  /* 0x000000ec008f7202 */ /* 0x004fc40000000f00 */
[----:B---3--:R-:W-:Y:S01]  /*13aa20*/  MOV R140, R239 ;  /* 0x000000ef008c7202 */ /* 0x008fe20000000f00 */
[----:B----4-:R-:W-:Y:S01]  /*13aa30*/  IMAD.MOV.U32 R141, RZ, RZ, R238 ;  /* 0x000000ffff8d7224 */ /* 0x010fe200078e00ee */
[----:B------:R-:W2:Y:S01]  /*13aa40*/  LDL.LU R239, [R1+0x664c] ;  /* 0x00664c0001ef7983 */ /* 0x000ea20000300800 */
[----:B------:R-:W3:Y:S02]  /*13aa50*/  LDL.LU R238, [R1+0x6648] ;  /* 0x0066480001ee7983 */ /* 0x000ee40000300800 */
        /* <DEDUP_REMOVED lines=91> */
[----:B------:R-:W-:Y:S08]  /*13b010*/  HMMA.1688.F32.TF32 R88, R228, R206, R88 ;  /* 0x000000cee458723c */ /* 0x000ff00000081058 */
[----:B------:R-:W-:Y:S08]  /*13b020*/  HMMA.1688.F32.TF32 R232, R232, R190, R108 ;  /* 0x000000bee8e8723c */ /* 0x000ff0000008106c */
        /* <DEDUP_REMOVED lines=18> */
[----:B------:R2:W-:Y:S01]  /*13b150*/  STL.64 [R1+0x628], R78 ;  /* 0x0006284e01007387 */ /* 0x0005e20000100a00 */
        /* <DEDUP_REMOVED lines=8> */
[C---:B--2---:R-:W-:Y:S08]  /*13b1e0*/  HMMA.1688.F32.TF32 R76, R228.reuse, R34, R236 ;  /* 0x00000022e44c723c */ /* 0x044ff000000810ec */
[C---:B---3--:R-:W-:Y:S08]  /*13b1f0*/  HMMA.1688.F32.TF32 R84, R228.reuse, R222, R240 ;  /* 0x000000dee454723c */ /* 0x048ff000000810f0 */
        /* <DEDUP_REMOVED lines=9> */
[C---:B--2---:R-:W-:Y:S11]  /*13b290*/  HMMA.1688.F32.TF32 R76, R228.reuse, R38, R80 ;  /* 0x00000026e44c723c */ /* 0x044ff60000081050 */
[----:B------:R-:W-:Y:S11]  /*13b2a0*/  @!UPT UIADD3 URZ, URZ, URZ, URZ ;  /* 0x0000003f3f3ff290 */ /* 0x000ff6000fffe03f */
[----:B------:R-:W-:Y:S01]  /*13b2b0*/  @!UPT UIADD3 URZ, URZ, URZ, URZ ;  /* 0x0000003f3f3ff290 */ /* 0x000fe2000fffe03f */
        /* <DEDUP_REMOVED lines=40> */
[----:B------:R2:W-:Y:S02]  /*13b540*/  STL.64 [R1+0x2190], R68 ;  /* 0x0021904401007387 */ /* 0x0005e40000100a00 */
[----:B------:R3:W-:Y:S01]  /*13b550*/  STL.64 [R1+0x2198], R70 ;  /* 0x0021984601007387 */ /* 0x0007e20000100a00 */
[----:B------:R-:W4:Y:S05]  /*13b560*/  LDL.LU R116, [R1+0x320] ;  /* 0x0003200001747983 */ /* 0x000f2a0000300800 */
[----:B------:R1:W-:Y:S02]  /*13b570*/  STL.64 [R1+0x2180], R64 ;  /* 0x0021804001007387 */ /* 0x0003e40000100a00 */
[----:B------:R1:W-:Y:S02]  /*13b580*/  STL.64 [R1+0x2188], R66 ;  /* 0x0021884201007387 */ /* 0x0003e40000100a00 */
[----:B------:R1:W-:Y:S01]  /*13b590*/  STL.64 [R1+0x2170], R4 ;  /* 0x0021700401007387 */ /* 0x0003e20000100a00 */
        /* <DEDUP_REMOVED lines=111> */
[C---:B------:R-:W-:Y:S08]  /*13bc90*/  HMMA.1688.F32.TF32 R92, R228.reuse, R182, R92 ;  /* 0x000000b6e45c723c */ /* 0x040ff0000008105c */
[C---:B------:R-:W-:Y:S08]  /*13bca0*/  HMMA.1688.F32.TF32 R88, R228.reuse, R186, R88 ;  /* 0x000000bae458723c */ /* 0x040ff00000081058 */
[----:B------:R-:W-:Y:S08]  /*13bcb0*/  HMMA.1688.F32.TF32 R228, R228, R190, R76 ;  /* 0x000000bee4e4723c */ /* 0x000ff0000008104c */
[C---:B------:R-:W-:Y:S08]  /*13bcc0*/  HMMA.1688.F32.TF32 R80, R232.reuse, R10, R80 ;  /* 0x0000000ae850723c */ /* 0x040ff00000081050 */
[C---:B------:R-:W-:Y:S08]  /*13bcd0*/  HMMA.1688.F32.TF32 R72, R232.reuse, R246, R72 ;  /* 0x000000f6e848723c */ /* 0x040ff00000081048 */
[C---:B----4-:R-:W-:Y:S01]  /*13bce0*/  HMMA.1688.F32.TF32 R84, R232.reuse, R122, R84 ;  /* 0x0000007ae854723c */ /* 0x050fe20000081054 */
[----:B------:R-:W-:Y:S01]  /*13bcf0*/  STL.64 [R1+0x2160], R108 ;  /* 0x0021606c01007387 */ /* 0x000fe20000100a00 */
[----:B------:R1:W-:Y:S06]  /*13bd00*/  STL.64 [R1+0x2168], R110 ;  /* 0x0021686e01007387 */ /* 0x0003ec0000100a00 */
[C---:B------:R-:W-:Y:S01]  /*13bd10*/  HMMA.1688.F32.TF32 R68, R232.reuse, R206, R68 ;  /* 0x000000cee844723c */ /* 0x040fe20000081044 */
[----:B-1----:R-:W2:Y:S01]  /*13bd20*/  LDL.LU.64 R110, [R1+0x6608] ;  /* 0x00660800016e7983 */ /* 0x002ea20000300a00 */
[----:B------:R-:W2:Y:S02]  /*13bd30*/  LDL.LU.64 R108, [R1+0x6600] ;  /* 0x00660000016c7983 */ /* 0x000ea40000300a00 */
[----:B------:R-:W-:Y:S02]  /*13bd40*/  STL.64 [R1+0x2150], R104 ;  /* 0x0021506801007387 */ /* 0x000fe40000100a00 */
[----:B------:R1:W-:Y:S02]  /*13bd50*/  STL.64 [R1+0x2158], R106 ;  /* 0x0021586a01007387 */ /* 0x0003e40000100a00 */
[C---:B------:R-:W-:Y:S01]  /*13bd60*/  HMMA.1688.F32.TF32 R64, R232.reuse, R210, R64 ;  /* 0x000000d2e840723c */ /* 0x040fe20000081040 */
[----:B-1----:R-:W3:Y:S01]  /*13bd70*/  LDL.LU.64 R106, [R1+0x65f8] ;  /* 0x0065f800016a7983 */ /* 0x002ee20000300a00 */
[----:B------:R-:W3:Y:S02]  /*13bd80*/  LDL.LU.64 R104, [R1+0x65f0] ;  /* 0x0065f00001687983 */ /* 0x000ee40000300a00 */
[----:B------:R-:W-:Y:S02]  /*13bd90*/  STL.64 [R1+0x2140], R96 ;  /* 0x0021406001007387 */ /* 0x000fe40000100a00 */
[----:B------:R1:W-:Y:S02]  /*13bda0*/  STL.64 [R1+0x2148], R98 ;  /* 0x0021486201007387 */ /* 0x0003e40000100a00 */
[C---:B------:R-:W-:Y:S01]  /*13bdb0*/  HMMA.1688.F32.TF32 R212, R232.reuse, R18, R212 ;  /* 0x00000012e8d4723c */ /* 0x040fe200000810d4 */
[----:B-1----:R-:W4:Y:S01]  /*13bdc0*/  LDL.LU.64 R98, [R1+0x65e8] ;  /* 0x0065e80001627983 */ /* 0x002f220000300a00 */
[----:B------:R-:W4:Y:S02]  /*13bdd0*/  LDL.LU.64 R96, [R1+0x65e0] ;  /* 0x0065e00001607983 */ /* 0x000f240000300a00 */
        /* <DEDUP_REMOVED lines=18> */
[----:B------:R-:W2:Y:S04]  /*13bf00*/  LDS R231, [R0+0x3e680] ;  /* 0x03e6800000e77984 */ /* 0x000ea80000000800 */
        /* <DEDUP_REMOVED lines=63> */
[----:B------:R-:W2:Y:S01]  /*13c300*/  LDL.LU R4, [R1+0x230] ;  /* 0x0002300001047983 */ /* 0x000ea20000300800 */
[----:B------:R1:W-:Y:S02]  /*13c310*/  STL.64 [R1+0x1ff0], R124 ;  /* 0x001ff07c01007387 */ /* 0x0003e40000100a00 */
[----:B------:R1:W-:Y:S02]  /*13c320*/  STL.64 [R1+0x1ff8], R126 ;  /* 0x001ff87e01007387 */ /* 0x0003e40000100a00 */
[----:B------:R1:W-:Y:S01]  /*13c330*/  STL.64 [R1+0x1fe0], R116 ;  /* 0x001fe07401007387 */ /* 0x0003e20000100a00 */
[----:B------:R1:W-:Y:S01]  /*13c340*/  STL.64 [R1+0x1fe8], R118 ;  /* 0x001fe87601007387 */ /* 0x0003e20000100a00 */
[----:B------:R-:W2:Y:S02]  /*13c350*/  LDL.LU R5, [R1+0x234] ;  /* 0x0002340001057983 */ /* 0x000ea40000300800 */
[----:B------:R-:W2:Y:S02]  /*13c360*/  LDL.LU R6, [R1+0x238] ;  /* 0x0002380001067983 */ /* 0x000ea40000300800 */
[----:B------:R-:W2:Y:S01]  /*13c370*/  LDL.LU R7, [R1+0x23c] ;  /* 0x00023c0001077983 */ /* 0x000ea20000300800 */
[----:B-1----:R-:W2:Y:S01]  /*13c380*/  LDL.LU R132, [R1+0x270] ;  /* 0x0002700001847983 */ /* 0x002ea20000300800 */
        /* <DEDUP_REMOVED lines=56> */
[----:B---3--:R-:W-:Y:S11]  /*13c710*/  HMMA.1688.F32.TF32 R236, R232, R170, R236 ;  /* 0x000000aae8ec723c */ /* 0x008ff600000810ec */
[----:B------:R-:W-:Y:S04]  /*13c720*/  @!UPT UIADD3 URZ, URZ, URZ, URZ ;  /* 0x0000003f3f3ff290 */ /* 0x000fe8000fffe03f */
[----:B------:R1:W-:Y:S01]  /*13c730*/  STL.64 [R1+0x1c0], R240 ;  /* 0x0001c0f001007387 */ /* 0x0003e20000100a00 */
[----:B------:R2:W-:Y:S03]  /*13c740*/  STL.64 [R1+0x1c8], R242 ;  /* 0x0001c8f201007387 */ /* 0x0005e60000100a00 */
[----:B-1----:R-:W3:Y:S01]  /*13c750*/  LDL.LU R240, [R1+0x1f0] ;  /* 0x0001f00001f07983 */ /* 0x002ee20000300800 */
[----:B------:R-:W3:Y:S02]  /*13c760*/  LDL.LU R241, [R1+0x1f4] ;  /* 0x0001f40001f17983 */ /* 0x000ee40000300800 */
[----:B--2---:R-:W3:Y:S02]  /*13c770*/  LDL.LU R242, [R1+0x1f8] ;  /* 0x0001f80001f27983 */ /* 0x004ee40000300800 */
[----:B------:R-:W3:Y:S01]  /*13c780*/  LDL.LU R243, [R1+0x1fc] ;  /* 0x0001fc0001f37983 */ /* 0x000ee20000300800 */
[----:B------:R1:W-:Y:S01]  /*13c790*/  STL.64 [R1+0x1b0], R236 ;  /* 0x0001b0ec01007387 */ /* 0x0003e20000100a00 */
[----:B------:R2:W-:Y:S03]  /*13c7a0*/  STL.64 [R1+0x1b8], R238 ;  /* 0x0001b8ee01007387 */ /* 0x0005e60000100a00 */
[----:B-1----:R-:W3:Y:S01]  /*13c7b0*/  LDL.LU R236, [R1+0x1e0] ;  /* 0x0001e00001ec7983 */ /* 0x002ee20000300800 */
[----:B------:R-:W3:Y:S02]  /*13c7c0*/  LDL.LU R237, [R1+0x1e4] ;  /* 0x0001e40001ed7983 */ /* 0x000ee40000300800 */
[----:B--2---:R-:W2:Y:S02]  /*13c7d0*/  LDL.LU R238, [R1+0x1e8] ;  /* 0x0001e80001ee7983 */ /* 0x004ea40000300800 */
[----:B------:R-:W-:-:S02]  /*13c7e0*/  IMAD.MOV.U32 R239, RZ, RZ, R3 ;  /* 0x000000ffffef7224 */ /* 0x000fc400078e0003 */
        /* <DEDUP_REMOVED lines=10> */
[----:B------:R-:W-:Y:S01]  /*13c890*/  STL.64 [R1+0x1a0], R200 ;  /* 0x0001a0c801007387 */ /* 0x000fe20000100a00 */
[----:B------:R1:W-:Y:S03]  /*13c8a0*/  STL.64 [R1+0x1a8], R202 ;  /* 0x0001a8ca01007387 */ /* 0x0003e60000100a00 */
[----:B-1----:R-:W4:Y:S01]  /*13c8b0*/  LDL.LU.64 R202, [R1+0x6540] ;  /* 0x0065400001ca7983 */ /* 0x002f220000300a00 */
[----:B------:R-:W4:Y:S02]  /*13c8c0*/  LDL.LU.64 R200, [R1+0x6538] ;  /* 0x0065380001c87983 */ /* 0x000f240000300a00 */
[----:B------:R-:W-:Y:S02]  /*13c8d0*/  STL.64 [R1+0x190], R196 ;  /* 0x000190c401007387 */ /* 0x000fe40000100a00 */
[----:B------:R1:W-:Y:S01]  /*13c8e0*/  STL.64 [R1+0x198], R198 ;  /* 0x000198c601007387 */ /* 0x0003e20000100a00 */
[C---:B------:R-:W-:Y:S01]  /*13c8f0*/  HMMA.1688.F32.TF32 R124, R228.reuse, R122, R124 ;  /* 0x0000007ae47c723c */ /* 0x040fe2000008107c */
[----:B-1----:R-:W3:Y:S01]  /*13c900*/  LDL.LU.64 R198, [R1+0x6530] ;  /* 0x0065300001c67983 */ /* 0x002ee20000300a00 */
[----:B------:R-:W3:Y:S02]  /*13c910*/  LDL.LU.64 R196, [R1+0x6528] ;  /* 0x0065280001c47983 */ /* 0x000ee40000300a00 */
[----:B------:R-:W-:Y:S02]  /*13c920*/  STL.64 [R1+0x180], R192 ;  /* 0x000180c001007387 */ /* 0x000fe40000100a00 */
[----:B------:R1:W-:Y:S02]  /*13c930*/  STL.64 [R1+0x188], R194 ;  /* 0x000188c201007387 */ /* 0x0003e40000100a00 */
[----:B-1----:R-:W4:Y:S01]  /*13c940*/  LDL.LU.64 R194, [R1+0x6520] ;  /* 0x0065200001c27983 */ /* 0x002f220000300a00 */
[----:B------:R-:W4:Y:S02]  /*13c950*/  LDL.LU.64 R192, [R1+0x6518] ;  /* 0x0065180001c07983 */ /* 0x000f240000300a00 */
[----:B------:R-:W-:Y:S02]  /*13c960*/  STL.64 [R1+0x170], R176 ;  /* 0x000170b001007387 */ /* 0x000fe40000100a00 */
[----:B------:R1:W-:Y:S01]  /*13c970*/  STL.64 [R1+0x178], R178 ;  /* 0x000178b201007387 */ /* 0x0003e20000100a00 */
[C---:B------:R-:W-:Y:S01]  /*13c980*/  HMMA.1688.F32.TF32 R116, R228.reuse, R10, R116 ;  /* 0x0000000ae474723c */ /* 0x040fe20000081074 */
[----:B-1----:R-:W4:Y:S01]  /*13c990*/  LDL.LU.64 R178, [R1+0x6510] ;  /* 0x0065100001b27983 */ /* 0x002f220000300a00 */
[----:B------:R-:W4:Y:S02]  /*13c9a0*/  LDL.LU.64 R176, [R1+0x6508] ;  /* 0x0065080001b07983 */ /* 0x000f240000300a00 */
[----:B------:R-:W-:Y:S02]  /*13c9b0*/  STL.64 [R1+0x160], R144 ;  /* 0x0001609001007387 */ /* 0x000fe40000100a00 */
[----:B------:R1:W-:Y:S02]  /*13c9c0*/  STL.64 [R1+0x168], R146 ;  /* 0x0001689201007387 */ /* 0x0003e40000100a00 */
[----:B------:R-:W-:Y:S01]  /*13c9d0*/  HMMA.1688.F32.TF32 R4, R228, R246, R4 ;  /* 0x000000f6e404723c */ /* 0x000fe20000081004 */
[----:B-1----:R-:W4:Y:S01]  /*13c9e0*/  LDL.LU.64 R146, [R1+0x6500] ;  /* 0x0065000001927983 */ /* 0x002f220000300a00 */
[----:B------:R-:W4:Y:S02]  /*13c9f0*/  LDL.LU.64 R144, [R1+0x64f8] ;  /* 0x0064f80001907983 */ /* 0x000f240000300a00 */
[----:B------:R-:W-:Y:S02]  /*13ca00*/  STL.64 [R1+0x150], R140 ;  /* 0x0001508c01007387 */ /* 0x000fe40000100a00 */
[----:B------:R1:W-:Y:S02]  /*13ca10*/  STL.64 [R1+0x158], R142 ;  /* 0x0001588e01007387 */ /* 0x0003e40000100a00 */
        /* <DEDUP_REMOVED lines=10> */
[----:B------:R-:W4:Y:S02]  /*13cac0*/  LDL.LU.64 R130, [R1+0x64c0] ;  /* 0x0064c00001827983 */ /* 0x000f240000300a00 */
[----:B------:R-:W4:Y:S01]  /*13cad0*/  LDL.LU.64 R128, [R1+0x64b8] ;  /* 0x0064b80001807983 */ /* 0x000f220000300a00 */
[----:B------:R1:W-:Y:S01]  /*13cae0*/  STL.64 [R1+0x50], R232 ;  /* 0x000050e801007387 */ /* 0x0003e20000100a00 */
[----:B------:R1:W-:Y:S01]  /*13caf0*/  STL.64 [R1+0x58], R234 ;  /* 0x000058ea01007387 */ /* 0x0003e20000100a00 */
[----:B------:R-:W-:Y:S01]  /*13cb00*/  MOV R33, R122 ;  /* 0x0000007a00217202 */ /* 0x000fe20000000f00 */
[----:B------:R-:W-:Y:S01]  /*13cb10*/  IMAD.MOV.U32 R32, RZ, RZ, R123 ;  /* 0x000000ffff207224 */ /* 0x000fe200078e007b */
[----:B-1----:R-:W4:Y:S01]  /*13cb20*/  LDL.LU R232, [R1+0x210] ;  /* 0x0002100001e87983 */ /* 0x002f220000300800 */
[----:B------:R-:W4:Y:S02]  /*13cb30*/  LDL.LU R233, [R1+0x214] ;  /* 0x0002140001e97983 */ /* 0x000f240000300800 */
[----:B------:R-:W4:Y:S02]  /*13cb40*/  LDL.LU R234, [R1+0x218] ;  /* 0x0002180001ea7983 */ /* 0x000f240000300800 */
[----:B------:R-:W-:Y:S01]  /*13cb50*/  IMAD.MOV.U32 R21, RZ, RZ, R10 ;  /* 0x000000ffff157224 */ /* 0x000fe200078e000a */
[----:B------:R-:W-:Y:S01]  /*13cb60*/  MOV R20, R11 ;  /* 0x0000000b00147202 */ /* 0x000fe20000000f00 */
[----:B------:R-:W-:-:S02]  /*13cb70*/  IMAD.MOV.U32 R37, RZ, RZ, R246 ;  /* 0x000000ffff257224 */ /* 0x000fc400078e00f6 */
[----:B------:R-:W-:Y:S02]  /*13cb80*/  IMAD.MOV.U32 R36, RZ, RZ, R247 ;  /* 0x000000ffff247224 */ /* 0x000fe400078e00f7 */
[----:B--2---:R-:W-:Y:S02]  /*13cb90*/  IMAD.MOV.U32 R235, RZ, RZ, R3 ;  /* 0x000000ffffeb7224 */ /* 0x004fe400078e0003 */
[----:B------:R-:W2:Y:S01]  /*13cba0*/  LDL.LU R3, [R1+0x64b0] ;  /* 0x0064b00001037983 */ /* 0x000ea20000300800 */
        /* <DEDUP_REMOVED lines=18> */
[C---:B------:R-:W-:Y:S08]  /*13ccd0*/  HMMA.1688.F32.TF32 R248, R228.reuse, R18, R248 ;  /* 0x00000012e4f8723c */ /* 0x040ff000000810f8 */
[C---:B---3--:R-:W-:Y:S08]  /*13cce0*/  HMMA.1688.F32.TF32 R240, R228.reuse, R218, R240 ;  /* 0x000000dae4f0723c */ /* 0x048ff000000810f0 */
[C---:B----4-:R-:W-:Y:S08]  /*13ccf0*/  HMMA.1688.F32.TF32 R232, R228.reuse, R210, R232 ;  /* 0x000000d2e4e8723c */ /* 0x050ff000000810e8 */
[C---:B--2---:R-:W-:Y:S11]  /*13cd00*/  HMMA.1688.F32.TF32 R244, R228.reuse, R206, R244 ;  /* 0x000000cee4f4723c */ /* 0x044ff600000810f4 */
[----:B------:R-:W-:Y:S11]  /*13cd10*/  @!UPT UIADD3 URZ, URZ, URZ, URZ ;  /* 0x0000003f3f3ff290 */ /* 0x000ff6000fffe03f */
[----:B------:R-:W-:Y:S01]  /*13cd20*/  @!UPT UIADD3 URZ, URZ, URZ, URZ ;  /* 0x0000003f3f3ff290 */ /* 0x000fe2000fffe03f */
[----:B------:R-:W-:Y:S01]  /*13cd30*/  STL.64 [R1+0x10], R244 ;  /* 0x000010f401007387 */ /* 0x000fe20000100a00 */
[----:B------:R1:W-:Y:S03]  /*13cd40*/  STL.64 [R1+0x18], R246 ;  /* 0x000018f601007387 */ /* 0x0003e60000100a00 */
[----:B-1----:R-:W2:Y:S01]  /*13cd50*/  LDL.LU.64 R246, [R1+0x6448] ;  /* 0x0064480001f67983 */ /* 0x002ea20000300a00 */
[----:B------:R-:W3:Y:S02]  /*13cd60*/  LDL.LU R244, [R1+0x6440] ;  /* 0x0064400001f47983 */ /* 0x000ee40000300800 */
[----:B------:R-:W-:Y:S02]  /*13cd70*/  STL [R1+0x60b0], R248 ;  /* 0x0060b0f801007387 */ /* 0x000fe40000100800 */
[----:B------:R-:W-:Y:S01]  /*13cd80*/  STL.64 [R1], R232 ;  /* 0x000000e801007387 */ /* 0x000fe20000100a00 */
[----:B------:R1:W-:Y:S01]  /*13cd90*/  STL.64 [R1+0x8], R234 ;  /* 0x000008ea01007387 */ /* 0x0003e20000100a00 */
[----:B------:R-:W-:Y:S02]  /*13cda0*/  STL [R1+0x60ac], R249 ;  /* 0x0060acf901007387 */ /* 0x000fe40000100800 */
[----:B------:R-:W-:Y:S02]  /*13cdb0*/  STL [R1+0x60a8], R250 ;  /* 0x0060a8fa01007387 */ /* 0x000fe40000100800 */
[----:B------:R-:W-:Y:S01]  /*13cdc0*/  STL [R1+0x60a4], R251 ;  /* 0x0060a4fb01007387 */ /* 0x000fe20000100800 */
[----:B------:R-:W-:Y:S01]  /*13cdd0*/  STL [R1+0x60c0], R240 ;  /* 0x0060c0f001007387 */ /* 0x000fe20000100800 */
[----:B------:R-:W-:Y:S02]  /*13cde0*/  STL [R1+0x60bc], R241 ;  /* 0x0060bcf101007387 */ /* 0x000fe40000100800 */
[----:B------:R-:W-:Y:S02]  /*13cdf0*/  STL [R1+0x60b8], R242 ;  /* 0x0060b8f201007387 */ /* 0x000fe40000100800 */
[----:B------:R-:W-:Y:S01]  /*13ce00*/  STL [R1+0x60b4], R243 ;  /* 0x0060b4f301007387 */ /* 0x000fe20000100800 */
[----:B------:R-:W2:Y:S01]  /*13ce10*/  LDL.LU.64 R16, [R1+0x3a28] ;  /* 0x003a280001107983 */ /* 0x000ea20000300a00 */
[----:B------:R-:W4:Y:S02]  /*13ce20*/  LDL.LU.64 R12, [R1+0x39b8] ;  /* 0x0039b800010c7983 */ /* 0x000f240000300a00 */
[----:B------:R-:W3:Y:S02]  /*13ce30*/  LDL.LU.64 R52, [R1+0x3948] ;  /* 0x0039480001347983 */ /* 0x000ee40000300a00 */
[----:B------:R-:W3:Y:S01]  /*13ce40*/  LDL.LU.64 R48, [R1+0x38d8] ;  /* 0x0038d80001307983 */ /* 0x000ee20000300a00 */
[----:B------:R-:W3:Y:S01]  /*13ce50*/  LDL.LU.64 R44, [R1+0x3870] ;  /* 0x00387000012c7983 */ /* 0x000ee20000300a00 */
[----:B------:R-:W3:Y:S02]  /*13ce60*/  LDL.LU.64 R40, [R1+0x3bc8] ;  /* 0x003bc80001287983 */ /* 0x000ee40000300a00 */
[----:B------:R-:W3:Y:S01]  /*13ce70*/  LDL.LU.64 R28, [R1+0x3b00] ;  /* 0x003b0000011c7983 */ /* 0x000ee20000300a00 */
[C---:B------:R-:W-:Y:S08]  /*13ce80*/  HMMA.1688.F32.TF32 R236, R228.reuse, R222, R236 ;  /* 0x000000dee4ec723c */ /* 0x040ff000000810ec */
[C---:B-1----:R-:W-:Y:S08]  /*13ce90*/  HMMA.1688.F32.TF32 R232, R228.reuse, R34, R4 ;  /* 0x00000022e4e8723c */ /* 0x042ff00000081004 */
        /* <DEDUP_REMOVED lines=9> */
[----:B------:R-:W-:Y:S01]  /*13cf30*/  STL.64 [R1+0x1fd0], R8 ;  /* 0x001fd00801007387 */ /* 0x000fe20000100a00 */
[----:B------:R1:W-:Y:S02]  /*13cf40*/  STL.64 [R1+0x1fd8], R10 ;  /* 0x001fd80a01007387 */ /* 0x0003e40000100a00 */
[C---:B-1----:R-:W-:Y:S08]  /*13cf50*/  HMMA.1688.F32.TF32 R8, R228.reuse, R42, R116 ;  /* 0x0000002ae408723c */ /* 0x042ff00000081074 */
[----:B------:R-:W-:Y:S01]  /*13cf60*/  HMMA.1688.F32.TF32 R116, R228, R46, R120 ;  /* 0x0000002ee474723c */ /* 0x000fe20000081078 */
[----:B--2---:R-:W-:-:S02]  /*13cf70*/  IADD3 R4, P0, R16, R246, RZ ;  /* 0x000000f610047210 */ /* 0x004fc40007f1e0ff */
[-C--:B----4-:R-:W-:Y:S02]  /*13cf80*/  IADD3 R6, P1, R12, R246.reuse, RZ ;  /* 0x000000f60c067210 */ /* 0x090fe40007f3e0ff */
[-C--:B---3--:R-:W-:Y:S01]  /*13cf90*/  IADD3 R5, P2, R52, R246.reuse, RZ ;  /* 0x000000f634057210 */ /* 0x088fe20007f5e0ff */
[----:B------:R1:W-:Y:S02]  /*13cfa0*/  STL [R1+0x220], R4 ;  /* 0x0002200401007387 */ /* 0x0003e40000100800 */
[----:B------:R-:W-:Y:S02]  /*13cfb0*/  STL [R1+0x278], R6 ;  /* 0x0002780601007387 */ /* 0x000fe40000100800 */
[----:B------:R2:W-:Y:S01]  /*13cfc0*/  STL [R1+0x2d0], R5 ;  /* 0x0002d00501007387 */ /* 0x0005e20000100800 */
[----:B-1----:R-:W-:Y:S02]  /*13cfd0*/  IADD3 R4, P3, R48, R246, RZ ;  /* 0x000000f630047210 */ /* 0x002fe40007f7e0ff */
[----:B--2---:R-:W-:-:S03]  /*13cfe0*/  IADD3.X R5, R17, R3, RZ, P0, !PT ;  /* 0x0000000311057210 */ /* 0x004fc600007fe4ff */
[----:B------:R1:W-:Y:S01]  /*13cff0*/  STL [R1+0x330], R4 ;  /* 0x0003300401007387 */ /* 0x0003e20000100800 */
[----:B------:R-:W2:Y:S02]  /*13d000*/  LDL.LU.64 R24, [R1+0x3a98] ;  /* 0x003a980001187983 */ /* 0x000ea40000300a00 */
[----:B------:R-:W-:Y:S02]  /*13d010*/  STL.64 [R1+0x1fc0], R8 ;  /* 0x001fc00801007387 */ /* 0x000fe40000100a00 */
[----:B------:R-:W-:Y:S01]  /*13d020*/  STL.64 [R1+0x1fc8], R10 ;  /* 0x001fc80a01007387 */ /* 0x000fe20000100a00 */
[----:B------:R3:W-:Y:S01]  /*13d030*/  STL [R1+0x21c], R5 ;  /* 0x00021c0501007387 */ /* 0x0007e20000100800 */
[----:B-1----:R-:W-:-:S03]  /*13d040*/  IMAD.X R4, R13, 0x1, R3, P1 ;  /* 0x000000010d047824 */ /* 0x002fc600008e0603 */
[----:B------:R-:W4:Y:S01]  /*13d050*/  LDL.LU.64 R12, [R1+0x3a30] ;  /* 0x003a3000010c7983 */ /* 0x000f220000300a00 */
[----:B------:R-:W4:Y:S02]  /*13d060*/  LDL.LU.64 R16, [R1+0x39c0] ;  /* 0x0039c00001107983 */ /* 0x000f240000300a00 */
[----:B------:R1:W-:Y:S02]  /*13d070*/  STL [R1+0x274], R4 ;  /* 0x0002740401007387 */ /* 0x0003e40000100800 */
[----:B------:R-:W4:Y:S02]  /*13d080*/  LDL.LU.64 R6, [R1+0x3950] ;  /* 0x0039500001067983 */ /* 0x000f240000300a00 */
[----:B---3--:R-:W-:Y:S01]  /*13d090*/  IMAD.X R5, R53, 0x1, R3, P2 ;  /* 0x0000000135057824 */ /* 0x008fe200010e0603 */
[----:B------:R-:W-:Y:S02]  /*13d0a0*/  IADD3 R8, P0, R44, R246, RZ ;  /* 0x000000f62c087210 */ /* 0x000fe40007f1e0ff */
[----:B-1----:R-:W-:-:S02]  /*13d0b0*/  IADD3.X R4, R49, R3, RZ, P3, !PT ;  /* 0x0000000331047210 */ /* 0x002fc40001ffe4ff */
[----:B------:R1:W-:Y:S04]  /*13d0c0*/  STL [R1+0x2cc], R5 ;  /* 0x0002cc0501007387 */ /* 0x0003e80000100800 */
[----:B------:R3:W-:Y:S01]  /*13d0d0*/  STL [R1+0x32c], R4 ;  /* 0x00032c0401007387 */ /* 0x0007e20000100800 */
[----:B------:R3:W-:Y:S01]  /*13d0e0*/  STL [R1+0x390], R8 ;  /* 0x0003900801007387 */ /* 0x0007e20000100800 */
[-C--:B-1----:R-:W-:Y:S02]  /*13d0f0*/  IADD3 R5, P1, R40, R246.reuse, RZ ;  /* 0x000000f628057210 */ /* 0x082fe40007f3e0ff */
[----:B---3--:R-:W-:-:S03]  /*13d100*/  IADD3 R4, P2, R28, R246, RZ ;  /* 0x000000f61c047210 */ /* 0x008fc60007f5e0ff */
[----:B------:R-:W-:Y:S01]  /*13d110*/  STL [R1+0xa0], R5 ;  /* 0x0000a00501007387 */ /* 0x000fe20000100800 */
[--C-:B------:R-:W-:Y:S02]  /*13d120*/  IMAD.X R9, R45, 0x1, R3.reuse, P0 ;  /* 0x000000012d097824 */ /* 0x100fe400000e0603 */
[----:B------:R-:W-:Y:S01]  /*13d130*/  IMAD.X R8, R41, 0x1, R3, P1 ;  /* 0x0000000129087824 */ /* 0x000fe200008e0603 */
[----:B------:R1:W-:Y:S04]  /*13d140*/  STL [R1+0xdc], R4 ;  /* 0x0000dc0401007387 */ /* 0x0003e80000100800 */
[----:B-1----:R-:W3:Y:S01]  /*13d150*/  LDL.LU.64 R4, [R1+0x38e0] ;  /* 0x0038e00001047983 */ /* 0x002ee20000300a00 */
[----:B------:R-:W-:Y:S02]  /*13d160*/  STL.64 [R1+0x1fb0], R116 ;  /* 0x001fb07401007387 */ /* 0x000fe40000100a00 */
[----:B------:R-:W-:Y:S02]  /*13d170*/  STL.64 [R1+0x1fb8], R118 ;  /* 0x001fb87601007387 */ /* 0x000fe40000100a00 */
[----:B------:R-:W-:Y:S01]  /*13d180*/  STL [R1+0x38c], R9 ;  /* 0x00038c0901007387 */ /* 0x000fe20000100800 */
[----:B------:R-:W3:Y:S01]  /*13d190*/  LDL.LU.64 R10, [R1+0x3878] ;  /* 0x00387800010a7983 */ /* 0x000ee20000300a00 */
[----:B------:R1:W-:Y:S03]  /*13d1a0*/  STL [R1+0x9c], R8 ;  /* 0x00009c0801007387 */ /* 0x0003e60000100800 */
[----:B-1----:R-:W3:Y:S01]  /*13d1b0*/  LDL.LU.64 R8, [R1+0x3bc0] ;  /* 0x003bc00001087983 */ /* 0x002ee20000300a00 */
[----:B------:R-:W-:Y:S01]  /*13d1c0*/  HMMA.1688.F32.TF32 R116, R228, R22, R124 ;  /* 0x00000016e474723c */ /* 0x000fe2000008107c */
[----:B------:R-:W-:-:S05]  /*13d1d0*/  IADD3.X R28, R29, R3, RZ, P2, !PT ;  /* 0x000000031d1c7210 */ /* 0x000fca00017fe4ff */
[----:B------:R1:W-:Y:S01]  /*13d1e0*/  STL [R1+0xd8], R28 ;  /* 0x0000d81c01007387 */ /* 0x0003e20000100800 */
[----:B--2---:R-:W-:-:S05]  /*13d1f0*/  IADD3 R29, P0, R24, R246, RZ ;  /* 0x000000f6181d7210 */ /* 0x004fca0007f1e0ff */
[----:B------:R2:W-:Y:S01]  /*13d200*/  STL [R1+0x120], R29 ;  /* 0x0001201d01007387 */ /* 0x0005e20000100800 */
[-C--:B----4-:R-:W-:Y:S02]  /*13d210*/  IADD3 R40, P1, R12, R246.reuse, RZ ;  /* 0x000000f60c287210 */ /* 0x090fe40007f3e0ff */
[-C--:B-1----:R-:W-:Y:S02]  /*13d220*/  IADD3 R28, P2, R16, R246.reuse, RZ ;  /* 0x000000f6101c7210 */ /* 0x082fe40007f5e0ff */
[----:B--2---:R-:W-:Y:S01]  /*13d230*/  IADD3 R29, P3, R6, R246, RZ ;  /* 0x000000f6061d7210 */ /* 0x004fe20007f7e0ff */
[----:B------:R-:W-:Y:S02]  /*13d240*/  STL [R1+0x218], R40 ;  /* 0x0002182801007387 */ /* 0x000fe40000100800 */
[----:B------:R1:W-:Y:S02]  /*13d250*/  STL [R1+0x270], R28 ;  /* 0x0002701c01007387 */ /* 0x0003e40000100800 */
[----:B------:R2:W-:Y:S01]  /*13d260*/  STL [R1+0x2c8], R29 ;  /* 0x0002c81d01007387 */ /* 0x0005e20000100800 */
[----:B-1----:R-:W-:-:S03]  /*13d270*/  IMAD.X R28, R25, 0x1, R3, P0 ;  /* 0x00000001191c7824 */ /* 0x002fc600000e0603 */
[----:B------:R-:W4:Y:S01]  /*13d280*/  LDL.LU.64 R24, [R1+0x3b08] ;  /* 0x003b080001187983 */ /* 0x000f220000300a00 */
[--C-:B--2---:R-:W-:Y:S02]  /*13d290*/  IMAD.X R29, R13, 0x1, R3.reuse, P1 ;  /* 0x000000010d1d7824 */ /* 0x104fe400008e0603 */
[----:B------:R-:W-:Y:S02]  /*13d2a0*/  STL.64 [R1+0x1fa0], R116 ;  /* 0x001fa07401007387 */ /* 0x000fe40000100a00 */
[----:B------:R-:W-:Y:S01]  /*13d2b0*/  STL.64 [R1+0x1fa8], R118 ;  /* 0x001fa87601007387 */ /* 0x000fe20000100a00 */
[----:B------:R1:W-:Y:S01]  /*13d2c0*/  STL [R1+0x11c], R28 ;  /* 0x00011c1c01007387 */ /* 0x0003e20000100800 */
[----:B------:R-:W2:Y:S02]  /*13d2d0*/  LDL.LU.64 R12, [R1+0x3aa0] ;  /* 0x003aa000010c7983 */ /* 0x000ea40000300a00 */
[----:B------:R-:W-:Y:S02]  /*13d2e0*/  STL [R1+0x214], R29 ;  /* 0x0002141d01007387 */ /* 0x000fe40000100800 */
[----:B------:R-:W2:Y:S01]  /*13d2f0*/  LDL.LU.64 R40, [R1+0x3a38] ;  /* 0x003a380001287983 */ /* 0x000ea20000300a00 */
[----:B-1----:R-:W-:Y:S01]  /*13d300*/  IADD3.X R28, R17, R3, RZ, P2, !PT ;  /* 0x00000003111c7210 */ /* 0x002fe200017fe4ff */
[----:B------:R-:W-:Y:S01]  /*13d310*/  HMMA.1688.F32.TF32 R116, R228, R62, R128 ;  /* 0x0000003ee474723c */ /* 0x000fe20000081080 */
[----:B------:R-:W2:Y:S03]  /*13d320*/  LDL.LU.64 R16, [R1+0x39c8] ;  /* 0x0039c80001107983 */ /* 0x000ea60000300a00 */
[----:B------:R1:W-:Y:S02]  /*13d330*/  STL [R1+0x26c], R28 ;  /* 0x00026c1c01007387 */ /* 0x0003e40000100800 */
[----:B-1----:R-:W-:Y:S01]  /*13d340*/  IMAD.X R28, R7, 0x1, R3, P3 ;  /* 0x00000001071c7824 */ /* 0x002fe200018e0603 */
[-C--:B---3--:R-:W-:Y:S01]  /*13d350*/  IADD3 R44, P0, R4, R246.reuse, RZ ;  /* 0x000000f6042c7210 */ /* 0x088fe20007f1e0ff */
[----:B------:R-:W3:Y:S03]  /*13d360*/  LDL.LU.64 R6, [R1+0x3958] ;  /* 0x0039580001067983 */ /* 0x000ee60000300a00 */
[----:B------:R1:W-:Y:S01]  /*13d370*/  STL [R1+0x2c4], R28 ;  /* 0x0002c41c01007387 */ /* 0x0003e20000100800 */
[----:B------:R-:W-:Y:S01]  /*13d380*/  STL [R1+0x328], R44 ;  /* 0x0003282c01007387 */ /* 0x000fe20000100800 */
[----:B-1----:R-:W-:-:S02]  /*13d390*/  IADD3 R28, P1, R10, R246, RZ ;  /* 0x000000f60a1c7210 */ /* 0x002fc40007f3e0ff */
[----:B------:R-:W-:-:S03]  /*13d3a0*/  IADD3 R29, P2, R8, R246, RZ ;  /* 0x000000f6081d7210 */ /* 0x000fc60007f5e0ff */
[----:B------:R1:W-:Y:S02]  /*13d3b0*/  STL [R1+0x388], R28 ;  /* 0x0003881c01007387 */ /* 0x0003e40000100800 */
[----:B------:R-:W-:Y:S02]  /*13d3c0*/  STL [R1+0x98], R29 ;  /* 0x0000981d01007387 */ /* 0x000fe40000100800 */
[--C-:B-1----:R-:W-:Y:S02]  /*13d3d0*/  IMAD.X R28, R5, 0x1, R3.reuse, P0 ;  /* 0x00000001051c7824 */ /* 0x102fe400000e0603 */
[----:B------:R-:W3:Y:S01]  /*13d3e0*/  LDL.LU.64 R4, [R1+0x38e8] ;  /* 0x0038e80001047983 */ /* 0x000ee20000300a00 */
[----:B------:R-:W-:Y:S02]  /*13d3f0*/  STL.64 [R1+0x450], R116 ;  /* 0x0004507401007387 */ /* 0x000fe40000100a00 */
[----:B------:R-:W-:Y:S02]  /*13d400*/  STL.64 [R1+0x458], R118 ;  /* 0x0004587601007387 */ /* 0x000fe40000100a00 */
[----:B------:R1:W-:Y:S02]  /*13d410*/  STL [R1+0x324], R28 ;  /* 0x0003241c01007387 */ /* 0x0003e40000100800 */
[----:B-1----:R-:W3:Y:S01]  /*13d420*/  LDL.LU.64 R28, [R1+0x3880] ;  /* 0x00388000011c7983 */ /* 0x002ee20000300a00 */
[----:B------:R-:W-:Y:S01]  /*13d430*/  HMMA.1688.F32.TF32 R116, R228, R226, R132 ;  /* 0x000000e2e474723c */ /* 0x000fe20000081084 */
[----:B------:R-:W-:Y:S01]  /*13d440*/  IADD3.X R10, R11, R3, RZ, P1, !PT ;  /* 0x000000030b0a7210 */ /* 0x000fe20000ffe4ff */
[----:B------:R-:W-:-:S04]  /*13d450*/  IMAD.X R44, R9, 0x1, R3, P2 ;  /* 0x00000001092c7824 */ /* 0x000fc800010e0603 */
[----:B------:R1:W-:Y:S04]  /*13d460*/  STL [R1+0x384], R10 ;  /* 0x0003840a01007387 */ /* 0x0003e80000100800 */
[----:B-1----:R-:W3:Y:S01]  /*13d470*/  LDL.LU.64 R10, [R1+0x3bb8] ;  /* 0x003bb800010a7983 */ /* 0x002ee20000300a00 */
[----:B------:R-:W3:Y:S02]  /*13d480*/  LDL.LU.64 R8, [R1+0x3b10] ;  /* 0x003b100001087983 */ /* 0x000ee40000300a00 */
[----:B------:R4:W-:Y:S02]  /*13d490*/  STL [R1+0x94], R44 ;  /* 0x0000942c01007387 */ /* 0x0009e40000100800 */
[-C--:B----4-:R-:W-:Y:S02]  /*13d4a0*/  IADD3 R44, P0, R24, R246.reuse, RZ ;  /* 0x000000f6182c7210 */ /* 0x090fe40007f1e0ff */
[----:B--2---:R-:W-:-:S03]  /*13d4b0*/  IADD3 R48, P1, R12, R246, RZ ;  /* 0x000000f60c307210 */ /* 0x004fc60007f3e0ff */
[----:B------:R1:W-:Y:S01]  /*13d4c0*/  STL [R1+0xd4], R44 ;  /* 0x0000d42c01007387 */ /* 0x0003e20000100800 */
[----:B------:R-:W-:-:S03]  /*13d4d0*/  IADD3 R45, P2, R40, R246, RZ ;  /* 0x000000f6282d7210 */ /* 0x000fc60007f5e0ff */
[----:B------:R-:W-:Y:S02]  /*13d4e0*/  STL [R1+0x118], R48 ;  /* 0x0001183001007387 */ /* 0x000fe40000100800 */
[----:B------:R2:W-:Y:S01]  /*13d4f0*/  STL [R1+0x210], R45 ;  /* 0x0002102d01007387 */ /* 0x0005e20000100800 */
[----:B-1----:R-:W-:Y:S01]  /*13d500*/  IADD3 R44, P3, R16, R246, RZ ;  /* 0x000000f6102c7210 */ /* 0x002fe20007f7e0ff */
[----:B--2---:R-:W-:-:S04]  /*13d510*/  IMAD.X R45, R25, 0x1, R3, P0 ;  /* 0x00000001192d7824 */ /* 0x004fc800000e0603 */
[----:B------:R1:W-:Y:S01]  /*13d520*/  STL [R1+0x268], R44 ;  /* 0x0002682c01007387 */ /* 0x0003e20000100800 */
[----:B------:R-:W2:Y:S02]  /*13d530*/  LDL.LU.64 R24, [R1+0x3aa8] ;  /* 0x003aa80001187983 */ /* 0x000ea40000300a00 */
[----:B------:R-:W-:Y:S02]  /*13d540*/  STL.64 [R1+0x440], R116 ;  /* 0x0004407401007387 */ /* 0x000fe40000100a00 */
[----:B------:R4:W-:Y:S01]  /*13d550*/  STL.64 [R1+0x448], R118 ;  /* 0x0004487601007387 */ /* 0x0009e20000100a00 */
[----:B------:R-:W-:Y:S01]  /*13d560*/  STL [R1+0xd0], R45 ;  /* 0x0000d02d01007387 */ /* 0x000fe20000100800 */
[----:B-1----:R-:W-:-:S03]  /*13d570*/  IADD3.X R44, R13, R3, RZ, P1, !PT ;  /* 0x000000030d2c7210 */ /* 0x002fc60000ffe4ff */
[----:B------:R-:W2:Y:S01]  /*13d580*/  LDL.LU.64 R12, [R1+0x3a40] ;  /* 0x003a4000010c7983 */ /* 0x000ea20000300a00 */
[----:B----4-:R-:W-:Y:S01]  /*13d590*/  HMMA.1688.F32.TF32 R116, R228, R54, R136 ;  /* 0x00000036e474723c */ /* 0x010fe20000081088 */
[--C-:B------:R-:W-:Y:S02]  /*13d5a0*/  IMAD.X R41, R41, 0x1, R3.reuse, P2 ;  /* 0x0000000129297824 */ /* 0x100fe400010e0603 */
[----:B------:R-:W-:Y:S01]  /*13d5b0*/  IMAD.X R40, R17, 0x1, R3, P3 ;  /* 0x0000000111287824 */ /* 0x000fe200018e0603 */
[----:B------:R3:W-:Y:S01]  /*13d5c0*/  STL [R1+0x114], R44 ;  /* 0x0001142c01007387 */ /* 0x0007e20000100800 */
[----:B------:R-:W4:Y:S02]  /*13d5d0*/  LDL.LU.64 R16, [R1+0x39d0] ;  /* 0x0039d00001107983 */ /* 0x000f240000300a00 */
[----:B------:R1:W-:Y:S01]  /*13d5e0*/  STL [R1+0x20c], R41 ;  /* 0x00020c2901007387 */ /* 0x0003e20000100800 */
[----:B------:R1:W-:Y:S01]  /*13d5f0*/  STL [R1+0x264], R40 ;  /* 0x0002642801007387 */ /* 0x0003e20000100800 */
[----:B---3--:R-:W-:-:S02]  /*13d600*/  IADD3 R44, P0, R6, R246, RZ ;  /* 0x000000f6062c7210 */ /* 0x008fc40007f1e0ff */
[----:B-1----:R-:W-:-:S03]  /*13d610*/  IADD3 R41, P1, R4, R246, RZ ;  /* 0x000000f604297210 */ /* 0x002fc60007f3e0ff */
[----:B------:R-:W-:Y:S04]  /*13d620*/  STL [R1+0x2c0], R44 ;  /* 0x0002c02c01007387 */ /* 0x000fe80000100800 */
[----:B------:R1:W-:Y:S01]  /*13d630*/  STL [R1+0x320], R41 ;  /* 0x0003202901007387 */ /* 0x0003e20000100800 */
[----:B------:R-:W-:Y:S02]  /*13d640*/  IADD3 R40, P2, R28, R246, RZ ;  /* 0x000000f61c287210 */ /* 0x000fe40007f5e0ff */
[----:B-1----:R-:W-:-:S03]  /*13d650*/  IADD3.X R41, R7, R3, RZ, P0, !PT ;  /* 0x0000000307297210 */ /* 0x002fc600007fe4ff */
[----:B------:R1:W-:Y:S01]  /*13d660*/  STL [R1+0x380], R40 ;  /* 0x0003802801007387 */ /* 0x0003e20000100800 */
[----:B------:R-:W3:Y:S02]  /*13d670*/  LDL.LU.64 R6, [R1+0x3960] ;  /* 0x0039600001067983 */ /* 0x000ee40000300a00 */
[----:B------:R-:W-:Y:S02]  /*13d680*/  STL.64 [R1+0x430], R116 ;  /* 0x0004307401007387 */ /* 0x000fe40000100a00 */
[----:B------:R1:W-:Y:S01]  /*13d690*/  STL.64 [R1+0x438], R118 ;  /* 0x0004387601007387 */ /* 0x0003e20000100a00 */
[----:B------:R-:W-:Y:S01]  /*13d6a0*/  STL [R1+0x2bc], R41 ;  /* 0x0002bc2901007387 */ /* 0x000fe20000100800 */
[----:B-1----:R-:W-:-:S03]  /*13d6b0*/  IMAD.X R40, R5, 0x1, R3, P1 ;  /* 0x0000000105287824 */ /* 0x002fc600008e0603 */
[----:B------:R-:W3:Y:S01]  /*13d6c0*/  LDL.LU.64 R4, [R1+0x38f0] ;  /* 0x0038f00001047983 */ /* 0x000ee20000300a00 */
[----:B------:R-:W-:Y:S01]  /*13d6d0*/  HMMA.1688.F32.TF32 R116, R228, R58, R140 ;  /* 0x0000003ae474723c */ /* 0x000fe2000008108c */
[----:B------:R-:W-:Y:S01]  /*13d6e0*/  IMAD.X R29, R29, 0x1, R3, P2 ;  /* 0x000000011d1d7824 */ /* 0x000fe200010e0603 */
[-C--:B------:R-:W-:Y:S01]  /*13d6f0*/  IADD3 R28, P0, R10, R246.reuse, RZ ;  /* 0x000000f60a1c7210 */ /* 0x080fe20007f1e0ff */
[----:B------:R1:W-:Y:S03]  /*13d700*/  STL [R1+0x31c], R40 ;  /* 0x00031c2801007387 */ /* 0x0003e60000100800 */
[----:B------:R2:W-:Y:S01]  /*13d710*/  STL [R1+0x37c], R29 ;  /* 0x00037c1d01007387 */ /* 0x0005e20000100800 */
[----:B------:R2:W-:Y:S01]  /*13d720*/  STL [R1+0x90], R28 ;  /* 0x0000901c01007387 */ /* 0x0005e20000100800 */
[----:B-1----:R-:W-:-:S05]  /*13d730*/  IADD3 R40, P1, R8, R246, RZ ;  /* 0x000000f608287210 */ /* 0x002fca0007f3e0ff */
[----:B------:R-:W-:Y:S01]  /*13d740*/  STL [R1+0xcc], R40 ;  /* 0x0000cc2801007387 */ /* 0x000fe20000100800 */
[----:B------:R-:W-:Y:S02]  /*13d750*/  IMAD.MOV.U32 R53, RZ, RZ, R150 ;  /* 0x000000ffff357224 */ /* 0x000fe400078e0096 */
[----:B------:R-:W-:Y:S01]  /*13d760*/  IMAD.MOV.U32 R52, RZ, RZ, R151 ;  /* 0x000000ffff347224 */ /* 0x000fe200078e0097 */
[----:B--2---:R-:W-:-:S05]  /*13d770*/  IADD3 R29, P2, R24, R246, RZ ;  /* 0x000000f6181d7210 */ /* 0x004fca0007f5e0ff */
[----:B------:R1:W-:Y:S01]  /*13d780*/  STL [R1+0x110], R29 ;  /* 0x0001101d01007387 */ /* 0x0003e20000100800 */
[----:B------:R-:W-:Y:S02]  /*13d790*/  IADD3 R28, P3, R12, R246, RZ ;  /* 0x000000f60c1c7210 */ /* 0x000fe40007f7e0ff */
[----:B-1----:R-:W-:-:S03]  /*13d7a0*/  IADD3.X R29, R11, R3, RZ, P0, !PT ;  /* 0x000000030b1d7210 */ /* 0x002fc600007fe4ff */
[----:B------:R1:W-:Y:S01]  /*13d7b0*/  STL [R1+0x208], R28 ;  /* 0x0002081c01007387 */ /* 0x0003e20000100800 */
[----:B------:R-:W2:Y:S02]  /*13d7c0*/  LDL.LU.64 R10, [R1+0x3888] ;  /* 0x00388800010a7983 */ /* 0x000ea40000300a00 */
[----:B------:R-:W-:Y:S02]  /*13d7d0*/  STL.64 [R1+0x420], R116 ;  /* 0x0004207401007387 */ /* 0x000fe40000100a00 */
[----:B------:R4:W-:Y:S01]  /*13d7e0*/  STL.64 [R1+0x428], R118 ;  /* 0x0004287601007387 */ /* 0x0009e20000100a00 */
[----:B------:R4:W-:Y:S01]  /*13d7f0*/  STL [R1+0x8c], R29 ;  /* 0x00008c1d01007387 */ /* 0x0009e20000100800 */
[----:B-1----:R-:W-:-:S03]  /*13d800*/  IMAD.X R28, R9, 0x1, R3, P1 ;  /* 0x00000001091c7824 */ /* 0x002fc600008e0603 */
[----:B------:R-:W2:Y:S01]  /*13d810*/  LDL.LU.64 R8, [R1+0x3bb0] ;  /* 0x003bb00001087983 */ /* 0x000ea20000300a00 */
[----:B----4-:R-:W-:Y:S01]  /*13d820*/  HMMA.1688.F32.TF32 R116, R228, R150, R144 ;  /* 0x00000096e474723c */ /* 0x010fe20000081090 */
[----:B------:R-:W-:Y:S02]  /*13d830*/  IMAD.X R29, R25, 0x1, R3, P2 ;  /* 0x00000001191d7824 */ /* 0x000fe400010e0603 */
[----:B------:R1:W-:Y:S01]  /*13d840*/  STL [R1+0xc8], R28 ;  /* 0x0000c81c01007387 */ /* 0x0003e20000100800 */
[----:B------:R-:W4:Y:S01]  /*13d850*/  LDL.LU.64 R24, [R1+0x3b18] ;  /* 0x003b180001187983 */ /* 0x000f220000300a00 */
[----:B------:R-:W-:Y:S02]  /*13d860*/  IADD3 R40, P0, R16, R246, RZ ;  /* 0x000000f610287210 */ /* 0x000fe40007f1e0ff */
[----:B------:R3:W-:Y:S01]  /*13d870*/  STL [R1+0x10c], R29 ;  /* 0x00010c1d01007387 */ /* 0x0007e20000100800 */
[----:B-1----:R-:W-:-:S03]  /*13d880*/  IADD3.X R28, R13, R3, RZ, P3, !PT ;  /* 0x000000030d1c7210 */ /* 0x002fc60001ffe4ff */
[----:B------:R-:W4:Y:S02]  /*13d890*/  LDL.LU.64 R12, [R1+0x3ab0] ;  /* 0x003ab000010c7983 */ /* 0x000f240000300a00 */
[----:B------:R1:W-:Y:S02]  /*13d8a0*/  STL [R1+0x204], R28 ;  /* 0x0002041c01007387 */ /* 0x0003e40000100800 */
[----:B------:R-:W-:Y:S01]  /*13d8b0*/  STL [R1+0x260], R40 ;  /* 0x0002602801007387 */ /* 0x000fe20000100800 */
[----:B---3--:R-:W-:-:S05]  /*13d8c0*/  IADD3 R29, P1, R6, R246, RZ ;  /* 0x000000f6061d7210 */ /* 0x008fca0007f3e0ff */
[----:B------:R3:W-:Y:S01]  /*13d8d0*/  STL [R1+0x2b8], R29 ;  /* 0x0002b81d01007387 */ /* 0x0007e20000100800 */
[----:B-1----:R-:W-:-:S05]  /*13d8e0*/  IADD3 R28, P2, R4, R246, RZ ;  /* 0x000000f6041c7210 */ /* 0x002fca0007f5e0ff */
[----:B------:R1:W-:Y:S01]  /*13d8f0*/  STL [R1+0x318], R28 ;  /* 0x0003181c01007387 */ /* 0x0003e20000100800 */
[----:B------:R-:W-:Y:S02]  /*13d900*/  STL.64 [R1+0x410], R116 ;  /* 0x0004107401007387 */ /* 0x000fe40000100a00 */
[----:B------:R-:W-:Y:S02]  /*13d910*/  STL.64 [R1+0x418], R118 ;  /* 0x0004187601007387 */ /* 0x000fe40000100a00 */
[----:B------:R-:W4:Y:S01]  /*13d920*/  LDL.LU.64 R150, [R1+0x6438] ;  /* 0x0064380001967983 */ /* 0x000f220000300a00 */
[----:B------:R-:W4:Y:S01]  /*13d930*/  LDL.LU.64 R148, [R1+0x6430] ;  /* 0x0064300001947983 */ /* 0x000f220000300a00 */
[----:B---3--:R-:W-:Y:S02]  /*13d940*/  IADD3.X R29, R17, R3, RZ, P0, !PT ;  /* 0x00000003111d7210 */ /* 0x008fe400007fe4ff */
[----:B------:R-:W3:Y:S02]  /*13d950*/  LDL.LU.64 R16, [R1+0x3a48] ;  /* 0x003a480001107983 */ /* 0x000ee40000300a00 */
[--C-:B-1----:R-:W-:Y:S01]  /*13d960*/  IMAD.X R28, R7, 0x1, R3.reuse, P1 ;  /* 0x00000001071c7824 */ /* 0x102fe200008e0603 */
[----:B------:R1:W-:Y:S01]  /*13d970*/  STL [R1+0x25c], R29 ;  /* 0x00025c1d01007387 */ /* 0x0003e20000100800 */
[----:B------:R-:W3:Y:S03]  /*13d980*/  LDL.LU.64 R6, [R1+0x39d8] ;  /* 0x0039d80001067983 */ /* 0x000ee60000300a00 */
[----:B------:R2:W-:Y:S01]  /*13d990*/  STL [R1+0x2b4], R28 ;  /* 0x0002b41c01007387 */ /* 0x0005e20000100800 */
[----:B-1----:R-:W-:-:S03]  /*13d9a0*/  IMAD.X R29, R5, 0x1, R3, P2 ;  /* 0x00000001051d7824 */ /* 0x002fc600010e0603 */
[----:B------:R-:W3:Y:S02]  /*13d9b0*/  LDL.LU.64 R4, [R1+0x3968] ;  /* 0x0039680001047983 */ /* 0x000ee40000300a00 */
[----:B------:R4:W-:Y:S01]  /*13d9c0*/  STL [R1+0x314], R29 ;  /* 0x0003141d01007387 */ /* 0x0009e20000100800 */
[----:B------:R-:W-:Y:S01]  /*13d9d0*/  MOV R139, R154 ;  /* 0x0000009a008b7202 */ /* 0x000fe20000000f00 */
[----:B------:R-:W-:Y:S01]  /*13d9e0*/  IMAD.MOV.U32 R138, RZ, RZ, R155 ;  /* 0x000000ffff8a7224 */ /* 0x000fe200078e009b */
[----:B--2---:R-:W-:-:S05]  /*13d9f0*/  IADD3 R28, P0, R10, R246, RZ ;  /* 0x000000f60a1c7210 */ /* 0x004fca0007f1e0ff */
[----:B------:R1:W-:Y:S01]  /*13da00*/  STL [R1+0x378], R28 ;  /* 0x0003781c01007387 */ /* 0x0003e20000100800 */
[-C--:B------:R-:W-:Y:S02]  /*13da10*/  IADD3 R40, P1, R8, R246.reuse, RZ ;  /* 0x000000f608287210 */ /* 0x080fe40007f3e0ff */
[----:B----4-:R-:W-:-:S03]  /*13da20*/  IADD3 R29, P2, R24, R246, RZ ;  /* 0x000000f6181d7210 */ /* 0x010fc60007f5e0ff */
[----:B------:R-:W-:Y:S04]  /*13da30*/  STL [R1+0x88], R40 ;  /* 0x0000882801007387 */ /* 0x000fe80000100800 */
[----:B------:R2:W-:Y:S01]  /*13da40*/  STL [R1+0xc4], R29 ;  /* 0x0000c41d01007387 */ /* 0x0005e20000100800 */
[----:B-1----:R-:W-:-:S05]  /*13da50*/  IADD3 R28, P3, R12, R246, RZ ;  /* 0x000000f60c1c7210 */ /* 0x002fca0007f7e0ff */
[----:B------:R1:W-:Y:S01]  /*13da60*/  STL [R1+0x108], R28 ;  /* 0x0001081c01007387 */ /* 0x0003e20000100800 */
[----:B------:R-:W-:Y:S11]  /*13da70*/  HMMA.1688.F32.TF32 R116, R228, R154, R148 ;  /* 0x0000009ae474723c */ /* 0x000ff60000081094 */
[----:B------:R-:W-:Y:S11]  /*13da80*/  @!UPT UIADD3 URZ, URZ, URZ, URZ ;  /* 0x0000003f3f3ff290 */ /* 0x000ff6000fffe03f */
[----:B------:R-:W-:Y:S01]  /*13da90*/  @!UPT UIADD3 URZ, URZ, URZ, URZ ;  /* 0x0000003f3f3ff290 */ /* 0x000fe2000fffe03f */
[----:B------:R-:W-:Y:S01]  /*13daa0*/  STL.64 [R1+0x400], R116 ;  /* 0x0004007401007387 */ /* 0x000fe20000100a00 */
[----:B------:R-:W-:Y:S02]  /*13dab0*/  STL.64 [R1+0x408], R118 ;  /* 0x0004087601007387 */ /* 0x000fe40000100a00 */
[----:B------:R-:W4:Y:S02]  /*13dac0*/  LDL.LU.64 R154, [R1+0x6428] ;  /* 0x00642800019a7983 */ /* 0x000f240000300a00 */
[----:B------:R-:W4:Y:S02]  /*13dad0*/  LDL.LU.64 R152, [R1+0x6420] ;  /* 0x0064200001987983 */ /* 0x000f240000300a00 */
[--C-:B--2---:R-:W-:Y:S01]  /*13dae0*/  IMAD.X R29, R11, 0x1, R3.reuse, P0 ;  /* 0x000000010b1d7824 */ /* 0x104fe200000e0603 */
[----:B-1----:R-:W-:Y:S01]  /*13daf0*/  IADD3.X R28, R9, R3, RZ, P1, !PT ;  /* 0x00000003091c7210 */ /* 0x002fe20000ffe4ff */
[----:B------:R-:W2:Y:S03]  /*13db00*/  LDL.LU.64 R10, [R1+0x38f8] ;  /* 0x0038f800010a7983 */ /* 0x000ea60000300a00 */
[----:B------:R1:W-:Y:S02]  /*13db10*/  STL [R1+0x374], R29 ;  /* 0x0003741d01007387 */ /* 0x0003e40000100800 */
[----:B------:R-:W2:Y:S01]  /*13db20*/  LDL.LU.64 R8, [R1+0x3890] ;  /* 0x0038900001087983 */ /* 0x000ea20000300a00 */
[----:B------:R1:W-:Y:S01]  /*13db30*/  STL [R1+0x84], R28 ;  /* 0x0000841c01007387 */ /* 0x0003e20000100800 */
[----:B---3--:R-:W-:Y:S01]  /*13db40*/  IADD3 R40, P0, R16, R246, RZ ;  /* 0x000000f610287210 */ /* 0x008fe20007f1e0ff */
[----:B-1----:R-:W-:-:S02]  /*13db50*/  IMAD.X R29, R25, 0x1, R3, P2 ;  /* 0x00000001191d7824 */ /* 0x002fc400010e0603 */
[----:B------:R-:W3:Y:S01]  /*13db60*/  LDL.LU.64 R24, [R1+0x3ba8] ;  /* 0x003ba80001187983 */ /* 0x000ee20000300a00 */
[----:B------:R-:W-:Y:S02]  /*13db70*/  IMAD.X R28, R13, 0x1, R3, P3 ;  /* 0x000000010d1c7824 */ /* 0x000fe400018e0603 */
[----:B------:R1:W-:Y:S02]  /*13db80*/  STL [R1+0xc0], R29 ;  /* 0x0000c01d01007387 */ /* 0x0003e40000100800 */
[----:B------:R-:W2:Y:S01]  /*13db90*/  LDL.LU.64 R12, [R1+0x3b20] ;  /* 0x003b2000010c7983 */ /* 0x000ea20000300a00 */
[----:B------:R1:W-:Y:S01]  /*13dba0*/  STL [R1+0x104], R28 ;  /* 0x0001041c01007387 */ /* 0x0003e20000100800 */
[----:B------:R-:W-:Y:S01]  /*13dbb0*/  STL [R1+0x200], R40 ;  /* 0x0002002801007387 */ /* 0x000fe20000100800 */
[-C--:B-1----:R-:W-:Y:S02]  /*13dbc0*/  IADD3 R29, P1, R6, R246.reuse, RZ ;  /* 0x000000f6061d7210 */ /* 0x082fe40007f3e0ff */
[----:B------:R-:W-:-:S03]  /*13dbd0*/  IADD3 R28, P2, R4, R246, RZ ;  /* 0x000000f6041c7210 */ /* 0x000fc60007f5e0ff */
[----:B------:R1:W-:Y:S01]  /*13dbe0*/  STL [R1+0x258], R29 ;  /* 0x0002581d01007387 */ /* 0x0003e20000100800 */
[----:B------:R-:W-:Y:S01]  /*13dbf0*/  MOV R57, R158 ;  /* 0x0000009e00397202 */ /* 0x000fe20000000f00 */
[----:B------:R-:W-:Y:S02]  /*13dc00*/  IMAD.MOV.U32 R56, RZ, RZ, R159 ;  /* 0x000000ffff387224 */ /* 0x000fe400078e009f */
[----:B------:R1:W-:Y:S01]  /*13dc10*/  STL [R1+0x2b0], R28 ;  /* 0x0002b01c01007387 */ /* 0x0003e20000100800 */
[----:B----4-:R-:W-:Y:S11]  /*13dc20*/  HMMA.1688.F32.TF32 R116, R228, R158, R152 ;  /* 0x0000009ee474723c */ /* 0x010ff60000081098 */
[----:B------:R-:W-:Y:S11]  /*13dc30*/  @!UPT UIADD3 URZ, URZ, URZ, URZ ;  /* 0x0000003f3f3ff290 */ /* 0x000ff6000fffe03f */
[----:B------:R-:W-:Y:S01]  /*13dc40*/  @!UPT UIADD3 URZ, URZ, URZ, URZ ;  /* 0x0000003f3f3ff290 */ /* 0x000fe2000fffe03f */
[----:B------:R-:W-:Y:S01]  /*13dc50*/  STL.64 [R1+0x3f0], R116 ;  /* 0x0003f07401007387 */ /* 0x000fe20000100a00 */
[----:B------:R-:W-:Y:S02]  /*13dc60*/  STL.64 [R1+0x3f8], R118 ;  /* 0x0003f87601007387 */ /* 0x000fe40000100a00 */
[----:B------:R-:W4:Y:S02]  /*13dc70*/  LDL.LU.64 R158, [R1+0x6418] ;  /* 0x00641800019e7983 */ /* 0x000f240000300a00 */
[----:B------:R-:W4:Y:S02]  /*13dc80*/  LDL.LU.64 R156, [R1+0x6410] ;  /* 0x00641000019c7983 */ /* 0x000f240000300a00 */
[--C-:B-1----:R-:W-:Y:S01]  /*13dc90*/  IMAD.X R29, R17, 0x1, R3.reuse, P0 ;  /* 0x00000001111d7824 */ /* 0x102fe200000e0603 */
[----:B------:R-:W-:Y:S01]  /*13dca0*/  IADD3.X R28, R7, R3, RZ, P1, !PT ;  /* 0x00000003071c7210 */ /* 0x000fe20000ffe4ff */
[----:B------:R-:W4:Y:S03]  /*13dcb0*/  LDL.LU.64 R16, [R1+0x3ab8] ;  /* 0x003ab80001107983 */ /* 0x000f260000300a00 */
[----:B------:R1:W-:Y:S02]  /*13dcc0*/  STL [R1+0x1fc], R29 ;  /* 0x0001fc1d01007387 */ /* 0x0003e40000100800 */
[----:B------:R-:W4:Y:S01]  /*13dcd0*/  LDL.LU.64 R6, [R1+0x3a50] ;  /* 0x003a500001067983 */ /* 0x000f220000300a00 */
[----:B------:R3:W-:Y:S01]  /*13dce0*/  STL [R1+0x254], R28 ;  /* 0x0002541c01007387 */ /* 0x0007e20000100800 */
[----:B--2---:R-:W-:Y:S01]  /*13dcf0*/  IADD3 R40, P1, R8, R246, RZ ;  /* 0x000000f608287210 */ /* 0x004fe20007f3e0ff */
[----:B-1----:R-:W-:-:S02]  /*13dd00*/  IMAD.X R29, R5, 0x1, R3, P2 ;  /* 0x00000001051d7824 */ /* 0x002fc400010e0603 */
[----:B------:R-:W2:Y:S01]  /*13dd10*/  LDL.LU.64 R4, [R1+0x39e0] ;  /* 0x0039e00001047983 */ /* 0x000ea20000300a00 */
[-C--:B---3--:R-:W-:Y:S02]  /*13dd20*/  IADD3 R28, P0, R10, R246.reuse, RZ ;  /* 0x000000f60a1c7210 */ /* 0x088fe40007f1e0ff */
[----:B------:R1:W-:Y:S03]  /*13dd30*/  STL [R1+0x2ac], R29 ;  /* 0x0002ac1d01007387 */ /* 0x0003e60000100800 */
[----:B------:R3:W-:Y:S01]  /*13dd40*/  STL [R1+0x310], R28 ;  /* 0x0003101c01007387 */ /* 0x0007e20000100800 */
[----:B------:R2:W-:Y:S01]  /*13dd50*/  STL [R1+0x370], R40 ;  /* 0x0003702801007387 */ /* 0x0005e20000100800 */
[-C--:B-1----:R-:W-:Y:S02]  /*13dd60*/  IADD3 R29, P2, R24, R246.reuse, RZ ;  /* 0x000000f6181d7210 */ /* 0x082fe40007f5e0ff */
[----:B---3--:R-:W-:-:S03]  /*13dd70*/  IADD3 R28, P3, R12, R246, RZ ;  /* 0x000000f60c1c7210 */ /* 0x008fc60007f7e0ff */
[----:B------:R-:W-:Y:S01]  /*13dd80*/  STL [R1+0x80], R29 ;  /* 0x0000801d01007387 */ /* 0x000fe20000100800 */
[----:B------:R-:W-:Y:S01]  /*13dd90*/  IMAD.MOV.U32 R137, RZ, RZ, R162 ;  /* 0x000000ffff897224 */ /* 0x000fe200078e00a2 */
[----:B------:R-:W-:Y:S02]  /*13dda0*/  MOV R136, R163 ;  /* 0x000000a300887202 */ /* 0x000fe40000000f00 */
[----:B------:R1:W-:Y:S01]  /*13ddb0*/  STL [R1+0xbc], R28 ;  /* 0x0000bc1c01007387 */ /* 0x0003e20000100800 */
[----:B----4-:R-:W-:Y:S11]  /*13ddc0*/  HMMA.1688.F32.TF32 R116, R228, R162, R156 ;  /* 0x000000a2e474723c */ /* 0x010ff6000008109c */
[----:B------:R-:W-:Y:S11]  /*13ddd0*/  @!UPT UIADD3 URZ, URZ, URZ, URZ ;  /* 0x0000003f3f3ff290 */ /* 0x000ff6000fffe03f */
[----:B------:R-:W-:Y:S01]  /*13dde0*/  @!UPT UIADD3 URZ, URZ, URZ, URZ ;  /* 0x0000003f3f3ff290 */ /* 0x000fe2000fffe03f */
[----:B------:R-:W-:Y:S01]  /*13ddf0*/  STL.64 [R1+0x70], R116 ;  /* 0x0000707401007387 */ /* 0x000fe20000100a00 */
[----:B------:R-:W-:Y:S02]  /*13de00*/  STL.64 [R1+0x78], R118 ;  /* 0x0000787601007387 */ /* 0x000fe40000100a00 */
[----:B------:R-:W3:Y:S02]  /*13de10*/  LDL.LU.64 R162, [R1+0x6408] ;  /* 0x0064080001a27983 */ /* 0x000ee40000300a00 */
[----:B------:R-:W3:Y:S02]  /*13de20*/  LDL.LU.64 R160, [R1+0x6400] ;  /* 0x0064000001a07983 */ /* 0x000ee40000300a00 */
[--C-:B------:R-:W-:Y:S02]  /*13de30*/  IMAD.X R10, R11, 0x1, R3.reuse, P0 ;  /* 0x000000010b0a7824 */ /* 0x100fe400000e0603 */
[--C-:B--2---:R-:W-:Y:S01]  /*13de40*/  IMAD.X R40, R9, 0x1, R3.reuse, P1 ;  /* 0x0000000109287824 */ /* 0x104fe200008e0603 */
[----:B-1----:R-:W2:Y:S01]  /*13de50*/  LDL.LU.64 R28, [R1+0x3970] ;  /* 0x00397000011c7983 */ /* 0x002ea20000300a00 */
[----:B------:R-:W-:Y:S01]  /*13de60*/  IADD3.X R245, R25, R3, RZ, P2, !PT ;  /* 0x0000000319f57210 */ /* 0x000fe200017fe4ff */
[----:B------:R1:W-:Y:S02]  /*13de70*/  STL [R1+0x30c], R10 ;  /* 0x00030c0a01007387 */ /* 0x0003e40000100800 */
[----:B------:R-:W-:Y:S01]  /*13de80*/  IMAD.X R24, R13, 0x1, R3, P3 ;  /* 0x000000010d187824 */ /* 0x000fe200018e0603 */
[-C--:B------:R-:W-:Y:S01]  /*13de90*/  IADD3 R25, P1, R6, R246.reuse, RZ ;  /* 0x000000f606197210 */ /* 0x080fe20007f3e0ff */
[----:B-1----:R-:W4:Y:S01]  /*13dea0*/  LDL.LU.64 R10, [R1+0x3900] ;  /* 0x00390000010a7983 */ /* 0x002f220000300a00 */
[----:B------:R-:W2:Y:S02]  /*13deb0*/  LDL.LU.64 R8, [R1+0x3898] ;  /* 0x0038980001087983 */ /* 0x000ea40000300a00 */
[----:B------:R1:W-:Y:S02]  /*13dec0*/  STL [R1+0x36c], R40 ;  /* 0x00036c2801007387 */ /* 0x0003e40000100800 */
[----:B------:R-:W-:Y:S01]  /*13ded0*/  STL [R1+0x60e4], R245 ;  /* 0x0060e4f501007387 */ /* 0x000fe20000100800 */
[----:B------:R-:W2:Y:S01]  /*13dee0*/  LDL.LU.64 R12, [R1+0x3ba0] ;  /* 0x003ba000010c7983 */ /* 0x000ea20000300a00 */
[----:B------:R1:W-:Y:S02]  /*13def0*/  STL [R1+0xb8], R24 ;  /* 0x0000b81801007387 */ /* 0x0003e40000100800 */
[----:B-1----:R-:W-:-:S02]  /*13df00*/  IADD3 R40, P0, R16, R246, RZ ;  /* 0x000000f610287210 */ /* 0x002fc40007f1e0ff */
[----:B------:R-:W-:-:S03]  /*13df10*/  IADD3 R24, P2, R4, R246, RZ ;  /* 0x000000f604187210 */ /* 0x000fc60007f5e0ff */
[----:B------:R-:W-:Y:S01]  /*13df20*/  STL [R1+0x100], R40 ;  /* 0x0001002801007387 */ /* 0x000fe20000100800 */
[----:B------:R-:W-:Y:S02]  /*13df30*/  STL [R1+0x1f8], R25 ;  /* 0x0001f81901007387 */ /* 0x000fe40000100800 */
[----:B------:R1:W-:Y:S02]  /*13df40*/  STL [R1+0x250], R24 ;  /* 0x0002501801007387 */ /* 0x0003e40000100800 */
[----:B------:R-:W-:Y:S01]  /*13df50*/  IMAD.MOV.U32 R135, RZ, RZ, R166 ;  /* 0x000000ffff877224 */ /* 0x000fe200078e00a6 */
[----:B------:R-:W-:Y:S01]  /*13df60*/  MOV R134, R167 ;  /* 0x000000a700867202 */ /* 0x000fe20000000f00 */
[----:B---3--:R-:W-:Y:S11]  /*13df70*/  HMMA.1688.F32.TF32 R116, R228, R166, R160 ;  /* 0x000000a6e474723c */ /* 0x008ff600000810a0 */
[----:B------:R-:W-:Y:S11]  /*13df80*/  @!UPT UIADD3 URZ, URZ, URZ, URZ ;  /* 0x0000003f3f3ff290 */ /* 0x000ff6000fffe03f */
[----:B------:R-:W-:Y:S01]  /*13df90*/  @!UPT UIADD3 URZ, URZ, URZ, URZ ;  /* 0x0000003f3f3ff290 */ /* 0x000fe2000fffe03f */
[----:B------:R-:W-:Y:S01]  /*13dfa0*/  STL.64 [R1+0x1f90], R116 ;  /* 0x001f907401007387 */ /* 0x000fe20000100a00 */
[----:B------:R-:W-:Y:S02]  /*13dfb0*/  STL.64 [R1+0x1f98], R118 ;  /* 0x001f987601007387 */ /* 0x000fe40000100a00 */
[----:B------:R-:W3:Y:S02]  /*13dfc0*/  LDL.LU.64 R166, [R1+0x63f8] ;  /* 0x0063f80001a67983 */ /* 0x000ee40000300a00 */
[----:B------:R-:W3:Y:S02]  /*13dfd0*/  LDL.LU.64 R164, [R1+0x63f0] ;  /* 0x0063f00001a47983 */ /* 0x000ee40000300a00 */
[--C-:B------:R-:W-:Y:S02]  /*13dfe0*/  IMAD.X R16, R17, 0x1, R3.reuse, P0 ;  /* 0x0000000111107824 */ /* 0x100fe400000e0603 */
[----:B------:R-:W-:Y:S01]  /*13dff0*/  IMAD.X R6, R7, 0x1, R3, P1 ;  /* 0x0000000107067824 */ /* 0x000fe200008e0603 */
[----:B-1----:R-:W3:Y:S02]  /*13e000*/  LDL.LU.64 R24, [R1+0x3b28] ;  /* 0x003b280001187983 */ /* 0x002ee40000300a00 */
[----:B------:R1:W-:Y:S01]  /*13e010*/  STL [R1+0xfc], R16 ;  /* 0x0000fc1001007387 */ /* 0x0003e20000100800 */
[----:B------:R-:W-:-:S02]  /*13e020*/  IADD3.X R40, R5, R3, RZ, P2, !PT ;  /* 0x0000000305287210 */ /* 0x000fc400017fe4ff */
[-C--:B--2---:R-:W-:Y:S02]  /*13e030*/  IADD3 R44, P0, R28, R246.reuse, RZ ;  /* 0x000000f61c2c7210 */ /* 0x084fe40007f1e0ff */
[-C--:B----4-:R-:W-:Y:S02]  /*13e040*/  IADD3 R41, P1, R10, R246.reuse, RZ ;  /* 0x000000f60a297210 */ /* 0x090fe40007f3e0ff */
[-C--:B------:R-:W-:Y:S01]  /*13e050*/  IADD3 R163, P3, R12, R246.reuse, RZ ;  /* 0x000000f60ca37210 */ /* 0x080fe20007f7e0ff */
[----:B-1----:R-:W2:Y:S01]  /*13e060*/  LDL.LU.64 R16, [R1+0x3ac0] ;  /* 0x003ac00001107983 */ /* 0x002ea20000300a00 */
[----:B------:R1:W-:Y:S03]  /*13e070*/  STL [R1+0x1f4], R6 ;  /* 0x0001f40601007387 */ /* 0x0003e60000100800 */
[----:B-1----:R-:W4:Y:S01]  /*13e080*/  LDL.LU.64 R6, [R1+0x3a58] ;  /* 0x003a580001067983 */ /* 0x002f220000300a00 */
[----:B------:R-:W2:Y:S02]  /*13e090*/  LDL.LU.64 R4, [R1+0x39e8] ;  /* 0x0039e80001047983 */ /* 0x000ea40000300a00 */
[----:B------:R1:W-:Y:S02]  /*13e0a0*/  STL [R1+0x24c], R40 ;  /* 0x00024c2801007387 */ /* 0x0003e40000100800 */
[----:B------:R2:W-:Y:S01]  /*13e0b0*/  STL [R1+0x2a8], R44 ;  /* 0x0002a82c01007387 */ /* 0x0005e20000100800 */
[----:B------:R-:W-:Y:S01]  /*13e0c0*/  STL [R1+0x308], R41 ;  /* 0x0003082901007387 */ /* 0x000fe20000100800 */
[----:B------:R-:W-:Y:S01]  /*13e0d0*/  STL [R1+0x60e8], R163 ;  /* 0x0060e8a301007387 */ /* 0x000fe20000100800 */
[----:B-1----:R-:W-:Y:S01]  /*13e0e0*/  IADD3 R40, P2, R8, R246, RZ ;  /* 0x000000f608287210 */ /* 0x002fe20007f5e0ff */
[----:B------:R-:W-:-:S02]  /*13e0f0*/  IMAD.MOV.U32 R133, RZ, RZ, R170 ;  /* 0x000000ffff857224 */ /* 0x000fc400078e00aa */
[----:B------:R-:W-:Y:S02]  /*13e100*/  IMAD.MOV.U32 R132, RZ, RZ, R171 ;  /* 0x000000ffff847224 */ /* 0x000fe400078e00ab */
[----:B------:R1:W-:Y:S01]  /*13e110*/  STL [R1+0x368], R40 ;  /* 0x0003682801007387 */ /* 0x0003e20000100800 */
[----:B---3--:R-:W-:Y:S11]  /*13e120*/  HMMA.1688.F32.TF32 R116, R228, R170, R164 ;  /* 0x000000aae474723c */ /* 0x008ff600000810a4 */
[----:B------:R-:W-:Y:S11]  /*13e130*/  @!UPT UIADD3 URZ, URZ, URZ, URZ ;  /* 0x0000003f3f3ff290 */ /* 0x000ff6000fffe03f */
[----:B------:R-:W-:Y:S01]  /*13e140*/  @!UPT UIADD3 URZ, URZ, URZ, URZ ;  /* 0x0000003f3f3ff290 */ /* 0x000fe2000fffe03f */
[----:B------:R-:W-:Y:S01]  /*13e150*/  STL.64 [R1+0x1f80], R116 ;  /* 0x001f807401007387 */ /* 0x000fe20000100a00 */
[----:B------:R-:W-:Y:S02]  /*13e160*/  STL.64 [R1+0x1f88], R118 ;  /* 0x001f887601007387 */ /* 0x000fe40000100a00 */
[----:B------:R-:W3:Y:S02]  /*13e170*/  LDL.LU.64 R170, [R1+0x63e8] ;  /* 0x0063e80001aa7983 */ /* 0x000ee40000300a00 */
[----:B------:R-:W3:Y:S01]  /*13e180*/  LDL.LU.64 R168, [R1+0x63e0] ;  /* 0x0063e00001a87983 */ /* 0x000ee20000300a00 */
[-C--:B------:R-:W-:Y:S01]  /*13e190*/  IADD3.X R28, R29, R3.reuse, RZ, P0, !PT ;  /* 0x000000031d1c7210 */ /* 0x080fe200007fe4ff */
[--C-:B------:R-:W-:Y:S02]  /*13e1a0*/  IMAD.X R10, R11, 0x1, R3.reuse, P1 ;  /* 0x000000010b0a7824 */ /* 0x100fe400008e0603 */
[----:B------:R-:W-:Y:S01]  /*13e1b0*/  IMAD.X R8, R9, 0x1, R3, P2 ;  /* 0x0000000109087824 */ /* 0x000fe200010e0603 */
[----:B------:R-:W-:Y:S01]  /*13e1c0*/  IADD3.X R162, R13, R3, RZ, P3, !PT ;  /* 0x000000030da27210 */ /* 0x000fe20001ffe4ff */
[----:B------:R-:W-:Y:S01]  /*13e1d0*/  STL [R1+0x2a4], R28 ;  /* 0x0002a41c01007387 */ /* 0x000fe20000100800 */
[----:B--2---:R-:W2:Y:S02]  /*13e1e0*/  LDL.LU.64 R44, [R1+0x3978] ;  /* 0x00397800012c7983 */ /* 0x004ea40000300a00 */
[----:B------:R4:W-:Y:S01]  /*13e1f0*/  STL [R1+0x304], R10 ;  /* 0x0003040a01007387 */ /* 0x0009e20000100800 */
[----:B-1----:R-:W-:-:S02]  /*13e200*/  IADD3 R40, P0, R24, R246, RZ ;  /* 0x000000f618287210 */ /* 0x002fc40007f1e0ff */
[-C--:B------:R-:W-:Y:S02]  /*13e210*/  IADD3 R13, P1, R16, R246.reuse, RZ ;  /* 0x000000f6100d7210 */ /* 0x080fe40007f3e0ff */
[-C--:B----4-:R-:W-:Y:S01]  /*13e220*/  IADD3 R12, P2, R6, R246.reuse, RZ ;  /* 0x000000f6060c7210 */ /* 0x090fe20007f5e0ff */
[----:B------:R-:W4:Y:S01]  /*13e230*/  LDL.LU.64 R10, [R1+0x3908] ;  /* 0x00390800010a7983 */ /* 0x000f220000300a00 */
[----:B------:R1:W-:Y:S02]  /*13e240*/  STL [R1+0x364], R8 ;  /* 0x0003640801007387 */ /* 0x0003e40000100800 */
[----:B------:R-:W-:Y:S02]  /*13e250*/  IMAD.MOV.U32 R131, RZ, RZ, R14 ;  /* 0x000000ffff837224 */ /* 0x000fe400078e000e */
[----:B------:R-:W-:Y:S01]  /*13e260*/  IMAD.MOV.U32 R130, RZ, RZ, R15 ;  /* 0x000000ffff827224 */ /* 0x000fe200078e000f */
[----:B-1----:R-:W2:Y:S01]  /*13e270*/  LDL.LU.64 R8, [R1+0x38a0] ;  /* 0x0038a00001087983 */ /* 0x002ea20000300a00 */
[----:B------:R-:W2:Y:S02]  /*13e280*/  LDL.LU.64 R28, [R1+0x3b90] ;  /* 0x003b9000011c7983 */ /* 0x000ea40000300a00 */
[----:B------:R-:W-:Y:S02]  /*13e290*/  STL [R1+0x60ec], R162 ;  /* 0x0060eca201007387 */ /* 0x000fe40000100800 */
[----:B------:R-:W-:Y:S01]  /*13e2a0*/  STL [R1+0xb4], R40 ;  /* 0x0000b42801007387 */ /* 0x000fe20000100800 */
[----:B------:R-:W-:Y:S01]  /*13e2b0*/  STL [R1+0xf8], R13 ;  /* 0x0000f80d01007387 */ /* 0x000fe20000100800 */
[----:B------:R1:W-:Y:S01]  /*13e2c0*/  STL [R1+0x1f0], R12 ;  /* 0x0001f00c01007387 */ /* 0x0003e20000100800 */
[----:B---3--:R-:W-:Y:S11]  /*13e2d0*/  HMMA.1688.F32.TF32 R116, R228, R14, R168 ;  /* 0x0000000ee474723c */ /* 0x008ff600000810a8 */
[----:B------:R-:W-:Y:S11]  /*13e2e0*/  @!UPT UIADD3 URZ, URZ, URZ, URZ ;  /* 0x0000003f3f3ff290 */ /* 0x000ff6000fffe03f */
[----:B------:R-:W-:Y:S01]  /*13e2f0*/  @!UPT UIADD3 URZ, URZ, URZ, URZ ;  /* 0x0000003f3f3ff290 */ /* 0x000fe2000fffe03f */
[----:B------:R-:W-:Y:S01]  /*13e300*/  STL.64 [R1+0x1f70], R116 ;  /* 0x001f707401007387 */ /* 0x000fe20000100a00 */
[----:B------:R-:W-:Y:S02]  /*13e310*/  STL.64 [R1+0x1f78], R118 ;  /* 0x001f787601007387 */ /* 0x000fe40000100a00 */
[----:B------:R-:W3:Y:S02]  /*13e320*/  LDL.LU.64 R14, [R1+0x63d8] ;  /* 0x0063d800010e7983 */ /* 0x000ee40000300a00 */
[----:B-1----:R-:W3:Y:S01]  /*13e330*/  LDL.LU.64 R12, [R1+0x63d0] ;  /* 0x0063d000010c7983 */ /* 0x002ee20000300a00 */
[-C--:B------:R-:W-:Y:S02]  /*13e340*/  IADD3 R40, P3, R4, R246.reuse, RZ ;  /* 0x000000f604287210 */ /* 0x080fe40007f7e0ff */
[----:B------:R-:W-:Y:S01]  /*13e350*/  IADD3.X R24, R25, R3, RZ, P0, !PT ;  /* 0x0000000319187210 */ /* 0x000fe200007fe4ff */
[--C-:B------:R-:W-:Y:S02]  /*13e360*/  IMAD.X R16, R17, 0x1, R3.reuse, P1 ;  /* 0x0000000111107824 */ /* 0x100fe400008e0603 */
[----:B------:R-:W-:Y:S01]  /*13e370*/  IMAD.X R6, R7, 0x1, R3, P2 ;  /* 0x0000000107067824 */ /* 0x000fe200010e0603 */
[----:B------:R1:W-:Y:S01]  /*13e380*/  STL [R1+0x248], R40 ;  /* 0x0002482801007387 */ /* 0x0003e20000100800 */
[----:B--2---:R-:W-:-:S03]  /*13e390*/  IADD3 R25, P0, R44, R246, RZ ;  /* 0x000000f62c197210 */ /* 0x004fc60007f1e0ff */
[----:B-1----:R-:W2:Y:S01]  /*13e3a0*/  LDL.LU.64 R40, [R1+0x3b30] ;  /* 0x003b300001287983 */ /* 0x002ea20000300a00 */
[----:B------:R1:W-:Y:S02]  /*13e3b0*/  STL [R1+0xb0], R24 ;  /* 0x0000b01801007387 */ /* 0x0003e40000100800 */
[----:B------:R4:W-:Y:S01]  /*13e3c0*/  STL [R1+0xf4], R16 ;  /* 0x0000f41001007387 */ /* 0x0009e20000100800 */
[----:B-1----:R-:W-:Y:S01]  /*13e3d0*/  IADD3.X R24, R5, R3, RZ, P3, !PT ;  /* 0x0000000305187210 */ /* 0x002fe20001ffe4ff */
[----:B----4-:R-:W4:Y:S01]  /*13e3e0*/  LDL.LU.64 R16, [R1+0x3ac8] ;  /* 0x003ac80001107983 */ /* 0x010f220000300a00 */
[----:B------:R1:W-:Y:S03]  /*13e3f0*/  STL [R1+0x1ec], R6 ;  /* 0x0001ec0601007387 */ /* 0x0003e60000100800 */
[----:B-1----:R-:W2:Y:S01]  /*13e400*/  LDL.LU.64 R6, [R1+0x3a60] ;  /* 0x003a600001067983 */ /* 0x002ea20000300a00 */
[----:B------:R-:W2:Y:S02]  /*13e410*/  LDL.LU.64 R4, [R1+0x39f0] ;  /* 0x0039f00001047983 */ /* 0x000ea40000300a00 */
[----:B------:R1:W-:Y:S02]  /*13e420*/  STL [R1+0x244], R24 ;  /* 0x0002441801007387 */ /* 0x0003e40000100800 */
[----:B------:R-:W-:Y:S02]  /*13e430*/  STL [R1+0x2a0], R25 ;  /* 0x0002a01901007387 */ /* 0x000fe40000100800 */
[----:B------:R-:W-:-:S02]  /*13e440*/  IMAD.MOV.U32 R129, RZ, RZ, R26 ;  /* 0x000000ffff817224 */ /* 0x000fc400078e001a */
[----:B------:R-:W-:Y:S01]  /*13e450*/  IMAD.MOV.U32 R128, RZ, RZ, R27 ;  /* 0x000000ffff807224 */ /* 0x000fe200078e001b */
[----:B-1----:R-:W-:-:S05]  /*13e460*/  IADD3 R24, P1, R10, R246, RZ ;  /* 0x000000f60a187210 */ /* 0x002fca0007f3e0ff */
[----:B------:R1:W-:Y:S01]  /*13e470*/  STL [R1+0x300], R24 ;  /* 0x0003001801007387 */ /* 0x0003e20000100800 */
[----:B---3--:R-:W-:Y:S11]  /*13e480*/  HMMA.1688.F32.TF32 R12, R228, R26, R12 ;  /* 0x0000001ae40c723c */ /* 0x008ff6000008100c */
[----:B------:R-:W-:Y:S11]  /*13e490*/  @!UPT UIADD3 URZ, URZ, URZ, URZ ;  /* 0x0000003f3f3ff290 */ /* 0x000ff6000fffe03f */
[----:B------:R-:W-:Y:S01]  /*13e4a0*/  @!UPT UIADD3 URZ, URZ, URZ, URZ ;  /* 0x0000003f3f3ff290 */ /* 0x000fe2000fffe03f */
[----:B------:R3:W-:Y:S01]  /*13e4b0*/  STL.64 [R1+0x1f60], R12 ;  /* 0x001f600c01007387 */ /* 0x0007e20000100a00 */
[----:B------:R-:W-:Y:S02]  /*13e4c0*/  STL.64 [R1+0x1f68], R14 ;  /* 0x001f680e01007387 */ /* 0x000fe40000100a00 */
[----:B------:R-:W4:Y:S02]  /*13e4d0*/  LDL.LU.64 R26, [R1+0x63c8] ;  /* 0x0063c800011a7983 */ /* 0x000f240000300a00 */
[----:B-1----:R-:W4:Y:S01]  /*13e4e0*/  LDL.LU.64 R24, [R1+0x63c0] ;  /* 0x0063c00001187983 */ /* 0x002f220000300a00 */
[-C--:B------:R-:W-:Y:S02]  /*13e4f0*/  IADD3 R161, P3, R28, R246.reuse, RZ ;  /* 0x000000f61ca17210 */ /* 0x080fe40007f7e0ff */
[----:B---3--:R-:W-:-:S03]  /*13e500*/  IADD3 R12, P2, R8, R246, RZ ;  /* 0x000000f6080c7210 */ /* 0x008fc60007f5e0ff */
[----:B------:R-:W-:Y:S01]  /*13e510*/  STL [R1+0x60f0], R161 ;  /* 0x0060f0a101007387 */ /* 0x000fe20000100800 */
[----:B------:R-:W-:-:S03]  /*13e520*/  IADD3.X R13, R45, R3, RZ, P0, !PT ;  /* 0x000000032d0d7210 */ /* 0x000fc600007fe4ff */
[----:B------:R1:W-:Y:S02]  /*13e530*/  STL [R1+0x360], R12 ;  /* 0x0003600c01007387 */ /* 0x0003e40000100800 */
[----:B------:R-:W-:Y:S02]  /*13e540*/  STL [R1+0x29c], R13 ;  /* 0x00029c0d01007387 */ /* 0x000fe40000100800 */
[--C-:B-1----:R-:W-:Y:S02]  /*13e550*/  IMAD.X R12, R11, 0x1, R3.reuse, P1 ;  /* 0x000000010b0c7824 */ /* 0x102fe400008e0603 */
[----:B------:R-:W3:Y:S03]  /*13e560*/  LDL.LU.64 R10, [R1+0x3980] ;  /* 0x00398000010a7983 */ /* 0x000ee60000300a00 */
[----:B------:R-:W-:Y:S02]  /*13e570*/  STL [R1+0x2fc], R12 ;  /* 0x0002fc0c01007387 */ /* 0x000fe40000100800 */
[----:B------:R-:W-:Y:S01]  /*13e580*/  IMAD.X R8, R9, 0x1, R3, P2 ;  /* 0x0000000109087824 */ /* 0x000fe200010e0603 */
[----:B------:R-:W-:-:S02]  /*13e590*/  IADD3.X R160, R29, R3, RZ, P3, !PT ;  /* 0x000000031da07210 */ /* 0x000fc40001ffe4ff */
[-C--:B--2---:R-:W-:Y:S01]  /*13e5a0*/  IADD3 R28, P0, R40, R246.reuse, RZ ;  /* 0x000000f6281c7210 */ /* 0x084fe20007f1e0ff */
[----:B------:R-:W2:Y:S01]  /*13e5b0*/  LDL.LU.64 R44, [R1+0x3910] ;  /* 0x00391000012c7983 */ /* 0x000ea20000300a00 */
[----:B------:R1:W-:Y:S02]  /*13e5c0*/  STL [R1+0x35c], R8 ;  /* 0x00035c0801007387 */ /* 0x0003e40000100800 */
[----:B------:R-:W-:Y:S02]  /*13e5d0*/  IMAD.MOV.U32 R125, RZ, RZ, R30 ;  /* 0x000000ffff7d7224 */ /* 0x000fe400078e001e */
[----:B------:R-:W-:Y:S01]  /*13e5e0*/  IMAD.MOV.U32 R124, RZ, RZ, R31 ;  /* 0x000000ffff7c7224 */ /* 0x000fe200078e001f */
[----:B-1----:R-:W2:Y:S01]  /*13e5f0*/  LDL.LU.64 R8, [R1+0x38a8] ;  /* 0x0038a80001087983 */ /* 0x002ea20000300a00 */
[----:B------:R-:W-:Y:S02]  /*13e600*/  STL [R1+0x60f4], R160 ;  /* 0x0060f4a001007387 */ /* 0x000fe40000100800 */
[----:B------:R1:W-:Y:S01]  /*13e610*/  STL [R1+0xac], R28 ;  /* 0x0000ac1c01007387 */ /* 0x0003e20000100800 */
[----:B----4-:R-:W-:Y:S11]  /*13e620*/  HMMA.1688.F32.TF32 R12, R228, R30, R24 ;  /* 0x0000001ee40c723c */ /* 0x010ff60000081018 */
[----:B------:R-:W-:Y:S11]  /*13e630*/  @!UPT UIADD3 URZ, URZ, URZ, URZ ;  /* 0x0000003f3f3ff290 */ /* 0x000ff6000fffe03f */
[----:B------:R-:W-:Y:S01]  /*13e640*/  @!UPT UIADD3 URZ, URZ, URZ, URZ ;  /* 0x0000003f3f3ff290 */ /* 0x000fe2000fffe03f */
[----:B------:R4:W-:Y:S01]  /*13e650*/  STL.64 [R1+0x1f50], R12 ;  /* 0x001f500c01007387 */ /* 0x0009e20000100a00 */
[----:B------:R3:W-:Y:S02]  /*13e660*/  STL.64 [R1+0x1f58], R14 ;  /* 0x001f580e01007387 */ /* 0x0007e40000100a00 */
[----:B------:R-:W2:Y:S02]  /*13e670*/  LDL.LU.64 R30, [R1+0x63b8] ;  /* 0x0063b800011e7983 */ /* 0x000ea40000300a00 */
[----:B-1----:R-:W2:Y:S01]  /*13e680*/  LDL.LU.64 R28, [R1+0x63b0] ;  /* 0x0063b000011c7983 */ /* 0x002ea20000300a00 */
[-C--:B----4-:R-:W-:Y:S02]  /*13e690*/  IADD3 R13, P1, R16, R246.reuse, RZ ;  /* 0x000000f6100d7210 */ /* 0x090fe40007f3e0ff */
[-C--:B------:R-:W-:Y:S02]  /*13e6a0*/  IADD3 R12, P2, R6, R246.reuse, RZ ;  /* 0x000000f6060c7210 */ /* 0x080fe40007f5e0ff */
[----:B---3--:R-:W-:Y:S01]  /*13e6b0*/  IADD3 R14, P3, R4, R246, RZ ;  /* 0x000000f6040e7210 */ /* 0x008fe20007f7e0ff */
[----:B------:R1:W-:Y:S02]  /*13e6c0*/  STL [R1+0xf0], R13 ;  /* 0x0000f00d01007387 */ /* 0x0003e40000100800 */
[----:B------:R3:W-:Y:S02]  /*13e6d0*/  STL [R1+0x1e8], R12 ;  /* 0x0001e80c01007387 */ /* 0x0007e40000100800 */
[----:B------:R-:W-:-:S02]  /*13e6e0*/  IMAD.X R6, R7, 0x1, R3, P2 ;  /* 0x0000000107067824 */ /* 0x000fc400010e0603 */
[----:B------:R4:W-:Y:S01]  /*13e6f0*/  STL [R1+0x240], R14 ;  /* 0x0002400e01007387 */ /* 0x0009e20000100800 */
[-C--:B------:R-:W-:Y:S02]  /*13e700*/  IADD3.X R4, R5, R3.reuse, RZ, P3, !PT ;  /* 0x0000000305047210 */ /* 0x080fe40001ffe4ff */
[----:B-1----:R-:W-:Y:S01]  /*13e710*/  IADD3.X R13, R41, R3, RZ, P0, !PT ;  /* 0x00000003290d7210 */ /* 0x002fe200007fe4ff */
[----:B---3--:R-:W-:-:S04]  /*13e720*/  IMAD.X R12, R17, 0x1, R3, P1 ;  /* 0x00000001110c7824 */ /* 0x008fc800008e0603 */
[----:B------:R-:W-:Y:S01]  /*13e730*/  STL [R1+0xa8], R13 ;  /* 0x0000a80d01007387 */ /* 0x000fe20000100800 */
[----:B------:R-:W3:Y:S02]  /*13e740*/  LDL.LU.64 R40, [R1+0x3b98] ;  /* 0x003b980001287983 */ /* 0x000ee40000300a00 */
[----:B------:R-:W-:Y:S02]  /*13e750*/  STL [R1+0xec], R12 ;  /* 0x0000ec0c01007387 */ /* 0x000fe40000100800 */
[----:B------:R-:W-:Y:S01]  /*13e760*/  STL [R1+0x1e4], R6 ;  /* 0x0001e40601007387 */ /* 0x000fe20000100800 */
[----:B------:R-:W3:Y:S01]  /*13e770*/  LDL.LU.64 R26, [R1+0x3b38] ;  /* 0x003b3800011a7983 */ /* 0x000ee20000300a00 */
[----:B------:R-:W3:Y:S02]  /*13e780*/  LDL.LU.64 R16, [R1+0x3ad0] ;  /* 0x003ad00001107983 */ /* 0x000ee40000300a00 */
[----:B------:R2:W-:Y:S02]  /*13e790*/  STL [R1+0x23c], R4 ;  /* 0x00023c0401007387 */ /* 0x0005e40000100800 */
[----:B----4-:R-:W4:Y:S02]  /*13e7a0*/  LDL.LU.64 R14, [R1+0x3a68] ;  /* 0x003a6800010e7983 */ /* 0x010f240000300a00 */
        /* <DEDUP_REMOVED lines=8> */
[----:B------:R-:W2:Y:S01]  /*13e830*/  LDL.LU.64 R48, [R1+0x63a0] ;  /* 0x0063a00001307983 */ /* 0x000ea20000300a00 */
[----:B------:R-:W3:Y:S01]  /*13e840*/  LDL.LU.64 R12, [R1+0x39f8] ;  /* 0x0039f800010c7983 */ /* 0x000ee20000300a00 */
[----:B------:R-:W-:Y:S01]  /*13e850*/  MOV R30, R174 ;  /* 0x000000ae001e7202 */ /* 0x000fe20000000f00 */
[----:B------:R-:W-:Y:S01]  /*13e860*/  IMAD.MOV.U32 R29, RZ, RZ, R175 ;  /* 0x000000ffff1d7224 */ /* 0x000fe200078e00af */
[----:B------:R-:W-:Y:S01]  /*13e870*/  MOV R252, R173 ;  /* 0x000000ad00fc7202 */ /* 0x000fe20000000f00 */
[----:B------:R-:W-:-:S02]  /*13e880*/  IMAD.MOV.U32 R101, RZ, RZ, R188 ;  /* 0x000000ffff657224 */ /* 0x000fc400078e00bc */
[----:B------:R-:W-:Y:S02]  /*13e890*/  IMAD.MOV.U32 R100, RZ, RZ, R189 ;  /* 0x000000ffff647224 */ /* 0x000fe400078e00bd */
[----:B------:R-:W-:Y:S02]  /*13e8a0*/  IMAD.MOV.U32 R238, RZ, RZ, R33 ;  /* 0x000000ffffee7224 */ /* 0x000fe400078e0021 */
[----:B------:R-:W-:Y:S01]  /*13e8b0*/  IMAD.MOV.U32 R239, RZ, RZ, R32 ;  /* 0x000000ffffef7224 */ /* 0x000fe200078e0020 */
[-C--:B-1----:R-:W-:Y:S02]  /*13e8c0*/  IADD3 R5, P0, R10, R246.reuse, RZ ;  /* 0x000000f60a057210 */ /* 0x082fe40007f1e0ff */
[-C--:B------:R-:W-:Y:S01]  /*13e8d0*/  IADD3 R4, P1, R44, R246.reuse, RZ ;  /* 0x000000f62c047210 */ /* 0x080fe20007f3e0ff */
[----:B------:R-:W-:Y:S04]  /*13e8e0*/  LDS R6, [R2+0x3e700] ;  /* 0x03e7000002067984 */ /* 0x000fe80000000800 */
[----:B------:R1:W-:Y:S01]  /*13e8f0*/  STL [R1+0x298], R5 ;  /* 0x0002980501007387 */ /* 0x0003e20000100800 */
[----:B------:R-:W-:Y:S02]  /*13e900*/  STL [R1+0x2f8], R4 ;  /* 0x0002f80401007387 */ /* 0x000fe40000100800 */
[--C-:B------:R-:W-:Y:S01]  /*13e910*/  IMAD.X R24, R11, 0x1, R3.reuse, P0 ;  /* 0x000000010b187824 */ /* 0x100fe200000e0603 */
[----:B------:R-:W-:Y:S01]  /*13e920*/  LDS R7, [R0+0x3e700] ;  /* 0x03e7000000077984 */ /* 0x000fe20000000800 */
[-C--:B-1----:R-:W-:Y:S01]  /*13e930*/  IADD3 R5, P2, R8, R246.reuse, RZ ;  /* 0x000000f608057210 */ /* 0x082fe20007f5e0ff */
[----:B--2---:R-:W-:Y:S04]  /*13e940*/  HMMA.1688.F32.TF32 R48, R228, R174, R48 ;  /* 0x000000aee430723c */ /* 0x004fe80000081030 */
[----:B------:R-:W-:Y:S01]  /*13e950*/  STL [R1+0x358], R5 ;  /* 0x0003580501007387 */ /* 0x000fe20000100800 */
[----:B------:R-:W-:Y:S01]  /*13e960*/  IADD3.X R31, R45, R3, RZ, P1, !PT ;  /* 0x000000032d1f7210 */ /* 0x000fe20000ffe4ff */
[--C-:B------:R-:W-:Y:S01]  /*13e970*/  IMAD.X R28, R9, 0x1, R3.reuse, P2 ;  /* 0x00000001091c7824 */ /* 0x100fe200010e0603 */
[-C--:B---3--:R-:W-:Y:S01]  /*13e980*/  IADD3 R159, P0, R40, R246.reuse, RZ ;  /* 0x000000f6289f7210 */ /* 0x088fe20007f1e0ff */
[----:B------:R-:W-:Y:S04]  /*13e990*/  LDS R4, [R2+0x3c700] ;  /* 0x03c7000002047984 */ /* 0x000fe80000000800 */
[----:B------:R-:W1:Y:S11]  /*13e9a0*/  LDS R5, [R0+0x3c700] ;  /* 0x03c7000000057984 */ /* 0x000e760000000800 */
[----:B------:R-:W-:Y:S01]  /*13e9b0*/  STL.64 [R1+0x1f30], R48 ;  /* 0x001f303001007387 */ /* 0x000fe20000100a00 */
[----:B------:R-:W-:Y:S02]  /*13e9c0*/  STL.64 [R1+0x1f38], R50 ;  /* 0x001f383201007387 */ /* 0x000fe40000100a00 */
[----:B------:R-:W2:Y:S02]  /*13e9d0*/  LDL.LU.64 R174, [R1+0x6398] ;  /* 0x0063980001ae7983 */ /* 0x000ea40000300a00 */
[----:B------:R-:W2:Y:S01]  /*13e9e0*/  LDL.LU.64 R172, [R1+0x6390] ;  /* 0x0063900001ac7983 */ /* 0x000ea20000300a00 */
[----:B------:R-:W3:Y:S01]  /*13e9f0*/  LDL.LU.64 R10, [R1+0x3988] ;  /* 0x00398800010a7983 */ /* 0x000ee20000300a00 */
[----:B------:R4:W-:Y:S03]  /*13ea00*/  STL [R1+0x294], R24 ;  /* 0x0002941801007387 */ /* 0x0009e60000100800 */
[----:B----4-:R-:W4:Y:S01]  /*13ea10*/  LDL.LU.64 R24, [R1+0x3918] ;  /* 0x0039180001187983 */ /* 0x010f220000300a00 */
[----:B------:R1:W-:Y:S01]  /*13ea20*/  STL [R1+0x2f4], R31 ;  /* 0x0002f41f01007387 */ /* 0x0003e20000100800 */
[-C--:B------:R-:W-:Y:S01]  /*13ea30*/  IADD3 R48, P1, R26, R246.reuse, RZ ;  /* 0x000000f61a307210 */ /* 0x080fe20007f3e0ff */
[----:B------:R-:W3:Y:S01]  /*13ea40*/  LDL.LU.64 R44, [R1+0x38b0] ;  /* 0x0038b000012c7983 */ /* 0x000ee20000300a00 */
[----:B------:R-:W3:Y:S01]  /*13ea50*/  LDL.LU.64 R8, [R1+0x3b88] ;  /* 0x003b880001087983 */ /* 0x000ee20000300a00 */
[----:B------:R1:W-:Y:S02]  /*13ea60*/  STL [R1+0x354], R28 ;  /* 0x0003541c01007387 */ /* 0x0003e40000100800 */
[----:B------:R-:W-:Y:S02]  /*13ea70*/  STL [R1+0x60f8], R159 ;  /* 0x0060f89f01007387 */ /* 0x000fe40000100800 */
[----:B------:R-:W-:Y:S02]  /*13ea80*/  STL [R1+0xa4], R48 ;  /* 0x0000a43001007387 */ /* 0x000fe40000100800 */
[----:B------:R-:W-:Y:S01]  /*13ea90*/  IMAD.X R158, R41, 0x1, R3, P0 ;  /* 0x00000001299e7824 */ /* 0x000fe200000e0603 */
[----:B-1----:R-:W-:-:S02]  /*13eaa0*/  IADD3 R31, P2, R16, R246, RZ ;  /* 0x000000f6101f7210 */ /* 0x002fc40007f5e0ff */
[----:B------:R-:W-:-:S03]  /*13eab0*/  IADD3 R28, P3, R14, R246, RZ ;  /* 0x000000f60e1c7210 */ /* 0x000fc60007f7e0ff */
[----:B------:R-:W-:Y:S04]  /*13eac0*/  STL [R1+0xe8], R31 ;  /* 0x0000e81f01007387 */ /* 0x000fe80000100800 */
[----:B------:R1:W-:Y:S01]  /*13ead0*/  STL [R1+0x1e0], R28 ;  /* 0x0001e01c01007387 */ /* 0x0003e20000100800 */
[----:B------:R-:W-:Y:S02]  /*13eae0*/  STL [R1+0x60fc], R158 ;  /* 0x0060fc9e01007387 */ /* 0x000fe40000100800 */
[--C-:B------:R-:W-:Y:S02]  /*13eaf0*/  IMAD.X R17, R17, 0x1, R3.reuse, P2 ;  /* 0x0000000111117824 */ /* 0x100fe400010e0603 */
[----:B------:R-:W-:Y:S01]  /*13eb00*/  IMAD.X R16, R15, 0x1, R3, P3 ;  /* 0x000000010f107824 */ /* 0x000fe200018e0603 */
[----:B------:R-:W-:-:S02]  /*13eb10*/  IADD3 R26, P0, R12, R246, RZ ;  /* 0x000000f60c1a7210 */ /* 0x000fc40007f1e0ff */
[----:B-1----:R-:W-:Y:S01]  /*13eb20*/  MOV R28, R182 ;  /* 0x000000b6001c7202 */ /* 0x002fe20000000f00 */
[C---:B--2---:R-:W-:Y:S07]  /*13eb30*/  HMMA.1688.F32.TF32 R48, R228.reuse, R102, R172 ;  /* 0x00000066e430723c */ /* 0x044fee00000810ac */
[----:B------:R-:W-:Y:S11]  /*13eb40*/  IADD3.X R174, R27, R3, RZ, P1, !PT ;  /* 0x000000031bae7210 */ /* 0x000ff60000ffe4ff */
[----:B------:R-:W-:Y:S05]  /*13eb50*/  @!UPT UIADD3 URZ, URZ, URZ, URZ ;  /* 0x0000003f3f3ff290 */ /* 0x000fea000fffe03f */
[----:B------:R-:W-:Y:S01]  /*13eb60*/  STL.64 [R1+0x1f20], R48 ;  /* 0x001f203001007387 */ /* 0x000fe20000100a00 */
[----:B------:R1:W-:Y:S02]  /*13eb70*/  STL.64 [R1+0x1f28], R50 ;  /* 0x001f283201007387 */ /* 0x0003e40000100a00 */
[----:B-1----:R-:W-:Y:S01]  /*13eb80*/  HMMA.1688.F32.TF32 R48, R228, R182, R176 ;  /* 0x000000b6e430723c */ /* 0x002fe200000810b0 */
[----:B------:R-:W-:Y:S01]  /*13eb90*/  STL [R1+0x6100], R174 ;  /* 0x006100ae01007387 */ /* 0x000fe20000100800 */
[----:B------:R-:W2:Y:S02]  /*13eba0*/  LDL.LU.64 R40, [R1+0x3b40] ;  /* 0x003b400001287983 */ /* 0x000ea40000300a00 */
[----:B------:R3:W-:Y:S02]  /*13ebb0*/  STL [R1+0xe4], R17 ;  /* 0x0000e41101007387 */ /* 0x0007e40000100800 */
[----:B------:R-:W2:Y:S01]  /*13ebc0*/  LDL.LU.64 R14, [R1+0x3ad8] ;  /* 0x003ad800010e7983 */ /* 0x000ea20000300a00 */
[----:B------:R4:W-:Y:S01]  /*13ebd0*/  STL [R1+0x12c], R16 ;  /* 0x00012c1001007387 */ /* 0x0009e20000100800 */
[----:B------:R1:W-:Y:S01]  /*13ebe0*/  STL [R1+0x238], R26 ;  /* 0x0002381a01007387 */ /* 0x0003e20000100800 */
[----:B---3--:R-:W-:-:S02]  /*13ebf0*/  IADD3 R17, P1, R10, R246, RZ ;  /* 0x000000f60a117210 */ /* 0x008fc40007f3e0ff */
[----:B----4-:R-:W-:-:S03]  /*13ec00*/  IADD3 R16, P2, R24, R246, RZ ;  /* 0x000000f618107210 */ /* 0x010fc60007f5e0ff */
[----:B------:R-:W-:Y:S02]  /*13ec10*/  STL [R1+0x290], R17 ;  /* 0x0002901101007387 */ /* 0x000fe40000100800 */
[----:B------:R3:W-:Y:S02]  /*13ec20*/  STL [R1+0x2f0], R16 ;  /* 0x0002f01001007387 */ /* 0x0007e40000100800 */
[----:B-1----:R-:W-:-:S05]  /*13ec30*/  IMAD.MOV.U32 R26, RZ, RZ, R183 ;  /* 0x000000ffff1a7224 */ /* 0x002fca00078e00b7 */
[----:B------:R-:W-:Y:S01]  /*13ec40*/  STL.64 [R1+0x1f10], R48 ;  /* 0x001f103001007387 */ /* 0x000fe20000100a00 */
[----:B------:R-:W-:Y:S02]  /*13ec50*/  STL.64 [R1+0x1f18], R50 ;  /* 0x001f183201007387 */ /* 0x000fe40000100a00 */
[----:B------:R-:W4:Y:S02]  /*13ec60*/  LDL.LU.64 R182, [R1+0x6388] ;  /* 0x0063880001b67983 */ /* 0x000f240000300a00 */
[----:B------:R-:W4:Y:S02]  /*13ec70*/  LDL.LU.64 R180, [R1+0x6380] ;  /* 0x0063800001b47983 */ /* 0x000f240000300a00 */
[--C-:B------:R-:W-:Y:S01]  /*13ec80*/  IMAD.X R27, R13, 0x1, R3.reuse, P0 ;  /* 0x000000010d1b7824 */ /* 0x100fe200000e0603 */
[----:B---3--:R-:W3:Y:S01]  /*13ec90*/  LDL.LU.64 R16, [R1+0x3a70] ;  /* 0x003a700001107983 */ /* 0x008ee20000300a00 */
[----:B------:R-:W3:Y:S03]  /*13eca0*/  LDL.LU.64 R12, [R1+0x3a00] ;  /* 0x003a0000010c7983 */ /* 0x000ee60000300a00 */
[----:B------:R1:W-:Y:S02]  /*13ecb0*/  STL [R1+0x234], R27 ;  /* 0x0002341b01007387 */ /* 0x0003e40000100800 */
[----:B------:R-:W-:Y:S01]  /*13ecc0*/  IMAD.X R25, R25, 0x1, R3, P2 ;  /* 0x0000000119197824 */ /* 0x000fe200010e0603 */
[----:B------:R-:W-:-:S02]  /*13ecd0*/  IADD3 R24, P0, R44, R246, RZ ;  /* 0x000000f62c187210 */ /* 0x000fc40007f1e0ff */
[----:B-1----:R-:W-:Y:S01]  /*13ece0*/  IADD3.X R27, R11, R3, RZ, P1, !PT ;  /* 0x000000030b1b7210 */ /* 0x002fe20000ffe4ff */
[-C--:B------:R-:W-:Y:S01]  /*13ecf0*/  IADD3 R157, P1, R8, R246.reuse, RZ ;  /* 0x000000f6089d7210 */ /* 0x080fe20007f3e0ff */
[----:B------:R-:W3:Y:S03]  /*13ed00*/  LDL.LU.64 R10, [R1+0x3990] ;  /* 0x00399000010a7983 */ /* 0x000ee60000300a00 */
[----:B------:R-:W-:Y:S02]  /*13ed10*/  STL [R1+0x28c], R27 ;  /* 0x00028c1b01007387 */ /* 0x000fe40000100800 */
[----:B------:R1:W-:Y:S01]  /*13ed20*/  STL [R1+0x2ec], R25 ;  /* 0x0002ec1901007387 */ /* 0x0003e20000100800 */
[----:B------:R-:W-:Y:S01]  /*13ed30*/  STL [R1+0x6104], R157 ;  /* 0x0061049d01007387 */ /* 0x000fe20000100800 */
[----:B------:R2:W-:Y:S02]  /*13ed40*/  STL [R1+0x350], R24 ;  /* 0x0003501801007387 */ /* 0x0005e40000100800 */
[----:B-1----:R-:W-:Y:S01]  /*13ed50*/  IMAD.MOV.U32 R25, RZ, RZ, R186 ;  /* 0x000000ffff197224 */ /* 0x002fe200078e00ba */
[----:B--2---:R-:W-:-:S02]  /*13ed60*/  IADD3 R173, P2, R40, R246, RZ ;  /* 0x000000f628ad7210 */ /* 0x004fc40007f5e0ff */
[----:B------:R-:W-:Y:S01]  /*13ed70*/  IADD3 R24, P3, R14, R246, RZ ;  /* 0x000000f60e187210 */ /* 0x000fe20007f7e0ff */
[----:B----4-:R-:W-:Y:S02]  /*13ed80*/  HMMA.1688.F32.TF32 R48, R228, R186, R180 ;  /* 0x000000bae430723c */ /* 0x010fe400000810b4 */
[----:B------:R-:W-:Y:S02]  /*13ed90*/  STL [R1+0x6108], R173 ;  /* 0x006108ad01007387 */ /* 0x000fe40000100800 */
[----:B------:R1:W-:Y:S02]  /*13eda0*/  STL [R1+0xe0], R24 ;  /* 0x0000e01801007387 */ /* 0x0003e40000100800 */
[----:B-1----:R-:W-:Y:S11]  /*13edb0*/  MOV R24, R187 ;  /* 0x000000bb00187202 */ /* 0x002ff60000000f00 */
[----:B------:R-:W-:Y:S06]  /*13edc0*/  @!UPT UIADD3 URZ, URZ, URZ, URZ ;  /* 0x0000003f3f3ff290 */ /* 0x000fec000fffe03f */
[----:B------:R-:W-:Y:S01]  /*13edd0*/  STL.64 [R1+0x1f00], R48 ;  /* 0x001f003001007387 */ /* 0x000fe20000100a00 */
[----:B------:R1:W-:Y:S02]  /*13ede0*/  STL.64 [R1+0x1f08], R50 ;  /* 0x001f083201007387 */ /* 0x0003e40000100a00 */
[----:B------:R-:W2:Y:S02]  /*13edf0*/  LDL.LU.64 R186, [R1+0x6378] ;  /* 0x0063780001ba7983 */ /* 0x000ea40000300a00 */
[----:B------:R-:W2:Y:S02]  /*13ee00*/  LDL.LU.64 R184, [R1+0x6370] ;  /* 0x0063700001b87983 */ /* 0x000ea40000300a00 */
[--C-:B------:R-:W-:Y:S02]  /*13ee10*/  IMAD.X R27, R45, 0x1, R3.reuse, P0 ;  /* 0x000000012d1b7824 */ /* 0x100fe400000e0603 */
[----:B------:R-:W-:Y:S01]  /*13ee20*/  IMAD.X R156, R9, 0x1, R3, P1 ;  /* 0x00000001099c7824 */ /* 0x000fe200008e0603 */
[----:B------:R-:W-:-:S02]  /*13ee30*/  IADD3.X R172, R41, R3, RZ, P2, !PT ;  /* 0x0000000329ac7210 */ /* 0x000fc400017fe4ff */
[----:B------:R-:W-:Y:S01]  /*13ee40*/  IADD3.X R183, R15, R3, RZ, P3, !PT ;  /* 0x000000030fb77210 */ /* 0x000fe20001ffe4ff */
[-C--:B---3--:R-:W-:Y:S01]  /*13ee50*/  IADD3 R15, P1, R12, R246.reuse, RZ ;  /* 0x000000f60c0f7210 */ /* 0x088fe20007f3e0ff */
[----:B-1----:R-:W3:Y:S01]  /*13ee60*/  LDL.LU.64 R50, [R1+0x3920] ;  /* 0x0039200001327983 */ /* 0x002ee20000300a00 */
[----:B------:R-:W4:Y:S02]  /*13ee70*/  LDL.LU.64 R48, [R1+0x38b8] ;  /* 0x0038b80001307983 */ /* 0x000f240000300a00 */
[----:B------:R1:W-:Y:S02]  /*13ee80*/  STL [R1+0x34c], R27 ;  /* 0x00034c1b01007387 */ /* 0x0003e40000100800 */
[----:B------:R-:W4:Y:S01]  /*13ee90*/  LDL.LU.64 R44, [R1+0x3b80] ;  /* 0x003b8000012c7983 */ /* 0x000f220000300a00 */
[----:B------:R-:W4:Y:S01]  /*13eea0*/  LDL.LU.64 R8, [R1+0x3b48] ;  /* 0x003b480001087983 */ /* 0x000f220000300a00 */
[----:B------:R-:W-:Y:S01]  /*13eeb0*/  STL [R1+0x610c], R156 ;  /* 0x00610c9c01007387 */ /* 0x000fe20000100800 */
[-C--:B------:R-:W-:Y:S01]  /*13eec0*/  IADD3 R14, P2, R10, R246.reuse, RZ ;  /* 0x000000f60a0e7210 */ /* 0x080fe20007f5e0ff */
[----:B------:R-:W-:Y:S01]  /*13eed0*/  STL [R1+0x6110], R172 ;  /* 0x006110ac01007387 */ /* 0x000fe20000100800 */
[----:B------:R-:W-:Y:S01]  /*13eee0*/  STL [R1+0x6114], R183 ;  /* 0x006114b701007387 */ /* 0x000fe20000100800 */
[----:B-1----:R-:W-:-:S05]  /*13eef0*/  IADD3 R27, P0, R16, R246, RZ ;  /* 0x000000f6101b7210 */ /* 0x002fca0007f1e0ff */
[----:B------:R-:W-:Y:S01]  /*13ef00*/  STL [R1+0x128], R27 ;  /* 0x0001281b01007387 */ /* 0x000fe20000100800 */
[----:B------:R1:W-:Y:S02]  /*13ef10*/  STL [R1+0x230], R15 ;  /* 0x0002300f01007387 */ /* 0x0003e40000100800 */
[----:B------:R1:W-:Y:S02]  /*13ef20*/  STL [R1+0x288], R14 ;  /* 0x0002880e01007387 */ /* 0x0003e40000100800 */
[----:B-1----:R-:W-:Y:S02]  /*13ef30*/  IMAD.MOV.U32 R15, RZ, RZ, R190 ;  /* 0x000000ffff0f7224 */ /* 0x002fe400078e00be */
[----:B------:R-:W-:Y:S01]  /*13ef40*/  IMAD.MOV.U32 R14, RZ, RZ, R191 ;  /* 0x000000ffff0e7224 */ /* 0x000fe200078e00bf */
[----:B--2---:R-:W-:Y:S01]  /*13ef50*/  HMMA.1688.F32.TF32 R228, R228, R190, R184 ;  /* 0x000000bee4e4723c */ /* 0x004fe200000810b8 */
[----:B------:R-:W2:Y:S01]  /*13ef60*/  LDL.LU.64 R190, [R1+0x6368] ;  /* 0x0063680001be7983 */ /* 0x000ea20000300a00 */
[----:B------:R-:W2:Y:S02]  /*13ef70*/  LDL.LU.64 R188, [R1+0x6360] ;  /* 0x0063600001bc7983 */ /* 0x000ea40000300a00 */
[----:B------:R-:W2:Y:S02]  /*13ef80*/  LDL.LU.64 R40, [R1+0x3ae0] ;  /* 0x003ae00001287983 */ /* 0x000ea40000300a00 */
[----:B------:R-:W2:Y:S01]  /*13ef90*/  LDL.LU.64 R32, [R1+0x3a78] ;  /* 0x003a780001207983 */ /* 0x000ea20000300a00 */
[----:B------:R-:W-:Y:S01]  /*13efa0*/  MOV R242, R21 ;  /* 0x0000001500f27202 */ /* 0x000fe20000000f00 */
[----:B------:R-:W-:-:S02]  /*13efb0*/  IMAD.MOV.U32 R243, RZ, RZ, R20 ;  /* 0x000000fffff37224 */ /* 0x000fc400078e0014 */
[----:B------:R-:W2:Y:S01]  /*13efc0*/  LDL.LU.64 R20, [R1+0x3a08] ;  /* 0x003a080001147983 */ /* 0x000ea20000300a00 */
[--C-:B------:R-:W-:Y:S01]  /*13efd0*/  IMAD.X R16, R17, 0x1, R3.reuse, P0 ;  /* 0x0000000111107824 */ /* 0x100fe200000e0603 */
[----:B------:R-:W-:Y:S01]  /*13efe0*/  IADD3.X R12, R13, R3, RZ, P1, !PT ;  /* 0x000000030d0c7210 */ /* 0x000fe20000ffe4ff */
[----:B------:R-:W-:Y:S01]  /*13eff0*/  IMAD.X R10, R11, 0x1, R3, P2 ;  /* 0x000000010b0a7824 */ /* 0x000fe200010e0603 */
[-C--:B---3--:R-:W-:Y:S02]  /*13f000*/  IADD3 R11, P0, R50, R246.reuse, RZ ;  /* 0x000000f6320b7210 */ /* 0x088fe40007f1e0ff */
[----:B----4-:R-:W-:-:S07]  /*13f010*/  IADD3 R155, P2, R44, R246, RZ ;  /* 0x000000f62c9b7210 */ /* 0x010fce0007f5e0ff */
[----:B------:R-:W-:Y:S01]  /*13f020*/  STL [R1+0x6124], R228 ;  /* 0x006124e401007387 */ /* 0x000fe20000100800 */
[----:B------:R-:W-:Y:S02]  /*13f030*/  STL [R1+0x6120], R229 ;  /* 0x006120e501007387 */ /* 0x000fe40000100800 */
[----:B------:R-:W-:Y:S02]  /*13f040*/  STL [R1+0x611c], R230 ;  /* 0x00611ce601007387 */ /* 0x000fe40000100800 */
[----:B------:R-:W-:Y:S01]  /*13f050*/  STL [R1+0x6118], R231 ;  /* 0x006118e701007387 */ /* 0x000fe20000100800 */
[----:B------:R1:W-:Y:S01]  /*13f060*/  STL [R1+0x124], R16 ;  /* 0x0001241001007387 */ /* 0x0003e20000100800 */
[----:B------:R-:W-:-:S03]  /*13f070*/  IADD3 R171, P3, R8, R246, RZ ;  /* 0x000000f608ab7210 */ /* 0x000fc60007f7e0ff */
[----:B-1----:R-:W3:Y:S01]  /*13f080*/  LDL.LU.64 R16, [R1+0x3998] ;  /* 0x0039980001107983 */ /* 0x002ee20000300a00 */
[----:B------:R-:W-:Y:S02]  /*13f090*/  STL [R1+0x22c], R12 ;  /* 0x00022c0c01007387 */ /* 0x000fe40000100800 */
[----:B------:R1:W-:Y:S02]  /*13f0a0*/  STL [R1+0x284], R10 ;  /* 0x0002840a01007387 */ /* 0x0003e40000100800 */
[----:B------:R-:W-:Y:S02]  /*13f0b0*/  STL [R1+0x2e8], R11 ;  /* 0x0002e80b01007387 */ /* 0x000fe40000100800 */
[----:B------:R-:W-:Y:S01]  /*13f0c0*/  IMAD.MOV.U32 R250, RZ, RZ, R37 ;  /* 0x000000fffffa7224 */ /* 0x000fe200078e0025 */
[----:B------:R-:W-:Y:S02]  /*13f0d0*/  MOV R251, R36 ;  /* 0x0000002400fb7202 */ /* 0x000fe40000000f00 */
[----:B-1----:R-:W-:-:S05]  /*13f0e0*/  IADD3 R10, P1, R48, R246, RZ ;  /* 0x000000f6300a7210 */ /* 0x002fca0007f3e0ff */
[----:B------:R1:W-:Y:S01]  /*13f0f0*/  STL [R1+0x348], R10 ;  /* 0x0003480a01007387 */ /* 0x0003e20000100800 */
[----:B------:R-:W-:Y:S02]  /*13f100*/  STL [R1+0x6128], R155 ;  /* 0x0061289b01007387 */ /* 0x000fe40000100800 */
[----:B------:R-:W-:Y:S02]  /*13f110*/  STL [R1+0x612c], R171 ;  /* 0x00612cab01007387 */ /* 0x000fe40000100800 */
[----:B------:R-:W4:Y:S01]  /*13f120*/  LDL.LU.64 R36, [R1+0x3928] ;  /* 0x0039280001247983 */ /* 0x000f220000300a00 */
[----:B------:R-:W3:Y:S01]  /*13f130*/  LDL.LU.64 R12, [R1+0x38c0] ;  /* 0x0038c000010c7983 */ /* 0x000ee20000300a00 */
[--C-:B------:R-:W-:Y:S02]  /*13f140*/  IMAD.X R31, R51, 0x1, R3.reuse, P0 ;  /* 0x00000001331f7824 */ /* 0x100fe400000e0603 */
[--C-:B------:R-:W-:Y:S01]  /*13f150*/  IMAD.X R27, R49, 0x1, R3.reuse, P1 ;  /* 0x00000001311b7824 */ /* 0x100fe200008e0603 */
[----:B------:R-:W-:Y:S01]  /*13f160*/  IADD3.X R154, R45, R3, RZ, P2, !PT ;  /* 0x000000032d9a7210 */ /* 0x000fe200017fe4ff */
[----:B------:R-:W-:Y:S01]  /*13f170*/  IMAD.X R170, R9, 0x1, R3, P3 ;  /* 0x0000000109aa7824 */ /* 0x000fe200018e0603 */
[C---:B--2---:R-:W-:Y:S01]  /*13f180*/  HMMA.1688.F32.TF32 R116, R4.reuse, R238, R188 ;  /* 0x000000ee0474723c */ /* 0x044fe200000810bc */
[-C--:B------:R-:W-:Y:S11]  /*13f190*/  IADD3 R182, P0, R40, R246.reuse, RZ ;  /* 0x000000f628b67210 */ /* 0x080ff60007f1e0ff */
[----:B------:R-:W-:Y:S11]  /*13f1a0*/  @!UPT UIADD3 URZ, URZ, URZ, URZ ;  /* 0x0000003f3f3ff290 */ /* 0x000ff6000fffe03f */
[----:B------:R-:W-:Y:S01]  /*13f1b0*/  STL.64 [R1+0x1ef0], R116 ;  /* 0x001ef07401007387 */ /* 0x000fe20000100a00 */
[----:B------:R-:W-:Y:S02]  /*13f1c0*/  STL.64 [R1+0x1ef8], R118 ;  /* 0x001ef87601007387 */ /* 0x000fe40000100a00 */
[----:B-1----:R-:W2:Y:S02]  /*13f1d0*/  LDL.LU.64 R10, [R1+0x3b78] ;  /* 0x003b7800010a7983 */ /* 0x002ea40000300a00 */
[----:B------:R-:W-:Y:S01]  /*13f1e0*/  STL [R1+0x2e4], R31 ;  /* 0x0002e41f01007387 */ /* 0x000fe20000100800 */
[----:B------:R-:W2:Y:S01]  /*13f1f0*/  LDL.LU.64 R44, [R1+0x3b50] ;  /* 0x003b5000012c7983 */ /* 0x000ea20000300a00 */
[-C--:B------:R-:W-:Y:S01]  /*13f200*/  IADD3 R191, P1, R32, R246.reuse, RZ ;  /* 0x000000f620bf7210 */ /* 0x080fe20007f3e0ff */
[----:B------:R1:W-:Y:S02]  /*13f210*/  STL [R1+0x344], R27 ;  /* 0x0003441b01007387 */ /* 0x0003e40000100800 */
[----:B------:R-:W-:Y:S01]  /*13f220*/  STL [R1+0x6130], R154 ;  /* 0x0061309a01007387 */ /* 0x000fe20000100800 */
[----:B------:R-:W-:Y:S01]  /*13f230*/  STL [R1+0x6134], R170 ;  /* 0x006134aa01007387 */ /* 0x000fe20000100800 */
[----:B------:R-:W-:Y:S02]  /*13f240*/  STL [R1+0x6138], R182 ;  /* 0x006138b601007387 */ /* 0x000fe40000100800 */
[----:B------:R-:W-:Y:S02]  /*13f250*/  STL [R1+0x613c], R191 ;  /* 0x00613cbf01007387 */ /* 0x000fe40000100800 */
[----:B------:R-:W2:Y:S01]  /*13f260*/  LDL.LU.64 R8, [R1+0x3ae8] ;  /* 0x003ae80001087983 */ /* 0x000ea20000300a00 */
[----:B------:R-:W-:Y:S01]  /*13f270*/  HMMA.1688.F32.TF32 R48, R4, R242, R192 ;  /* 0x000000f20430723c */ /* 0x000fe200000810c0 */
[----:B-1----:R-:W-:-:S05]  /*13f280*/  IADD3 R27, P2, R20, R246, RZ ;  /* 0x000000f6141b7210 */ /* 0x002fca0007f5e0ff */
[----:B------:R-:W-:Y:S01]  /*13f290*/  STL [R1+0x228], R27 ;  /* 0x0002281b01007387 */ /* 0x000fe20000100800 */
[----:B------:R-:W2:Y:S02]  /*13f2a0*/  LDL.LU.64 R60, [R1+0x3a80] ;  /* 0x003a8000013c7983 */ /* 0x000ea40000300a00 */
[--C-:B------:R-:W-:Y:S11]  /*13f2b0*/  IMAD.X R181, R41, 0x1, R3.reuse, P0 ;  /* 0x0000000129b57824 */ /* 0x100ff600000e0603 */
[----:B------:R-:W-:Y:S03]  /*13f2c0*/  @!UPT UIADD3 URZ, URZ, URZ, URZ ;  /* 0x0000003f3f3ff290 */ /* 0x000fe6000fffe03f */
[----:B------:R-:W-:Y:S01]  /*13f2d0*/  STL.64 [R1+0x1ee0], R48 ;  /* 0x001ee03001007387 */ /* 0x000fe20000100a00 */
[----:B------:R1:W-:Y:S02]  /*13f2e0*/  STL.64 [R1+0x1ee8], R50 ;  /* 0x001ee83201007387 */ /* 0x0003e40000100a00 */
[--C-:B------:R-:W-:Y:S01]  /*13f2f0*/  IMAD.X R20, R21, 0x1, R3.reuse, P2 ;  /* 0x0000000115147824 */ /* 0x100fe200010e0603 */
[----:B-1----:R-:W-:Y:S01]  /*13f300*/  HMMA.1688.F32.TF32 R48, R4, R250, R196 ;  /* 0x000000fa0430723c */ /* 0x002fe200000810c4 */
[-C--:B------:R-:W-:Y:S02]  /*13f310*/  IADD3.X R190, R33, R3.reuse, RZ, P1, !PT ;  /* 0x0000000321be7210 */ /* 0x080fe40000ffe4ff */
[-C--:B---3--:R-:W-:Y:S01]  /*13f320*/  IADD3 R27, P0, R16, R246.reuse, RZ ;  /* 0x000000f6101b7210 */ /* 0x088fe20007f1e0ff */
[----:B------:R-:W-:Y:S01]  /*13f330*/  STL [R1+0x6150], R181 ;  /* 0x006150b501007387 */ /* 0x000fe20000100800 */
[-C--:B----4-:R-:W-:Y:S01]  /*13f340*/  IADD3 R21, P1, R36, R246.reuse, RZ ;  /* 0x000000f624157210 */ /* 0x090fe20007f3e0ff */
[----:B------:R1:W-:Y:S02]  /*13f350*/  STL [R1+0x224], R20 ;  /* 0x0002241401007387 */ /* 0x0003e40000100800 */
[----:B------:R3:W-:Y:S02]  /*13f360*/  STL [R1+0x280], R27 ;  /* 0x0002801b01007387 */ /* 0x0007e40000100800 */
[----:B------:R-:W-:Y:S01]  /*13f370*/  STL [R1+0x2e0], R21 ;  /* 0x0002e01501007387 */ /* 0x000fe20000100800 */
[----:B-1----:R-:W-:Y:S01]  /*13f380*/  IADD3 R20, P2, R12, R246, RZ ;  /* 0x000000f60c147210 */ /* 0x002fe20007f5e0ff */
[----:B------:R-:W-:Y:S01]  /*13f390*/  IMAD.X R16, R17, 0x1, R3, P0 ;  /* 0x0000000111107824 */ /* 0x000fe200000e0603 */
[----:B---3--:R-:W-:-:S03]  /*13f3a0*/  IADD3.X R27, R37, R3, RZ, P1, !PT ;  /* 0x00000003251b7210 */ /* 0x008fc60000ffe4ff */
[----:B------:R-:W-:Y:S01]  /*13f3b0*/  IMAD.X R12, R13, 0x1, R3, P2 ;  /* 0x000000010d0c7824 */ /* 0x000fe200010e0603 */
[----:B--2---:R-:W-:-:S05]  /*13f3c0*/  IADD3 R153, P3, R10, R246, RZ ;  /* 0x000000f60a997210 */ /* 0x004fca0007f7e0ff */
[----:B------:R-:W-:Y:S01]  /*13f3d0*/  STL [R1+0x6154], R153 ;  /* 0x0061549901007387 */ /* 0x000fe20000100800 */
[----:B------:R-:W-:Y:S02]  /*13f3e0*/  STL [R1+0x340], R20 ;  /* 0x0003401401007387 */ /* 0x000fe40000100800 */
[----:B------:R-:W2:Y:S02]  /*13f3f0*/  LDL.LU.64 R40, [R1+0x3a10] ;  /* 0x003a100001287983 */ /* 0x000ea40000300a00 */
[----:B------:R-:W-:Y:S01]  /*13f400*/  STL.64 [R1+0x1ed0], R48 ;  /* 0x001ed03001007387 */ /* 0x000fe20000100a00 */
[----:B------:R1:W-:Y:S01]  /*13f410*/  STL.64 [R1+0x1ed8], R50 ;  /* 0x001ed83201007387 */ /* 0x0003e20000100a00 */
[----:B------:R-:W3:Y:S01]  /*13f420*/  LDL.LU.64 R32, [R1+0x39a0] ;  /* 0x0039a00001207983 */ /* 0x000ee20000300a00 */
[----:B-1----:R-:W-:Y:S01]  /*13f430*/  HMMA.1688.F32.TF32 R48, R4, R206, R200 ;  /* 0x000000ce0430723c */ /* 0x002fe200000810c8 */
[----:B------:R-:W-:Y:S01]  /*13f440*/  IMAD.X R152, R11, 0x1, R3, P3 ;  /* 0x000000010b987824 */ /* 0x000fe200018e0603 */
[----:B------:R1:W-:Y:S01]  /*13f450*/  STL [R1+0x27c], R16 ;  /* 0x00027c1001007387 */ /* 0x0003e20000100800 */
[----:B------:R-:W4:Y:S01]  /*13f460*/  LDL.LU.64 R20, [R1+0x3930] ;  /* 0x0039300001147983 */ /* 0x000f220000300a00 */
[----:B------:R-:W-:-:S02]  /*13f470*/  IADD3 R169, P0, R44, R246, RZ ;  /* 0x000000f62ca97210 */ /* 0x000fc40007f1e0ff */
[----:B------:R-:W-:Y:S01]  /*13f480*/  IADD3 R180, P1, R8, R246, RZ ;  /* 0x000000f608b47210 */ /* 0x000fe20007f3e0ff */
[----:B-1----:R-:W2:Y:S01]  /*13f490*/  LDL.LU.64 R16, [R1+0x38c8] ;  /* 0x0038c80001107983 */ /* 0x002ea20000300a00 */
[----:B------:R-:W-:Y:S02]  /*13f4a0*/  STL [R1+0x2dc], R27 ;  /* 0x0002dc1b01007387 */ /* 0x000fe40000100800 */
[----:B------:R1:W-:Y:S02]  /*13f4b0*/  STL [R1+0x6158], R152 ;  /* 0x0061589801007387 */ /* 0x0003e40000100800 */
[----:B------:R-:W-:Y:S01]  /*13f4c0*/  STL [R1+0x33c], R12 ;  /* 0x00033c0c01007387 */ /* 0x000fe20000100800 */
[----:B------:R1:W-:Y:S01]  /*13f4d0*/  STL [R1+0x615c], R169 ;  /* 0x00615ca901007387 */ /* 0x0003e20000100800 */
[----:B------:R-:W-:Y:S09]  /*13f4e0*/  STL [R1+0x6190], R180 ;  /* 0x006190b401007387 */ /* 0x000ff20000100800 */
[----:B------:R-:W-:Y:S01]  /*13f4f0*/  STL.64 [R1+0x1ec0], R48 ;  /* 0x001ec03001007387 */ /* 0x000fe20000100a00 */
[----:B-1----:R-:W-:-:S03]  /*13f500*/  IMAD.MOV.U32 R152, RZ, RZ, R207 ;  /* 0x000000ffff987224 */ /* 0x002fc600078e00cf */
[----:B------:R1:W-:Y:S01]  /*13f510*/  STL.64 [R1+0x1ec8], R50 ;  /* 0x001ec83201007387 */ /* 0x0003e20000100a00 */
[----:B------:R-:W-:-:S03]  /*13f520*/  MOV R169, R206 ;  /* 0x000000ce00a97202 */ /* 0x000fc60000000f00 */
[----:B------:R-:W3:Y:S01]  /*13f530*/  LDL.LU.64 R206, [R1+0x6358] ;  /* 0x0063580001ce7983 */ /* 0x000ee20000300a00 */
[----:B------:R-:W3:Y:S01]  /*13f540*/  LDL.LU.64 R204, [R1+0x6350] ;  /* 0x0063500001cc7983 */ /* 0x000ee20000300a00 */
[----:B------:R-:W-:Y:S01]  /*13f550*/  IADD3 R189, P2, R60, R246, RZ ;  /* 0x000000f63cbd7210 */ /* 0x000fe20007f5e0ff */
[----:B------:R-:W3:Y:S02]  /*13f560*/  LDL.LU.64 R36, [R1+0x3b70] ;  /* 0x003b700001247983 */ /* 0x000ee40000300a00 */
[--C-:B------:R-:W-:Y:S01]  /*13f570*/  IMAD.X R168, R45, 0x1, R3.reuse, P0 ;  /* 0x000000012da87824 */ /* 0x100fe200000e0603 */
[----:B------:R-:W3:Y:S01]  /*13f580*/  LDL.LU.64 R12, [R1+0x3b58] ;  /* 0x003b5800010c7983 */ /* 0x000ee20000300a00 */
[----:B------:R-:W3:Y:S02]  /*13f590*/  LDL.LU.64 R10, [R1+0x3af0] ;  /* 0x003af000010a7983 */ /* 0x000ee40000300a00 */
[----:B------:R-:W-:Y:S02]  /*13f5a0*/  STL [R1+0x6198], R152 ;  /* 0x0061989801007387 */ /* 0x000fe40000100800 */
[----:B------:R-:W-:Y:S01]  /*13f5b0*/  STL [R1+0x6194], R169 ;  /* 0x006194a901007387 */ /* 0x000fe20000100800 */
[----:B------:R-:W-:Y:S01]  /*13f5c0*/  STL [R1+0x619c], R168 ;  /* 0x00619ca801007387 */ /* 0x000fe20000100800 */
[----:B------:R-:W-:Y:S01]  /*13f5d0*/  IADD3.X R179, R9, R3, RZ, P1, !PT ;  /* 0x0000000309b37210 */ /* 0x000fe20000ffe4ff */
[----:B------:R-:W-:-:S02]  /*13f5e0*/  IMAD.X R188, R61, 0x1, R3, P2 ;  /* 0x000000013dbc7824 */ /* 0x000fc400010e0603 */
[----:B-1----:R-:W3:Y:S01]  /*13f5f0*/  LDL.LU.64 R50, [R1+0x3a88] ;  /* 0x003a880001327983 */ /* 0x002ee20000300a00 */
[----:B------:R-:W3:Y:S01]  /*13f600*/  LDL.LU.64 R48, [R1+0x3a18] ;  /* 0x003a180001307983 */ /* 0x000ee20000300a00 */
[----:B------:R-:W3:Y:S02]  /*13f610*/  LDL.LU.64 R8, [R1+0x39a8] ;  /* 0x0039a80001087983 */ /* 0x000ee40000300a00 */
[----:B------:R-:W3:Y:S02]  /*13f620*/  LDL.LU.64 R44, [R1+0x3938] ;  /* 0x00393800012c7983 */ /* 0x000ee40000300a00 */
[----:B------:R-:W-:Y:S02]  /*13f630*/  STL [R1+0x61a0], R179 ;  /* 0x0061a0b301007387 */ /* 0x000fe40000100800 */
[----:B------:R-:W-:Y:S01]  /*13f640*/  IMAD.MOV.U32 R119, RZ, RZ, R210 ;  /* 0x000000ffff777224 */ /* 0x000fe200078e00d2 */
[----:B------:R-:W-:Y:S02]  /*13f650*/  MOV R118, R211 ;  /* 0x000000d300767202 */ /* 0x000fe40000000f00 */
[----:B----4-:R-:W-:-:S05]  /*13f660*/  IADD3 R31, P2, R20, R246, RZ ;  /* 0x000000f6141f7210 */ /* 0x010fca0007f5e0ff */
[----:B------:R-:W-:Y:S01]  /*13f670*/  STL [R1+0x2d8], R31 ;  /* 0x0002d81f01007387 */ /* 0x000fe20000100800 */
[-C--:B--2---:R-:W-:Y:S01]  /*13f680*/  IADD3 R27, P3, R16, R246.reuse, RZ ;  /* 0x000000f6101b7210 */ /* 0x084fe20007f7e0ff */
[----:B---3--:R-:W-:Y:S04]  /*13f690*/  HMMA.1688.F32.TF32 R120, R4, R210, R204 ;  /* 0x000000d20478723c */ /* 0x008fe800000810cc */
[----:B------:R-:W-:Y:S11]  /*13f6a0*/  STL [R1+0x338], R27 ;  /* 0x0003381b01007387 */ /* 0x000ff60000100800 */
[----:B------:R-:W-:Y:S08]  /*13f6b0*/  @!UPT UIADD3 URZ, URZ, URZ, URZ ;  /* 0x0000003f3f3ff290 */ /* 0x000ff0000fffe03f */
[----:B------:R-:W-:Y:S01]  /*13f6c0*/  STL.64 [R1+0x1eb0], R120 ;  /* 0x001eb07801007387 */ /* 0x000fe20000100a00 */
[----:B------:R-:W-:Y:S02]  /*13f6d0*/  STL.64 [R1+0x1eb8], R122 ;  /* 0x001eb87a01007387 */ /* 0x000fe40000100a00 */
[----:B------:R-:W2:Y:S02]  /*13f6e0*/  LDL.LU.64 R210, [R1+0x6348] ;  /* 0x0063480001d27983 */ /* 0x000ea40000300a00 */
[----:B------:R-:W2:Y:S01]  /*13f6f0*/  LDL.LU.64 R208, [R1+0x6340] ;  /* 0x0063400001d07983 */ /* 0x000ea20000300a00 */
[-C--:B------:R-:W-:Y:S02]  /*13f700*/  IADD3 R197, P0, R40, R246.reuse, RZ ;  /* 0x000000f628c57210 */ /* 0x080fe40007f1e0ff */
[----:B------:R-:W-:Y:S02]  /*13f710*/  IADD3.X R20, R21, R3, RZ, P2, !PT ;  /* 0x0000000315147210 */ /* 0x000fe400017fe4ff */
[----:B------:R-:W-:Y:S01]  /*13f720*/  IADD3 R203, P1, R32, R246, RZ ;  /* 0x000000f620cb7210 */ /* 0x000fe20007f3e0ff */
[----:B------:R-:W-:-:S02]  /*13f730*/  IMAD.X R16, R17, 0x1, R3, P3 ;  /* 0x0000000111107824 */ /* 0x000fc400018e0603 */
[--C-:B------:R-:W-:Y:S02]  /*13f740*/  IMAD.X R196, R41, 0x1, R3.reuse, P0 ;  /* 0x0000000129c47824 */ /* 0x100fe400000e0603 */
[----:B------:R-:W3:Y:S01]  /*13f750*/  LDL.LU.64 R40, [R1+0x38d0] ;  /* 0x0038d00001287983 */ /* 0x000ee20000300a00 */
[----:B------:R1:W-:Y:S02]  /*13f760*/  STL [R1+0x2d4], R20 ;  /* 0x0002d41401007387 */ /* 0x0003e40000100800 */
[----:B------:R-:W-:Y:S01]  /*13f770*/  IMAD.X R202, R33, 0x1, R3, P1 ;  /* 0x0000000121ca7824 */ /* 0x000fe200008e0603 */
[----:B-1----:R-:W4:Y:S01]  /*13f780*/  LDL.LU.64 R20, [R1+0x3b68] ;  /* 0x003b680001147983 */ /* 0x002f220000300a00 */
[----:B------:R1:W-:Y:S02]  /*13f790*/  STL [R1+0x334], R16 ;  /* 0x0003341001007387 */ /* 0x0003e40000100800 */
[----:B------:R-:W3:Y:S01]  /*13f7a0*/  LDL.LU.64 R32, [R1+0x3b60] ;  /* 0x003b600001207983 */ /* 0x000ee20000300a00 */
[----:B------:R-:W-:Y:S01]  /*13f7b0*/  IADD3 R151, P0, R36, R246, RZ ;  /* 0x000000f624977210 */ /* 0x000fe20007f1e0ff */
[----:B------:R-:W-:Y:S01]  /*13f7c0*/  IMAD.MOV.U32 R153, RZ, RZ, R18 ;  /* 0x000000ffff997224 */ /* 0x000fe200078e0012 */
[----:B------:R-:W-:-:S03]  /*13f7d0*/  MOV R181, R19 ;  /* 0x0000001300b57202 */ /* 0x000fc60000000f00 */
[----:B------:R-:W-:Y:S02]  /*13f7e0*/  IMAD.X R150, R37, 0x1, R3, P0 ;  /* 0x0000000125967824 */ /* 0x000fe400000e0603 */
[----:B------:R-:W-:Y:S02]  /*13f7f0*/  IMAD.MOV.U32 R191, RZ, RZ, R218 ;  /* 0x000000ffffbf7224 */ /* 0x000fe400078e00da */
[----:B------:R-:W-:Y:S01]  /*13f800*/  IMAD.MOV.U32 R182, RZ, RZ, R219 ;  /* 0x000000ffffb67224 */ /* 0x000fe200078e00db */
[C---:B--2---:R-:W-:Y:S11]  /*13f810*/  HMMA.1688.F32.TF32 R120, R4.reuse, R18, R208 ;  /* 0x000000120478723c */ /* 0x044ff600000810d0 */
[----:B------:R-:W-:Y:S11]  /*13f820*/  @!UPT UIADD3 URZ, URZ, URZ, URZ ;  /* 0x0000003f3f3ff290 */ /* 0x000ff6000fffe03f */
[----:B------:R-:W-:Y:S01]  /*13f830*/  @!UPT UIADD3 URZ, URZ, URZ, URZ ;  /* 0x0000003f3f3ff290 */ /* 0x000fe2000fffe03f */
[----:B------:R-:W-:Y:S01]  /*13f840*/  STL.64 [R1+0x1ea0], R120 ;  /* 0x001ea07801007387 */ /* 0x000fe20000100a00 */
[----:B------:R2:W-:Y:S02]  /*13f850*/  STL.64 [R1+0x1ea8], R122 ;  /* 0x001ea87a01007387 */ /* 0x0005e40000100a00 */
[----:B------:R-:W3:Y:S02]  /*13f860*/  LDL.LU.64 R18, [R1+0x6338] ;  /* 0x0063380001127983 */ /* 0x000ee40000300a00 */
[----:B-1----:R-:W3:Y:S01]  /*13f870*/  LDL.LU.64 R16, [R1+0x6330] ;  /* 0x0063300001107983 */ /* 0x002ee20000300a00 */
[----:B------:R-:W3:Y:S01]  /*13f880*/  LDL R211, [R1+0x4458] ;  /* 0x0044580001d37983 */ /* 0x000ee20000100800 */
[----:B------:R-:W3:Y:S01]  /*13f890*/  LDL.LU.64 R36, [R1+0x3af8] ;  /* 0x003af80001247983 */ /* 0x000ee20000300a00 */
[----:B--2---:R-:W-:Y:S11]  /*13f8a0*/  HMMA.1688.F32.TF32 R120, R4, R218, R212 ;  /* 0x000000da0478723c */ /* 0x004ff600000810d4 */
[----:B------:R-:W-:Y:S11]  /*13f8b0*/  @!UPT UIADD3 URZ, URZ, URZ, URZ ;  /* 0x0000003f3f3ff290 */ /* 0x000ff6000fffe03f */
[----:B------:R-:W-:Y:S01]  /*13f8c0*/  @!UPT UIADD3 URZ, URZ, URZ, URZ ;  /* 0x0000003f3f3ff290 */ /* 0x000fe2000fffe03f */
[----:B------:R-:W-:Y:S01]  /*13f8d0*/  STL.64 [R1+0x1e90], R120 ;  /* 0x001e907801007387 */ /* 0x000fe20000100a00 */
[----:B------:R-:W-:Y:S02]  /*13f8e0*/  STL.64 [R1+0x1e98], R122 ;  /* 0x001e987a01007387 */ /* 0x000fe40000100a00 */
[----:B------:R-:W2:Y:S02]  /*13f8f0*/  LDL.LU.64 R218, [R1+0x6328] ;  /* 0x0063280001da7983 */ /* 0x000ea40000300a00 */
[----:B------:R-:W2:Y:S01]  /*13f900*/  LDL.LU.64 R216, [R1+0x6320] ;  /* 0x0063200001d87983 */ /* 0x000ea20000300a00 */
[-C--:B------:R-:W-:Y:S02]  /*13f910*/  IADD3 R167, P1, R12, R246.reuse, RZ ;  /* 0x000000f60ca77210 */ /* 0x080fe40007f3e0ff */
[-C--:B------:R-:W-:Y:S02]  /*13f920*/  IADD3 R187, P0, R50, R246.reuse, RZ ;  /* 0x000000f632bb7210 */ /* 0x080fe40007f1e0ff */
[----:B------:R-:W-:Y:S01]  /*13f930*/  IADD3 R178, P2, R10, R246, RZ ;  /* 0x000000f60ab27210 */ /* 0x000fe20007f5e0ff */
[----:B------:R-:W-:-:S02]  /*13f940*/  IMAD.MOV.U32 R170, RZ, RZ, R222 ;  /* 0x000000ffffaa7224 */ /* 0x000fc400078e00de */
[----:B------:R-:W-:Y:S02]  /*13f950*/  IMAD.MOV.U32 R154, RZ, RZ, R223 ;  /* 0x000000ffff9a7224 */ /* 0x000fe400078e00df */
[--C-:B------:R-:W-:Y:S01]  /*13f960*/  IMAD.X R166, R13, 0x1, R3.reuse, P1 ;  /* 0x000000010da67824 */ /* 0x100fe200008e0603 */
[-C--:B------:R-:W-:Y:S02]  /*13f970*/  IADD3 R195, P1, R48, R246.reuse, RZ ;  /* 0x000000f630c37210 */ /* 0x080fe40007f3e0ff */
[-C--:B------:R-:W-:Y:S02]  /*13f980*/  IADD3.X R186, R51, R3.reuse, RZ, P0, !PT ;  /* 0x0000000333ba7210 */ /* 0x080fe400007fe4ff */
[----:B------:R-:W-:Y:S01]  /*13f990*/  IADD3.X R177, R11, R3, RZ, P2, !PT ;  /* 0x000000030bb17210 */ /* 0x000fe200017fe4ff */
[----:B------:R-:W3:Y:S01]  /*13f9a0*/  LDL.LU.64 R12, [R1+0x3a90] ;  /* 0x003a9000010c7983 */ /* 0x000ee20000300a00 */
[----:B------:R-:W-:Y:S02]  /*13f9b0*/  IMAD.MOV.U32 R171, RZ, RZ, R34 ;  /* 0x000000ffffab7224 */ /* 0x000fe400078e0022 */
[----:B------:R-:W-:Y:S01]  /*13f9c0*/  IMAD.X R194, R49, 0x1, R3, P1 ;  /* 0x0000000131c27824 */ /* 0x000fe200008e0603 */
[----:B------:R-:W-:Y:S01]  /*13f9d0*/  IADD3 R201, P2, R8, R246, RZ ;  /* 0x000000f608c97210 */ /* 0x000fe20007f5e0ff */
[----:B------:R-:W3:Y:S01]  /*13f9e0*/  LDL.LU.64 R10, [R1+0x3a20] ;  /* 0x003a2000010a7983 */ /* 0x000ee20000300a00 */
[----:B------:R-:W-:Y:S02]  /*13f9f0*/  STL.64 [R1+0x6148], R190 ;  /* 0x006148be01007387 */ /* 0x000fe40000100a00 */
[----:B------:R-:W-:Y:S02]  /*13fa00*/  STL.64 [R1+0x6140], R188 ;  /* 0x006140bc01007387 */ /* 0x000fe40000100a00 */
[----:B------:R-:W-:-:S02]  /*13fa10*/  IMAD.MOV.U32 R155, RZ, RZ, R35 ;  /* 0x000000ffff9b7224 */ /* 0x000fc400078e0023 */
[----:B------:R-:W-:Y:S01]  /*13fa20*/  IMAD.X R200, R9, 0x1, R3, P2 ;  /* 0x0000000109c87824 */ /* 0x000fe200010e0603 */
[----:B------:R-:W-:Y:S01]  /*13fa30*/  IADD3 R207, P3, R44, R246, RZ ;  /* 0x000000f62ccf7210 */ /* 0x000fe20007f7e0ff */
[----:B------:R-:W3:Y:S01]  /*13fa40*/  LDL.LU.64 R8, [R1+0x39b0] ;  /* 0x0039b00001087983 */ /* 0x000ee20000300a00 */
[----:B------:R-:W-:Y:S02]  /*13fa50*/  STL.64 [R1+0x6168], R202 ;  /* 0x006168ca01007387 */ /* 0x000fe40000100a00 */
[----:B------:R-:W-:Y:S02]  /*13fa60*/  STL.64 [R1+0x6160], R200 ;  /* 0x006160c801007387 */ /* 0x000fe40000100a00 */
[----:B------:R-:W-:Y:S01]  /*13fa70*/  IMAD.MOV.U32 R228, RZ, RZ, R38 ;  /* 0x000000ffffe47224 */ /* 0x000fe200078e0026 */
[----:B------:R-:W-:Y:S01]  /*13fa80*/  MOV R229, R39 ;  /* 0x0000002700e57202 */ /* 0x000fe20000000f00 */
[----:B------:R-:W-:Y:S02]  /*13fa90*/  IMAD.MOV.U32 R230, RZ, RZ, R42 ;  /* 0x000000ffffe67224 */ /* 0x000fe400078e002a */
[----:B------:R-:W-:-:S02]  /*13faa0*/  IMAD.MOV.U32 R231, RZ, RZ, R43 ;  /* 0x000000ffffe77224 */ /* 0x000fc400078e002b */
[----:B------:R-:W-:Y:S02]  /*13fab0*/  IMAD.MOV.U32 R183, RZ, RZ, R46 ;  /* 0x000000ffffb77224 */ /* 0x000fe400078e002e */
[----:B------:R-:W-:Y:S02]  /*13fac0*/  IMAD.MOV.U32 R172, RZ, RZ, R47 ;  /* 0x000000ffffac7224 */ /* 0x000fe400078e002f */
[----:B------:R-:W-:Y:S01]  /*13fad0*/  IMAD.MOV.U32 R156, RZ, RZ, R22 ;  /* 0x000000ffff9c7224 */ /* 0x000fe200078e0016 */
[----:B------:R-:W-:Y:S02]  /*13fae0*/  MOV R173, R23 ;  /* 0x0000001700ad7202 */ /* 0x000fe40000000f00 */
[----:B------:R-:W-:Y:S01]  /*13faf0*/  MOV R174, R63 ;  /* 0x0000003f00ae7202 */ /* 0x000fe20000000f00 */
[----:B------:R-:W-:Y:S02]  /*13fb00*/  IMAD.MOV.U32 R157, RZ, RZ, R62 ;  /* 0x000000ffff9d7224 */ /* 0x000fe400078e003e */
[----:B------:R-:W-:-:S02]  /*13fb10*/  IMAD.MOV.U32 R158, RZ, RZ, R226 ;  /* 0x000000ffff9e7224 */ /* 0x000fc400078e00e2 */
[----:B------:R-:W-:Y:S01]  /*13fb20*/  IMAD.MOV.U32 R159, RZ, RZ, R227 ;  /* 0x000000ffff9f7224 */ /* 0x000fe200078e00e3 */
[----:B------:R-:W-:Y:S04]  /*13fb30*/  LDS R122, [R2+0x3e780] ;  /* 0x03e78000027a7984 */ /* 0x000fe80000000800 */
[----:B------:R-:W1:Y:S04]  /*13fb40*/  LDS R123, [R0+0x3e780] ;  /* 0x03e78000007b7984 */ /* 0x000e680000000800 */
[----:B------:R-:W-:Y:S04]  /*13fb50*/  LDS R120, [R2+0x3c780] ;  /* 0x03c7800002787984 */ /* 0x000fe80000000800 */
[----:B------:R-:W1:Y:S01]  /*13fb60*/  LDS R121, [R0+0x3c780] ;  /* 0x03c7800000797984 */ /* 0x000e620000000800 */
[----:B--2---:R-:W-:Y:S11]  /*13fb70*/  HMMA.1688.F32.TF32 R48, R4, R222, R216 ;  /* 0x000000de0430723c */ /* 0x004ff600000810d8 */
[----:B------:R-:W-:Y:S11]  /*13fb80*/  @!UPT UIADD3 URZ, URZ, URZ, URZ ;  /* 0x0000003f3f3ff290 */ /* 0x000ff6000fffe03f */
[----:B------:R-:W-:Y:S01]  /*13fb90*/  @!UPT UIADD3 URZ, URZ, URZ, URZ ;  /* 0x0000003f3f3ff290 */ /* 0x000fe2000fffe03f */
[----:B------:R-:W-:Y:S01]  /*13fba0*/  STL.64 [R1+0x1e80], R48 ;  /* 0x001e803001007387 */ /* 0x000fe20000100a00 */
[----:B------:R2:W-:Y:S02]  /*13fbb0*/  STL.64 [R1+0x1e88], R50 ;  /* 0x001e883201007387 */ /* 0x0005e40000100a00 */
[----:B------:R-:W2:Y:S02]  /*13fbc0*/  LDL.LU.64 R222, [R1+0x6318] ;  /* 0x0063180001de7983 */ /* 0x000ea40000300a00 */
[----:B------:R-:W2:Y:S01]  /*13fbd0*/  LDL.LU.64 R220, [R1+0x6310] ;  /* 0x0063100001dc7983 */ /* 0x000ea20000300a00 */
[-C--:B----4-:R-:W-:Y:S02]  /*13fbe0*/  IADD3 R149, P1, R20, R246.reuse, RZ ;  /* 0x000000f614957210 */ /* 0x090fe40007f3e0ff */
[-C--:B---3--:R-:W-:Y:S02]  /*13fbf0*/  IADD3 R165, P2, R32, R246.reuse, RZ ;  /* 0x000000f620a57210 */ /* 0x088fe40007f5e0ff */
[----:B------:R-:W-:Y:S01]  /*13fc00*/  IADD3 R209, P0, R40, R246, RZ ;  /* 0x000000f628d17210 */ /* 0x000fe20007f1e0ff */
[----:B------:R-:W-:Y:S01]  /*13fc10*/  IMAD.X R148, R21, 0x1, R3, P1 ;  /* 0x0000000115947824 */ /* 0x000fe200008e0603 */
[----:B------:R-:W-:-:S02]  /*13fc20*/  IADD3.X R164, R33, R3, RZ, P2, !PT ;  /* 0x0000000321a47210 */ /* 0x000fc400017fe4ff */
[----:B------:R-:W-:Y:S01]  /*13fc30*/  IADD3.X R208, R41, R3, RZ, P0, !PT ;  /* 0x0000000329d07210 */ /* 0x000fe200007fe4ff */
[----:B------:R-:W-:Y:S01]  /*13fc40*/  STL.64 [R1+0x6178], R150 ;  /* 0x0061789601007387 */ /* 0x000fe20000100a00 */
[-C--:B------:R-:W-:Y:S01]  /*13fc50*/  IADD3 R176, P0, R36, R246.reuse, RZ ;  /* 0x000000f624b07210 */ /* 0x080fe20007f1e0ff */
[----:B------:R-:W-:Y:S02]  /*13fc60*/  STL.64 [R1+0x6170], R148 ;  /* 0x0061709401007387 */ /* 0x000fe40000100a00 */
[----:B------:R-:W-:Y:S01]  /*13fc70*/  STL.64 [R1+0x6188], R166 ;  /* 0x006188a601007387 */ /* 0x000fe20000100a00 */
[----:B------:R-:W-:Y:S01]  /*13fc80*/  STL.64 [R1+0x6180], R164 ;  /* 0x006180a401007387 */ /* 0x000fe20000100a00 */
[----:B------:R-:W-:Y:S02]  /*13fc90*/  STL [R1+0x61c0], R178 ;  /* 0x0061c0b201007387 */ /* 0x000fe40000100800 */
[----:B------:R-:W-:Y:S01]  /*13fca0*/  STL.64 [R1+0x61b8], R176 ;  /* 0x0061b8b001007387 */ /* 0x000fe20000100a00 */
[----:B--2---:R-:W-:Y:S11]  /*13fcb0*/  HMMA.1688.F32.TF32 R48, R4, R34, R220 ;  /* 0x000000220430723c */ /* 0x004ff600000810dc */
[----:B------:R-:W-:Y:S11]  /*13fcc0*/  @!UPT UIADD3 URZ, URZ, URZ, URZ ;  /* 0x0000003f3f3ff290 */ /* 0x000ff6000fffe03f */
[----:B------:R-:W-:Y:S01]  /*13fcd0*/  @!UPT UIADD3 URZ, URZ, URZ, URZ ;  /* 0x0000003f3f3ff290 */ /* 0x000fe2000fffe03f */
[----:B------:R2:W-:Y:S01]  /*13fce0*/  STL.64 [R1+0x1e70], R48 ;  /* 0x001e703001007387 */ /* 0x0005e20000100a00 */
[----:B------:R-:W-:Y:S02]  /*13fcf0*/  STL.64 [R1+0x1e78], R50 ;  /* 0x001e783201007387 */ /* 0x000fe40000100a00 */
[----:B------:R-:W3:Y:S02]  /*13fd00*/  LDL.LU.64 R34, [R1+0x6308] ;  /* 0x0063080001227983 */ /* 0x000ee40000300a00 */
[----:B------:R-:W3:Y:S02]  /*13fd10*/  LDL.LU.64 R32, [R1+0x6300] ;  /* 0x0063000001207983 */ /* 0x000ee40000300a00 */
[----:B------:R-:W-:Y:S01]  /*13fd20*/  IMAD.MOV.U32 R41, RZ, RZ, c[0x0][0x180] ;  /* 0x00006000ff297624 */ /* 0x000fe200078e00ff */
[-C--:B------:R-:W-:Y:S02]  /*13fd30*/  IADD3 R185, P1, R12, R246.reuse, RZ ;  /* 0x000000f60cb97210 */ /* 0x080fe40007f3e0ff */
[----:B------:R-:W-:-:S02]  /*13fd40*/  IADD3 R193, P2, R10, R246, RZ ;  /* 0x000000f60ac17210 */ /* 0x000fc40007f5e0ff */
[----:B------:R-:W-:Y:S01]  /*13fd50*/  IADD3 R20, R41, -0x180, RZ ;  /* 0xfffffe8029147810 */ /* 0x000fe20007ffe0ff */
[--C-:B------:R-:W-:Y:S01]  /*13fd60*/  IMAD.X R184, R13, 0x1, R3.reuse, P1 ;  /* 0x000000010db87824 */ /* 0x100fe200008e0603 */
[-C--:B------:R-:W-:Y:S02]  /*13fd70*/  IADD3.X R206, R45, R3.reuse, RZ, P3, !PT ;  /* 0x000000032dce7210 */ /* 0x080fe40001ffe4ff */
[----:B------:R-:W-:Y:S01]  /*13fd80*/  IADD3.X R175, R37, R3, RZ, P0, !PT ;  /* 0x0000000325af7210 */ /* 0x000fe200007fe4ff */
[----:B------:R-:W-:Y:S02]  /*13fd90*/  IMAD R116, R211, -0x80, R20 ;  /* 0xffffff80d3747824 */ /* 0x000fe400078e0214 */
[----:B------:R-:W4:Y:S01]  /*13fda0*/  LDL.LU.64 R20, [R1+0x3940] ;  /* 0x0039400001147983 */ /* 0x000f220000300a00 */
[----:B------:R-:W-:Y:S02]  /*13fdb0*/  STL.64 [R1+0x6208], R154 ;  /* 0x0062089a01007387 */ /* 0x000fe40000100a00 */
[----:B------:R-:W-:Y:S01]  /*13fdc0*/  STL [R1+0x6200], R153 ;  /* 0x0062009901007387 */ /* 0x000fe20000100800 */
[----:B------:R-:W-:Y:S01]  /*13fdd0*/  IADD3 R199, P3, R8, R246, RZ ;  /* 0x000000f608c77210 */ /* 0x000fe20007f7e0ff */
[----:B------:R-:W-:-:S02]  /*13fde0*/  IMAD.X R192, R11, 0x1, R3, P2 ;  /* 0x000000010bc07824 */ /* 0x000fc400010e0603 */
[----:B------:R-:W-:Y:S01]  /*13fdf0*/  IMAD.MOV.U32 R37, RZ, RZ, c[0x0][0x180] ;  /* 0x00006000ff257624 */ /* 0x000fe200078e00ff */
[----:B------:R-:W-:Y:S01]  /*13fe00*/  STL.64 [R1+0x61c8], R170 ;  /* 0x0061c8aa01007387 */ /* 0x000fe20000100a00 */
[----:B------:R-:W-:Y:S02]  /*13fe10*/  STL.64 [R1+0x61b0], R186 ;  /* 0x0061b0ba01007387 */ /* 0x000fe40000100a00 */
[----:B------:R-:W-:Y:S02]  /*13fe20*/  STL.64 [R1+0x61a8], R184 ;  /* 0x0061a8b801007387 */ /* 0x000fe40000100a00 */
[----:B------:R-:W-:Y:S01]  /*13fe30*/  STL.64 [R1+0x61d8], R194 ;  /* 0x0061d8c201007387 */ /* 0x000fe20000100a00 */
[----:B------:R-:W-:Y:S01]  /*13fe40*/  IADD3.X R198, R9, R3, RZ, P3, !PT ;  /* 0x0000000309c67210 */ /* 0x000fe20001ffe4ff */
[----:B------:R-:W-:Y:S01]  /*13fe50*/  STL.64 [R1+0x61d0], R192 ;  /* 0x0061d0c001007387 */ /* 0x000fe20000100a00 */
[----:B------:R-:W-:Y:S01]  /*13fe60*/  IADD3 R37, R37, 0x7f, RZ ;  /* 0x0000007f25257810 */ /* 0x000fe20007ffe0ff */
[----:B------:R-:W4:Y:S02]  /*13fe70*/  LDL.LU R12, [R1+0x3710] ;  /* 0x00371000010c7983 */ /* 0x000f240000300800 */
[----:B------:R-:W4:Y:S01]  /*13fe80*/  LDL.LU R10, [R1+0x5878] ;  /* 0x00587800010a7983 */ /* 0x000f220000300800 */
[----:B--2---:R-:W2:Y:S01]  /*13fe90*/  LDL.LU R48, [R1+0x5874] ;  /* 0x0058740001307983 */ /* 0x004ea20000300800 */
[----:B------:R-:W-:Y:S01]  /*13fea0*/  STL.64 [R1+0x61e8], R198 ;  /* 0x0061e8c601007387 */ /* 0x000fe20000100a00 */
[----:B------:R-:W-:Y:S01]  /*13feb0*/  SHF.R.S32.HI R8, RZ, 0x1f, R37 ;  /* 0x0000001fff087819 */ /* 0x000fe20000011425 */
[----:B------:R-:W-:Y:S03]  /*13fec0*/  STL.64 [R1+0x61e0], R196 ;  /* 0x0061e0c401007387 */ /* 0x000fe60000100a00 */
[----:B------:R-:W-:Y:S01]  /*13fed0*/  LEA.HI R8, R8, R37, RZ, 0x7 ;  /* 0x0000002508087211 */ /* 0x000fe200078f38ff */
[C---:B---3--:R-:W-:Y:S11]  /*13fee0*/  HMMA.1688.F32.TF32 R32, R4.reuse, R38, R32 ;  /* 0x000000260420723c */ /* 0x048ff60000081020 */
[----:B------:R-:W-:Y:S11]  /*13fef0*/  @!UPT UIADD3 URZ, URZ, URZ, URZ ;  /* 0x0000003f3f3ff290 */ /* 0x000ff6000fffe03f */
[----:B------:R-:W-:Y:S01]  /*13ff00*/  @!UPT UIADD3 URZ, URZ, URZ, URZ ;  /* 0x0000003f3f3ff290 */ /* 0x000fe2000fffe03f */
[----:B------:R-:W-:Y:S01]  /*13ff10*/  STL.64 [R1+0x1e60], R32 ;  /* 0x001e602001007387 */ /* 0x000fe20000100a00 */
[----:B------:R3:W-:Y:S02]  /*13ff20*/  STL.64 [R1+0x1e68], R34 ;  /* 0x001e682201007387 */ /* 0x0007e40000100a00 */
[----:B------:R-:W2:Y:S02]  /*13ff30*/  LDL.LU.64 R38, [R1+0x62f8] ;  /* 0x0062f80001267983 */ /* 0x000ea40000300a00 */
[----:B------:R-:W2:Y:S01]  /*13ff40*/  LDL.LU.64 R36, [R1+0x62f0] ;  /* 0x0062f00001247983 */ /* 0x000ea20000300a00 */
[----:B------:R-:W4:Y:S04]  /*13ff50*/  LDL.LU R11, [R1+0x5870] ;  /* 0x00587000010b7983 */ /* 0x000f280000300800 */
[----:B---3--:R-:W3:Y:S01]  /*13ff60*/  LDL.LU R34, [R1+0x5868] ;  /* 0x0058680001227983 */ /* 0x008ee20000300800 */
[----:B------:R-:W3:Y:S02]  /*13ff70*/  LDL.LU R32, [R1+0x586c] ;  /* 0x00586c0001207983 */ /* 0x000ee40000300800 */
[----:B------:R-:W3:Y:S01]  /*13ff80*/  LDL.LU R31, [R1+0x5864] ;  /* 0x00586400011f7983 */ /* 0x000ee20000300800 */
[----:B--2---:R-:W-:Y:S11]  /*13ff90*/  HMMA.1688.F32.TF32 R36, R4, R42, R36 ;  /* 0x0000002a0424723c */ /* 0x004ff60000081024 */
[----:B------:R-:W-:Y:S11]  /*13ffa0*/  @!UPT UIADD3 URZ, URZ, URZ, URZ ;  /* 0x0000003f3f3ff290 */ /* 0x000ff6000fffe03f */
[----:B------:R-:W-:Y:S01]  /*13ffb0*/  @!UPT UIADD3 URZ, URZ, URZ, URZ ;  /* 0x0000003f3f3ff290 */ /* 0x000fe2000fffe03f */
[----:B------:R-:W-:Y:S01]  /*13ffc0*/  STL.64 [R1+0x1e50], R36 ;  /* 0x001e502401007387 */ /* 0x000fe20000100a00 */
[----:B------:R2:W-:Y:S02]  /*13ffd0*/  STL.64 [R1+0x1e58], R38 ;  /* 0x001e582601007387 */ /* 0x0005e40000100a00 */
[----:B------:R-:W2:Y:S02]  /*13ffe0*/  LDL.LU.64 R42, [R1+0x62e8] ;  /* 0x0062e800012a7983 */ /* 0x000ea40000300a00 */
[----:B------:R-:W2:Y:S01]  /*13fff0*/  LDL.LU.64 R40, [R1+0x62e0] ;  /* 0x0062e00001287983 */ /* 0x000ea20000300a00 */
[----:B------:R-:W-:-:S04]  /*140000*/  ISETP.GT.AND P1, PT, R116, RZ, PT ;  /* 0x000000ff7400720c */ /* 0x000fc80003f24270 */
[----:B------:R-:W-:Y:S01]  /*140010*/  SEL R9, RZ, 0x4, !P1 ;  /* 0x00000004ff097807 */ /* 0x000fe20004800000 */
[----:B----4-:R-:W-:Y:S01]  /*140020*/  IADD3 R205, P1, R20, R246, RZ ;  /* 0x000000f614cd7210 */ /* 0x010fe20007f3e0ff */
[----:B------:R-:W-:Y:S03]  /*140030*/  STL.64 [R1+0x61f8], R230 ;  /* 0x0061f8e601007387 */ /* 0x000fe60000100a00 */
[----:B------:R-:W-:Y:S01]  /*140040*/  IADD3.X R204, R21, R3, RZ, P1, !PT ;  /* 0x0000000315cc7210 */ /* 0x000fe20000ffe4ff */
[----:B------:R-:W-:Y:S01]  /*140050*/  STL.64 [R1+0x61f0], R228 ;  /* 0x0061f0e401007387 */ /* 0x000fe20000100a00 */
[----:B------:R-:W-:Y:S03]  /*140060*/  STL.64 [R1+0x6218], R206 ;  /* 0x006218ce01007387 */ /* 0x000fe60000100a00 */
[----:B------:R-:W-:Y:S01]  /*140070*/  STL.64 [R1+0x6210], R204 ;  /* 0x006210cc01007387 */ /* 0x000fe20000100a00 */
[----:B--2---:R-:W-:Y:S01]  /*140080*/  HMMA.1688.F32.TF32 R36, R4, R46, R40 ;  /* 0x0000002e0424723c */ /* 0x004fe20000081028 */
[----:B------:R-:W-:-:S02]  /*140090*/  SHF.R.S32.HI R8, RZ, 0x7, R8 ;  /* 0x00000007ff087819 */ /* 0x000fc40000011408 */
[----:B------:R-:W2:Y:S01]  /*1400a0*/  S2R R21, SR_TID.X ;  /* 0x0000000000157919 */ /* 0x000ea20000002100 */
[----:B------:R-:W-:Y:S02]  /*1400b0*/  ISETP.GT.AND P2, PT, R116, 0x4, PT ;  /* 0x000000047400780c */ /* 0x000fe40003f44270 */
[----:B------:R-:W-:Y:S02]  /*1400c0*/  IADD3 R48, P5, R48, R247, RZ ;  /* 0x000000f730307210 */ /* 0x000fe40007fbe0ff */
[----:B------:R-:W-:Y:S01]  /*1400d0*/  HMMA.1688.F32.TF32 R16, R4, R226, R16 ;  /* 0x000000e20410723c */ /* 0x000fe20000081010 */
[----:B------:R-:W-:Y:S04]  /*1400e0*/  LDS R40, [R2+0x34780] ;  /* 0x0347800002287984 */ /* 0x000fe80000000800 */
[----:B------:R-:W-:Y:S04]  /*1400f0*/  LDS R42, [R2+0x36780] ;  /* 0x03678000022a7984 */ /* 0x000fe80000000800 */
[----:B------:R-:W-:Y:S04]  /*140100*/  LDS R41, [R0+0x34780] ;  /* 0x0347800000297984 */ /* 0x000fe80000000800 */
[----:B------:R-:W4:Y:S04]  /*140110*/  LDS R43, [R0+0x36780] ;  /* 0x03678000002b7984 */ /* 0x000f280000000800 */
[----:B------:R-:W-:Y:S01]  /*140120*/  STL.64 [R1+0x1ca0], R36 ;  /* 0x001ca02401007387 */ /* 0x000fe20000100a00 */
[----:B------:R1:W-:Y:S02]  /*140130*/  STL.64 [R1+0x1ca8], R38 ;  /* 0x001ca82601007387 */ /* 0x0003e40000100a00 */
[----:B------:R-:W1:Y:S02]  /*140140*/  LDL.LU.64 R46, [R1+0x62d8] ;  /* 0x0062d800012e7983 */ /* 0x000e640000300a00 */
[----:B------:R-:W1:Y:S01]  /*140150*/  LDL.LU.64 R44, [R1+0x62d0] ;  /* 0x0062d000012c7983 */ /* 0x000e620000300a00 */
[----:B------:R-:W-:-:S04]  /*140160*/  IADD3 R8, R8, -0x3, RZ ;  /* 0xfffffffd08087810 */ /* 0x000fc80007ffe0ff */
[----:B------:R-:W-:Y:S01]  /*140170*/  ISETP.GE.AND P0, PT, R211, R8, PT ;  /* 0x00000008d300720c */ /* 0x000fe20003f06270 */
[----:B------:R-:W-:Y:S01]  /*140180*/  SEL R8, RZ, 0x4, !P2 ;  /* 0x00000004ff087807 */ /* 0x000fe20005000000 */
[----:B------:R-:W-:Y:S02]  /*140190*/  ISETP.GT.AND P2, PT, R116, 0x8, PT ;  /* 0x000000087400780c */ /* 0x000fe40003f44270 */
[----:B------:R-:W-:-:S04]  /*1401a0*/  SEL R9, R9, RZ, !P0 ;  /* 0x000000ff09097207 */ /* 0x000fc80004000000 */
[----:B------:R-:W-:Y:S01]  /*1401b0*/  ISETP.NE.U32.AND P1, PT, R9, RZ, PT ;  /* 0x000000ff0900720c */ /* 0x000fe20003f25070 */
[----:B------:R-:W-:Y:S01]  /*1401c0*/  SEL R9, RZ, 0x4, !P2 ;  /* 0x00000004ff097807 */ /* 0x000fe20005000000 */
[----:B------:R-:W-:Y:S01]  /*1401d0*/  IADD3 R10, P2, R10, R247, RZ ;  /* 0x000000f70a0a7210 */ /* 0x000fe20007f5e0ff */
[----:B---3--:R-:W-:-:S03]  /*1401e0*/  IMAD.X R34, R34, 0x1, R244, P5 ;  /* 0x0000000122227824 */ /* 0x008fc600028e06f4 */
[----:B------:R-:W-:Y:S01]  /*1401f0*/  IADD3.X R11, R11, R244, RZ, P2, !PT ;  /* 0x000000f40b0b7210 */ /* 0x000fe200017fe4ff */
[----:B------:R-:W-:Y:S01]  /*140200*/  STL [R1+0x5878], R10 ;  /* 0x0058780a01007387 */ /* 0x000fe20000100800 */
[----:B------:R-:W-:Y:S03]  /*140210*/  STL [R1+0x5874], R48 ;  /* 0x0058743001007387 */ /* 0x000fe60000100800 */
[----:B------:R-:W-:Y:S01]  /*140220*/  STL [R1+0x5870], R11 ;  /* 0x0058700b01007387 */ /* 0x000fe20000100800 */
[----:B------:R-:W-:Y:S01]  /*140230*/  STL [R1+0x5868], R34 ;  /* 0x0058682201007387 */ /* 0x000fe20000100800 */
[----:B--2---:R-:W-:Y:S01]  /*140240*/  LOP3.LUT R27, R21, 0x7f, RZ, 0xc0, !PT ;  /* 0x0000007f151b7812 */ /* 0x004fe200078ec0ff */
[----:B-1----:R-:W-:Y:S11]  /*140250*/  HMMA.1688.F32.TF32 R36, R4, R22, R44 ;  /* 0x000000160424723c */ /* 0x002ff6000008102c */
[----:B------:R-:W-:Y:S11]  /*140260*/  @!UPT UIADD3 URZ, URZ, URZ, URZ ;  /* 0x0000003f3f3ff290 */ /* 0x000ff6000fffe03f */
[----:B------:R-:W-:Y:S01]  /*140270*/  @!UPT UIADD3 URZ, URZ, URZ, URZ ;  /* 0x0000003f3f3ff290 */ /* 0x000fe2000fffe03f */
[----:B------:R-:W-:Y:S01]  /*140280*/  STL.64 [R1+0x1cc0], R36 ;  /* 0x001cc02401007387 */ /* 0x000fe20000100a00 */
[----:B------:R-:W-:Y:S02]  /*140290*/  STL.64 [R1+0x1cc8], R38 ;  /* 0x001cc82601007387 */ /* 0x000fe40000100a00 */
[----:B------:R-:W2:Y:S02]  /*1402a0*/  LDL.LU.64 R22, [R1+0x62c8] ;  /* 0x0062c80001167983 */ /* 0x000ea40000300a00 */
[----:B------:R-:W2:Y:S01]  /*1402b0*/  LDL.LU.64 R20, [R1+0x62c0] ;  /* 0x0062c00001147983 */ /* 0x000ea20000300a00 */
[----:B------:R-:W-:-:S04]  /*1402c0*/  SEL R8, R8, RZ, !P0 ;  /* 0x000000ff08087207 */ /* 0x000fc80004000000 */
[----:B------:R-:W-:Y:S01]  /*1402d0*/  ISETP.NE.U32.AND P4, PT, R8, RZ, PT ;  /* 0x000000ff0800720c */ /* 0x000fe20003f85070 */
[----:B------:R-:W-:Y:S01]  /*1402e0*/  IADD3 R8, R12, 0x1, RZ ;  /* 0x000000010c087810 */ /* 0x000fe20007ffe0ff */
[----:B------:R-:W-:-:S03]  /*1402f0*/  IADD3 R32, P5, R32, R247, RZ ;  /* 0x000000f720207210 */ /* 0x000fc60007fbe0ff */
[C---:B------:R-:W-:Y:S02]  /*140300*/  ISETP.GT.AND P2, PT, R8.reuse, 0x2, PT ;  /* 0x000000020800780c */ /* 0x040fe40003f44270 */
[----:B------:R-:W-:Y:S01]  /*140310*/  STL [R1+0x586c], R32 ;  /* 0x00586c2001007387 */ /* 0x000fe20000100800 */
[----:B------:R-:W3:Y:S01]  /*140320*/  LDL.LU R35, [R1+0x5860] ;  /* 0x0058600001237983 */ /* 0x000ee20000300800 */
[----:B------:R-:W-:Y:S01]  /*140330*/  SEL R218, R8, RZ, !P2 ;  /* 0x000000ff08da7207 */ /* 0x000fe20005000000 */
[----:B------:R-:W-:Y:S01]  /*140340*/  IADD3 R31, P2, R31, R247, RZ ;  /* 0x000000f71f1f7210 */ /* 0x000fe20007f5e0ff */
[----:B------:R-:W3:Y:S03]  /*140350*/  LDL.LU R33, [R1+0x5858] ;  /* 0x0058580001217983 */ /* 0x000ee60000300800 */
[----:B------:R-:W-:Y:S01]  /*140360*/  STL [R1+0x3710], R218 ;  /* 0x003710da01007387 */ /* 0x000fe20000100800 */
[----:B--2---:R-:W-:Y:S01]  /*140370*/  HMMA.1688.F32.TF32 R20, R4, R62, R20 ;  /* 0x0000003e0414723c */ /* 0x004fe20000081014 */
[----:B------:R-:W-:Y:S01]  /*140380*/  STL [R1+0x5864], R31 ;  /* 0x0058641f01007387 */ /* 0x000fe20000100800 */
[----:B------:R-:W-:Y:S01]  /*140390*/  SEL R9, R9, RZ, !P0 ;  /* 0x000000ff09097207 */ /* 0x000fe20004000000 */
[----:B------:R-:W-:Y:S01]  /*1403a0*/  IMAD.MOV.U32 R12, RZ, RZ, R10 ;  /* 0x000000ffff0c7224 */ /* 0x000fe200078e000a */
[----:B------:R-:W-:Y:S01]  /*1403b0*/  MOV R13, R11 ;  /* 0x0000000b000d7202 */ /* 0x000fe20000000f00 */
[----:B------:R-:W-:Y:S11]  /*1403c0*/  LDS R8, [R2+0x38780] ;  /* 0x0387800002087984 */ /* 0x000ff60000000800 */
[----:B------:R-:W-:Y:S07]  /*1403d0*/  @!UPT UIADD3 URZ, URZ, URZ, URZ ;  /* 0x0000003f3f3ff290 */ /* 0x000fee000fffe03f */
[----:B------:R-:W-:Y:S01]  /*1403e0*/  STL.64 [R1+0x1cd0], R20 ;  /* 0x001cd01401007387 */ /* 0x000fe20000100a00 */
[----:B------:R-:W-:Y:S02]  /*1403f0*/  STL.64 [R1+0x1cd8], R22 ;  /* 0x001cd81601007387 */ /* 0x000fe40000100a00 */
[----:B------:R-:W2:Y:S02]  /*140400*/  LDL.LU.64 R62, [R1+0x62b8] ;  /* 0x0062b800013e7983 */ /* 0x000ea40000300a00 */
[----:B------:R-:W2:Y:S01]  /*140410*/  LDL.LU.64 R60, [R1+0x62b0] ;  /* 0x0062b000013c7983 */ /* 0x000ea20000300a00 */
[----:B------:R-:W-:Y:S01]  /*140420*/  STL.64 [R1+0x6228], R174 ;  /* 0x006228ae01007387 */ /* 0x000fe20000100a00 */
[----:B------:R-:W-:Y:S02]  /*140430*/  STL.64 [R1+0x6220], R172 ;  /* 0x006220ac01007387 */ /* 0x000fe40000100a00 */
[----:B------:R-:W-:Y:S02]  /*140440*/  STL.64 [R1+0x1ce0], R16 ;  /* 0x001ce01001007387 */ /* 0x000fe40000100a00 */
[----:B------:R-:W-:Y:S01]  /*140450*/  STL.64 [R1+0x1ce8], R18 ;  /* 0x001ce81201007387 */ /* 0x000fe20000100a00 */
[----:B------:R-:W2:Y:S01]  /*140460*/  LDL.LU.64 R226, [R1+0x62a8] ;  /* 0x0062a80001e27983 */ /* 0x000ea20000300a00 */
[----:B------:R-:W2:Y:S01]  /*140470*/  LDL.LU.64 R224, [R1+0x62a0] ;  /* 0x0062a00001e07983 */ /* 0x000ea20000300a00 */
[----:B------:R-:W-:-:S02]  /*140480*/  ISETP.NE.U32.AND P3, PT, R9, RZ, PT ;  /* 0x000000ff0900720c */ /* 0x000fc40003f65070 */
[----:B------:R-:W-:Y:S04]  /*140490*/  LDS R10, [R2+0x3a780] ;  /* 0x03a78000020a7984 */ /* 0x000fe80000000800 */
[----:B------:R-:W-:Y:S04]  /*1404a0*/  LDS R9, [R0+0x38780] ;  /* 0x0387800000097984 */ /* 0x000fe80000000800 */
[----:B------:R-:W1:Y:S01]  /*1404b0*/  LDS R11, [R0+0x3a780] ;  /* 0x03a78000000b7984 */ /* 0x000e620000000800 */
[----:B------:R-:W-:Y:S02]  /*1404c0*/  BAR.SYNC.DEFER_BLOCKING 0x0 ;  /* 0x0000000000007b1d */ /* 0x000fe40000010000 */
[----:B------:R-:W-:-:S04]  /*1404d0*/  IMAD.SHL.U32 R219, R27, 0x4, RZ ;  /* 0x000000041bdb7824 */ /* 0x000fc800078e00ff */
[----:B------:R-:W-:Y:S02]  /*1404e0*/  STL.64 [R1+0x6238], R158 ;  /* 0x0062389e01007387 */ /* 0x000fe40000100a00 */
[----:B------:R-:W-:Y:S01]  /*1404f0*/  IMAD R117, R218, 0x40000, R219 ;  /* 0x00040000da757824 */ /* 0x000fe200078e02db */
[----:B---3--:R-:W-:Y:S01]  /*140500*/  IADD3.X R35, R35, R244, RZ, P5, !PT ;  /* 0x000000f423237210 */ /* 0x008fe20002ffe4ff */
[----:B------:R-:W-:Y:S01]  /*140510*/  STL.64 [R1+0x6230], R156 ;  /* 0x0062309c01007387 */ /* 0x000fe20000100a00 */
[----:B------:R3:W-:Y:S02]  /*140520*/  STL.64 [R1+0x6248], R122 ;  /* 0x0062487a01007387 */ /* 0x0007e40000100a00 */
[----:B------:R-:W-:Y:S02]  /*140530*/  IMAD.X R33, R33, 0x1, R244, P2 ;  /* 0x0000000121217824 */ /* 0x000fe400010e06f4 */
[----:B------:R1:W-:Y:S01]  /*140540*/  STL.64 [R1+0x6240], R120 ;  /* 0x0062407801007387 */ /* 0x0003e20000100a00 */
[----:B------:R-:W-:Y:S01]  /*140550*/  MOV R160, R54 ;  /* 0x0000003600a07202 */ /* 0x000fe20000000f00 */
[----:B------:R-:W-:Y:S01]  /*140560*/  IMAD.MOV.U32 R161, RZ, RZ, R55 ;  /* 0x000000ffffa17224 */ /* 0x000fe200078e0037 */
[----:B------:R-:W-:Y:S01]  /*140570*/  @!PT LDS RZ, [RZ] ;  /* 0x00000000fffff984 */ /* 0x000fe20000000800 */
[----:B------:R-:W-:Y:S01]  /*140580*/  @!PT LDS RZ, [RZ] ;  /* 0x00000000fffff984 */ /* 0x000fe20000000800 */
[----:B------:R-:W-:Y:S01]  /*140590*/  @!PT LDS RZ, [RZ] ;  /* 0x00000000fffff984 */ /* 0x000fe20000000800 */
[----:B------:R4:W-:Y:S01]  /*1405a0*/  LDGSTS.E [R117], [R12.64], P1 ;  /* 0x000000000c757fae */ /* 0x0009e20008921844 */
[----:B---3--:R-:W-:-:S02]  /*1405b0*/  IMAD.MOV.U32 R122, RZ, RZ, R53 ;  /* 0x000000ffff7a7224 */ /* 0x008fc400078e0035 */
[----:B------:R-:W-:Y:S01]  /*1405c0*/  IMAD.MOV.U32 R123, RZ, RZ, R52 ;  /* 0x000000ffff7b7224 */ /* 0x000fe200078e0034 */
[----:B----4-:R-:W-:Y:S02]  /*1405d0*/  MOV R13, R34 ;  /* 0x00000022000d7202 */ /* 0x010fe40000000f00 */
[----:B------:R-:W3:Y:S01]  /*1405e0*/  LDL.LU R34, [R1+0x57fc] ;  /* 0x0057fc0001227983 */ /* 0x000ee20000300800 */
[----:B------:R-:W-:Y:S02]  /*1405f0*/  STL [R1+0x5860], R35 ;  /* 0x0058602301007387 */ /* 0x000fe40000100800 */
[----:B-1----:R-:W4:Y:S02]  /*140600*/  LDL.LU R120, [R1+0x1630] ;  /* 0x0016300001787983 */ /* 0x002f240000300800 */
[----:B------:R-:W-:Y:S01]  /*140610*/  STL [R1+0x5858], R33 ;  /* 0x0058582101007387 */ /* 0x000fe20000100800 */
[----:B------:R-:W4:Y:S01]  /*140620*/  LDL.LU R121, [R1+0x1634] ;  /* 0x0016340001797983 */ /* 0x000f220000300800 */
[----:B--2---:R-:W-:Y:S11]  /*140630*/  HMMA.1688.F32.TF32 R16, R4, R54, R224 ;  /* 0x000000360410723c */ /* 0x004ff600000810e0 */
[----:B------:R-:W-:Y:S11]  /*140640*/  @!UPT UIADD3 URZ, URZ, URZ, URZ ;  /* 0x0000003f3f3ff290 */ /* 0x000ff6000fffe03f */
[----:B------:R-:W-:Y:S01]  /*140650*/  @!UPT UIADD3 URZ, URZ, URZ, URZ ;  /* 0x0000003f3f3ff290 */ /* 0x000fe2000fffe03f */
[----:B------:R1:W-:Y:S01]  /*140660*/  STL.64 [R1+0x1d00], R16 ;  /* 0x001d001001007387 */ /* 0x0003e20000100a00 */
[----:B------:R-:W-:Y:S02]  /*140670*/  STL.64 [R1+0x1d08], R18 ;  /* 0x001d081201007387 */ /* 0x000fe40000100a00 */
[----:B------:R-:W2:Y:S02]  /*140680*/  LDL.LU.64 R54, [R1+0x6298] ;  /* 0x0062980001367983 */ /* 0x000ea40000300a00 */
[----:B------:R-:W2:Y:S02]  /*140690*/  LDL.LU.64 R52, [R1+0x6290] ;  /* 0x0062900001347983 */ /* 0x000ea40000300a00 */
[----:B------:R-:W-:-:S05]  /*1406a0*/  IMAD.MOV.U32 R12, RZ, RZ, R48 ;  /* 0x000000ffff0c7224 */ /* 0x000fca00078e0030 */
[----:B------:R1:W-:Y:S02]  /*1406b0*/  LDGSTS.E [R117+0x200], [R12.64], P1 ;  /* 0x002000000c757fae */ /* 0x0003e40008921844 */
[----:B-1----:R-:W-:Y:S02]  /*1406c0*/  IMAD.MOV.U32 R12, RZ, RZ, R32 ;  /* 0x000000ffff0c7224 */ /* 0x002fe400078e0020 */
[----:B------:R-:W4:Y:S01]  /*1406d0*/  LDL.LU R32, [R1+0x57f4] ;  /* 0x0057f40001207983 */ /* 0x000f220000300800 */
[----:B------:R-:W4:Y:S02]  /*1406e0*/  LDL.LU R16, [R1+0x57ec] ;  /* 0x0057ec0001107983 */ /* 0x000f240000300800 */
[----:B------:R-:W4:Y:S01]  /*1406f0*/  LDL.LU R156, [R1+0x1640] ;  /* 0x00164000019c7983 */ /* 0x000f220000300800 */
[----:B------:R-:W-:Y:S01]  /*140700*/  MOV R13, R35 ;  /* 0x00000023000d7202 */ /* 0x000fe20000000f00 */
[----:B------:R-:W4:Y:S01]  /*140710*/  LDL.LU R157, [R1+0x1644] ;  /* 0x00164400019d7983 */ /* 0x000f220000300800 */
[----:B------:R-:W4:Y:S02]  /*140720*/  LDL.LU R35, [R1+0x57f0] ;  /* 0x0057f00001237983 */ /* 0x000f240000300800 */
[----:B------:R-:W4:Y:S02]  /*140730*/  LDL.LU R204, [R1+0x1660] ;  /* 0x0016600001cc7983 */ /* 0x000f240000300800 */
[----:B------:R-:W4:Y:S01]  /*140740*/  LDL.LU R205, [R1+0x1664] ;  /* 0x0016640001cd7983 */ /* 0x000f220000300800 */
[----:B------:R-:W4:Y:S04]  /*140750*/  LDL.LU R22, [R1+0x57e4] ;  /* 0x0057e40001167983 */ /* 0x000f280000300800 */
[----:B------:R1:W-:Y:S01]  /*140760*/  LDGSTS.E [R117+0x400], [R12.64], P1 ;  /* 0x004000000c757fae */ /* 0x0003e20008921844 */
[----:B------:R-:W4:Y:S02]  /*140770*/  LDL.LU R172, [R1+0x1650] ;  /* 0x0016500001ac7983 */ /* 0x000f240000300800 */
[----:B------:R-:W4:Y:S01]  /*140780*/  LDL.LU R173, [R1+0x1654] ;  /* 0x0016540001ad7983 */ /* 0x000f220000300800 */
[----:B------:R-:W-:Y:S01]  /*140790*/  MOV R162, R58 ;  /* 0x0000003a00a27202 */ /* 0x000fe20000000f00 */
[----:B------:R-:W-:-:S02]  /*1407a0*/  IMAD.MOV.U32 R163, RZ, RZ, R59 ;  /* 0x000000ffffa37224 */ /* 0x000fc400078e003b */
[----:B------:R-:W-:Y:S02]  /*1407b0*/  IMAD.MOV.U32 R174, RZ, RZ, R57 ;  /* 0x000000ffffae7224 */ /* 0x000fe400078e0039 */
[----:B------:R-:W-:Y:S02]  /*1407c0*/  IMAD.MOV.U32 R175, RZ, RZ, R56 ;  /* 0x000000ffffaf7224 */ /* 0x000fe400078e0038 */
[----:B-1----:R-:W-:Y:S02]  /*1407d0*/  IMAD.MOV.U32 R13, RZ, RZ, R33 ;  /* 0x000000ffff0d7224 */ /* 0x002fe400078e0021 */
[----:B------:R-:W-:Y:S01]  /*1407e0*/  IMAD.MOV.U32 R12, RZ, RZ, R31 ;  /* 0x000000ffff0c7224 */ /* 0x000fe200078e001f */
[----:B------:R-:W4:Y:S01]  /*1407f0*/  LDL.LU R33, [R1+0x57e8] ;  /* 0x0057e80001217983 */ /* 0x000f220000300800 */
[----:B------:R-:W4:Y:S03]  /*140800*/  LDL.LU R31, [R1+0x57e0] ;  /* 0x0057e000011f7983 */ /* 0x000f260000300800 */
[----:B------:R1:W-:Y:S01]  /*140810*/  LDGSTS.E [R117+0x600], [R12.64], P1 ;  /* 0x006000000c757fae */ /* 0x0003e20008921844 */
[----:B---3--:R-:W-:Y:S01]  /*140820*/  IADD3 R34, P1, R34, R247, RZ ;  /* 0x000000f722227210 */ /* 0x008fe20007f3e0ff */
[----:B--2---:R-:W-:Y:S11]  /*140830*/  HMMA.1688.F32.TF32 R36, R4, R58, R52 ;  /* 0x0000003a0424723c */ /* 0x004ff60000081034 */
[----:B------:R-:W-:Y:S11]  /*140840*/  @!UPT UIADD3 URZ, URZ, URZ, URZ ;  /* 0x0000003f3f3ff290 */ /* 0x000ff6000fffe03f */
[----:B------:R-:W-:Y:S01]  /*140850*/  @!UPT UIADD3 URZ, URZ, URZ, URZ ;  /* 0x0000003f3f3ff290 */ /* 0x000fe2000fffe03f */
[----:B------:R-:W-:Y:S01]  /*140860*/  STL.64 [R1+0x1d10], R36 ;  /* 0x001d102401007387 */ /* 0x000fe20000100a00 */
[----:B------:R2:W-:Y:S02]  /*140870*/  STL.64 [R1+0x1d18], R38 ;  /* 0x001d182601007387 */ /* 0x0005e40000100a00 */
[----:B------:R-:W2:Y:S02]  /*140880*/  LDL.LU.64 R58, [R1+0x6288] ;  /* 0x00628800013a7983 */ /* 0x000ea40000300a00 */
[----:B------:R-:W2:Y:S01]  /*140890*/  LDL.LU.64 R56, [R1+0x6280] ;  /* 0x0062800001387983 */ /* 0x000ea20000300a00 */
[----:B------:R-:W-:Y:S01]  /*1408a0*/  STL [R1+0x57fc], R34 ;  /* 0x0057fc2201007387 */ /* 0x000fe20000100800 */
[----:B------:R-:W3:Y:S02]  /*1408b0*/  LDL.LU R23, [R1+0x57d8] ;  /* 0x0057d80001177983 */ /* 0x000ee40000300800 */
[----:B------:R-:W3:Y:S01]  /*1408c0*/  LDL.LU R20, [R1+0x577c] ;  /* 0x00577c0001147983 */ /* 0x000ee20000300800 */
[----:B------:R-:W-:-:S02]  /*1408d0*/  ISETP.GT.AND P5, PT, R116, 0x10, PT ;  /* 0x000000107400780c */ /* 0x000fc40003fa4270 */
[-C--:B----4-:R-:W-:Y:S02]  /*1408e0*/  IADD3 R32, P6, R32, R247.reuse, RZ ;  /* 0x000000f720207210 */ /* 0x090fe40007fde0ff */
[----:B------:R-:W-:Y:S01]  /*1408f0*/  SEL R0, RZ, 0x4, !P5 ;  /* 0x00000004ff007807 */ /* 0x000fe20006800000 */
[----:B------:R-:W-:Y:S01]  /*140900*/  IADD3 R16, P5, R16, R247, RZ ;  /* 0x000000f710107210 */ /* 0x000fe20007fbe0ff */
[----:B------:R-:W-:Y:S01]  /*140910*/  STL.64 [R1+0x6258], R162 ;  /* 0x006258a201007387 */ /* 0x000fe20000100a00 */
[----:B------:R-:W-:Y:S02]  /*140920*/  STL.64 [R1+0x6250], R160 ;  /* 0x006250a001007387 */ /* 0x000fe40000100a00 */
[----:B------:R-:W-:Y:S02]  /*140930*/  IMAD.X R35, R35, 0x1, R244, P1 ;  /* 0x0000000123237824 */ /* 0x000fe400008e06f4 */
[----:B------:R-:W-:Y:S01]  /*140940*/  STL [R1+0x57f4], R32 ;  /* 0x0057f42001007387 */ /* 0x000fe20000100800 */
[----:B------:R-:W-:Y:S01]  /*140950*/  STL [R1+0x57ec], R16 ;  /* 0x0057ec1001007387 */ /* 0x000fe20000100800 */
[----:B------:R-:W-:Y:S01]  /*140960*/  MOV R158, R139 ;  /* 0x0000008b009e7202 */ /* 0x000fe20000000f00 */
[----:B------:R-:W-:Y:S01]  /*140970*/  IMAD.MOV.U32 R159, RZ, RZ, R138 ;  /* 0x000000ffff9f7224 */ /* 0x000fe200078e008a */
[----:B------:R-:W-:-:S04]  /*140980*/  ISETP.GT.AND P2, PT, R116, 0xc, PT ;  /* 0x0000000c7400780c */ /* 0x000fc80003f44270 */
[----:B------:R-:W-:Y:S01]  /*140990*/  SEL R2, RZ, 0x4, !P2 ;  /* 0x00000004ff027807 */ /* 0x000fe20005000000 */
[----:B------:R-:W-:Y:S01]  /*1409a0*/  IMAD.X R33, R33, 0x1, R244, P6 ;  /* 0x0000000121217824 */ /* 0x000fe200030e06f4 */
[----:B------:R-:W-:Y:S02]  /*1409b0*/  IADD3.X R31, R31, R244, RZ, P5, !PT ;  /* 0x000000f41f1f7210 */ /* 0x000fe40002ffe4ff */
[----:B------:R-:W-:Y:S01]  /*1409c0*/  SEL R2, R2, RZ, !P0 ;  /* 0x000000ff02027207 */ /* 0x000fe20004000000 */
[----:B------:R-:W-:Y:S01]  /*1409d0*/  IADD3 R22, P5, R22, R247, RZ ;  /* 0x000000f716167210 */ /* 0x000fe20007fbe0ff */
[----:B------:R-:W-:Y:S02]  /*1409e0*/  SEL R0, R0, RZ, !P0 ;  /* 0x000000ff00007207 */ /* 0x000fe40004000000 */
[----:B------:R-:W-:Y:S01]  /*1409f0*/  ISETP.NE.U32.AND P2, PT, R2, RZ, PT ;  /* 0x000000ff0200720c */ /* 0x000fe20003f45070 */
[----:B-1----:R-:W-:Y:S02]  /*140a00*/  IMAD.MOV.U32 R12, RZ, RZ, R34 ;  /* 0x000000ffff0c7224 */ /* 0x002fe400078e0022 */
[----:B------:R-:W-:Y:S01]  /*140a10*/  IMAD.MOV.U32 R13, RZ, RZ, R35 ;  /* 0x000000ffff0d7224 */ /* 0x000fe200078e0023 */
[----:B------:R-:W-:-:S04]  /*140a20*/  ISETP.NE.U32.AND P1, PT, R0, RZ, PT ;  /* 0x000000ff0000720c */ /* 0x000fc80003f25070 */
[----:B------:R1:W-:Y:S02]  /*140a30*/  LDGSTS.E [R117+0x2000], [R12.64], P4 ;  /* 0x020000000c757fae */ /* 0x0003e4000a121844 */
[----:B-1----:R-:W-:Y:S01]  /*140a40*/  MOV R12, R32 ;  /* 0x00000020000c7202 */ /* 0x002fe20000000f00 */
[----:B------:R-:W-:-:S05]  /*140a50*/  IMAD.MOV.U32 R13, RZ, RZ, R33 ;  /* 0x000000ffff0d7224 */ /* 0x000fca00078e0021 */
[----:B------:R1:W-:Y:S02]  /*140a60*/  LDGSTS.E [R117+0x2200], [R12.64], P4 ;  /* 0x022000000c757fae */ /* 0x0003e4000a121844 */
[----:B-1----:R-:W-:Y:S01]  /*140a70*/  IMAD.MOV.U32 R12, RZ, RZ, R16 ;  /* 0x000000ffff0c7224 */ /* 0x002fe200078e0010 */
[C---:B--2---:R-:W-:Y:S11]  /*140a80*/  HMMA.1688.F32.TF32 R36, R4.reuse, R122, R56 ;  /* 0x0000007a0424723c */ /* 0x044ff60000081038 */
[----:B------:R-:W-:Y:S11]  /*140a90*/  @!UPT UIADD3 URZ, URZ, URZ, URZ ;  /* 0x0000003f3f3ff290 */ /* 0x000ff6000fffe03f */
[----:B------:R-:W-:Y:S01]  /*140aa0*/  @!UPT UIADD3 URZ, URZ, URZ, URZ ;  /* 0x0000003f3f3ff290 */ /* 0x000fe2000fffe03f */
[----:B------:R-:W-:Y:S01]  /*140ab0*/  STL.64 [R1+0x1d20], R36 ;  /* 0x001d202401007387 */ /* 0x000fe20000100a00 */
[----:B------:R1:W-:Y:S02]  /*140ac0*/  STL.64 [R1+0x1d28], R38 ;  /* 0x001d282601007387 */ /* 0x0003e40000100a00 */
[----:B------:R-:W-:Y:S02]  /*140ad0*/  STL [R1+0x57f0], R35 ;  /* 0x0057f02301007387 */ /* 0x000fe40000100800 */
[----:B------:R-:W2:Y:S01]  /*140ae0*/  LDL.LU R21, [R1+0x5770] ;  /* 0x0057700001157983 */ /* 0x000ea20000300800 */
[----:B------:R-:W4:Y:S01]  /*140af0*/  LDL.LU R19, [R1+0x5768] ;  /* 0x0057680001137983 */ /* 0x000f220000300800 */
[----:B------:R-:W4:Y:S02]  /*140b00*/  LDL.LU R18, [R1+0x5774] ;  /* 0x0057740001127983 */ /* 0x000f240000300800 */
[----:B------:R-:W4:Y:S01]  /*140b10*/  LDL.LU R17, [R1+0x576c] ;  /* 0x00576c0001117983 */ /* 0x000f220000300800 */
[C---:B-1----:R-:W-:Y:S01]  /*140b20*/  HMMA.1688.F32.TF32 R36, R4.reuse, R158, R60 ;  /* 0x0000009e0424723c */ /* 0x042fe2000008103c */
[----:B------:R1:W-:Y:S01]  /*140b30*/  STL [R1+0x57e8], R33 ;  /* 0x0057e82101007387 */ /* 0x0003e20000100800 */
[----:B------:R-:W4:Y:S02]  /*140b40*/  LDL.LU R2, [R1+0x5764] ;  /* 0x0057640001027983 */ /* 0x000f240000300800 */
[----:B------:R-:W-:Y:S02]  /*140b50*/  STL [R1+0x57e0], R31 ;  /* 0x0057e01f01007387 */ /* 0x000fe40000100800 */
[----:B------:R-:W-:Y:S02]  /*140b60*/  STL [R1+0x57e4], R22 ;  /* 0x0057e41601007387 */ /* 0x000fe40000100800 */
[----:B---3--:R-:W-:Y:S01]  /*140b70*/  IMAD.X R23, R23, 0x1, R244, P5 ;  /* 0x0000000117177824 */ /* 0x008fe200028e06f4 */
[----:B------:R-:W-:Y:S11]  /*140b80*/  IADD3 R20, P5, R20, R247, RZ ;  /* 0x000000f714147210 */ /* 0x000ff60007fbe0ff */
[----:B------:R-:W-:Y:S03]  /*140b90*/  @!UPT UIADD3 URZ, URZ, URZ, URZ ;  /* 0x0000003f3f3ff290 */ /* 0x000fe6000fffe03f */
[----:B------:R-:W-:Y:S01]  /*140ba0*/  STL.64 [R1+0x1d30], R36 ;  /* 0x001d302401007387 */ /* 0x000fe20000100a00 */
[----:B------:R-:W-:Y:S02]  /*140bb0*/  STL.64 [R1+0x1d38], R38 ;  /* 0x001d382601007387 */ /* 0x000fe40000100a00 */
[----:B------:R-:W3:Y:S02]  /*140bc0*/  LDL.LU R0, [R1+0x5760] ;  /* 0x0057600001007983 */ /* 0x000ee40000300800 */
[----:B------:R-:W-:Y:S01]  /*140bd0*/  STL [R1+0x57d8], R23 ;  /* 0x0057d81701007387 */ /* 0x000fe20000100800 */
[----:B------:R-:W-:Y:S01]  /*140be0*/  STL [R1+0x577c], R20 ;  /* 0x00577c1401007387 */ /* 0x000fe20000100800 */
[----:B------:R-:W3:Y:S01]  /*140bf0*/  LDL.LU R16, [R1+0x5758] ;  /* 0x0057580001107983 */ /* 0x000ee20000300800 */
[----:B-1----:R-:W-:Y:S01]  /*140c00*/  HMMA.1688.F32.TF32 R32, R4, R174, R64 ;  /* 0x000000ae0420723c */ /* 0x002fe20000081040 */
[----:B------:R-:W-:Y:S01]  /*140c10*/  MOV R13, R31 ;  /* 0x0000001f000d7202 */ /* 0x000fe20000000f00 */
[----:B------:R-:W-:Y:S01]  /*140c20*/  IMAD.MOV.U32 R206, RZ, RZ, R137 ;  /* 0x000000ffffce7224 */ /* 0x000fe200078e0089 */
[----:B------:R-:W-:Y:S01]  /*140c30*/  MOV R207, R136 ;  /* 0x0000008800cf7202 */ /* 0x000fe20000000f00 */
[----:B------:R-:W3:Y:S04]  /*140c40*/  LDL.LU R152, [R1+0x1670] ;  /* 0x0016700001987983 */ /* 0x000ee80000300800 */
[----:B------:R1:W-:Y:S01]  /*140c50*/  LDGSTS.E [R117+0x2400], [R12.64], P4 ;  /* 0x024000000c757fae */ /* 0x0003e2000a121844 */
[----:B------:R-:W3:Y:S01]  /*140c60*/  LDL.LU R153, [R1+0x1674] ;  /* 0x0016740001997983 */ /* 0x000ee20000300800 */
[----:B-1----:R-:W-:Y:S01]  /*140c70*/  MOV R12, R22 ;  /* 0x00000016000c7202 */ /* 0x002fe20000000f00 */
[----:B------:R-:W-:Y:S11]  /*140c80*/  IMAD.MOV.U32 R13, RZ, RZ, R23 ;  /* 0x000000ffff0d7224 */ /* 0x000ff600078e0017 */
[----:B------:R-:W-:Y:S01]  /*140c90*/  @!UPT UIADD3 URZ, URZ, URZ, URZ ;  /* 0x0000003f3f3ff290 */ /* 0x000fe2000fffe03f */
[----:B------:R-:W-:Y:S01]  /*140ca0*/  STL.64 [R1+0x1d40], R32 ;  /* 0x001d402001007387 */ /* 0x000fe20000100a00 */
[----:B------:R-:W-:Y:S03]  /*140cb0*/  STL.64 [R1+0x1d48], R34 ;  /* 0x001d482201007387 */ /* 0x000fe60000100a00 */
[----:B------:R1:W-:Y:S02]  /*140cc0*/  LDGSTS.E [R117+0x2600], [R12.64], P4 ;  /* 0x026000000c757fae */ /* 0x0003e4000a121844 */
[----:B-1----:R-:W-:Y:S01]  /*140cd0*/  MOV R12, R20 ;  /* 0x00000014000c7202 */ /* 0x002fe20000000f00 */
[----:B------:R-:W-:Y:S02]  /*140ce0*/  IMAD.MOV.U32 R234, RZ, RZ, R159 ;  /* 0x000000ffffea7224 */ /* 0x000fe400078e009f */
[----:B------:R-:W-:Y:S02]  /*140cf0*/  IMAD.MOV.U32 R235, RZ, RZ, R174 ;  /* 0x000000ffffeb7224 */ /* 0x000fe400078e00ae */
[----:B------:R-:W-:Y:S01]  /*140d00*/  IMAD.MOV.U32 R232, RZ, RZ, R123 ;  /* 0x000000ffffe87224 */ /* 0x000fe200078e007b */
[----:B------:R-:W-:Y:S01]  /*140d10*/  MOV R233, R158 ;  /* 0x0000009e00e97202 */ /* 0x000fe20000000f00 */
[----:B------:R-:W-:-:S02]  /*140d20*/  IMAD.MOV.U32 R154, RZ, RZ, R135 ;  /* 0x000000ffff9a7224 */ /* 0x000fc400078e0087 */
[----:B------:R-:W-:Y:S01]  /*140d30*/  IMAD.MOV.U32 R155, RZ, RZ, R134 ;  /* 0x000000ffff9b7224 */ /* 0x000fe200078e0086 */
[----:B--2---:R-:W-:-:S05]  /*140d40*/  IADD3.X R21, R21, R244, RZ, P5, !PT ;  /* 0x000000f415157210 */ /* 0x004fca0002ffe4ff */
[----:B------:R1:W-:Y:S01]  /*140d50*/  STL [R1+0x5770], R21 ;  /* 0x0057701501007387 */ /* 0x0003e20000100800 */
[----:B------:R-:W-:Y:S01]  /*140d60*/  IMAD.MOV.U32 R13, RZ, RZ, R21 ;  /* 0x000000ffff0d7224 */ /* 0x000fe200078e0015 */
[-C--:B----4-:R-:W-:Y:S02]  /*140d70*/  IADD3 R18, P5, R18, R247.reuse, RZ ;  /* 0x000000f712127210 */ /* 0x090fe40007fbe0ff */
[-C--:B------:R-:W-:Y:S01]  /*140d80*/  IADD3 R17, P4, R17, R247.reuse, RZ ;  /* 0x000000f711117210 */ /* 0x080fe20007f9e0ff */
[----:B------:R-:W-:Y:S01]  /*140d90*/  STL.64 [R1+0x6268], R234 ;  /* 0x006268ea01007387 */ /* 0x000fe20000100a00 */
[----:B-1----:R-:W-:Y:S01]  /*140da0*/  HMMA.1688.F32.TF32 R20, R4, R206, R68 ;  /* 0x000000ce0414723c */ /* 0x002fe20000081044 */
[----:B------:R-:W-:Y:S02]  /*140db0*/  IMAD.X R19, R19, 0x1, R244, P5 ;  /* 0x0000000113137824 */ /* 0x000fe400028e06f4 */
[----:B------:R-:W-:Y:S01]  /*140dc0*/  STL.64 [R1+0x6260], R232 ;  /* 0x006260e801007387 */ /* 0x000fe20000100a00 */
[----:B------:R-:W-:Y:S02]  /*140dd0*/  STL [R1+0x5774], R18 ;  /* 0x0057741201007387 */ /* 0x000fe40000100800 */
[----:B------:R-:W-:Y:S01]  /*140de0*/  STL [R1+0x576c], R17 ;  /* 0x00576c1101007387 */ /* 0x000fe20000100800 */
[----:B------:R1:W-:Y:S04]  /*140df0*/  LDGSTS.E [R117+0x4000], [R12.64], P3 ;  /* 0x040000000c757fae */ /* 0x0003e80009921844 */
[----:B------:R-:W-:Y:S01]  /*140e00*/  STL [R1+0x5768], R19 ;  /* 0x0057681301007387 */ /* 0x000fe20000100800 */
[----:B------:R-:W-:-:S11]  /*140e10*/  IADD3 R2, P5, R2, R247, RZ ;  /* 0x000000f702027210 */ /* 0x000fd60007fbe0ff */
[----:B------:R-:W-:Y:S01]  /*140e20*/  STL.64 [R1+0x1d60], R20 ;  /* 0x001d601401007387 */ /* 0x000fe20000100a00 */
[----:B------:R2:W-:Y:S02]  /*140e30*/  STL.64 [R1+0x1d68], R22 ;  /* 0x001d681601007387 */ /* 0x0005e40000100a00 */
[----:B---3--:R-:W-:Y:S01]  /*140e40*/  IMAD.X R0, R0, 0x1, R244, P4 ;  /* 0x0000000100007824 */ /* 0x008fe200020e06f4 */
[----:B------:R-:W3:Y:S04]  /*140e50*/  LDL.LU R228, [R1+0x1680] ;  /* 0x0016800001e47983 */ /* 0x000ee80000300800 */
[----:B------:R-:W-:Y:S01]  /*140e60*/  STL [R1+0x5764], R2 ;  /* 0x0057640201007387 */ /* 0x000fe20000100800 */
[----:B--2---:R-:W-:Y:S03]  /*140e70*/  HMMA.1688.F32.TF32 R20, R4, R154, R72 ;  /* 0x0000009a0414723c */ /* 0x004fe60000081048 */
[----:B------:R-:W-:Y:S01]  /*140e80*/  STL [R1+0x5760], R0 ;  /* 0x0057600001007387 */ /* 0x000fe20000100800 */
[----:B------:R-:W3:Y:S02]  /*140e90*/  LDL.LU R229, [R1+0x1684] ;  /* 0x0016840001e57983 */ /* 0x000ee40000300800 */
[----:B------:R-:W2:Y:S01]  /*140ea0*/  LDL.LU R35, [R1+0x56fc] ;  /* 0x0056fc0001237983 */ /* 0x000ea20000300800 */
[----:B------:R-:W-:-:S05]  /*140eb0*/  IADD3.X R16, R16, R244, RZ, P5, !PT ;  /* 0x000000f410107210 */ /* 0x000fca0002ffe4ff */
[----:B------:R-:W-:Y:S01]  /*140ec0*/  STL [R1+0x5758], R16 ;  /* 0x0057581001007387 */ /* 0x000fe20000100800 */
[----:B------:R-:W4:Y:S02]  /*140ed0*/  LDL.LU R196, [R1+0x1690] ;  /* 0x0016900001c47983 */ /* 0x000f240000300800 */
[----:B------:R-:W4:Y:S08]  /*140ee0*/  LDL.LU R197, [R1+0x1694] ;  /* 0x0016940001c57983 */ /* 0x000f300000300800 */
[----:B------:R-:W-:Y:S01]  /*140ef0*/  STL.64 [R1+0x1d70], R20 ;  /* 0x001d701401007387 */ /* 0x000fe20000100a00 */
[----:B------:R1:W-:Y:S02]  /*140f00*/  STL.64 [R1+0x1d78], R22 ;  /* 0x001d781601007387 */ /* 0x0003e40000100a00 */
[----:B------:R-:W3:Y:S02]  /*140f10*/  LDL.LU R33, [R1+0x56f4] ;  /* 0x0056f40001217983 */ /* 0x000ee40000300800 */
[----:B------:R-:W4:Y:S01]  /*140f20*/  LDL.LU R31, [R1+0x56ec] ;  /* 0x0056ec00011f7983 */ /* 0x000f220000300800 */
[----:B------:R-:W4:Y:S01]  /*140f30*/  LDL.LU R36, [R1+0x56f0] ;  /* 0x0056f00001247983 */ /* 0x000f220000300800 */
[----:B------:R-:W4:Y:S02]  /*140f40*/  LDL.LU R34, [R1+0x56e8] ;  /* 0x0056e80001227983 */ /* 0x000f240000300800 */
[----:B-1----:R-:W-:Y:S01]  /*140f50*/  IMAD.MOV.U32 R12, RZ, RZ, R18 ;  /* 0x000000ffff0c7224 */ /* 0x002fe200078e0012 */
[----:B------:R-:W-:Y:S01]  /*140f60*/  MOV R13, R19 ;  /* 0x00000013000d7202 */ /* 0x000fe20000000f00 */
[----:B------:R-:W-:-:S02]  /*140f70*/  IMAD.MOV.U32 R230, RZ, RZ, R133 ;  /* 0x000000ffffe67224 */ /* 0x000fc400078e0085 */
[----:B------:R-:W-:Y:S01]  /*140f80*/  IMAD.MOV.U32 R231, RZ, RZ, R132 ;  /* 0x000000ffffe77224 */ /* 0x000fe200078e0084 */
[----:B------:R-:W4:Y:S04]  /*140f90*/  LDL.LU R192, [R1+0x16a0] ;  /* 0x0016a00001c07983 */ /* 0x000f280000300800 */
[----:B------:R1:W-:Y:S01]  /*140fa0*/  LDGSTS.E [R117+0x4200], [R12.64], P3 ;  /* 0x042000000c757fae */ /* 0x0003e20009921844 */
[----:B------:R-:W4:Y:S02]  /*140fb0*/  LDL.LU R193, [R1+0x16a4] ;  /* 0x0016a40001c17983 */ /* 0x000f240000300800 */
[----:B------:R-:W4:Y:S02]  /*140fc0*/  LDL.LU R22, [R1+0x56e4] ;  /* 0x0056e40001167983 */ /* 0x000f240000300800 */
[----:B------:R-:W4:Y:S01]  /*140fd0*/  LDL.LU R176, [R1+0x16c0] ;  /* 0x0016c00001b07983 */ /* 0x000f220000300800 */
[----:B------:R-:W4:Y:S01]  /*140fe0*/  LDL.LU R177, [R1+0x16c4] ;  /* 0x0016c40001b17983 */ /* 0x000f220000300800 */
[----:B------:R-:W4:Y:S01]  /*140ff0*/  LDL.LU R32, [R1+0x56e0] ;  /* 0x0056e00001207983 */ /* 0x000f220000300800 */
[----:B------:R-:W-:Y:S01]  /*141000*/  MOV R198, R131 ;  /* 0x0000008300c67202 */ /* 0x000fe20000000f00 */
[----:B------:R-:W-:Y:S01]  /*141010*/  IMAD.MOV.U32 R199, RZ, RZ, R130 ;  /* 0x000000ffffc77224 */ /* 0x000fe200078e0082 */
[----:B------:R-:W4:Y:S01]  /*141020*/  LDL.LU R20, [R1+0x567c] ;  /* 0x00567c0001147983 */ /* 0x000f220000300800 */
[----:B------:R-:W4:Y:S02]  /*141030*/  LDL.LU R168, [R1+0x16b0] ;  /* 0x0016b00001a87983 */ /* 0x000f240000300800 */
[----:B------:R-:W4:Y:S02]  /*141040*/  LDL.LU R169, [R1+0x16b4] ;  /* 0x0016b40001a97983 */ /* 0x000f240000300800 */
[----:B------:R-:W4:Y:S02]  /*141050*/  LDL.LU R23, [R1+0x56d8] ;  /* 0x0056d80001177983 */ /* 0x000f240000300800 */
[----:B-1----:R-:W-:-:S02]  /*141060*/  IMAD.MOV.U32 R12, RZ, RZ, R17 ;  /* 0x000000ffff0c7224 */ /* 0x002fc400078e0011 */
[----:B------:R-:W-:-:S05]  /*141070*/  IMAD.MOV.U32 R13, RZ, RZ, R0 ;  /* 0x000000ffff0d7224 */ /* 0x000fca00078e0000 */
[----:B------:R1:W-:Y:S02]  /*141080*/  LDGSTS.E [R117+0x4400], [R12.64], P3 ;  /* 0x044000000c757fae */ /* 0x0003e40009921844 */
[----:B-1----:R-:W-:Y:S02]  /*141090*/  IMAD.MOV.U32 R13, RZ, RZ, R16 ;  /* 0x000000ffff0d7224 */ /* 0x002fe400078e0010 */
[C---:B------:R-:W-:Y:S08]  /*1410a0*/  HMMA.1688.F32.TF32 R16, R4.reuse, R230, R80 ;  /* 0x000000e60410723c */ /* 0x040ff00000081050 */
[----:B------:R-:W-:Y:S01]  /*1410b0*/  HMMA.1688.F32.TF32 R44, R4, R198, R84 ;  /* 0x000000c6042c723c */ /* 0x000fe20000081054 */
[----:B------:R-:W-:Y:S01]  /*1410c0*/  ISETP.GT.AND P4, PT, R116, 0x14, PT ;  /* 0x000000147400780c */ /* 0x000fe20003f84270 */
[----:B------:R-:W-:-:S03]  /*1410d0*/  IMAD.MOV.U32 R12, RZ, RZ, R2 ;  /* 0x000000ffff0c7224 */ /* 0x000fc600078e0002 */
[----:B------:R-:W-:Y:S02]  /*1410e0*/  SEL R0, RZ, 0x4, !P4 ;  /* 0x00000004ff007807 */ /* 0x000fe40006000000 */
[----:B------:R1:W-:Y:S08]  /*1410f0*/  LDGSTS.E [R117+0x4600], [R12.64], P3 ;  /* 0x046000000c757fae */ /* 0x0003f00009921844 */
[----:B------:R-:W-:Y:S01]  /*141100*/  STL.64 [R1+0x1d90], R16 ;  /* 0x001d901001007387 */ /* 0x000fe20000100a00 */
[----:B------:R1:W-:Y:S01]  /*141110*/  STL.64 [R1+0x1d98], R18 ;  /* 0x001d981201007387 */ /* 0x0003e20000100a00 */
[----:B------:R-:W-:-:S02]  /*141120*/  ISETP.GT.AND P3, PT, R116, 0x18, PT ;  /* 0x000000187400780c */ /* 0x000fc40003f64270 */
[----:B------:R-:W-:Y:S02]  /*141130*/  SEL R0, R0, RZ, !P0 ;  /* 0x000000ff00007207 */ /* 0x000fe40004000000 */
[----:B------:R-:W-:Y:S02]  /*141140*/  SEL R2, RZ, 0x4, !P3 ;  /* 0x00000004ff027807 */ /* 0x000fe40005800000 */
[----:B------:R-:W-:Y:S02]  /*141150*/  ISETP.NE.U32.AND P3, PT, R0, RZ, PT ;  /* 0x000000ff0000720c */ /* 0x000fe40003f65070 */
[----:B------:R-:W-:Y:S02]  /*141160*/  SEL R0, R2, RZ, !P0 ;  /* 0x000000ff02007207 */ /* 0x000fe40004000000 */
[----:B--2---:R-:W-:-:S05]  /*141170*/  IADD3 R35, P5, R35, R247, RZ ;  /* 0x000000f723237210 */ /* 0x004fca0007fbe0ff */
[----:B------:R-:W-:Y:S01]  /*141180*/  STL [R1+0x56fc], R35 ;  /* 0x0056fc2301007387 */ /* 0x000fe20000100800 */
[----:B------:R-:W2:Y:S02]  /*141190*/  LDL.LU R21, [R1+0x5670] ;  /* 0x0056700001157983 */ /* 0x000ea40000300800 */
[----:B-1----:R-:W2:Y:S01]  /*1411a0*/  LDL.LU R18, [R1+0x5674] ;  /* 0x0056740001127983 */ /* 0x002ea20000300800 */
[-C--:B---3--:R-:W-:Y:S01]  /*1411b0*/  IADD3 R33, P4, R33, R247.reuse, RZ ;  /* 0x000000f721217210 */ /* 0x088fe20007f9e0ff */
[----:B----4-:R-:W-:Y:S01]  /*1411c0*/  IMAD.X R36, R36, 0x1, R244, P5 ;  /* 0x0000000124247824 */ /* 0x010fe200028e06f4 */
[----:B------:R-:W-:Y:S02]  /*1411d0*/  IADD3 R31, P5, R31, R247, RZ ;  /* 0x000000f71f1f7210 */ /* 0x000fe40007fbe0ff */
[----:B------:R-:W-:Y:S01]  /*1411e0*/  IADD3.X R34, R34, R244, RZ, P4, !PT ;  /* 0x000000f422227210 */ /* 0x000fe200027fe4ff */
[----:B------:R-:W-:Y:S01]  /*1411f0*/  STL [R1+0x56f4], R33 ;  /* 0x0056f42101007387 */ /* 0x000fe20000100800 */
[----:B------:R1:W-:Y:S02]  /*141200*/  STL [R1+0x56f0], R36 ;  /* 0x0056f02401007387 */ /* 0x0003e40000100800 */
[----:B------:R-:W-:Y:S02]  /*141210*/  STL.64 [R1+0x1dc0], R44 ;  /* 0x001dc02c01007387 */ /* 0x000fe40000100a00 */
[----:B------:R-:W-:Y:S01]  /*141220*/  STL.64 [R1+0x1dc8], R46 ;  /* 0x001dc82e01007387 */ /* 0x000fe20000100a00 */
[----:B------:R-:W-:Y:S01]  /*141230*/  STL [R1+0x56e8], R34 ;  /* 0x0056e82201007387 */ /* 0x000fe20000100800 */
[----:B------:R-:W-:Y:S02]  /*141240*/  STL [R1+0x56ec], R31 ;  /* 0x0056ec1f01007387 */ /* 0x000fe40000100800 */
[----:B------:R-:W3:Y:S02]  /*141250*/  LDL.LU R19, [R1+0x5668] ;  /* 0x0056680001137983 */ /* 0x000ee40000300800 */
[----:B------:R-:W4:Y:S01]  /*141260*/  LDL.LU R17, [R1+0x5660] ;  /* 0x0056600001117983 */ /* 0x000f220000300800 */
[----:B------:R-:W4:Y:S01]  /*141270*/  LDL.LU R16, [R1+0x566c] ;  /* 0x00566c0001107983 */ /* 0x000f220000300800 */
[----:B------:R-:W4:Y:S01]  /*141280*/  LDL.LU R2, [R1+0x5664] ;  /* 0x0056640001027983 */ /* 0x000f220000300800 */
[----:B------:R-:W-:Y:S01]  /*141290*/  MOV R194, R129 ;  /* 0x0000008100c27202 */ /* 0x000fe20000000f00 */
[----:B------:R-:W-:-:S02]  /*1412a0*/  IMAD.MOV.U32 R195, RZ, RZ, R128 ;  /* 0x000000ffffc37224 */ /* 0x000fc400078e0080 */
[----:B------:R-:W-:Y:S02]  /*1412b0*/  IMAD.MOV.U32 R12, RZ, RZ, R35 ;  /* 0x000000ffff0c7224 */ /* 0x000fe400078e0023 */
[----:B------:R-:W-:Y:S02]  /*1412c0*/  IMAD.MOV.U32 R13, RZ, RZ, R36 ;  /* 0x000000ffff0d7224 */ /* 0x000fe400078e0024 */
[----:B------:R-:W-:Y:S02]  /*1412d0*/  IMAD.MOV.U32 R170, RZ, RZ, R125 ;  /* 0x000000ffffaa7224 */ /* 0x000fe400078e007d */
[----:B------:R-:W-:Y:S01]  /*1412e0*/  IMAD.MOV.U32 R171, RZ, RZ, R124 ;  /* 0x000000ffffab7224 */ /* 0x000fe200078e007c */
[----:B------:R-:W-:Y:S01]  /*1412f0*/  IADD3 R22, P6, R22, R247, RZ ;  /* 0x000000f716167210 */ /* 0x000fe20007fde0ff */
[----:B------:R1:W-:Y:S01]  /*141300*/  LDGSTS.E [R117+0x6000], [R12.64], P2 ;  /* 0x060000000c757fae */ /* 0x0003e20009121844 */
[----:B------:R-:W-:Y:S01]  /*141310*/  IADD3.X R32, R32, R244, RZ, P5, !PT ;  /* 0x000000f420207210 */ /* 0x000fe20002ffe4ff */
[----:B-1----:R-:W-:Y:S02]  /*141320*/  HMMA.1688.F32.TF32 R36, R4, R194, R76 ;  /* 0x000000c20424723c */ /* 0x002fe4000008104c */
[----:B------:R-:W-:Y:S02]  /*141330*/  STL [R1+0x56e4], R22 ;  /* 0x0056e41601007387 */ /* 0x000fe40000100800 */
[----:B------:R1:W-:Y:S01]  /*141340*/  STL [R1+0x56e0], R32 ;  /* 0x0056e02001007387 */ /* 0x0003e20000100800 */
[----:B------:R-:W-:Y:S01]  /*141350*/  MOV R12, R33 ;  /* 0x00000021000c7202 */ /* 0x000fe20000000f00 */
[----:B------:R-:W-:-:S05]  /*141360*/  IMAD.MOV.U32 R13, RZ, RZ, R34 ;  /* 0x000000ffff0d7224 */ /* 0x000fca00078e0022 */
[----:B------:R1:W-:Y:S02]  /*141370*/  LDGSTS.E [R117+0x6200], [R12.64], P2 ;  /* 0x062000000c757fae */ /* 0x0003e40009121844 */
[----:B-1----:R-:W-:Y:S02]  /*141380*/  MOV R13, R32 ;  /* 0x00000020000d7202 */ /* 0x002fe40000000f00 */
[----:B------:R-:W-:Y:S01]  /*141390*/  HMMA.1688.F32.TF32 R32, R4, R170, R88 ;  /* 0x000000aa0420723c */ /* 0x000fe20000081058 */
[----:B------:R-:W-:Y:S01]  /*1413a0*/  IMAD.MOV.U32 R12, RZ, RZ, R31 ;  /* 0x000000ffff0c7224 */ /* 0x000fe200078e001f */
[----:B------:R-:W-:Y:S02]  /*1413b0*/  IADD3.X R23, R23, R244, RZ, P6, !PT ;  /* 0x000000f417177210 */ /* 0x000fe400037fe4ff */
[----:B------:R-:W-:-:S04]  /*1413c0*/  IADD3 R20, P5, R20, R247, RZ ;  /* 0x000000f714147210 */ /* 0x000fc80007fbe0ff */
[----:B------:R-:W-:Y:S01]  /*1413d0*/  STL.64 [R1+0x1dd0], R36 ;  /* 0x001dd02401007387 */ /* 0x000fe20000100a00 */
[----:B------:R-:W-:Y:S03]  /*1413e0*/  STL.64 [R1+0x1dd8], R38 ;  /* 0x001dd82601007387 */ /* 0x000fe60000100a00 */
[----:B------:R1:W-:Y:S01]  /*1413f0*/  LDGSTS.E [R117+0x6400], [R12.64], P2 ;  /* 0x064000000c757fae */ /* 0x0003e20009121844 */
[----:B------:R-:W-:Y:S01]  /*141400*/  IMAD.MOV.U32 R178, RZ, RZ, R127 ;  /* 0x000000ffffb27224 */ /* 0x000fe200078e007f */
[----:B------:R-:W-:Y:S01]  /*141410*/  MOV R179, R126 ;  /* 0x0000007e00b37202 */ /* 0x000fe20000000f00 */
[----:B------:R-:W-:Y:S01]  /*141420*/  STL [R1+0x56d8], R23 ;  /* 0x0056d81701007387 */ /* 0x000fe20000100800 */
[----:B------:R-:W-:Y:S01]  /*141430*/  ISETP.NE.U32.AND P4, PT, R0, RZ, PT ;  /* 0x000000ff0000720c */ /* 0x000fe20003f85070 */
[----:B------:R-:W-:Y:S01]  /*141440*/  STL [R1+0x567c], R20 ;  /* 0x00567c1401007387 */ /* 0x000fe20000100800 */
[----:B------:R-:W4:Y:S02]  /*141450*/  LDL.LU R0, [R1+0x5658] ;  /* 0x0056580001007983 */ /* 0x000f240000300800 */
[----:B------:R-:W4:Y:S02]  /*141460*/  LDL.LU R184, [R1+0x16d0] ;  /* 0x0016d00001b87983 */ /* 0x000f240000300800 */
[----:B-1----:R-:W-:Y:S01]  /*141470*/  IMAD.MOV.U32 R12, RZ, RZ, R22 ;  /* 0x000000ffff0c7224 */ /* 0x002fe200078e0016 */
[----:B------:R-:W-:Y:S01]  /*141480*/  MOV R13, R23 ;  /* 0x00000017000d7202 */ /* 0x000fe20000000f00 */
[----:B------:R-:W-:Y:S01]  /*141490*/  STL.64 [R1+0x1de0], R32 ;  /* 0x001de02001007387 */ /* 0x000fe20000100a00 */
[----:B------:R-:W-:Y:S03]  /*1414a0*/  STL.64 [R1+0x1de8], R34 ;  /* 0x001de82201007387 */ /* 0x000fe60000100a00 */
[----:B------:R1:W-:Y:S02]  /*1414b0*/  LDGSTS.E [R117+0x6600], [R12.64], P2 ;  /* 0x066000000c757fae */ /* 0x0003e40009121844 */
[----:B-1----:R-:W-:Y:S01]  /*1414c0*/  IMAD.MOV.U32 R12, RZ, RZ, R20 ;  /* 0x000000ffff0c7224 */ /* 0x002fe200078e0014 */
[----:B------:R-:W-:Y:S01]  /*1414d0*/  MOV R187, R29 ;  /* 0x0000001d00bb7202 */ /* 0x000fe20000000f00 */
[----:B------:R-:W-:-:S02]  /*1414e0*/  IMAD.MOV.U32 R227, RZ, RZ, R26 ;  /* 0x000000ffffe37224 */ /* 0x000fc400078e001a */
[----:B--2---:R-:W-:-:S04]  /*1414f0*/  IMAD.X R21, R21, 0x1, R244, P5 ;  /* 0x0000000115157824 */ /* 0x004fc800028e06f4 */
[----:B------:R-:W-:Y:S01]  /*141500*/  IMAD.MOV.U32 R13, RZ, RZ, R21 ;  /* 0x000000ffff0d7224 */ /* 0x000fe200078e0015 */
[----:B------:R1:W-:Y:S01]  /*141510*/  STL [R1+0x5670], R21 ;  /* 0x0056701501007387 */ /* 0x0003e20000100800 */
[----:B------:R-:W-:Y:S01]  /*141520*/  IADD3 R18, P5, R18, R247, RZ ;  /* 0x000000f712127210 */ /* 0x000fe20007fbe0ff */
[----:B------:R-:W-:Y:S02]  /*141530*/  IMAD.MOV.U32 R186, RZ, RZ, R30 ;  /* 0x000000ffffba7224 */ /* 0x000fe400078e001e */
[----:B------:R2:W-:Y:S01]  /*141540*/  LDGSTS.E [R117+0x8000], [R12.64], P1 ;  /* 0x080000000c757fae */ /* 0x0005e20008921844 */
[----:B-1----:R-:W-:Y:S03]  /*141550*/  HMMA.1688.F32.TF32 R20, R4, R178, R92 ;  /* 0x000000b20414723c */ /* 0x002fe6000008105c */
[----:B------:R-:W-:Y:S01]  /*141560*/  STL [R1+0x5674], R18 ;  /* 0x0056741201007387 */ /* 0x000fe20000100800 */
[----:B---3--:R-:W-:-:S02]  /*141570*/  IADD3.X R19, R19, R244, RZ, P5, !PT ;  /* 0x000000f413137210 */ /* 0x008fc40002ffe4ff */
[-C--:B----4-:R-:W-:Y:S02]  /*141580*/  IADD3 R16, P2, R16, R247.reuse, RZ ;  /* 0x000000f710107210 */ /* 0x090fe40007f5e0ff */
[----:B------:R-:W-:Y:S02]  /*141590*/  IADD3 R2, P5, R2, R247, RZ ;  /* 0x000000f702027210 */ /* 0x000fe40007fbe0ff */
[----:B------:R-:W-:Y:S01]  /*1415a0*/  IADD3.X R17, R17, R244, RZ, P2, !PT ;  /* 0x000000f411117210 */ /* 0x000fe200017fe4ff */
[----:B------:R-:W-:Y:S01]  /*1415b0*/  STL [R1+0x566c], R16 ;  /* 0x00566c1001007387 */ /* 0x000fe20000100800 */
[----:B------:R-:W-:Y:S02]  /*1415c0*/  STL [R1+0x5668], R19 ;  /* 0x0056681301007387 */ /* 0x000fe40000100800 */
[----:B------:R-:W-:Y:S09]  /*1415d0*/  STL [R1+0x5664], R2 ;  /* 0x0056640201007387 */ /* 0x000ff20000100800 */
[----:B------:R-:W-:Y:S01]  /*1415e0*/  STL.64 [R1+0x1df0], R20 ;  /* 0x001df01401007387 */ /* 0x000fe20000100a00 */
[----:B------:R-:W-:Y:S02]  /*1415f0*/  STL.64 [R1+0x1df8], R22 ;  /* 0x001df81601007387 */ /* 0x000fe40000100a00 */
[----:B------:R1:W-:Y:S02]  /*141600*/  STL [R1+0x5660], R17 ;  /* 0x0056601101007387 */ /* 0x0003e40000100800 */
[----:B------:R-:W3:Y:S01]  /*141610*/  LDL.LU R224, [R1+0x16f0] ;  /* 0x0016f00001e07983 */ /* 0x000ee20000300800 */
[----:B------:R-:W3:Y:S01]  /*141620*/  LDL.LU R225, [R1+0x16f4] ;  /* 0x0016f40001e17983 */ /* 0x000ee20000300800 */
[----:B------:R-:W4:Y:S02]  /*141630*/  LDL.LU R29, [R1+0x55fc] ;  /* 0x0055fc00011d7983 */ /* 0x000f240000300800 */
[----:B------:R-:W3:Y:S01]  /*141640*/  LDL.LU R26, [R1+0x55f4] ;  /* 0x0055f400011a7983 */ /* 0x000ee20000300800 */
[----:B--2---:R-:W-:Y:S01]  /*141650*/  MOV R12, R18 ;  /* 0x00000012000c7202 */ /* 0x004fe20000000f00 */
[----:B------:R-:W-:-:S05]  /*141660*/  IMAD.MOV.U32 R13, RZ, RZ, R19 ;  /* 0x000000ffff0d7224 */ /* 0x000fca00078e0013 */
[----:B------:R2:W-:Y:S02]  /*141670*/  LDGSTS.E [R117+0x8200], [R12.64], P1 ;  /* 0x082000000c757fae */ /* 0x0005e40008921844 */
[----:B--2---:R-:W-:Y:S01]  /*141680*/  IMAD.MOV.U32 R12, RZ, RZ, R16 ;  /* 0x000000ffff0c7224 */ /* 0x004fe200078e0010 */
[----:B------:R-:W-:Y:S02]  /*141690*/  MOV R13, R17 ;  /* 0x00000011000d7202 */ /* 0x000fe40000000f00 */
[C---:B-1----:R-:W-:Y:S08]  /*1416a0*/  HMMA.1688.F32.TF32 R16, R4.reuse, R186, R96 ;  /* 0x000000ba0410723c */ /* 0x042ff00000081060 */
[----:B------:R-:W-:Y:S01]  /*1416b0*/  HMMA.1688.F32.TF32 R32, R4, R102, R104 ;  /* 0x000000660420723c */ /* 0x000fe20000081068 */
[----:B------:R-:W-:Y:S01]  /*1416c0*/  IMAD.MOV.U32 R223, RZ, RZ, R24 ;  /* 0x000000ffffdf7224 */ /* 0x000fe200078e0018 */
[----:B------:R-:W-:Y:S01]  /*1416d0*/  MOV R226, R28 ;  /* 0x0000001c00e27202 */ /* 0x000fe20000000f00 */
[----:B------:R-:W-:-:S02]  /*1416e0*/  IMAD.MOV.U32 R222, RZ, RZ, R25 ;  /* 0x000000ffffde7224 */ /* 0x000fc400078e0019 */
[----:B------:R-:W-:Y:S02]  /*1416f0*/  IMAD.X R0, R0, 0x1, R244, P5 ;  /* 0x0000000100007824 */ /* 0x000fe400028e06f4 */
[----:B------:R-:W-:Y:S02]  /*141700*/  IMAD.MOV.U32 R215, RZ, RZ, R14 ;  /* 0x000000ffffd77224 */ /* 0x000fe400078e000e */
[----:B------:R-:W-:Y:S01]  /*141710*/  IMAD.MOV.U32 R216, RZ, RZ, R186 ;  /* 0x000000ffffd87224 */ /* 0x000fe200078e00ba */
[----:B------:R-:W-:Y:S01]  /*141720*/  MOV R180, R103 ;  /* 0x0000006700b47202 */ /* 0x000fe20000000f00 */
[----:B------:R-:W-:Y:S01]  /*141730*/  IMAD.MOV.U32 R212, RZ, RZ, R101 ;  /* 0x000000ffffd47224 */ /* 0x000fe200078e0065 */
[----:B------:R-:W-:Y:S01]  /*141740*/  STL [R1+0x5658], R0 ;  /* 0x0056580001007387 */ /* 0x000fe20000100800 */
[----:B------:R-:W2:Y:S02]  /*141750*/  LDL.LU R220, [R1+0x1710] ;  /* 0x0017100001dc7983 */ /* 0x000ea40000300800 */
[----:B------:R-:W2:Y:S02]  /*141760*/  LDL.LU R221, [R1+0x1714] ;  /* 0x0017140001dd7983 */ /* 0x000ea40000300800 */
[----:B------:R-:W2:Y:S01]  /*141770*/  LDL.LU R24, [R1+0x55ec] ;  /* 0x0055ec0001187983 */ /* 0x000ea20000300800 */
        /* <DEDUP_REMOVED lines=10> */
[----:B------:R-:W-:-:S02]  /*141820*/  ISETP.GT.AND P2, PT, R116, 0x1c, PT ;  /* 0x0000001c7400780c */ /* 0x000fc40003f44270 */
[----:B------:R1:W-:Y:S04]  /*141830*/  LDGSTS.E [R117+0x8400], [R12.64], P1 ;  /* 0x084000000c757fae */ /* 0x0003e80008921844 */
[----:B-1----:R-:W2:Y:S01]  /*141840*/  LDL.LU R18, [R1+0x5574] ;  /* 0x0055740001127983 */ /* 0x002ea20000300800 */
[----:B------:R-:W2:Y:S02]  /*141850*/  LDL.LU R16, [R1+0x556c] ;  /* 0x00556c0001107983 */ /* 0x000ea40000300800 */
[----:B------:R-:W2:Y:S02]  /*141860*/  LDL.LU R14, [R1+0x5564] ;  /* 0x00556400010e7983 */ /* 0x000ea40000300800 */
[----:B------:R-:W-:Y:S01]  /*141870*/  IMAD.MOV.U32 R186, RZ, RZ, R102 ;  /* 0x000000ffffba7224 */ /* 0x000fe200078e0066 */
[----:B------:R-:W-:Y:S01]  /*141880*/  MOV R12, R2 ;  /* 0x00000002000c7202 */ /* 0x000fe20000000f00 */
[----:B------:R-:W-:Y:S01]  /*141890*/  SEL R2, RZ, 0x4, !P2 ;  /* 0x00000004ff027807 */ /* 0x000fe20005000000 */
[----:B------:R-:W-:-:S02]  /*1418a0*/  MOV R214, R15 ;  /* 0x0000000f00d67202 */ /* 0x000fc40000000f00 */
[----:B----4-:R-:W-:-:S05]  /*1418b0*/  IADD3 R29, P6, R29, R247, RZ ;  /* 0x000000f71d1d7210 */ /* 0x010fca0007fde0ff */
[----:B------:R-:W-:Y:S01]  /*1418c0*/  STL [R1+0x55fc], R29 ;  /* 0x0055fc1d01007387 */ /* 0x000fe20000100800 */
[----:B------:R-:W-:Y:S02]  /*1418d0*/  STL.64 [R1+0x1e10], R32 ;  /* 0x001e102001007387 */ /* 0x000fe40000100a00 */
[----:B------:R-:W-:Y:S02]  /*1418e0*/  STL.64 [R1+0x1e18], R34 ;  /* 0x001e182201007387 */ /* 0x000fe40000100a00 */
[----:B------:R-:W4:Y:S01]  /*1418f0*/  LDL.LU.64 R102, [R1+0x6278] ;  /* 0x0062780001667983 */ /* 0x000f220000300a00 */
[----:B------:R-:W4:Y:S01]  /*141900*/  LDL.LU.64 R100, [R1+0x6270] ;  /* 0x0062700001647983 */ /* 0x000f220000300a00 */
[----:B---3--:R-:W-:-:S05]  /*141910*/  IADD3 R26, P2, R26, R247, RZ ;  /* 0x000000f71a1a7210 */ /* 0x008fca0007f5e0ff */
[----:B------:R-:W-:Y:S01]  /*141920*/  STL [R1+0x55f4], R26 ;  /* 0x0055f41a01007387 */ /* 0x000fe20000100800 */
[----:B------:R-:W3:Y:S02]  /*141930*/  LDL.LU R19, [R1+0x5568] ;  /* 0x0055680001137983 */ /* 0x000ee40000300800 */
[----:B------:R-:W3:Y:S02]  /*141940*/  LDL.LU R17, [R1+0x5560] ;  /* 0x0055600001117983 */ /* 0x000ee40000300800 */
[----:B------:R-:W3:Y:S02]  /*141950*/  LDL.LU R15, [R1+0x5558] ;  /* 0x00555800010f7983 */ /* 0x000ee40000300800 */
[----:B------:R-:W-:-:S05]  /*141960*/  IMAD.MOV.U32 R13, RZ, RZ, R0 ;  /* 0x000000ffff0d7224 */ /* 0x000fca00078e0000 */
[----:B------:R1:W-:Y:S02]  /*141970*/  LDGSTS.E [R117+0x8600], [R12.64], P1 ;  /* 0x086000000c757fae */ /* 0x0003e40008921844 */
[----:B-1----:R-:W-:Y:S01]  /*141980*/  IMAD.MOV.U32 R12, RZ, RZ, R29 ;  /* 0x000000ffff0c7224 */ /* 0x002fe200078e001d */
[-C--:B--2---:R-:W-:Y:S01]  /*141990*/  IADD3 R24, P5, R24, R247.reuse, RZ ;  /* 0x000000f718187210 */ /* 0x084fe20007fbe0ff */
[--C-:B------:R-:W-:Y:S02]  /*1419a0*/  IMAD.X R30, R30, 0x1, R244.reuse, P6 ;  /* 0x000000011e1e7824 */ /* 0x100fe400030e06f4 */
[----:B------:R-:W-:Y:S02]  /*1419b0*/  IMAD.X R28, R28, 0x1, R244, P2 ;  /* 0x000000011c1c7824 */ /* 0x000fe400010e06f4 */
[----:B------:R-:W-:Y:S01]  /*1419c0*/  IMAD.MOV.U32 R13, RZ, RZ, R30 ;  /* 0x000000ffff0d7224 */ /* 0x000fe200078e001e */
[----:B------:R-:W-:Y:S01]  /*1419d0*/  STL [R1+0x55ec], R24 ;  /* 0x0055ec1801007387 */ /* 0x000fe20000100800 */
[----:B------:R-:W-:Y:S02]  /*1419e0*/  STL [R1+0x55f0], R30 ;  /* 0x0055f01e01007387 */ /* 0x000fe40000100800 */
[----:B------:R1:W-:Y:S01]  /*1419f0*/  STL [R1+0x55e8], R28 ;  /* 0x0055e81c01007387 */ /* 0x0003e20000100800 */
[----:B------:R2:W-:Y:S01]  /*141a00*/  LDGSTS.E [R117+0xa000], [R12.64], P3 ;  /* 0x0a0000000c757fae */ /* 0x0005e20009921844 */
[----:B------:R-:W-:Y:S01]  /*141a10*/  IADD3.X R25, R25, R244, RZ, P5, !PT ;  /* 0x000000f419197210 */ /* 0x000fe20002ffe4ff */
[----:B------:R-:W-:-:S02]  /*141a20*/  IADD3 R22, P5, R22, R247, RZ ;  /* 0x000000f716167210 */ /* 0x000fc40007fbe0ff */
[----:B--2---:R-:W-:Y:S02]  /*141a30*/  IMAD.MOV.U32 R13, RZ, RZ, R28 ;  /* 0x000000ffff0d7224 */ /* 0x004fe400078e001c */
[----:B-1----:R-:W-:Y:S01]  /*141a40*/  HMMA.1688.F32.TF32 R28, R4, R222, R108 ;  /* 0x000000de041c723c */ /* 0x002fe2000008106c */
[----:B------:R-:W-:Y:S01]  /*141a50*/  MOV R12, R26 ;  /* 0x0000001a000c7202 */ /* 0x000fe20000000f00 */
[----:B------:R-:W-:-:S04]  /*141a60*/  IMAD.X R23, R23, 0x1, R244, P5 ;  /* 0x0000000117177824 */ /* 0x000fc800028e06f4 */
[----:B------:R1:W-:Y:S01]  /*141a70*/  LDGSTS.E [R117+0xa200], [R12.64], P3 ;  /* 0x0a2000000c757fae */ /* 0x0003e20009921844 */
[----:B------:R-:W-:Y:S02]  /*141a80*/  IADD3 R20, P5, R20, R247, RZ ;  /* 0x000000f714147210 */ /* 0x000fe40007fbe0ff */
[----:B-1----:R-:W-:Y:S01]  /*141a90*/  MOV R12, R24 ;  /* 0x00000018000c7202 */ /* 0x002fe20000000f00 */
[----:B------:R-:W-:-:S05]  /*141aa0*/  IMAD.MOV.U32 R13, RZ, RZ, R25 ;  /* 0x000000ffff0d7224 */ /* 0x000fca00078e0019 */
[----:B------:R1:W-:Y:S01]  /*141ab0*/  LDGSTS.E [R117+0xa400], [R12.64], P3 ;  /* 0x0a4000000c757fae */ /* 0x0003e20009921844 */
[----:B------:R-:W-:Y:S01]  /*141ac0*/  IMAD.X R21, R21, 0x1, R244, P5 ;  /* 0x0000000115157824 */ /* 0x000fe200028e06f4 */
[----:B------:R-:W-:Y:S01]  /*141ad0*/  IADD3 R16, P5, R16, R247, RZ ;  /* 0x000000f710107210 */ /* 0x000fe20007fbe0ff */
[----:B-1----:R-:W-:Y:S01]  /*141ae0*/  IMAD.MOV.U32 R12, RZ, RZ, R22 ;  /* 0x000000ffff0c7224 */ /* 0x002fe200078e0016 */
[----:B------:R-:W-:-:S05]  /*141af0*/  MOV R13, R23 ;  /* 0x00000017000d7202 */ /* 0x000fca0000000f00 */
[----:B------:R1:W-:Y:S01]  /*141b00*/  LDGSTS.E [R117+0xa600], [R12.64], P3 ;  /* 0x0a6000000c757fae */ /* 0x0003e20009921844 */
[-C--:B------:R-:W-:Y:S01]  /*141b10*/  IADD3 R18, P3, R18, R247.reuse, RZ ;  /* 0x000000f712127210 */ /* 0x080fe20007f7e0ff */
[C---:B----4-:R-:W-:Y:S08]  /*141b20*/  HMMA.1688.F32.TF32 R32, R4.reuse, R226, R100 ;  /* 0x000000e20420723c */ /* 0x050ff00000081064 */
[----:B------:R-:W-:Y:S01]  /*141b30*/  HMMA.1688.F32.TF32 R4, R4, R214, R112 ;  /* 0x000000d60404723c */ /* 0x000fe20000081070 */
[----:B---3--:R-:W-:Y:S01]  /*141b40*/  IMAD.X R19, R19, 0x1, R244, P3 ;  /* 0x0000000113137824 */ /* 0x008fe200018e06f4 */
[----:B------:R-:W-:-:S02]  /*141b50*/  IADD3 R14, P3, R14, R247, RZ ;  /* 0x000000f70e0e7210 */ /* 0x000fc40007f7e0ff */
[----:B------:R-:W-:-:S11]  /*141b60*/  IADD3.X R17, R17, R244, RZ, P5, !PT ;  /* 0x000000f411117210 */ /* 0x000fd60002ffe4ff */
[----:B------:R-:W-:Y:S01]  /*141b70*/  STL.64 [R1+0x1e20], R32 ;  /* 0x001e202001007387 */ /* 0x000fe20000100a00 */
[----:B------:R-:W-:Y:S02]  /*141b80*/  STL.64 [R1+0x1e28], R34 ;  /* 0x001e282201007387 */ /* 0x000fe40000100a00 */
[----:B------:R-:W-:Y:S02]  /*141b90*/  STL [R1+0x55e0], R25 ;  /* 0x0055e01901007387 */ /* 0x000fe40000100800 */
[----:B------:R2:W-:Y:S01]  /*141ba0*/  STL [R1+0x55e4], R22 ;  /* 0x0055e41601007387 */ /* 0x0005e20000100800 */
[----:B------:R-:W-:Y:S01]  /*141bb0*/  STL [R1+0x55d8], R23 ;  /* 0x0055d81701007387 */ /* 0x000fe20000100800 */
[----:B------:R-:W-:Y:S02]  /*141bc0*/  STL.64 [R1+0x1e40], R28 ;  /* 0x001e401c01007387 */ /* 0x000fe40000100a00 */
[----:B------:R-:W-:Y:S02]  /*141bd0*/  STL.64 [R1+0x1e48], R30 ;  /* 0x001e481e01007387 */ /* 0x000fe40000100a00 */
[----:B------:R-:W-:Y:S01]  /*141be0*/  STL [R1+0x557c], R20 ;  /* 0x00557c1401007387 */ /* 0x000fe20000100800 */
[----:B------:R-:W-:Y:S01]  /*141bf0*/  STL [R1+0x5574], R18 ;  /* 0x0055741201007387 */ /* 0x000fe20000100800 */
[----:B------:R-:W-:Y:S02]  /*141c00*/  STL [R1+0x5570], R21 ;  /* 0x0055701501007387 */ /* 0x000fe40000100800 */
[----:B------:R3:W-:Y:S02]  /*141c10*/  STL.64 [R1+0x1e30], R4 ;  /* 0x001e300401007387 */ /* 0x0007e40000100a00 */
[----:B------:R-:W-:Y:S01]  /*141c20*/  STL.64 [R1+0x1e38], R6 ;  /* 0x001e380601007387 */ /* 0x000fe20000100a00 */
[----:B------:R3:W-:Y:S01]  /*141c30*/  STL [R1+0x556c], R16 ;  /* 0x00556c1001007387 */ /* 0x0007e20000100800 */
[----:B------:R1:W-:Y:S02]  /*141c40*/  STL [R1+0x5568], R19 ;  /* 0x0055681301007387 */ /* 0x0003e40000100800 */
[----:B------:R-:W-:Y:S02]  /*141c50*/  STL [R1+0x5564], R14 ;  /* 0x0055640e01007387 */ /* 0x000fe40000100800 */
[----:B------:R1:W-:Y:S01]  /*141c60*/  STL [R1+0x5560], R17 ;  /* 0x0055601101007387 */ /* 0x0003e20000100800 */
[----:B------:R-:W4:Y:S01]  /*141c70*/  LDL.LU R24, [R1+0x54fc] ;  /* 0x0054fc0001187983 */ /* 0x000f220000300800 */
[----:B--2---:R-:W2:Y:S02]  /*141c80*/  LDL.LU R22, [R1+0x54f4] ;  /* 0x0054f40001167983 */ /* 0x004ea40000300800 */
[----:B---3--:R-:W-:-:S02]  /*141c90*/  IMAD.MOV.U32 R4, RZ, RZ, R20 ;  /* 0x000000ffff047224 */ /* 0x008fc400078e0014 */
[----:B------:R-:W-:Y:S01]  /*141ca0*/  IMAD.MOV.U32 R5, RZ, RZ, R21 ;  /* 0x000000ffff057224 */ /* 0x000fe200078e0015 */
[----:B------:R-:W3:Y:S01]  /*141cb0*/  LDL.LU R20, [R1+0x54ec] ;  /* 0x0054ec0001147983 */ /* 0x000ee20000300800 */
[----:B------:R-:W3:Y:S02]  /*141cc0*/  LDL.LU R25, [R1+0x54f0] ;  /* 0x0054f00001197983 */ /* 0x000ee40000300800 */
[----:B------:R-:W-:Y:S02]  /*141cd0*/  IMAD.X R15, R15, 0x1, R244, P3 ;  /* 0x000000010f0f7824 */ /* 0x000fe400018e06f4 */
[----:B------:R-:W3:Y:S01]  /*141ce0*/  LDL.LU R23, [R1+0x54e8] ;  /* 0x0054e80001177983 */ /* 0x000ee20000300800 */
[----:B------:R1:W-:Y:S04]  /*141cf0*/  LDGSTS.E [R117+0xc000], [R4.64], P4 ;  /* 0x0c00000004757fae */ /* 0x0003e8000a121844 */
[----:B------:R1:W-:Y:S01]  /*141d00*/  STL [R1+0x5558], R15 ;  /* 0x0055580f01007387 */ /* 0x0003e20000100800 */
[----:B------:R-:W3:Y:S01]  /*141d10*/  LDL.LU R21, [R1+0x54e0] ;  /* 0x0054e00001157983 */ /* 0x000ee20000300800 */
[----:B-1----:R-:W-:Y:S01]  /*141d20*/  MOV R4, R18 ;  /* 0x0000001200047202 */ /* 0x002fe20000000f00 */
[----:B------:R-:W-:Y:S01]  /*141d30*/  IMAD.MOV.U32 R5, RZ, RZ, R19 ;  /* 0x000000ffff057224 */ /* 0x000fe200078e0013 */
[----:B------:R-:W3:Y:S04]  /*141d40*/  LDL.LU R18, [R1+0x54e4] ;  /* 0x0054e40001127983 */ /* 0x000ee80000300800 */
[----:B------:R1:W-:Y:S02]  /*141d50*/  LDGSTS.E [R117+0xc200], [R4.64], P4 ;  /* 0x0c20000004757fae */ /* 0x0003e4000a121844 */
[----:B-1----:R-:W-:-:S02]  /*141d60*/  MOV R4, R16 ;  /* 0x0000001000047202 */ /* 0x002fc40000000f00 */
        /* <DEDUP_REMOVED lines=10> */
[----:B------:R-:W-:-:S02]  /*141e10*/  IMAD.MOV.U32 R5, RZ, RZ, R17 ;  /* 0x000000ffff057224 */ /* 0x000fc400078e0011 */
[----:B------:R-:W3:Y:S01]  /*141e20*/  LDL.LU R128, [R1+0x2e50] ;  /* 0x002e500001807983 */ /* 0x000ee20000300800 */
[----:B------:R-:W3:Y:S01]  /*141e30*/  LDL.LU R129, [R1+0x2e54] ;  /* 0x002e540001817983 */ /* 0x000ee20000300800 */
[----:B------:R-:W3:Y:S03]  /*141e40*/  LDL.LU R130, [R1+0x2e58] ;  /* 0x002e580001827983 */ /* 0x000ee60000300800 */
[----:B------:R1:W-:Y:S01]  /*141e50*/  LDGSTS.E [R117+0xc400], [R4.64], P4 ;  /* 0x0c40000004757fae */ /* 0x0003e2000a121844 */
[----:B------:R-:W3:Y:S02]  /*141e60*/  LDL.LU R131, [R1+0x2e5c] ;  /* 0x002e5c0001837983 */ /* 0x000ee40000300800 */
[----:B------:R-:W3:Y:S01]  /*141e70*/  LDL.LU R17, [R1+0x5470] ;  /* 0x0054700001117983 */ /* 0x000ee20000300800 */
[----:B-1----:R-:W-:Y:S01]  /*141e80*/  MOV R5, R15 ;  /* 0x0000000f00057202 */ /* 0x002fe20000000f00 */
[----:B------:R-:W-:Y:S01]  /*141e90*/  IMAD.MOV.U32 R4, RZ, RZ, R14 ;  /* 0x000000ffff047224 */ /* 0x000fe200078e000e */
[----:B------:R-:W3:Y:S01]  /*141ea0*/  LDL.LU R15, [R1+0x5468] ;  /* 0x00546800010f7983 */ /* 0x000ee20000300800 */
[----:B------:R-:W3:Y:S02]  /*141eb0*/  LDL.LU R14, [R1+0x5474] ;  /* 0x00547400010e7983 */ /* 0x000ee40000300800 */
[----:B------:R-:W3:Y:S02]  /*141ec0*/  LDL.LU R13, [R1+0x5460] ;  /* 0x00546000010d7983 */ /* 0x000ee40000300800 */
[----:B------:R-:W3:Y:S01]  /*141ed0*/  LDL.LU R12, [R1+0x546c] ;  /* 0x00546c00010c7983 */ /* 0x000ee20000300800 */
[----:B------:R-:W3:Y:S01]  /*141ee0*/  LDL.LU R7, [R1+0x5458] ;  /* 0x0054580001077983 */ /* 0x000ee20000300800 */
[----:B------:R-:W3:Y:S01]  /*141ef0*/  LDL.LU R6, [R1+0x5464] ;  /* 0x0054640001067983 */ /* 0x000ee20000300800 */
[----:B------:R-:W-:-:S02]  /*141f00*/  ISETP.GT.AND P1, PT, R116, 0x20, PT ;  /* 0x000000207400780c */ /* 0x000fc40003f24270 */
[----:B------:R-:W-:Y:S02]  /*141f10*/  SEL R2, R2, RZ, !P0 ;  /* 0x000000ff02027207 */ /* 0x000fe40004000000 */
[----:B------:R-:W-:Y:S01]  /*141f20*/  ISETP.GT.AND P3, PT, R116, 0x24, PT ;  /* 0x000000247400780c */ /* 0x000fe20003f64270 */
[----:B------:R1:W-:Y:S01]  /*141f30*/  LDGSTS.E [R117+0xc600], [R4.64], P4 ;  /* 0x0c60000004757fae */ /* 0x0003e2000a121844 */
[----:B------:R-:W-:Y:S01]  /*141f40*/  SEL R0, RZ, 0x4, !P1 ;  /* 0x00000004ff007807 */ /* 0x000fe20004800000 */
[----:B------:R-:W-:Y:S01]  /*141f50*/  ISETP.NE.U32.AND P1, PT, R2, RZ, PT ;  /* 0x000000ff0200720c */ /* 0x000fe20003f25070 */
[----:B------:R-:W-:Y:S02]  /*141f60*/  SEL R2, RZ, 0x4, !P3 ;  /* 0x00000004ff027807 */ /* 0x000fe40005800000 */
[----:B------:R-:W-:Y:S02]  /*141f70*/  ISETP.GT.AND P5, PT, R116, 0x28, PT ;  /* 0x000000287400780c */ /* 0x000fe40003fa4270 */
[----:B------:R-:W-:-:S04]  /*141f80*/  SEL R0, R0, RZ, !P0 ;  /* 0x000000ff00007207 */ /* 0x000fc80004000000 */
[----:B------:R-:W-:Y:S01]  /*141f90*/  ISETP.NE.U32.AND P2, PT, R0, RZ, PT ;  /* 0x000000ff0000720c */ /* 0x000fe20003f45070 */
[----:B------:R-:W-:Y:S01]  /*141fa0*/  SEL R0, RZ, 0x4, !P5 ;  /* 0x00000004ff007807 */ /* 0x000fe20006800000 */
[-C--:B----4-:R-:W-:Y:S02]  /*141fb0*/  IADD3 R24, P3, R24, R247.reuse, RZ ;  /* 0x000000f718187210 */ /* 0x090fe40007f7e0ff */
[----:B--2---:R-:W-:-:S03]  /*141fc0*/  IADD3 R22, P4, R22, R247, RZ ;  /* 0x000000f716167210 */ /* 0x004fc60007f9e0ff */
[----:B-1----:R-:W-:Y:S02]  /*141fd0*/  IMAD.MOV.U32 R4, RZ, RZ, R24 ;  /* 0x000000ffff047224 */ /* 0x002fe400078e0018 */
[--C-:B---3--:R-:W-:Y:S01]  /*141fe0*/  IMAD.X R25, R25, 0x1, R244.reuse, P3 ;  /* 0x0000000119197824 */ /* 0x108fe200018e06f4 */
[----:B------:R-:W-:Y:S01]  /*141ff0*/  IADD3 R20, P5, R20, R247, RZ ;  /* 0x000000f714147210 */ /* 0x000fe20007fbe0ff */
[----:B------:R-:W-:Y:S02]  /*142000*/  IMAD.X R23, R23, 0x1, R244, P4 ;  /* 0x0000000117177824 */ /* 0x000fe400020e06f4 */
[----:B------:R-:W-:Y:S01]  /*142010*/  IMAD.MOV.U32 R5, RZ, RZ, R25 ;  /* 0x000000ffff057224 */ /* 0x000fe200078e0019 */
[----:B------:R-:W-:-:S04]  /*142020*/  IADD3.X R21, R21, R244, RZ, P5, !PT ;  /* 0x000000f415157210 */ /* 0x000fc80002ffe4ff */
[----:B------:R1:W-:Y:S01]  /*142030*/  LDGSTS.E [R117+0xe000], [R4.64], P1 ;  /* 0x0e00000004757fae */ /* 0x0003e20008921844 */
[----:B------:R-:W-:Y:S01]  /*142040*/  IADD3 R18, P5, R18, R247, RZ ;  /* 0x000000f712127210 */ /* 0x000fe20007fbe0ff */
[----:B-1----:R-:W-:Y:S02]  /*142050*/  IMAD.MOV.U32 R4, RZ, RZ, R22 ;  /* 0x000000ffff047224 */ /* 0x002fe400078e0016 */
[----:B------:R-:W-:-:S05]  /*142060*/  IMAD.MOV.U32 R5, RZ, RZ, R23 ;  /* 0x000000ffff057224 */ /* 0x000fca00078e0017 */
[----:B------:R1:W-:Y:S04]  /*142070*/  LDGSTS.E [R117+0xe200], [R4.64], P1 ;  /* 0x0e20000004757fae */ /* 0x0003e80008921844 */
[----:B------:R2:W-:Y:S01]  /*142080*/  STL [R1+0x54fc], R24 ;  /* 0x0054fc1801007387 */ /* 0x0005e20000100800 */
[----:B-1----:R-:W-:Y:S01]  /*142090*/  MOV R4, R20 ;  /* 0x0000001400047202 */ /* 0x002fe20000000f00 */
[----:B------:R-:W-:Y:S01]  /*1420a0*/  IMAD.MOV.U32 R5, RZ, RZ, R21 ;  /* 0x000000ffff057224 */ /* 0x000fe200078e0015 */
[----:B------:R-:W-:-:S04]  /*1420b0*/  IADD3.X R19, R19, R244, RZ, P5, !PT ;  /* 0x000000f413137210 */ /* 0x000fc80002ffe4ff */
[----:B------:R1:W-:Y:S01]  /*1420c0*/  LDGSTS.E [R117+0xe400], [R4.64], P1 ;  /* 0x0e40000004757fae */ /* 0x0003e20008921844 */
[----:B------:R-:W-:-:S03]  /*1420d0*/  IADD3 R16, P5, R16, R247, RZ ;  /* 0x000000f710107210 */ /* 0x000fc60007fbe0ff */
[----:B------:R3:W-:Y:S01]  /*1420e0*/  STL [R1+0x54f4], R22 ;  /* 0x0054f41601007387 */ /* 0x0007e20000100800 */
[----:B------:R4:W-:Y:S02]  /*1420f0*/  STL [R1+0x54ec], R20 ;  /* 0x0054ec1401007387 */ /* 0x0009e40000100800 */
[----:B------:R2:W-:Y:S02]  /*142100*/  STL [R1+0x54f0], R25 ;  /* 0x0054f01901007387 */ /* 0x0005e40000100800 */
[----:B-1----:R-:W-:Y:S01]  /*142110*/  IMAD.MOV.U32 R4, RZ, RZ, R18 ;  /* 0x000000ffff047224 */ /* 0x002fe200078e0012 */
[----:B------:R-:W-:Y:S01]  /*142120*/  MOV R5, R19 ;  /* 0x0000001300057202 */ /* 0x000fe20000000f00 */
[----:B------:R1:W-:Y:S01]  /*142130*/  STL [R1+0x54e8], R23 ;  /* 0x0054e81701007387 */ /* 0x0003e20000100800 */
[----:B------:R-:W-:-:S03]  /*142140*/  IMAD.X R17, R17, 0x1, R244, P5 ;  /* 0x0000000111117824 */ /* 0x000fc600028e06f4 */
[----:B------:R1:W-:Y:S01]  /*142150*/  LDGSTS.E [R117+0xe600], [R4.64], P1 ;  /* 0x0e60000004757fae */ /* 0x0003e20008921844 */
[-C--:B------:R-:W-:Y:S01]  /*142160*/  IADD3 R14, P1, R14, R247.reuse, RZ ;  /* 0x000000f70e0e7210 */ /* 0x080fe20007f3e0ff */
[----:B------:R1:W-:Y:S01]  /*142170*/  STL [R1+0x54e0], R21 ;  /* 0x0054e01501007387 */ /* 0x0003e20000100800 */
[-C--:B------:R-:W-:Y:S01]  /*142180*/  IADD3 R12, P5, R12, R247.reuse, RZ ;  /* 0x000000f70c0c7210 */ /* 0x080fe20007fbe0ff */
[----:B------:R1:W-:Y:S01]  /*142190*/  STL [R1+0x54e4], R18 ;  /* 0x0054e41201007387 */ /* 0x0003e20000100800 */
[----:B------:R-:W-:Y:S02]  /*1421a0*/  STL [R1+0x54d8], R19 ;  /* 0x0054d81301007387 */ /* 0x000fe40000100800 */
[--C-:B------:R-:W-:Y:S02]  /*1421b0*/  IMAD.X R15, R15, 0x1, R244.reuse, P1 ;  /* 0x000000010f0f7824 */ /* 0x100fe400008e06f4 */
[----:B------:R1:W-:Y:S01]  /*1421c0*/  STL [R1+0x547c], R16 ;  /* 0x00547c1001007387 */ /* 0x0003e20000100800 */
[----:B------:R-:W-:Y:S01]  /*1421d0*/  IADD3 R6, P1, R6, R247, RZ ;  /* 0x000000f706067210 */ /* 0x000fe20007f3e0ff */
[----:B------:R-:W-:Y:S01]  /*1421e0*/  STL [R1+0x5474], R14 ;  /* 0x0054740e01007387 */ /* 0x000fe20000100800 */
[----:B------:R-:W-:Y:S01]  /*1421f0*/  IADD3.X R13, R13, R244, RZ, P5, !PT ;  /* 0x000000f40d0d7210 */ /* 0x000fe20002ffe4ff */
[----:B------:R1:W-:Y:S02]  /*142200*/  STL [R1+0x5470], R17 ;  /* 0x0054701101007387 */ /* 0x0003e40000100800 */
[----:B------:R-:W-:Y:S01]  /*142210*/  STL [R1+0x546c], R12 ;  /* 0x00546c0c01007387 */ /* 0x000fe20000100800 */
[----:B------:R1:W-:Y:S01]  /*142220*/  STL [R1+0x5468], R15 ;  /* 0x0054680f01007387 */ /* 0x0003e20000100800 */
[----:B------:R-:W-:Y:S02]  /*142230*/  STL [R1+0x5464], R6 ;  /* 0x0054640601007387 */ /* 0x000fe40000100800 */
[----:B------:R1:W-:Y:S02]  /*142240*/  STL [R1+0x5460], R13 ;  /* 0x0054600d01007387 */ /* 0x0003e40000100800 */
[----:B--2---:R-:W2:Y:S01]  /*142250*/  LDL.LU R24, [R1+0x53fc] ;  /* 0x0053fc0001187983 */ /* 0x004ea20000300800 */
[----:B---3--:R-:W3:Y:S01]  /*142260*/  LDL.LU R22, [R1+0x53f4] ;  /* 0x0053f40001167983 */ /* 0x008ee20000300800 */
[----:B----4-:R-:W4:Y:S02]  /*142270*/  LDL.LU R20, [R1+0x53ec] ;  /* 0x0053ec0001147983 */ /* 0x010f240000300800 */
[----:B------:R-:W4:Y:S02]  /*142280*/  LDL.LU R25, [R1+0x53f0] ;  /* 0x0053f00001197983 */ /* 0x000f240000300800 */
[----:B------:R-:W-:Y:S01]  /*142290*/  IMAD.X R7, R7, 0x1, R244, P1 ;  /* 0x0000000107077824 */ /* 0x000fe200008e06f4 */
[----:B-1----:R-:W4:Y:S01]  /*1422a0*/  LDL.LU R23, [R1+0x53e8] ;  /* 0x0053e80001177983 */ /* 0x002f220000300800 */
[----:B------:R-:W-:-:S03]  /*1422b0*/  IMAD.MOV.U32 R4, RZ, RZ, R16 ;  /* 0x000000ffff047224 */ /* 0x000fc600078e0010 */
[----:B------:R1:W-:Y:S01]  /*1422c0*/  STL [R1+0x5458], R7 ;  /* 0x0054580701007387 */ /* 0x0003e20000100800 */
[----:B------:R-:W4:Y:S02]  /*1422d0*/  LDL.LU R21, [R1+0x53e0] ;  /* 0x0053e00001157983 */ /* 0x000f240000300800 */
[----:B------:R-:W4:Y:S01]  /*1422e0*/  LDL.LU R18, [R1+0x53e4] ;  /* 0x0053e40001127983 */ /* 0x000f220000300800 */
[C---:B------:R-:W-:Y:S01]  /*1422f0*/  HMMA.1688.F32.TF32 R104, R40.reuse, R126, R128 ;  /* 0x0000007e2868723c */ /* 0x040fe20000081080 */
[----:B------:R-:W4:Y:S01]  /*142300*/  LDL.LU R16, [R1+0x537c] ;  /* 0x00537c0001107983 */ /* 0x000f220000300800 */
[----:B------:R-:W4:Y:S06]  /*142310*/  LDL.LU R126, [R1+0x1158] ;  /* 0x00115800017e7983 */ /* 0x000f2c0000300800 */
[----:B------:R-:W-:Y:S01]  /*142320*/  HMMA.1688.F32.TF32 R48, R40, R134, R136 ;  /* 0x000000862830723c */ /* 0x000fe20000081088 */
[----:B------:R-:W4:Y:S01]  /*142330*/  LDL.LU R127, [R1+0x115c] ;  /* 0x00115c00017f7983 */ /* 0x000f220000300800 */
[----:B------:R-:W4:Y:S01]  /*142340*/  LDL.LU R134, [R1+0x1148] ;  /* 0x0011480001867983 */ /* 0x000f220000300800 */
[----:B------:R-:W4:Y:S02]  /*142350*/  LDL.LU R135, [R1+0x114c] ;  /* 0x00114c0001877983 */ /* 0x000f240000300800 */
[----:B------:R-:W-:-:S02]  /*142360*/  IMAD.MOV.U32 R5, RZ, RZ, R17 ;  /* 0x000000ffff057224 */ /* 0x000fc400078e0011 */
[----:B------:R-:W4:Y:S01]  /*142370*/  LDL.LU R136, [R1+0x2e40] ;  /* 0x002e400001887983 */ /* 0x000f220000300800 */
[----:B------:R-:W4:Y:S01]  /*142380*/  LDL.LU R137, [R1+0x2e44] ;  /* 0x002e440001897983 */ /* 0x000f220000300800 */
[----:B------:R-:W4:Y:S02]  /*142390*/  LDL.LU R138, [R1+0x2e48] ;  /* 0x002e4800018a7983 */ /* 0x000f240000300800 */
[----:B------:R-:W4:Y:S02]  /*1423a0*/  LDL.LU R139, [R1+0x2e4c] ;  /* 0x002e4c00018b7983 */ /* 0x000f240000300800 */
[----:B------:R-:W4:Y:S01]  /*1423b0*/  LDL.LU R19, [R1+0x53d8] ;  /* 0x0053d80001137983 */ /* 0x000f220000300800 */
[----:B------:R1:W-:Y:S04]  /*1423c0*/  LDGSTS.E [R117+0x10000], [R4.64], P2 ;  /* 0x1000000004757fae */ /* 0x0003e80009121844 */
[----:B------:R-:W4:Y:S01]  /*1423d0*/  LDL.LU R128, [R1+0x2e30] ;  /* 0x002e300001807983 */ /* 0x000f220000300800 */
[----:B------:R-:W4:Y:S02]  /*1423e0*/  LDL.LU R129, [R1+0x2e34] ;  /* 0x002e340001817983 */ /* 0x000f240000300800 */
[----:B------:R-:W4:Y:S02]  /*1423f0*/  LDL.LU R130, [R1+0x2e38] ;  /* 0x002e380001827983 */ /* 0x000f240000300800 */
[----:B------:R-:W4:Y:S01]  /*142400*/  LDL.LU R131, [R1+0x2e3c] ;  /* 0x002e3c0001837983 */ /* 0x000f220000300800 */
[----:B------:R-:W4:Y:S01]  /*142410*/  LDL.LU R17, [R1+0x5370] ;  /* 0x0053700001117983 */ /* 0x000f220000300800 */
[----:B-1----:R-:W-:Y:S01]  /*142420*/  MOV R4, R14 ;  /* 0x0000000e00047202 */ /* 0x002fe20000000f00 */
[----:B------:R-:W-:-:S02]  /*142430*/  IMAD.MOV.U32 R5, RZ, RZ, R15 ;  /* 0x000000ffff057224 */ /* 0x000fc400078e000f */
[----:B------:R-:W4:Y:S04]  /*142440*/  LDL.LU R15, [R1+0x5368] ;  /* 0x00536800010f7983 */ /* 0x000f280000300800 */
[----:B------:R1:W-:Y:S01]  /*142450*/  LDGSTS.E [R117+0x10200], [R4.64], P2 ;  /* 0x1020000004757fae */ /* 0x0003e20009121844 */
[----:B------:R-:W4:Y:S01]  /*142460*/  LDL.LU R14, [R1+0x5374] ;  /* 0x00537400010e7983 */ /* 0x000f220000300800 */
[----:B-1----:R-:W-:Y:S01]  /*142470*/  MOV R4, R12 ;  /* 0x0000000c00047202 */ /* 0x002fe20000000f00 */
[----:B------:R-:W-:Y:S02]  /*142480*/  IMAD.MOV.U32 R5, RZ, RZ, R13 ;  /* 0x000000ffff057224 */ /* 0x000fe400078e000d */
[----:B------:R-:W4:Y:S04]  /*142490*/  LDL.LU R13, [R1+0x5360] ;  /* 0x00536000010d7983 */ /* 0x000f280000300800 */
[----:B------:R1:W-:Y:S01]  /*1424a0*/  LDGSTS.E [R117+0x10400], [R4.64], P2 ;  /* 0x1040000004757fae */ /* 0x0003e20009121844 */
[----:B------:R-:W4:Y:S01]  /*1424b0*/  LDL.LU R12, [R1+0x536c] ;  /* 0x00536c00010c7983 */ /* 0x000f220000300800 */
[----:B-1----:R-:W-:Y:S01]  /*1424c0*/  MOV R5, R7 ;  /* 0x0000000700057202 */ /* 0x002fe20000000f00 */
[----:B------:R-:W-:Y:S01]  /*1424d0*/  IMAD.MOV.U32 R4, RZ, RZ, R6 ;  /* 0x000000ffff047224 */ /* 0x000fe200078e0006 */
[----:B------:R-:W4:Y:S01]  /*1424e0*/  LDL.LU R7, [R1+0x5358] ;  /* 0x0053580001077983 */ /* 0x000f220000300800 */
[----:B------:R-:W4:Y:S01]  /*1424f0*/  LDL.LU R6, [R1+0x5364] ;  /* 0x0053640001067983 */ /* 0x000f220000300800 */
[----:B------:R-:W-:-:S02]  /*142500*/  SEL R2, R2, RZ, !P0 ;  /* 0x000000ff02027207 */ /* 0x000fc40004000000 */
[----:B------:R-:W-:Y:S01]  /*142510*/  ISETP.GT.AND P1, PT, R116, 0x2c, PT ;  /* 0x0000002c7400780c */ /* 0x000fe20003f24270 */
[----:B------:R1:W-:Y:S01]  /*142520*/  LDGSTS.E [R117+0x10600], [R4.64], P2 ;  /* 0x1060000004757fae */ /* 0x0003e20009121844 */
[----:B------:R-:W-:Y:S02]  /*142530*/  ISETP.NE.U32.AND P3, PT, R2, RZ, PT ;  /* 0x000000ff0200720c */ /* 0x000fe40003f65070 */
[----:B------:R-:W-:Y:S01]  /*142540*/  SEL R2, RZ, 0x4, !P1 ;  /* 0x00000004ff027807 */ /* 0x000fe20004800000 */
[----:B------:R-:W-:Y:S02]  /*142550*/  SEL R0, R0, RZ, !P0 ;  /* 0x000000ff00007207 */ /* 0x000fe40004000000 */
[----:B------:R-:W-:Y:S02]  /*142560*/  ISETP.GT.AND P5, PT, R116, 0x30, PT ;  /* 0x000000307400780c */ /* 0x000fe40003fa4270 */
[----:B------:R-:W-:Y:S02]  /*142570*/  ISETP.NE.U32.AND P4, PT, R0, RZ, PT ;  /* 0x000000ff0000720c */ /* 0x000fe40003f85070 */
[----:B------:R-:W-:Y:S01]  /*142580*/  SEL R0, RZ, 0x4, !P5 ;  /* 0x00000004ff007807 */ /* 0x000fe20006800000 */
[----:B--2---:R-:W-:-:S02]  /*142590*/  IADD3 R24, P1, R24, R247, RZ ;  /* 0x000000f718187210 */ /* 0x004fc40007f3e0ff */
[----:B---3--:R-:W-:-:S03]  /*1425a0*/  IADD3 R22, P2, R22, R247, RZ ;  /* 0x000000f716167210 */ /* 0x008fc60007f5e0ff */
[----:B----4-:R-:W-:Y:S02]  /*1425b0*/  IMAD.X R25, R25, 0x1, R244, P1 ;  /* 0x0000000119197824 */ /* 0x010fe400008e06f4 */
[----:B-1----:R-:W-:Y:S02]  /*1425c0*/  IMAD.MOV.U32 R4, RZ, RZ, R24 ;  /* 0x000000ffff047224 */ /* 0x002fe400078e0018 */
[----:B------:R-:W-:Y:S02]  /*1425d0*/  IMAD.X R23, R23, 0x1, R244, P2 ;  /* 0x0000000117177824 */ /* 0x000fe400010e06f4 */
[----:B------:R-:W-:Y:S01]  /*1425e0*/  IMAD.MOV.U32 R5, RZ, RZ, R25 ;  /* 0x000000ffff057224 */ /* 0x000fe200078e0019 */
[----:B------:R-:W-:-:S04]  /*1425f0*/  IADD3 R20, P5, R20, R247, RZ ;  /* 0x000000f714147210 */ /* 0x000fc80007fbe0ff */
[----:B------:R1:W-:Y:S01]  /*142600*/  LDGSTS.E [R117+0x12000], [R4.64], P3 ;  /* 0x1200000004757fae */ /* 0x0003e20009921844 */
[-C--:B------:R-:W-:Y:S01]  /*142610*/  IADD3.X R21, R21, R244.reuse, RZ, P5, !PT ;  /* 0x000000f415157210 */ /* 0x080fe20002ffe4ff */
[----:B------:R-:W-:Y:S02]  /*142620*/  IADD3 R18, P5, R18, R247, RZ ;  /* 0x000000f712127210 */ /* 0x000fe40007fbe0ff */
[----:B-1----:R-:W-:Y:S02]  /*142630*/  IMAD.MOV.U32 R4, RZ, RZ, R22 ;  /* 0x000000ffff047224 */ /* 0x002fe400078e0016 */
[----:B------:R-:W-:Y:S01]  /*142640*/  IMAD.MOV.U32 R5, RZ, RZ, R23 ;  /* 0x000000ffff057224 */ /* 0x000fe200078e0017 */
[----:B------:R-:W-:-:S04]  /*142650*/  IADD3.X R19, R19, R244, RZ, P5, !PT ;  /* 0x000000f413137210 */ /* 0x000fc80002ffe4ff */
[----:B------:R1:W-:Y:S01]  /*142660*/  LDGSTS.E [R117+0x12200], [R4.64], P3 ;  /* 0x1220000004757fae */ /* 0x0003e20009921844 */
[----:B------:R-:W-:-:S03]  /*142670*/  IADD3 R16, P5, R16, R247, RZ ;  /* 0x000000f710107210 */ /* 0x000fc60007fbe0ff */
[----:B------:R2:W-:Y:S01]  /*142680*/  STL [R1+0x53fc], R24 ;  /* 0x0053fc1801007387 */ /* 0x0005e20000100800 */
[----:B-1----:R-:W-:Y:S01]  /*142690*/  MOV R4, R20 ;  /* 0x0000001400047202 */ /* 0x002fe20000000f00 */
[----:B------:R-:W-:-:S05]  /*1426a0*/  IMAD.MOV.U32 R5, RZ, RZ, R21 ;  /* 0x000000ffff057224 */ /* 0x000fca00078e0015 */
[----:B------:R1:W-:Y:S04]  /*1426b0*/  LDGSTS.E [R117+0x12400], [R4.64], P3 ;  /* 0x1240000004757fae */ /* 0x0003e80009921844 */
[----:B------:R3:W-:Y:S01]  /*1426c0*/  STL [R1+0x53f4], R22 ;  /* 0x0053f41601007387 */ /* 0x0007e20000100800 */
[----:B------:R4:W-:Y:S02]  /*1426d0*/  STL [R1+0x53ec], R20 ;  /* 0x0053ec1401007387 */ /* 0x0009e40000100800 */
[----:B------:R2:W-:Y:S02]  /*1426e0*/  STL [R1+0x53f0], R25 ;  /* 0x0053f01901007387 */ /* 0x0005e40000100800 */
[----:B------:R2:W-:Y:S02]  /*1426f0*/  STL [R1+0x53e8], R23 ;  /* 0x0053e81701007387 */ /* 0x0005e40000100800 */
[----:B-1----:R-:W-:Y:S01]  /*142700*/  IMAD.MOV.U32 R4, RZ, RZ, R18 ;  /* 0x000000ffff047224 */ /* 0x002fe200078e0012 */
[----:B------:R-:W-:Y:S01]  /*142710*/  MOV R5, R19 ;  /* 0x0000001300057202 */ /* 0x000fe20000000f00 */
[----:B------:R-:W-:-:S04]  /*142720*/  IMAD.X R17, R17, 0x1, R244, P5 ;  /* 0x0000000111117824 */ /* 0x000fc800028e06f4 */
[----:B------:R1:W-:Y:S01]  /*142730*/  LDGSTS.E [R117+0x12600], [R4.64], P3 ;  /* 0x1260000004757fae */ /* 0x0003e20009921844 */
[----:B------:R-:W-:-:S03]  /*142740*/  IADD3 R14, P3, R14, R247, RZ ;  /* 0x000000f70e0e7210 */ /* 0x000fc60007f7e0ff */
[----:B------:R1:W-:Y:S01]  /*142750*/  STL [R1+0x53e0], R21 ;  /* 0x0053e01501007387 */ /* 0x0003e20000100800 */
[-C--:B------:R-:W-:Y:S01]  /*142760*/  IADD3 R12, P5, R12, R247.reuse, RZ ;  /* 0x000000f70c0c7210 */ /* 0x080fe20007fbe0ff */
[----:B------:R1:W-:Y:S02]  /*142770*/  STL [R1+0x53e4], R18 ;  /* 0x0053e41201007387 */ /* 0x0003e40000100800 */
[----:B------:R-:W-:Y:S02]  /*142780*/  STL [R1+0x53d8], R19 ;  /* 0x0053d81301007387 */ /* 0x000fe40000100800 */
[--C-:B------:R-:W-:Y:S01]  /*142790*/  IMAD.X R15, R15, 0x1, R244.reuse, P3 ;  /* 0x000000010f0f7824 */ /* 0x100fe200018e06f4 */
[----:B------:R1:W-:Y:S01]  /*1427a0*/  STL [R1+0x537c], R16 ;  /* 0x00537c1001007387 */ /* 0x0003e20000100800 */
[----:B------:R-:W-:Y:S01]  /*1427b0*/  IADD3 R6, P3, R6, R247, RZ ;  /* 0x000000f706067210 */ /* 0x000fe20007f7e0ff */
[----:B------:R-:W-:Y:S01]  /*1427c0*/  STL [R1+0x5374], R14 ;  /* 0x0053740e01007387 */ /* 0x000fe20000100800 */
[----:B------:R-:W-:Y:S01]  /*1427d0*/  IADD3.X R13, R13, R244, RZ, P5, !PT ;  /* 0x000000f40d0d7210 */ /* 0x000fe20002ffe4ff */
[----:B------:R1:W-:Y:S01]  /*1427e0*/  STL [R1+0x5370], R17 ;  /* 0x0053701101007387 */ /* 0x0003e20000100800 */
[----:B------:R-:W-:Y:S02]  /*1427f0*/  STL [R1+0x536c], R12 ;  /* 0x00536c0c01007387 */ /* 0x000fe40000100800 */
[----:B------:R1:W-:Y:S02]  /*142800*/  STL [R1+0x5368], R15 ;  /* 0x0053680f01007387 */ /* 0x0003e40000100800 */
[----:B------:R-:W-:Y:S01]  /*142810*/  STL [R1+0x5364], R6 ;  /* 0x0053640601007387 */ /* 0x000fe20000100800 */
[----:B------:R1:W-:Y:S01]  /*142820*/  STL [R1+0x5360], R13 ;  /* 0x0053600d01007387 */ /* 0x0003e20000100800 */
[----:B--2---:R-:W2:Y:S02]  /*142830*/  LDL.LU R24, [R1+0x52fc] ;  /* 0x0052fc0001187983 */ /* 0x004ea40000300800 */
[----:B---3--:R-:W3:Y:S02]  /*142840*/  LDL.LU R22, [R1+0x52f4] ;  /* 0x0052f40001167983 */ /* 0x008ee40000300800 */
[----:B----4-:R-:W4:Y:S01]  /*142850*/  LDL.LU R20, [R1+0x52ec] ;  /* 0x0052ec0001147983 */ /* 0x010f220000300800 */
[----:B------:R-:W4:Y:S01]  /*142860*/  LDL.LU R25, [R1+0x52f0] ;  /* 0x0052f00001197983 */ /* 0x000f220000300800 */
[----:B------:R-:W-:-:S02]  /*142870*/  IMAD.X R7, R7, 0x1, R244, P3 ;  /* 0x0000000107077824 */ /* 0x000fc400018e06f4 */
[----:B------:R-:W4:Y:S02]  /*142880*/  LDL.LU R23, [R1+0x52e8] ;  /* 0x0052e80001177983 */ /* 0x000f240000300800 */
[----:B-1----:R-:W-:Y:S01]  /*142890*/  IMAD.MOV.U32 R4, RZ, RZ, R16 ;  /* 0x000000ffff047224 */ /* 0x002fe200078e0010 */
[----:B------:R1:W-:Y:S01]  /*1428a0*/  STL [R1+0x5358], R7 ;  /* 0x0053580701007387 */ /* 0x0003e20000100800 */
        /* <DEDUP_REMOVED lines=9> */
[----:B------:R-:W-:-:S02]  /*142940*/  IMAD.MOV.U32 R5, RZ, RZ, R17 ;  /* 0x000000ffff057224 */ /* 0x000fc400078e0011 */
[----:B------:R-:W4:Y:S02]  /*142950*/  LDL.LU R136, [R1+0x2e20] ;  /* 0x002e200001887983 */ /* 0x000f240000300800 */
[----:B------:R-:W4:Y:S01]  /*142960*/  LDL.LU R137, [R1+0x2e24] ;  /* 0x002e240001897983 */ /* 0x000f220000300800 */
[----:B------:R-:W4:Y:S01]  /*142970*/  LDL.LU R138, [R1+0x2e28] ;  /* 0x002e2800018a7983 */ /* 0x000f220000300800 */
[----:B------:R-:W4:Y:S02]  /*142980*/  LDL.LU R139, [R1+0x2e2c] ;  /* 0x002e2c00018b7983 */ /* 0x000f240000300800 */
[----:B------:R-:W4:Y:S01]  /*142990*/  LDL.LU R19, [R1+0x52d8] ;  /* 0x0052d80001137983 */ /* 0x000f220000300800 */
[----:B------:R1:W-:Y:S01]  /*1429a0*/  LDGSTS.E [R117+0x14000], [R4.64], P4 ;  /* 0x1400000004757fae */ /* 0x0003e2000a121844 */
[----:B------:R-:W4:Y:S02]  /*1429b0*/  LDL.LU R132, [R1+0x2e10] ;  /* 0x002e100001847983 */ /* 0x000f240000300800 */
[----:B------:R-:W4:Y:S02]  /*1429c0*/  LDL.LU R133, [R1+0x2e14] ;  /* 0x002e140001857983 */ /* 0x000f240000300800 */
[----:B------:R-:W4:Y:S01]  /*1429d0*/  LDL.LU R134, [R1+0x2e18] ;  /* 0x002e180001867983 */ /* 0x000f220000300800 */
        /* <DEDUP_REMOVED lines=265> */
[----:B------:R-:W-:Y:S01]  /*143a70*/  HMMA.1688.F32.TF32 R44, R40, R146, R28 ;  /* 0x00000092282c723c */ /* 0x000fe2000008101c */
[----:B------:R-:W4:Y:S01]  /*143a80*/  LDL.LU R16, [R1+0x4f7c] ;  /* 0x004f7c0001107983 */ /* 0x000f220000300800 */
[----:B------:R-:W4:Y:S02]  /*143a90*/  LDL.LU R30, [R1+0x11d8] ;  /* 0x0011d800011e7983 */ /* 0x000f240000300800 */
[----:B------:R-:W4:Y:S02]  /*143aa0*/  LDL.LU R31, [R1+0x11dc] ;  /* 0x0011dc00011f7983 */ /* 0x000f240000300800 */
[----:B------:R-:W4:Y:S01]  /*143ab0*/  LDL.LU R146, [R1+0x11b8] ;  /* 0x0011b80001927983 */ /* 0x000f220000300800 */
        /* <DEDUP_REMOVED lines=8> */
[----:B------:R-:W-:Y:S01]  /*143b40*/  HMMA.1688.F32.TF32 R140, R40, R142, R188 ;  /* 0x0000008e288c723c */ /* 0x000fe200000810bc */
[----:B------:R-:W4:Y:S02]  /*143b50*/  LDL.LU R188, [R1+0x2db0] ;  /* 0x002db00001bc7983 */ /* 0x000f240000300800 */
[----:B------:R-:W4:Y:S01]  /*143b60*/  LDL.LU R189, [R1+0x2db4] ;  /* 0x002db40001bd7983 */ /* 0x000f220000300800 */
[----:B------:R-:W4:Y:S01]  /*143b70*/  LDL.LU R190, [R1+0x2db8] ;  /* 0x002db80001be7983 */ /* 0x000f220000300800 */
[----:B------:R-:W4:Y:S02]  /*143b80*/  LDL.LU R191, [R1+0x2dbc] ;  /* 0x002dbc0001bf7983 */ /* 0x000f240000300800 */
        /* <DEDUP_REMOVED lines=507> */
[----:B------:R1:W-:Y:S04]  /*145b40*/  LDGSTS.E [R117+0x36200], [R4.64], P1 ;  /* 0x3620000004757fae */ /* 0x0003e80008921844 */
[----:B------:R-:W-:Y:S01]  /*145b50*/  STL [R1+0x4ac0], R24 ;  /* 0x004ac01801007387 */ /* 0x000fe20000100800 */
[----:B------:R-:W-:Y:S02]  /*145b60*/  IADD3 R16, P5, R16, R247, RZ ;  /* 0x000000f710107210 */ /* 0x000fe40007fbe0ff */
[----:B-1----:R-:W-:Y:S01]  /*145b70*/  MOV R4, R20 ;  /* 0x0000001400047202 */ /* 0x002fe20000000f00 */
[----:B------:R-:W-:-:S05]  /*145b80*/  IMAD.MOV.U32 R5, RZ, RZ, R21 ;  /* 0x000000ffff057224 */ /* 0x000fca00078e0015 */
[----:B------:R1:W-:Y:S04]  /*145b90*/  LDGSTS.E [R117+0x36400], [R4.64], P1 ;  /* 0x3640000004757fae */ /* 0x0003e80008921844 */
[----:B------:R2:W-:Y:S01]  /*145ba0*/  STL [R1+0x4ac8], R22 ;  /* 0x004ac81601007387 */ /* 0x0005e20000100800 */
[----:B------:R3:W-:Y:S02]  /*145bb0*/  STL [R1+0x4ad0], R20 ;  /* 0x004ad01401007387 */ /* 0x0007e40000100800 */
[----:B------:R-:W-:Y:S02]  /*145bc0*/  STL [R1+0x4abc], R25 ;  /* 0x004abc1901007387 */ /* 0x000fe40000100800 */
[----:B------:R-:W-:Y:S02]  /*145bd0*/  STL [R1+0x4ac4], R23 ;  /* 0x004ac41701007387 */ /* 0x000fe40000100800 */
[----:B-1----:R-:W-:Y:S01]  /*145be0*/  IMAD.MOV.U32 R4, RZ, RZ, R18 ;  /* 0x000000ffff047224 */ /* 0x002fe200078e0012 */
[----:B------:R-:W-:Y:S01]  /*145bf0*/  MOV R5, R19 ;  /* 0x0000001300057202 */ /* 0x000fe20000000f00 */
[----:B------:R-:W-:Y:S04]  /*145c00*/  STL [R1+0x4acc], R21 ;  /* 0x004acc1501007387 */ /* 0x000fe80000100800 */
[----:B------:R1:W-:Y:S01]  /*145c10*/  LDGSTS.E [R117+0x36600], [R4.64], P1 ;  /* 0x3660000004757fae */ /* 0x0003e20008921844 */
[----:B------:R-:W-:Y:S01]  /*145c20*/  IADD3 R14, P1, R14, R247, RZ ;  /* 0x000000f70e0e7210 */ /* 0x000fe20007f3e0ff */
[----:B------:R-:W-:-:S02]  /*145c30*/  IMAD.X R17, R17, 0x1, R244, P5 ;  /* 0x0000000111117824 */ /* 0x000fc400028e06f4 */
[----:B------:R4:W-:Y:S01]  /*145c40*/  STL [R1+0x4ad8], R18 ;  /* 0x004ad81201007387 */ /* 0x0009e20000100800 */
[-C--:B------:R-:W-:Y:S01]  /*145c50*/  IADD3 R12, P5, R12, R247.reuse, RZ ;  /* 0x000000f70c0c7210 */ /* 0x080fe20007fbe0ff */
[----:B------:R1:W-:Y:S01]  /*145c60*/  STL [R1+0x4ad4], R19 ;  /* 0x004ad41301007387 */ /* 0x0003e20000100800 */
[--C-:B------:R-:W-:Y:S02]  /*145c70*/  IMAD.X R15, R15, 0x1, R244.reuse, P1 ;  /* 0x000000010f0f7824 */ /* 0x100fe400008e06f4 */
[----:B------:R1:W-:Y:S02]  /*145c80*/  STL [R1+0x4a40], R16 ;  /* 0x004a401001007387 */ /* 0x0003e40000100800 */
[----:B------:R1:W-:Y:S01]  /*145c90*/  STL [R1+0x4a48], R14 ;  /* 0x004a480e01007387 */ /* 0x0003e20000100800 */
[----:B------:R-:W-:Y:S01]  /*145ca0*/  IADD3 R6, P1, R6, R247, RZ ;  /* 0x000000f706067210 */ /* 0x000fe20007f3e0ff */
[----:B------:R1:W-:Y:S01]  /*145cb0*/  STL [R1+0x4a3c], R17 ;  /* 0x004a3c1101007387 */ /* 0x0003e20000100800 */
[----:B------:R-:W-:Y:S01]  /*145cc0*/  IADD3.X R13, R13, R244, RZ, P5, !PT ;  /* 0x000000f40d0d7210 */ /* 0x000fe20002ffe4ff */
[----:B------:R-:W-:Y:S02]  /*145cd0*/  STL [R1+0x4a50], R12 ;  /* 0x004a500c01007387 */ /* 0x000fe40000100800 */
[----:B------:R1:W-:Y:S01]  /*145ce0*/  STL [R1+0x4a44], R15 ;  /* 0x004a440f01007387 */ /* 0x0003e20000100800 */
[----:B--2---:R-:W2:Y:S01]  /*145cf0*/  LDL.LU R22, [R1+0x4918] ;  /* 0x0049180001167983 */ /* 0x004ea20000300800 */
[----:B------:R-:W-:Y:S02]  /*145d00*/  STL [R1+0x4a58], R6 ;  /* 0x004a580601007387 */ /* 0x000fe40000100800 */
[----:B------:R1:W-:Y:S02]  /*145d10*/  STL [R1+0x4a4c], R13 ;  /* 0x004a4c0d01007387 */ /* 0x0003e40000100800 */
[----:B---3--:R-:W3:Y:S02]  /*145d20*/  LDL.LU R20, [R1+0x49d0] ;  /* 0x0049d00001147983 */ /* 0x008ee40000300800 */
[----:B------:R-:W-:Y:S01]  /*145d30*/  IMAD.X R7, R7, 0x1, R244, P1 ;  /* 0x0000000107077824 */ /* 0x000fe200008e06f4 */
[----:B----4-:R-:W4:Y:S01]  /*145d40*/  LDL.LU R18, [R1+0x49d8] ;  /* 0x0049d80001127983 */ /* 0x010f220000300800 */
[----:B------:R-:W4:Y:S02]  /*145d50*/  LDL.LU R23, [R1+0x4914] ;  /* 0x0049140001177983 */ /* 0x000f240000300800 */
[----:B------:R-:W4:Y:S01]  /*145d60*/  LDL.LU R21, [R1+0x49cc] ;  /* 0x0049cc0001157983 */ /* 0x000f220000300800 */
[----:B------:R1:W-:Y:S02]  /*145d70*/  STL [R1+0x4a54], R7 ;  /* 0x004a540701007387 */ /* 0x0003e40000100800 */
[----:B-1----:R-:W4:Y:S02]  /*145d80*/  LDL.LU R19, [R1+0x49d4] ;  /* 0x0049d40001137983 */ /* 0x002f240000300800 */
[----:B------:R-:W-:-:S02]  /*145d90*/  IMAD.MOV.U32 R4, RZ, RZ, R16 ;  /* 0x000000ffff047224 */ /* 0x000fc400078e0010 */
[----:B------:R-:W-:Y:S01]  /*145da0*/  IMAD.MOV.U32 R5, RZ, RZ, R17 ;  /* 0x000000ffff057224 */ /* 0x000fe200078e0011 */
[----:B------:R-:W4:Y:S04]  /*145db0*/  LDL.LU R16, [R1+0x49e0] ;  /* 0x0049e00001107983 */ /* 0x000f280000300800 */
[----:B------:R1:W-:Y:S01]  /*145dc0*/  LDGSTS.E [R117+0x38000], [R4.64], P2 ;  /* 0x3800000004757fae */ /* 0x0003e20009121844 */
[C---:B------:R-:W-:Y:S01]  /*145dd0*/  HMMA.1688.F32.TF32 R64, R40.reuse, R202, R148 ;  /* 0x000000ca2840723c */ /* 0x040fe20000081094 */
[----:B-1----:R-:W-:Y:S01]  /*145de0*/  MOV R4, R14 ;  /* 0x0000000e00047202 */ /* 0x002fe20000000f00 */
[----:B------:R-:W-:Y:S01]  /*145df0*/  IMAD.MOV.U32 R5, RZ, RZ, R15 ;  /* 0x000000ffff057224 */ /* 0x000fe200078e000f */
[----:B------:R-:W4:Y:S01]  /*145e00*/  LDL.LU R14, [R1+0x4950] ;  /* 0x00495000010e7983 */ /* 0x000f220000300800 */
[----:B------:R-:W4:Y:S02]  /*145e10*/  LDL.LU R202, [R1+0x1288] ;  /* 0x0012880001ca7983 */ /* 0x000f240000300800 */
[----:B------:R-:W4:Y:S02]  /*145e20*/  LDL.LU R203, [R1+0x128c] ;  /* 0x00128c0001cb7983 */ /* 0x000f240000300800 */
[----:B------:R-:W4:Y:S01]  /*145e30*/  LDL.LU R148, [R1+0x2d00] ;  /* 0x002d000001947983 */ /* 0x000f220000300800 */
[----:B------:R1:W-:Y:S04]  /*145e40*/  LDGSTS.E [R117+0x38200], [R4.64], P2 ;  /* 0x3820000004757fae */ /* 0x0003e80009121844 */
[----:B------:R-:W4:Y:S01]  /*145e50*/  LDL.LU R149, [R1+0x2d04] ;  /* 0x002d040001957983 */ /* 0x000f220000300800 */
[----:B------:R-:W4:Y:S01]  /*145e60*/  LDL.LU R150, [R1+0x2d08] ;  /* 0x002d080001967983 */ /* 0x000f220000300800 */
[----:B------:R-:W-:Y:S01]  /*145e70*/  HMMA.1688.F32.TF32 R60, R40, R30, R188 ;  /* 0x0000001e283c723c */ /* 0x000fe200000810bc */
[----:B------:R-:W4:Y:S01]  /*145e80*/  LDL.LU R151, [R1+0x2d0c] ;  /* 0x002d0c0001977983 */ /* 0x000f220000300800 */
[----:B------:R-:W4:Y:S01]  /*145e90*/  LDL.LU R30, [R1+0x1298] ;  /* 0x00129800011e7983 */ /* 0x000f220000300800 */
[----:B------:R-:W4:Y:S01]  /*145ea0*/  LDL.LU R31, [R1+0x129c] ;  /* 0x00129c00011f7983 */ /* 0x000f220000300800 */
[----:B------:R-:W-:Y:S01]  /*145eb0*/  SEL R2, R2, RZ, !P0 ;  /* 0x000000ff02027207 */ /* 0x000fe20004000000 */
[----:B------:R-:W4:Y:S01]  /*145ec0*/  LDL.LU R17, [R1+0x49dc] ;  /* 0x0049dc0001117983 */ /* 0x000f220000300800 */
[----:B------:R-:W-:Y:S01]  /*145ed0*/  ISETP.GT.AND P1, PT, R116, 0x7c, PT ;  /* 0x0000007c7400780c */ /* 0x000fe20003f24270 */
[----:B------:R-:W4:Y:S01]  /*145ee0*/  LDL.LU R188, [R1+0x2cf0] ;  /* 0x002cf00001bc7983 */ /* 0x000f220000300800 */
[----:B------:R-:W-:-:S02]  /*145ef0*/  SEL R0, R0, RZ, !P0 ;  /* 0x000000ff00007207 */ /* 0x000fc40004000000 */
[----:B-1----:R-:W-:Y:S01]  /*145f00*/  MOV R4, R12 ;  /* 0x0000000c00047202 */ /* 0x002fe20000000f00 */
[----:B------:R-:W-:Y:S01]  /*145f10*/  IMAD.MOV.U32 R5, RZ, RZ, R13 ;  /* 0x000000ffff057224 */ /* 0x000fe200078e000d */
[----:B------:R-:W4:Y:S01]  /*145f20*/  LDL.LU R189, [R1+0x2cf4] ;  /* 0x002cf40001bd7983 */ /* 0x000f220000300800 */
[----:B------:R-:W-:Y:S01]  /*145f30*/  ISETP.GT.AND P5, PT, R116, 0x1, PT ;  /* 0x000000017400780c */ /* 0x000fe20003fa4270 */
[----:B------:R-:W4:Y:S01]  /*145f40*/  LDL.LU R190, [R1+0x2cf8] ;  /* 0x002cf80001be7983 */ /* 0x000f220000300800 */
[----:B------:R-:W-:Y:S01]  /*145f50*/  ISETP.NE.U32.AND P3, PT, R2, RZ, PT ;  /* 0x000000ff0200720c */ /* 0x000fe20003f65070 */
[----:B------:R1:W-:Y:S04]  /*145f60*/  LDGSTS.E [R117+0x38400], [R4.64], P2 ;  /* 0x3840000004757fae */ /* 0x0003e80009121844 */
[----:B------:R-:W4:Y:S01]  /*145f70*/  LDL.LU R191, [R1+0x2cfc] ;  /* 0x002cfc0001bf7983 */ /* 0x000f220000300800 */
[----:B------:R-:W4:Y:S01]  /*145f80*/  LDL.LU R15, [R1+0x494c] ;  /* 0x00494c00010f7983 */ /* 0x000f220000300800 */
[----:B------:R-:W-:-:S02]  /*145f90*/  SEL R2, RZ, 0x4, !P1 ;  /* 0x00000004ff027807 */ /* 0x000fc40004800000 */
[----:B------:R-:W-:Y:S01]  /*145fa0*/  ISETP.NE.U32.AND P4, PT, R0, RZ, PT ;  /* 0x000000ff0000720c */ /* 0x000fe20003f85070 */
[----:B------:R-:W4:Y:S01]  /*145fb0*/  LDL.LU R13, [R1+0x4954] ;  /* 0x00495400010d7983 */ /* 0x000f220000300800 */
[----:B------:R-:W4:Y:S02]  /*145fc0*/  LDL.LU R12, [R1+0x4958] ;  /* 0x00495800010c7983 */ /* 0x000f240000300800 */
[----:B-1----:R-:W-:Y:S01]  /*145fd0*/  IMAD.MOV.U32 R4, RZ, RZ, R6 ;  /* 0x000000ffff047224 */ /* 0x002fe200078e0006 */
[----:B------:R-:W-:Y:S02]  /*145fe0*/  MOV R5, R7 ;  /* 0x0000000700057202 */ /* 0x000fe40000000f00 */
[----:B------:R-:W-:Y:S01]  /*145ff0*/  SEL R0, RZ, 0x4, !P5 ;  /* 0x00000004ff007807 */ /* 0x000fe20006800000 */
[----:B------:R-:W4:Y:S04]  /*146000*/  LDL.LU R7, [R1+0x495c] ;  /* 0x00495c0001077983 */ /* 0x000f280000300800 */
[----:B------:R1:W-:Y:S01]  /*146010*/  LDGSTS.E [R117+0x38600], [R4.64], P2 ;  /* 0x3860000004757fae */ /* 0x0003e20009121844 */
[----:B------:R-:W4:Y:S01]  /*146020*/  LDL.LU R6, [R1+0x4960] ;  /* 0x0049600001067983 */ /* 0x000f220000300800 */
[----:B------:R-:W-:-:S02]  /*146030*/  SEL R2, R2, RZ, !P0 ;  /* 0x000000ff02027207 */ /* 0x000fc40004000000 */
[----:B------:R-:W-:Y:S02]  /*146040*/  SEL R0, R0, RZ, !P0 ;  /* 0x000000ff00007207 */ /* 0x000fe40004000000 */
[----:B------:R-:W-:Y:S02]  /*146050*/  ISETP.NE.U32.AND P5, PT, R2, RZ, PT ;  /* 0x000000ff0200720c */ /* 0x000fe40003fa5070 */
[-C--:B--2---:R-:W-:Y:S02]  /*146060*/  IADD3 R22, P2, R22, R247.reuse, RZ ;  /* 0x000000f716167210 */ /* 0x084fe40007f5e0ff */
[-C--:B---3--:R-:W-:Y:S02]  /*146070*/  IADD3 R20, P6, R20, R247.reuse, RZ ;  /* 0x000000f714147210 */ /* 0x088fe40007fde0ff */
[----:B----4-:R-:W-:Y:S01]  /*146080*/  IADD3 R18, P1, R18, R247, RZ ;  /* 0x000000f712127210 */ /* 0x010fe20007f3e0ff */
[--C-:B------:R-:W-:Y:S01]  /*146090*/  IMAD.X R23, R23, 0x1, R244.reuse, P2 ;  /* 0x0000000117177824 */ /* 0x100fe200010e06f4 */
[----:B------:R-:W-:Y:S01]  /*1460a0*/  STL [R1+0x4918], R22 ;  /* 0x0049181601007387 */ /* 0x000fe20000100800 */
[----:B------:R-:W-:-:S02]  /*1460b0*/  IMAD.X R21, R21, 0x1, R244, P6 ;  /* 0x0000000115157824 */ /* 0x000fc400030e06f4 */
[----:B------:R-:W-:Y:S01]  /*1460c0*/  STL [R1+0x49d0], R20 ;  /* 0x0049d01401007387 */ /* 0x000fe20000100800 */
[----:B------:R-:W-:Y:S01]  /*1460d0*/  IADD3.X R19, R19, R244, RZ, P1, !PT ;  /* 0x000000f413137210 */ /* 0x000fe20000ffe4ff */
[----:B------:R-:W-:Y:S01]  /*1460e0*/  STL [R1+0x49d8], R18 ;  /* 0x0049d81201007387 */ /* 0x000fe20000100800 */
[----:B------:R2:W-:Y:S02]  /*1460f0*/  STL [R1+0x4914], R23 ;  /* 0x0049141701007387 */ /* 0x0005e40000100800 */
[----:B------:R3:W-:Y:S02]  /*146100*/  STL [R1+0x49cc], R21 ;  /* 0x0049cc1501007387 */ /* 0x0007e40000100800 */
[----:B------:R-:W4:Y:S01]  /*146110*/  LDL.LU R2, [R1+0x4964] ;  /* 0x0049640001027983 */ /* 0x000f220000300800 */
[----:B------:R-:W-:Y:S01]  /*146120*/  ISETP.NE.U32.AND P6, PT, R0, RZ, PT ;  /* 0x000000ff0000720c */ /* 0x000fe20003fc5070 */
[----:B------:R2:W-:Y:S01]  /*146130*/  STL [R1+0x49d4], R19 ;  /* 0x0049d41301007387 */ /* 0x0005e20000100800 */
[----:B------:R-:W4:Y:S01]  /*146140*/  LDL.LU R0, [R1+0x4968] ;  /* 0x0049680001007983 */ /* 0x000f220000300800 */
[----:B------:R-:W-:Y:S01]  /*146150*/  IADD3 R16, P1, R16, R247, RZ ;  /* 0x000000f710107210 */ /* 0x000fe20007f3e0ff */
[----:B-1----:R-:W-:-:S02]  /*146160*/  IMAD.MOV.U32 R4, RZ, RZ, R22 ;  /* 0x000000ffff047224 */ /* 0x002fc400078e0016 */
[----:B------:R-:W-:-:S05]  /*146170*/  IMAD.MOV.U32 R5, RZ, RZ, R23 ;  /* 0x000000ffff057224 */ /* 0x000fca00078e0017 */
[----:B------:R1:W-:Y:S04]  /*146180*/  LDGSTS.E [R117+0x3a000], [R4.64], P3 ;  /* 0x3a00000004757fae */ /* 0x0003e80009921844 */
[----:B------:R-:W-:Y:S01]  /*146190*/  STL [R1+0x49e0], R16 ;  /* 0x0049e01001007387 */ /* 0x000fe20000100800 */
[----:B-1----:R-:W-:Y:S02]  /*1461a0*/  IMAD.MOV.U32 R4, RZ, RZ, R20 ;  /* 0x000000ffff047224 */ /* 0x002fe400078e0014 */
[----:B------:R-:W-:Y:S01]  /*1461b0*/  IMAD.MOV.U32 R5, RZ, RZ, R21 ;  /* 0x000000ffff057224 */ /* 0x000fe200078e0015 */
[----:B------:R-:W-:Y:S01]  /*1461c0*/  IADD3.X R17, R17, R244, RZ, P1, !PT ;  /* 0x000000f411117210 */ /* 0x000fe20000ffe4ff */
[----:B------:R-:W-:-:S03]  /*1461d0*/  IADD3 R14, P1, R14, R247, RZ ;  /* 0x000000f70e0e7210 */ /* 0x000fc60007f3e0ff */
[----:B------:R1:W-:Y:S04]  /*1461e0*/  LDGSTS.E [R117+0x3a200], [R4.64], P3 ;  /* 0x3a20000004757fae */ /* 0x0003e80009921844 */
[----:B------:R1:W-:Y:S01]  /*1461f0*/  STL [R1+0x49dc], R17 ;  /* 0x0049dc1101007387 */ /* 0x0003e20000100800 */
[----:B--2---:R-:W2:Y:S02]  /*146200*/  LDL.LU R23, [R1+0x48c8] ;  /* 0x0048c80001177983 */ /* 0x004ea40000300800 */
[----:B---3--:R-:W2:Y:S02]  /*146210*/  LDL.LU R21, [R1+0x48d8] ;  /* 0x0048d80001157983 */ /* 0x008ea40000300800 */
[----:B------:R-:W-:Y:S02]  /*146220*/  STL [R1+0x4950], R14 ;  /* 0x0049500e01007387 */ /* 0x000fe40000100800 */
[--C-:B------:R-:W-:Y:S01]  /*146230*/  IMAD.X R15, R15, 0x1, R244.reuse, P1 ;  /* 0x000000010f0f7824 */ /* 0x100fe200008e06f4 */
[----:B------:R-:W-:Y:S01]  /*146240*/  IADD3 R12, P2, R12, R247, RZ ;  /* 0x000000f70c0c7210 */ /* 0x000fe20007f5e0ff */
[----:B-1----:R-:W-:Y:S01]  /*146250*/  IMAD.MOV.U32 R5, RZ, RZ, R19 ;  /* 0x000000ffff057224 */ /* 0x002fe200078e0013 */
[----:B------:R-:W-:Y:S01]  /*146260*/  MOV R4, R18 ;  /* 0x0000001200047202 */ /* 0x000fe20000000f00 */
[----:B------:R-:W2:Y:S02]  /*146270*/  LDL.LU R19, [R1+0x48e0] ;  /* 0x0048e00001137983 */ /* 0x000ea40000300800 */
[----:B------:R-:W-:-:S02]  /*146280*/  IMAD.X R13, R13, 0x1, R244, P2 ;  /* 0x000000010d0d7824 */ /* 0x000fc400010e06f4 */
[----:B------:R-:W-:Y:S01]  /*146290*/  STL [R1+0x4958], R12 ;  /* 0x0049580c01007387 */ /* 0x000fe20000100800 */
[----:B------:R1:W-:Y:S04]  /*1462a0*/  STL [R1+0x494c], R15 ;  /* 0x00494c0f01007387 */ /* 0x0003e80000100800 */
[----:B------:R1:W-:Y:S01]  /*1462b0*/  LDGSTS.E [R117+0x3a400], [R4.64], P3 ;  /* 0x3a40000004757fae */ /* 0x0003e20009921844 */
[----:B------:R-:W-:-:S04]  /*1462c0*/  IADD3 R6, P1, R6, R247, RZ ;  /* 0x000000f706067210 */ /* 0x000fc80007f3e0ff */
[----:B------:R-:W-:Y:S01]  /*1462d0*/  IADD3.X R7, R7, R244, RZ, P1, !PT ;  /* 0x000000f407077210 */ /* 0x000fe20000ffe4ff */
[----:B------:R-:W-:Y:S01]  /*1462e0*/  STL [R1+0x4960], R6 ;  /* 0x0049600601007387 */ /* 0x000fe20000100800 */
[----:B------:R4:W-:Y:S02]  /*1462f0*/  STL [R1+0x4954], R13 ;  /* 0x0049540d01007387 */ /* 0x0009e40000100800 */
[----:B------:R-:W2:Y:S02]  /*146300*/  LDL.LU R24, [R1+0x48c4] ;  /* 0x0048c40001187983 */ /* 0x000ea40000300800 */
[----:B-1----:R-:W-:Y:S01]  /*146310*/  IMAD.MOV.U32 R4, RZ, RZ, R16 ;  /* 0x000000ffff047224 */ /* 0x002fe200078e0010 */
[----:B------:R-:W-:Y:S01]  /*146320*/  MOV R5, R17 ;  /* 0x0000001100057202 */ /* 0x000fe20000000f00 */
[----:B------:R-:W-:Y:S04]  /*146330*/  HMMA.1688.F32.TF32 R36, R40, R30, R188 ;  /* 0x0000001e2824723c */ /* 0x000fe800000810bc */
[----:B------:R1:W-:Y:S02]  /*146340*/  LDGSTS.E [R117+0x3a600], [R4.64], P3 ;  /* 0x3a60000004757fae */ /* 0x0003e40009921844 */
[----:B-1----:R-:W-:-:S02]  /*146350*/  IMAD.MOV.U32 R4, RZ, RZ, R14 ;  /* 0x000000ffff047224 */ /* 0x002fc400078e000e */
[----:B------:R-:W-:-:S05]  /*146360*/  IMAD.MOV.U32 R5, RZ, RZ, R15 ;  /* 0x000000ffff057224 */ /* 0x000fca00078e000f */
[----:B------:R1:W-:Y:S02]  /*146370*/  LDGSTS.E [R117+0x3c000], [R4.64], P4 ;  /* 0x3c00000004757fae */ /* 0x0003e4000a121844 */
[----:B-1----:R-:W-:Y:S01]  /*146380*/  MOV R4, R12 ;  /* 0x0000000c00047202 */ /* 0x002fe20000000f00 */
[----:B------:R-:W-:-:S05]  /*146390*/  IMAD.MOV.U32 R5, RZ, RZ, R13 ;  /* 0x000000ffff057224 */ /* 0x000fca00078e000d */
[----:B------:R1:W-:Y:S02]  /*1463a0*/  LDGSTS.E [R117+0x3c200], [R4.64], P4 ;  /* 0x3c20000004757fae */ /* 0x0003e4000a121844 */
[----:B-1----:R-:W-:Y:S01]  /*1463b0*/  IMAD.MOV.U32 R5, RZ, RZ, R7 ;  /* 0x000000ffff057224 */ /* 0x002fe200078e0007 */
[----:B------:R-:W-:Y:S02]  /*1463c0*/  MOV R4, R6 ;  /* 0x0000000600047202 */ /* 0x000fe40000000f00 */
[----:B----4-:R-:W-:-:S03]  /*1463d0*/  IADD3 R0, P2, R0, R247, RZ ;  /* 0x000000f700007210 */ /* 0x010fc60007f5e0ff */
[----:B------:R1:W-:Y:S04]  /*1463e0*/  LDGSTS.E [R117+0x3c400], [R4.64], P4 ;  /* 0x3c40000004757fae */ /* 0x0003e8000a121844 */
[----:B------:R-:W-:Y:S01]  /*1463f0*/  STL [R1+0x4968], R0 ;  /* 0x0049680001007387 */ /* 0x000fe20000100800 */
[----:B------:R4:W-:Y:S02]  /*146400*/  STL [R1+0x495c], R7 ;  /* 0x00495c0701007387 */ /* 0x0009e40000100800 */
[----:B------:R-:W3:Y:S02]  /*146410*/  LDL.LU R22, [R1+0x48d4] ;  /* 0x0048d40001167983 */ /* 0x000ee40000300800 */
[----:B------:R-:W-:Y:S01]  /*146420*/  IMAD.X R2, R2, 0x1, R244, P2 ;  /* 0x0000000102027824 */ /* 0x000fe200010e06f4 */
[----:B------:R-:W3:Y:S01]  /*146430*/  LDL.LU R20, [R1+0x48dc] ;  /* 0x0048dc0001147983 */ /* 0x000ee20000300800 */
[----:B------:R-:W3:Y:S02]  /*146440*/  LDL.LU R17, [R1+0x48d0] ;  /* 0x0048d00001117983 */ /* 0x000ee40000300800 */
[----:B------:R-:W3:Y:S02]  /*146450*/  LDL.LU R30, [R1+0x12a8] ;  /* 0x0012a800011e7983 */ /* 0x000ee40000300800 */
[----:B------:R-:W3:Y:S01]  /*146460*/  LDL.LU R31, [R1+0x12ac] ;  /* 0x0012ac00011f7983 */ /* 0x000ee20000300800 */
[----:B------:R1:W-:Y:S01]  /*146470*/  STL [R1+0x4964], R2 ;  /* 0x0049640201007387 */ /* 0x0003e20000100800 */
        /* <DEDUP_REMOVED lines=12> */
[----:B------:R-:W-:Y:S01]  /*146540*/  ISETP.GT.AND P1, PT, R116, 0x5, PT ;  /* 0x000000057400780c */ /* 0x000fe20003f24270 */
[----:B-1----:R-:W-:Y:S01]  /*146550*/  IMAD.MOV.U32 R4, RZ, RZ, R0 ;  /* 0x000000ffff047224 */ /* 0x002fe200078e0000 */
[----:B------:R-:W-:-:S02]  /*146560*/  MOV R5, R2 ;  /* 0x0000000200057202 */ /* 0x000fc40000000f00 */
[----:B------:R-:W-:Y:S02]  /*146570*/  ISETP.GT.AND P2, PT, R116, 0x9, PT ;  /* 0x000000097400780c */ /* 0x000fe40003f44270 */
[----:B------:R-:W-:Y:S01]  /*146580*/  SEL R2, RZ, 0x4, !P1 ;  /* 0x00000004ff027807 */ /* 0x000fe20004800000 */
[-C--:B--2---:R-:W-:Y:S01]  /*146590*/  IADD3 R23, P1, R23, R247.reuse, RZ ;  /* 0x000000f717177210 */ /* 0x084fe20007f3e0ff */
[----:B------:R1:W-:Y:S01]  /*1465a0*/  LDGSTS.E [R117+0x3c600], [R4.64], P4 ;  /* 0x3c60000004757fae */ /* 0x0003e2000a121844 */
[----:B------:R-:W-:Y:S02]  /*1465b0*/  IADD3 R21, P4, R21, R247, RZ ;  /* 0x000000f715157210 */ /* 0x000fe40007f9e0ff */
[----:B------:R-:W-:Y:S01]  /*1465c0*/  SEL R0, RZ, 0x4, !P2 ;  /* 0x00000004ff007807 */ /* 0x000fe20005000000 */
[----:B------:R2:W-:Y:S02]  /*1465d0*/  STL [R1+0x48c8], R23 ;  /* 0x0048c81701007387 */ /* 0x0005e40000100800 */
[----:B------:R2:W-:Y:S01]  /*1465e0*/  STL [R1+0x48d8], R21 ;  /* 0x0048d81501007387 */ /* 0x0005e20000100800 */
[----:B------:R-:W-:-:S02]  /*1465f0*/  SEL R0, R0, RZ, !P0 ;  /* 0x000000ff00007207 */ /* 0x000fc40004000000 */
[----:B------:R-:W-:Y:S01]  /*146600*/  IADD3 R19, P3, R19, R247, RZ ;  /* 0x000000f713137210 */ /* 0x000fe20007f7e0ff */
[----:B-1----:R-:W-:-:S04]  /*146610*/  IMAD.MOV.U32 R4, RZ, RZ, R23 ;  /* 0x000000ffff047224 */ /* 0x002fc800078e0017 */
[----:B------:R1:W-:Y:S01]  /*146620*/  STL [R1+0x48e0], R19 ;  /* 0x0048e01301007387 */ /* 0x0003e20000100800 */
[----:B------:R-:W-:Y:S01]  /*146630*/  IMAD.X R24, R24, 0x1, R244, P1 ;  /* 0x0000000118187824 */ /* 0x000fe200008e06f4 */
[----:B------:R-:W-:-:S03]  /*146640*/  ISETP.NE.U32.AND P1, PT, R0, RZ, PT ;  /* 0x000000ff0000720c */ /* 0x000fc60003f25070 */
[----:B------:R-:W-:Y:S01]  /*146650*/  IMAD.MOV.U32 R5, RZ, RZ, R24 ;  /* 0x000000ffff057224 */ /* 0x000fe200078e0018 */
[----:B------:R1:W-:Y:S04]  /*146660*/  STL [R1+0x48c4], R24 ;  /* 0x0048c41801007387 */ /* 0x0003e80000100800 */
[----:B------:R1:W-:Y:S01]  /*146670*/  LDGSTS.E [R117+0x3e000], [R4.64], P5 ;  /* 0x3e00000004757fae */ /* 0x0003e2000a921844 */
[----:B------:R-:W-:Y:S02]  /*146680*/  IMAD.SHL.U32 R27, R27, 0x4, RZ ;  /* 0x000000041b1b7824 */ /* 0x000fe400078e00ff */
[----:B-1----:R-:W-:Y:S01]  /*146690*/  IMAD.MOV.U32 R4, RZ, RZ, R21 ;  /* 0x000000ffff047224 */ /* 0x002fe200078e0015 */
[----:B------:R-:W-:-:S04]  /*1466a0*/  SEL R2, R2, RZ, !P0 ;  /* 0x000000ff02027207 */ /* 0x000fc80004000000 */
[----:B------:R-:W-:Y:S01]  /*1466b0*/  ISETP.NE.U32.AND P2, PT, R2, RZ, PT ;  /* 0x000000ff0200720c */ /* 0x000fe20003f45070 */
[----:B---3--:R-:W-:Y:S01]  /*1466c0*/  IMAD.X R22, R22, 0x1, R244, P4 ;  /* 0x0000000116167824 */ /* 0x008fe200020e06f4 */
[----:B------:R-:W-:Y:S01]  /*1466d0*/  IADD3.X R20, R20, R244, RZ, P3, !PT ;  /* 0x000000f414147210 */ /* 0x000fe20001ffe4ff */
[----:B------:R-:W-:-:S03]  /*1466e0*/  IADD3 R17, P3, R17, R247, RZ ;  /* 0x000000f711117210 */ /* 0x000fc60007f7e0ff */
[----:B------:R1:W-:Y:S01]  /*1466f0*/  STL [R1+0x48d4], R22 ;  /* 0x0048d41601007387 */ /* 0x0003e20000100800 */
[----:B------:R-:W3:Y:S01]  /*146700*/  LDL.LU R0, [R1+0x5838] ;  /* 0x0058380001007983 */ /* 0x000ee20000300800 */
[----:B------:R-:W-:Y:S01]  /*146710*/  IADD3.X R18, R18, R244, RZ, P3, !PT ;  /* 0x000000f412127210 */ /* 0x000fe20001ffe4ff */
[-C--:B------:R-:W-:Y:S02]  /*146720*/  IADD3 R15, P3, R15, R247.reuse, RZ ;  /* 0x000000f70f0f7210 */ /* 0x080fe40007f7e0ff */
[----:B------:R-:W-:Y:S01]  /*146730*/  IMAD.MOV.U32 R5, RZ, RZ, R22 ;  /* 0x000000ffff057224 */ /* 0x000fe200078e0016 */
[----:B------:R1:W-:Y:S01]  /*146740*/  STL [R1+0x48dc], R20 ;  /* 0x0048dc1401007387 */ /* 0x0003e20000100800 */
[-C--:B------:R-:W-:Y:S01]  /*146750*/  IADD3 R13, P4, R13, R247.reuse, RZ ;  /* 0x000000f70d0d7210 */ /* 0x080fe20007f9e0ff */
[----:B------:R1:W-:Y:S02]  /*146760*/  STL [R1+0x48d0], R17 ;  /* 0x0048d01101007387 */ /* 0x0003e40000100800 */
[--C-:B------:R-:W-:Y:S01]  /*146770*/  IMAD.X R16, R16, 0x1, R244.reuse, P3 ;  /* 0x0000000110107824 */ /* 0x100fe200018e06f4 */
[----:B------:R-:W-:Y:S01]  /*146780*/  STL [R1+0x48cc], R18 ;  /* 0x0048cc1201007387 */ /* 0x000fe20000100800 */
[-C--:B----4-:R-:W-:Y:S01]  /*146790*/  IADD3 R7, P3, R7, R247.reuse, RZ ;  /* 0x000000f707077210 */ /* 0x090fe20007f7e0ff */
[----:B------:R4:W-:Y:S02]  /*1467a0*/  STL [R1+0x585c], R15 ;  /* 0x00585c0f01007387 */ /* 0x0009e40000100800 */
[----:B------:R1:W-:Y:S01]  /*1467b0*/  LDGSTS.E [R117+0x3e200], [R4.64], P5 ;  /* 0x3e20000004757fae */ /* 0x0003e2000a921844 */
[----:B------:R-:W-:Y:S02]  /*1467c0*/  STL [R1+0x5854], R13 ;  /* 0x0058540d01007387 */ /* 0x000fe40000100800 */
[----:B------:R-:W-:Y:S02]  /*1467d0*/  STL [R1+0x5850], R16 ;  /* 0x0058501001007387 */ /* 0x000fe40000100800 */
[--C-:B------:R-:W-:Y:S01]  /*1467e0*/  IMAD.X R14, R14, 0x1, R244.reuse, P4 ;  /* 0x000000010e0e7824 */ /* 0x100fe200020e06f4 */
[----:B--2---:R-:W2:Y:S01]  /*1467f0*/  LDL.LU R23, [R1+0x57dc] ;  /* 0x0057dc0001177983 */ /* 0x004ea20000300800 */
[----:B------:R-:W-:Y:S01]  /*146800*/  IADD3 R6, P4, R6, R247, RZ ;  /* 0x000000f706067210 */ /* 0x000fe20007f9e0ff */
[----:B------:R-:W2:Y:S02]  /*146810*/  LDL.LU R21, [R1+0x57d4] ;  /* 0x0057d40001157983 */ /* 0x000ea40000300800 */
[----:B------:R-:W-:Y:S01]  /*146820*/  IMAD.X R12, R12, 0x1, R244, P3 ;  /* 0x000000010c0c7824 */ /* 0x000fe200018e06f4 */
[----:B------:R-:W-:Y:S01]  /*146830*/  STL [R1+0x584c], R7 ;  /* 0x00584c0701007387 */ /* 0x000fe20000100800 */
[----:B-1----:R-:W-:Y:S01]  /*146840*/  MOV R4, R19 ;  /* 0x0000001300047202 */ /* 0x002fe20000000f00 */
[----:B------:R-:W-:-:S02]  /*146850*/  IMAD.MOV.U32 R5, RZ, RZ, R20 ;  /* 0x000000ffff057224 */ /* 0x000fc400078e0014 */
[----:B------:R-:W2:Y:S01]  /*146860*/  LDL.LU R19, [R1+0x57cc] ;  /* 0x0057cc0001137983 */ /* 0x000ea20000300800 */
[----:B------:R-:W-:Y:S02]  /*146870*/  STL [R1+0x5848], R14 ;  /* 0x0058480e01007387 */ /* 0x000fe40000100800 */
[----:B------:R-:W-:Y:S01]  /*146880*/  STL [R1+0x5844], R6 ;  /* 0x0058440601007387 */ /* 0x000fe20000100800 */
[----:B------:R1:W-:Y:S01]  /*146890*/  LDGSTS.E [R117+0x3e400], [R4.64], P5 ;  /* 0x3e40000004757fae */ /* 0x0003e2000a921844 */
[----:B------:R-:W-:Y:S02]  /*1468a0*/  STL [R1+0x5840], R12 ;  /* 0x0058400c01007387 */ /* 0x000fe40000100800 */
[----:B------:R-:W2:Y:S02]  /*1468b0*/  LDL.LU R24, [R1+0x57d0] ;  /* 0x0057d00001187983 */ /* 0x000ea40000300800 */
[----:B------:R-:W2:Y:S01]  /*1468c0*/  LDL.LU R22, [R1+0x57c8] ;  /* 0x0057c80001167983 */ /* 0x000ea20000300800 */
[----:B------:R-:W2:Y:S01]  /*1468d0*/  LDL.LU R20, [R1+0x57c0] ;  /* 0x0057c00001147983 */ /* 0x000ea20000300800 */
[----:B-1----:R-:W-:Y:S01]  /*1468e0*/  MOV R4, R17 ;  /* 0x0000001100047202 */ /* 0x002fe20000000f00 */
[----:B------:R-:W-:-:S04]  /*1468f0*/  LOP3.LUT R17, R27, 0x20, RZ, 0x3c, !PT ;  /* 0x000000201b117812 */ /* 0x000fc800078e3cff */
[----:B------:R-:W-:Y:S02]  /*146900*/  LEA R2, R218, R17, 0x12 ;  /* 0x00000011da027211 */ /* 0x000fe400078e90ff */
[----:B------:R-:W2:Y:S01]  /*146910*/  LDL.LU R17, [R1+0x57c4] ;  /* 0x0057c40001117983 */ /* 0x000ea20000300800 */
[----:B------:R-:W-:-:S05]  /*146920*/  IMAD.MOV.U32 R5, RZ, RZ, R18 ;  /* 0x000000ffff057224 */ /* 0x000fca00078e0012 */
[----:B------:R1:W-:Y:S02]  /*146930*/  LDGSTS.E [R117+0x3e600], [R4.64], P5 ;  /* 0x3e60000004757fae */ /* 0x0003e4000a921844 */
[----:B-1----:R-:W-:Y:S01]  /*146940*/  MOV R4, R15 ;  /* 0x0000000f00047202 */ /* 0x002fe20000000f00 */
[----:B------:R-:W-:-:S05]  /*146950*/  IMAD.MOV.U32 R5, RZ, RZ, R16 ;  /* 0x000000ffff057224 */ /* 0x000fca00078e0010 */
[----:B------:R1:W-:Y:S01]  /*146960*/  LDGSTS.E [R2+0x800], [R4.64], P6 ;  /* 0x0080000004027fae */ /* 0x0003e2000b121844 */
[----:B------:R-:W-:Y:S01]  /*146970*/  HMMA.1688.F32.TF32 R32, R40, R30, R188 ;  /* 0x0000001e2820723c */ /* 0x000fe200000810bc */
[----:B------:R-:W2:Y:S02]  /*146980*/  LDL.LU R30, [R1+0x12b8] ;  /* 0x0012b800011e7983 */ /* 0x000ea40000300800 */
[----:B------:R-:W2:Y:S02]  /*146990*/  LDL.LU R31, [R1+0x12bc] ;  /* 0x0012bc00011f7983 */ /* 0x000ea40000300800 */
[----:B-1----:R-:W-:Y:S01]  /*1469a0*/  IMAD.MOV.U32 R4, RZ, RZ, R13 ;  /* 0x000000ffff047224 */ /* 0x002fe200078e000d */
[----:B------:R-:W-:-:S05]  /*1469b0*/  MOV R5, R14 ;  /* 0x0000000e00057202 */ /* 0x000fca0000000f00 */
[----:B------:R1:W-:Y:S01]  /*1469c0*/  LDGSTS.E [R2+0xa00], [R4.64], P6 ;  /* 0x00a0000004027fae */ /* 0x0003e2000b121844 */
[----:B------:R-:W-:Y:S01]  /*1469d0*/  HMMA.1688.F32.TF32 R56, R40, R202, R148 ;  /* 0x000000ca2838723c */ /* 0x000fe20000081094 */
[----:B------:R-:W-:Y:S01]  /*1469e0*/  ISETP.GT.AND P3, PT, R116, 0xd, PT ;  /* 0x0000000d7400780c */ /* 0x000fe20003f64270 */
[----:B-1----:R-:W-:Y:S01]  /*1469f0*/  IMAD.MOV.U32 R4, RZ, RZ, R7 ;  /* 0x000000ffff047224 */ /* 0x002fe200078e0007 */
[----:B------:R-:W-:-:S05]  /*146a00*/  MOV R5, R12 ;  /* 0x0000000c00057202 */ /* 0x000fca0000000f00 */
[----:B------:R1:W-:Y:S02]  /*146a10*/  LDGSTS.E [R2+0xc00], [R4.64], P6 ;  /* 0x00c0000004027fae */ /* 0x0003e4000b121844 */
[----:B-1----:R-:W-:Y:S02]  /*146a20*/  IMAD.MOV.U32 R4, RZ, RZ, R6 ;  /* 0x000000ffff047224 */ /* 0x002fe400078e0006 */
[----:B---3--:R-:W-:-:S05]  /*146a30*/  IMAD.X R0, R0, 0x1, R244, P4 ;  /* 0x0000000100007824 */ /* 0x008fca00020e06f4 */
[----:B------:R1:W-:Y:S01]  /*146a40*/  STL [R1+0x5838], R0 ;  /* 0x0058380001007387 */ /* 0x0003e20000100800 */
[----:B------:R-:W3:Y:S02]  /*146a50*/  LDL.LU R200, [R1+0x2ec0] ;  /* 0x002ec00001c87983 */ /* 0x000ee40000300800 */
[----:B------:R-:W3:Y:S02]  /*146a60*/  LDL.LU R201, [R1+0x2ec4] ;  /* 0x002ec40001c97983 */ /* 0x000ee40000300800 */
[----:B------:R-:W3:Y:S02]  /*146a70*/  LDL.LU R202, [R1+0x2ec8] ;  /* 0x002ec80001ca7983 */ /* 0x000ee40000300800 */
[----:B------:R-:W-:Y:S01]  /*146a80*/  IMAD.MOV.U32 R5, RZ, RZ, R0 ;  /* 0x000000ffff057224 */ /* 0x000fe200078e0000 */
[----:B------:R-:W3:Y:S01]  /*146a90*/  LDL.LU R203, [R1+0x2ecc] ;  /* 0x002ecc0001cb7983 */ /* 0x000ee20000300800 */
[----:B----4-:R-:W4:Y:S01]  /*146aa0*/  LDL.LU R15, [R1+0x575c] ;  /* 0x00575c00010f7983 */ /* 0x010f220000300800 */
[----:B------:R-:W-:Y:S01]  /*146ab0*/  ISETP.GT.AND P4, PT, R116, 0x11, PT ;  /* 0x000000117400780c */ /* 0x000fe20003f84270 */
[----:B------:R-:W3:Y:S01]  /*146ac0*/  LDL.LU R26, [R1+0x12c8] ;  /* 0x0012c800011a7983 */ /* 0x000ee20000300800 */
[----:B------:R-:W3:Y:S01]  /*146ad0*/  LDL.LU R27, [R1+0x12cc] ;  /* 0x0012cc00011b7983 */ /* 0x000ee20000300800 */
[----:B------:R-:W3:Y:S03]  /*146ae0*/  LDL.LU R18, [R1+0x57b8] ;  /* 0x0057b80001127983 */ /* 0x000ee60000300800 */
[----:B------:R2:W-:Y:S01]  /*146af0*/  LDGSTS.E [R2+0xe00], [R4.64], P6 ;  /* 0x00e0000004027fae */ /* 0x0005e2000b121844 */
[----:B------:R-:W4:Y:S01]  /*146b00*/  LDL.LU R188, [R1+0x2eb0] ;  /* 0x002eb00001bc7983 */ /* 0x000f220000300800 */
[----:B-1----:R-:W-:Y:S01]  /*146b10*/  SEL R0, RZ, 0x4, !P4 ;  /* 0x00000004ff007807 */ /* 0x002fe20006000000 */
[----:B------:R-:W4:Y:S01]  /*146b20*/  LDL.LU R189, [R1+0x2eb4] ;  /* 0x002eb40001bd7983 */ /* 0x000f220000300800 */
[----:B------:R-:W4:Y:S01]  /*146b30*/  LDL.LU R190, [R1+0x2eb8] ;  /* 0x002eb80001be7983 */ /* 0x000f220000300800 */
[----:B--2---:R-:W-:-:S03]  /*146b40*/  IADD3 R21, P4, R21, R247, RZ ;  /* 0x000000f715157210 */ /* 0x004fc60007f9e0ff */
[----:B------:R-:W2:Y:S01]  /*146b50*/  LDL.LU R191, [R1+0x2ebc] ;  /* 0x002ebc0001bf7983 */ /* 0x000ea20000300800 */
[----:B------:R-:W2:Y:S03]  /*146b60*/  LDL.LU R16, [R1+0x5750] ;  /* 0x0057500001107983 */ /* 0x000ea60000300800 */
[----:B------:R-:W2:Y:S01]  /*146b70*/  LDL.LU R13, [R1+0x5754] ;  /* 0x00575400010d7983 */ /* 0x000ea20000300800 */
[----:B------:R-:W2:Y:S01]  /*146b80*/  LDL.LU R7, [R1+0x574c] ;  /* 0x00574c0001077983 */ /* 0x000ea20000300800 */
[----:B------:R-:W-:Y:S01]  /*146b90*/  SEL R4, RZ, 0x4, !P3 ;  /* 0x00000004ff047807 */ /* 0x000fe20005800000 */
[-C--:B------:R-:W-:Y:S01]  /*146ba0*/  IADD3 R23, P3, R23, R247.reuse, RZ ;  /* 0x000000f717177210 */ /* 0x080fe20007f7e0ff */
[----:B------:R-:W-:-:S03]  /*146bb0*/  IADD3 R19, P5, R19, R247, RZ ;  /* 0x000000f713137210 */ /* 0x000fc60007fbe0ff */
[----:B------:R-:W-:Y:S01]  /*146bc0*/  IADD3.X R24, R24, R244, RZ, P3, !PT ;  /* 0x000000f418187210 */ /* 0x000fe20001ffe4ff */
[--C-:B------:R-:W-:Y:S01]  /*146bd0*/  IMAD.X R22, R22, 0x1, R244.reuse, P4 ;  /* 0x0000000116167824 */ /* 0x100fe200020e06f4 */
[----:B------:R-:W-:Y:S01]  /*146be0*/  STL [R1+0x57dc], R23 ;  /* 0x0057dc1701007387 */ /* 0x000fe20000100800 */
[----:B------:R-:W-:Y:S02]  /*146bf0*/  STL [R1+0x57d4], R21 ;  /* 0x0057d41501007387 */ /* 0x000fe40000100800 */
[----:B------:R-:W-:Y:S02]  /*146c00*/  IMAD.X R20, R20, 0x1, R244, P5 ;  /* 0x0000000114147824 */ /* 0x000fe400028e06f4 */
[----:B------:R-:W-:Y:S01]  /*146c10*/  STL [R1+0x57cc], R19 ;  /* 0x0057cc1301007387 */ /* 0x000fe20000100800 */
[----:B------:R-:W-:Y:S01]  /*146c20*/  STL [R1+0x57d0], R24 ;  /* 0x0057d01801007387 */ /* 0x000fe20000100800 */
[----:B------:R-:W-:Y:S01]  /*146c30*/  SEL R0, R0, RZ, !P0 ;  /* 0x000000ff00007207 */ /* 0x000fe20004000000 */
[----:B------:R-:W-:Y:S02]  /*146c40*/  STL [R1+0x57c8], R22 ;  /* 0x0057c81601007387 */ /* 0x000fe40000100800 */
[----:B------:R-:W2:Y:S01]  /*146c50*/  LDL.LU R14, [R1+0x5748] ;  /* 0x00574800010e7983 */ /* 0x000ea20000300800 */
[----:B------:R-:W-:Y:S01]  /*146c60*/  STL [R1+0x57c0], R20 ;  /* 0x0057c01401007387 */ /* 0x000fe20000100800 */
[----:B------:R-:W2:Y:S01]  /*146c70*/  LDL.LU R12, [R1+0x5740] ;  /* 0x00574000010c7983 */ /* 0x000ea20000300800 */
[----:B------:R-:W-:-:S02]  /*146c80*/  IADD3 R17, P5, R17, R247, RZ ;  /* 0x000000f711117210 */ /* 0x000fc40007fbe0ff */
[----:B------:R-:W-:-:S03]  /*146c90*/  ISETP.NE.U32.AND P4, PT, R0, RZ, PT ;  /* 0x000000ff0000720c */ /* 0x000fc60003f85070 */
[----:B------:R-:W-:Y:S01]  /*146ca0*/  STL [R1+0x57c4], R17 ;  /* 0x0057c41101007387 */ /* 0x000fe20000100800 */
[----:B------:R-:W2:Y:S02]  /*146cb0*/  LDL.LU R6, [R1+0x5738] ;  /* 0x0057380001067983 */ /* 0x000ea40000300800 */
[----:B------:R-:W2:Y:S01]  /*146cc0*/  LDL.LU R0, [R1+0x5744] ;  /* 0x0057440001007983 */ /* 0x000ea20000300800 */
[----:B------:R-:W-:Y:S01]  /*146cd0*/  SEL R4, R4, RZ, !P0 ;  /* 0x000000ff04047207 */ /* 0x000fe20004000000 */
[----:B------:R-:W-:-:S03]  /*146ce0*/  IMAD.MOV.U32 R5, RZ, RZ, R24 ;  /* 0x000000ffff057224 */ /* 0x000fc600078e0018 */
[----:B------:R-:W-:Y:S01]  /*146cf0*/  ISETP.NE.U32.AND P3, PT, R4, RZ, PT ;  /* 0x000000ff0400720c */ /* 0x000fe20003f65070 */
[----:B------:R-:W-:-:S05]  /*146d00*/  MOV R4, R23 ;  /* 0x0000001700047202 */ /* 0x000fca0000000f00 */
[----:B------:R1:W-:Y:S02]  /*146d10*/  LDGSTS.E [R2+0x2800], [R4.64], P2 ;  /* 0x0280000004027fae */ /* 0x0003e40009121844 */
[----:B-1----:R-:W-:Y:S01]  /*146d20*/  MOV R4, R21 ;  /* 0x0000001500047202 */ /* 0x002fe20000000f00 */
[----:B------:R-:W-:-:S05]  /*146d30*/  IMAD.MOV.U32 R5, RZ, RZ, R22 ;  /* 0x000000ffff057224 */ /* 0x000fca00078e0016 */
[----:B------:R1:W-:Y:S02]  /*146d40*/  LDGSTS.E [R2+0x2a00], [R4.64], P2 ;  /* 0x02a0000004027fae */ /* 0x0003e40009121844 */
[----:B-1----:R-:W-:Y:S01]  /*146d50*/  IMAD.MOV.U32 R4, RZ, RZ, R19 ;  /* 0x000000ffff047224 */ /* 0x002fe200078e0013 */
[----:B------:R-:W-:-:S05]  /*146d60*/  MOV R5, R20 ;  /* 0x0000001400057202 */ /* 0x000fca0000000f00 */
[----:B------:R1:W-:Y:S02]  /*146d70*/  LDGSTS.E [R2+0x2c00], [R4.64], P2 ;  /* 0x02c0000004027fae */ /* 0x0003e40009121844 */
[----:B-1----:R-:W-:Y:S01]  /*146d80*/  IMAD.MOV.U32 R4, RZ, RZ, R17 ;  /* 0x000000ffff047224 */ /* 0x002fe200078e0011 */
[----:B------:R-:W-:Y:S01]  /*146d90*/  MOV R245, R122 ;  /* 0x0000007a00f57202 */ /* 0x000fe20000000f00 */
[----:B---3--:R-:W-:-:S04]  /*146da0*/  IMAD.X R18, R18, 0x1, R244, P5 ;  /* 0x0000000112127824 */ /* 0x008fc800028e06f4 */
[----:B------:R-:W-:Y:S01]  /*146db0*/  IMAD.MOV.U32 R5, RZ, RZ, R18 ;  /* 0x000000ffff057224 */ /* 0x000fe200078e0012 */
[----:B----4-:R-:W-:-:S04]  /*146dc0*/  IADD3 R15, P5, R15, R247, RZ ;  /* 0x000000f70f0f7210 */ /* 0x010fc80007fbe0ff */
[----:B------:R1:W-:Y:S01]  /*146dd0*/  LDGSTS.E [R2+0x2e00], [R4.64], P2 ;  /* 0x02e0000004027fae */ /* 0x0003e20009121844 */
[-C--:B--2---:R-:W-:Y:S02]  /*146de0*/  IADD3 R13, P2, R13, R247.reuse, RZ ;  /* 0x000000f70d0d7210 */ /* 0x084fe40007f5e0ff */
[----:B------:R-:W-:Y:S01]  /*146df0*/  IADD3.X R16, R16, R244, RZ, P5, !PT ;  /* 0x000000f410107210 */ /* 0x000fe20002ffe4ff */
[----:B------:R-:W-:Y:S01]  /*146e00*/  IADD3 R7, P5, R7, R247, RZ ;  /* 0x000000f707077210 */ /* 0x000fe20007fbe0ff */
[----:B------:R2:W-:Y:S01]  /*146e10*/  STL [R1+0x57b8], R18 ;  /* 0x0057b81201007387 */ /* 0x0005e20000100800 */
[----:B------:R-:W-:Y:S02]  /*146e20*/  STL [R1+0x575c], R15 ;  /* 0x00575c0f01007387 */ /* 0x000fe40000100800 */
[----:B------:R-:W-:Y:S02]  /*146e30*/  STL [R1+0x5754], R13 ;  /* 0x0057540d01007387 */ /* 0x000fe40000100800 */
[----:B------:R3:W-:Y:S01]  /*146e40*/  STL [R1+0x5750], R16 ;  /* 0x0057501001007387 */ /* 0x0007e20000100800 */
[----:B------:R-:W4:Y:S01]  /*146e50*/  LDL.LU R55, [R1+0x56dc] ;  /* 0x0056dc0001377983 */ /* 0x000f220000300800 */
[----:B------:R1:W-:Y:S02]  /*146e60*/  STL [R1+0x574c], R7 ;  /* 0x00574c0701007387 */ /* 0x0003e40000100800 */
[----:B------:R-:W-:-:S02]  /*146e70*/  IMAD.X R14, R14, 0x1, R244, P2 ;  /* 0x000000010e0e7824 */ /* 0x000fc400010e06f4 */
[----:B------:R-:W-:-:S03]  /*146e80*/  IMAD.X R12, R12, 0x1, R244, P5 ;  /* 0x000000010c0c7824 */ /* 0x000fc600028e06f4 */
[----:B------:R-:W-:Y:S01]  /*146e90*/  STL [R1+0x5748], R14 ;  /* 0x0057480e01007387 */ /* 0x000fe20000100800 */
[----:B------:R-:W4:Y:S01]  /*146ea0*/  LDL.LU R53, [R1+0x56d4] ;  /* 0x0056d40001357983 */ /* 0x000f220000300800 */
[----:B------:R-:W-:-:S05]  /*146eb0*/  IADD3 R0, P2, R0, R247, RZ ;  /* 0x000000f700007210 */ /* 0x000fca0007f5e0ff */
[----:B------:R3:W-:Y:S01]  /*146ec0*/  STL [R1+0x5744], R0 ;  /* 0x0057440001007387 */ /* 0x0007e20000100800 */
[----:B------:R4:W-:Y:S02]  /*146ed0*/  STL [R1+0x5740], R12 ;  /* 0x0057400c01007387 */ /* 0x0009e40000100800 */
[----:B--2---:R-:W2:Y:S02]  /*146ee0*/  LDL.LU R18, [R1+0x56cc] ;  /* 0x0056cc0001127983 */ /* 0x004ea40000300800 */
[----:B------:R-:W2:Y:S01]  /*146ef0*/  LDL.LU R122, [R1+0x56d0] ;  /* 0x0056d000017a7983 */ /* 0x000ea20000300800 */
[----:B------:R-:W2:Y:S01]  /*146f00*/  LDL.LU R54, [R1+0x56c8] ;  /* 0x0056c80001367983 */ /* 0x000ea20000300800 */
[----:B------:R-:W2:Y:S02]  /*146f10*/  LDL.LU R19, [R1+0x56c0] ;  /* 0x0056c00001137983 */ /* 0x000ea40000300800 */
[----:B-1----:R-:W-:Y:S02]  /*146f20*/  IMAD.MOV.U32 R5, RZ, RZ, R16 ;  /* 0x000000ffff057224 */ /* 0x002fe400078e0010 */
[----:B---3--:R-:W3:Y:S01]  /*146f30*/  LDL.LU R16, [R1+0x56c4] ;  /* 0x0056c40001107983 */ /* 0x008ee20000300800 */
[----:B------:R-:W-:Y:S01]  /*146f40*/  MOV R4, R15 ;  /* 0x0000000f00047202 */ /* 0x000fe20000000f00 */
[----:B------:R-:W-:-:S02]  /*146f50*/  IMAD.X R6, R6, 0x1, R244, P2 ;  /* 0x0000000106067824 */ /* 0x000fc400010e06f4 */
[----:B------:R-:W3:Y:S01]  /*146f60*/  LDL.LU R150, [R1+0x12d8] ;  /* 0x0012d80001967983 */ /* 0x000ee20000300800 */
[----:B------:R-:W3:Y:S04]  /*146f70*/  LDL.LU R151, [R1+0x12dc] ;  /* 0x0012dc0001977983 */ /* 0x000ee80000300800 */
[----:B------:R1:W-:Y:S01]  /*146f80*/  LDGSTS.E [R2+0x4800], [R4.64], P1 ;  /* 0x0480000004027fae */ /* 0x0003e20008921844 */
[----:B------:R1:W-:Y:S02]  /*146f90*/  STL [R1+0x5738], R6 ;  /* 0x0057380601007387 */ /* 0x0003e40000100800 */
[----:B------:R-:W3:Y:S02]  /*146fa0*/  LDL.LU R164, [R1+0x2ea0] ;  /* 0x002ea00001a47983 */ /* 0x000ee40000300800 */
[----:B------:R-:W3:Y:S01]  /*146fb0*/  LDL.LU R165, [R1+0x2ea4] ;  /* 0x002ea40001a57983 */ /* 0x000ee20000300800 */
[----:B------:R-:W3:Y:S01]  /*146fc0*/  LDL.LU R166, [R1+0x2ea8] ;  /* 0x002ea80001a67983 */ /* 0x000ee20000300800 */
[C---:B------:R-:W-:Y:S01]  /*146fd0*/  HMMA.1688.F32.TF32 R24, R40.reuse, R26, R188 ;  /* 0x0000001a2818723c */ /* 0x040fe200000810bc */
[----:B------:R-:W3:Y:S01]  /*146fe0*/  LDL.LU R167, [R1+0x2eac] ;  /* 0x002eac0001a77983 */ /* 0x000ee20000300800 */
[C---:B------:R-:W-:Y:S01]  /*146ff0*/  ISETP.GT.AND P2, PT, R116.reuse, 0x15, PT ;  /* 0x000000157400780c */ /* 0x040fe20003f44270 */
[----:B------:R-:W3:Y:S01]  /*147000*/  LDL.LU R190, [R1+0x12e8] ;  /* 0x0012e80001be7983 */ /* 0x000ee20000300800 */
[----:B------:R-:W-:Y:S01]  /*147010*/  ISETP.GT.AND P5, PT, R116, 0x19, PT ;  /* 0x000000197400780c */ /* 0x000fe20003fa4270 */
[----:B------:R-:W3:Y:S03]  /*147020*/  LDL.LU R191, [R1+0x12ec] ;  /* 0x0012ec0001bf7983 */ /* 0x000ee60000300800 */
[----:B------:R-:W-:Y:S01]  /*147030*/  HMMA.1688.F32.TF32 R28, R40, R30, R200 ;  /* 0x0000001e281c723c */ /* 0x000fe200000810c8 */
[----:B-1----:R-:W-:Y:S01]  /*147040*/  IMAD.MOV.U32 R4, RZ, RZ, R13 ;  /* 0x000000ffff047224 */ /* 0x002fe200078e000d */
[----:B------:R-:W-:Y:S01]  /*147050*/  MOV R5, R14 ;  /* 0x0000000e00057202 */ /* 0x000fe20000000f00 */
[----:B------:R-:W3:Y:S01]  /*147060*/  LDL.LU R17, [R1+0x56b8] ;  /* 0x0056b80001117983 */ /* 0x000ee20000300800 */
[----:B------:R-:W3:Y:S02]  /*147070*/  LDL.LU R200, [R1+0x2e90] ;  /* 0x002e900001c87983 */ /* 0x000ee40000300800 */
[----:B------:R-:W3:Y:S02]  /*147080*/  LDL.LU R201, [R1+0x2e94] ;  /* 0x002e940001c97983 */ /* 0x000ee40000300800 */
[----:B------:R-:W3:Y:S01]  /*147090*/  LDL.LU R202, [R1+0x2e98] ;  /* 0x002e980001ca7983 */ /* 0x000ee20000300800 */
[----:B------:R1:W-:Y:S04]  /*1470a0*/  LDGSTS.E [R2+0x4a00], [R4.64], P1 ;  /* 0x04a0000004027fae */ /* 0x0003e80008921844 */
[----:B------:R-:W3:Y:S01]  /*1470b0*/  LDL.LU R203, [R1+0x2e9c] ;  /* 0x002e9c0001cb7983 */ /* 0x000ee20000300800 */
[----:B------:R-:W3:Y:S02]  /*1470c0*/  LDL.LU R15, [R1+0x565c] ;  /* 0x00565c00010f7983 */ /* 0x000ee40000300800 */
[----:B------:R-:W3:Y:S02]  /*1470d0*/  LDL.LU R13, [R1+0x5654] ;  /* 0x00565400010d7983 */ /* 0x000ee40000300800 */
[----:B-1----:R-:W-:Y:S01]  /*1470e0*/  IMAD.MOV.U32 R4, RZ, RZ, R7 ;  /* 0x000000ffff047224 */ /* 0x002fe200078e0007 */
[----:B------:R-:W-:Y:S01]  /*1470f0*/  MOV R5, R12 ;  /* 0x0000000c00057202 */ /* 0x000fe20000000f00 */
[----:B------:R-:W3:Y:S04]  /*147100*/  LDL.LU R7, [R1+0x564c] ;  /* 0x00564c0001077983 */ /* 0x000ee80000300800 */
[----:B------:R1:W-:Y:S02]  /*147110*/  LDGSTS.E [R2+0x4c00], [R4.64], P1 ;  /* 0x04c0000004027fae */ /* 0x0003e40008921844 */
[----:B-1----:R-:W-:-:S02]  /*147120*/  IMAD.MOV.U32 R4, RZ, RZ, R0 ;  /* 0x000000ffff047224 */ /* 0x002fc400078e0000 */
[----:B------:R-:W-:Y:S01]  /*147130*/  IMAD.MOV.U32 R5, RZ, RZ, R6 ;  /* 0x000000ffff057224 */ /* 0x000fe200078e0006 */
[----:B------:R-:W-:-:S04]  /*147140*/  SEL R0, RZ, 0x4, !P5 ;  /* 0x00000004ff007807 */ /* 0x000fc80006800000 */
[----:B------:R1:W-:Y:S02]  /*147150*/  LDGSTS.E [R2+0x4e00], [R4.64], P1 ;  /* 0x04e0000004027fae */ /* 0x0003e40008921844 */
[----:B-1----:R-:W-:Y:S02]  /*147160*/  SEL R4, RZ, 0x4, !P2 ;  /* 0x00000004ff047807 */ /* 0x002fe40005000000 */
[----:B------:R-:W-:Y:S02]  /*147170*/  SEL R0, R0, RZ, !P0 ;  /* 0x000000ff00007207 */ /* 0x000fe40004000000 */
[----:B----4-:R-:W-:-:S05]  /*147180*/  IADD3 R55, P1, R55, R247, RZ ;  /* 0x000000f737377210 */ /* 0x010fca0007f3e0ff */
[----:B------:R-:W-:Y:S01]  /*147190*/  STL [R1+0x56dc], R55 ;  /* 0x0056dc3701007387 */ /* 0x000fe20000100800 */
[----:B------:R-:W-:-:S05]  /*1471a0*/  IADD3 R53, P2, R53, R247, RZ ;  /* 0x000000f735357210 */ /* 0x000fca0007f5e0ff */
[----:B------:R-:W-:Y:S01]  /*1471b0*/  STL [R1+0x56d4], R53 ;  /* 0x0056d43501007387 */ /* 0x000fe20000100800 */
[-C--:B--2---:R-:W-:Y:S02]  /*1471c0*/  IADD3 R18, P5, R18, R247.reuse, RZ ;  /* 0x000000f712127210 */ /* 0x084fe40007fbe0ff */
[----:B------:R-:W-:Y:S01]  /*1471d0*/  IADD3.X R122, R122, R244, RZ, P1, !PT ;  /* 0x000000f47a7a7210 */ /* 0x000fe20000ffe4ff */
[--C-:B------:R-:W-:Y:S02]  /*1471e0*/  IMAD.X R54, R54, 0x1, R244.reuse, P2 ;  /* 0x0000000136367824 */ /* 0x100fe400010e06f4 */
[----:B------:R-:W-:Y:S01]  /*1471f0*/  IMAD.X R19, R19, 0x1, R244, P5 ;  /* 0x0000000113137824 */ /* 0x000fe200028e06f4 */
[----:B------:R-:W-:Y:S01]  /*147200*/  STL [R1+0x56cc], R18 ;  /* 0x0056cc1201007387 */ /* 0x000fe20000100800 */
[----:B------:R-:W-:Y:S01]  /*147210*/  STL [R1+0x56d0], R122 ;  /* 0x0056d07a01007387 */ /* 0x000fe20000100800 */
[----:B---3--:R-:W-:Y:S02]  /*147220*/  IADD3 R16, P5, R16, R247, RZ ;  /* 0x000000f710107210 */ /* 0x008fe40007fbe0ff */
[----:B------:R-:W-:Y:S04]  /*147230*/  STL [R1+0x56c8], R54 ;  /* 0x0056c83601007387 */ /* 0x000fe80000100800 */
[----:B------:R-:W2:Y:S01]  /*147240*/  LDL.LU R52, [R1+0x5650] ;  /* 0x0056500001347983 */ /* 0x000ea20000300800 */
[----:B------:R-:W-:Y:S02]  /*147250*/  STL [R1+0x56c0], R19 ;  /* 0x0056c01301007387 */ /* 0x000fe40000100800 */
[----:B------:R-:W3:Y:S02]  /*147260*/  LDL.LU R14, [R1+0x5648] ;  /* 0x00564800010e7983 */ /* 0x000ee40000300800 */
[----:B------:R-:W-:Y:S01]  /*147270*/  STL [R1+0x56c4], R16 ;  /* 0x0056c41001007387 */ /* 0x000fe20000100800 */
[----:B------:R-:W4:Y:S01]  /*147280*/  LDL.LU R12, [R1+0x5640] ;  /* 0x00564000010c7983 */ /* 0x000f220000300800 */
[----:B------:R-:W-:Y:S01]  /*147290*/  ISETP.NE.U32.AND P2, PT, R0, RZ, PT ;  /* 0x000000ff0000720c */ /* 0x000fe20003f45070 */
[----:B------:R-:W4:Y:S02]  /*1472a0*/  LDL.LU R6, [R1+0x5638] ;  /* 0x0056380001067983 */ /* 0x000f240000300800 */
[----:B------:R-:W4:Y:S01]  /*1472b0*/  LDL.LU R0, [R1+0x5644] ;  /* 0x0056440001007983 */ /* 0x000f220000300800 */
[----:B------:R-:W-:Y:S01]  /*1472c0*/  SEL R4, R4, RZ, !P0 ;  /* 0x000000ff04047207 */ /* 0x000fe20004000000 */
[----:B------:R-:W-:-:S03]  /*1472d0*/  IMAD.MOV.U32 R5, RZ, RZ, R122 ;  /* 0x000000ffff057224 */ /* 0x000fc600078e007a */
[----:B------:R-:W-:Y:S01]  /*1472e0*/  ISETP.NE.U32.AND P1, PT, R4, RZ, PT ;  /* 0x000000ff0400720c */ /* 0x000fe20003f25070 */
[----:B------:R-:W-:-:S05]  /*1472f0*/  MOV R4, R55 ;  /* 0x0000003700047202 */ /* 0x000fca0000000f00 */
[----:B------:R1:W-:Y:S01]  /*147300*/  LDGSTS.E [R2+0x6800], [R4.64], P3 ;  /* 0x0680000004027fae */ /* 0x0003e20009921844 */
[----:B------:R-:W-:Y:S01]  /*147310*/  IMAD.X R17, R17, 0x1, R244, P5 ;  /* 0x0000000111117824 */ /* 0x000fe200028e06f4 */
[----:B-1----:R-:W-:Y:S01]  /*147320*/  MOV R4, R53 ;  /* 0x0000003500047202 */ /* 0x002fe20000000f00 */
[----:B------:R-:W-:-:S05]  /*147330*/  IMAD.MOV.U32 R5, RZ, RZ, R54 ;  /* 0x000000ffff057224 */ /* 0x000fca00078e0036 */
[----:B------:R1:W-:Y:S02]  /*147340*/  LDGSTS.E [R2+0x6a00], [R4.64], P3 ;  /* 0x06a0000004027fae */ /* 0x0003e40009921844 */
[----:B-1----:R-:W-:Y:S01]  /*147350*/  IMAD.MOV.U32 R4, RZ, RZ, R18 ;  /* 0x000000ffff047224 */ /* 0x002fe200078e0012 */
[----:B------:R-:W-:-:S05]  /*147360*/  MOV R5, R19 ;  /* 0x0000001300057202 */ /* 0x000fca0000000f00 */
[----:B------:R1:W-:Y:S01]  /*147370*/  LDGSTS.E [R2+0x6c00], [R4.64], P3 ;  /* 0x06c0000004027fae */ /* 0x0003e20009921844 */
[----:B------:R-:W-:Y:S01]  /*147380*/  IADD3 R15, P5, R15, R247, RZ ;  /* 0x000000f70f0f7210 */ /* 0x000fe20007fbe0ff */
[----:B-1----:R-:W-:Y:S02]  /*147390*/  IMAD.MOV.U32 R4, RZ, RZ, R16 ;  /* 0x000000ffff047224 */ /* 0x002fe400078e0010 */
[----:B------:R-:W-:-:S05]  /*1473a0*/  IMAD.MOV.U32 R5, RZ, RZ, R17 ;  /* 0x000000ffff057224 */ /* 0x000fca00078e0011 */
[----:B------:R1:W-:Y:S01]  /*1473b0*/  LDGSTS.E [R2+0x6e00], [R4.64], P3 ;  /* 0x06e0000004027fae */ /* 0x0003e20009921844 */
[----:B------:R-:W-:-:S03]  /*1473c0*/  IADD3 R13, P3, R13, R247, RZ ;  /* 0x000000f70d0d7210 */ /* 0x000fc60007f7e0ff */
[----:B------:R1:W-:Y:S01]  /*1473d0*/  STL [R1+0x56b8], R17 ;  /* 0x0056b81101007387 */ /* 0x0003e20000100800 */
[----:B------:R-:W-:Y:S03]  /*1473e0*/  STL [R1+0x565c], R15 ;  /* 0x00565c0f01007387 */ /* 0x000fe60000100800 */
[----:B------:R-:W-:Y:S01]  /*1473f0*/  STL [R1+0x5654], R13 ;  /* 0x0056540d01007387 */ /* 0x000fe20000100800 */
[----:B------:R-:W-:Y:S01]  /*147400*/  HMMA.1688.F32.TF32 R20, R40, R150, R164 ;  /* 0x000000962814723c */ /* 0x000fe200000810a4 */
[----:B-1----:R-:W-:Y:S02]  /*147410*/  MOV R4, R15 ;  /* 0x0000000f00047202 */ /* 0x002fe40000000f00 */
[----:B------:R-:W-:Y:S01]  /*147420*/  MOV R240, R155 ;  /* 0x0000009b00f07202 */ /* 0x000fe20000000f00 */
[----:B------:R-:W-:-:S04]  /*147430*/  IMAD.MOV.U32 R239, RZ, RZ, R154 ;  /* 0x000000ffffef7224 */ /* 0x000fc800078e009a */
[----:B------:R-:W-:Y:S01]  /*147440*/  HMMA.1688.F32.TF32 R16, R40, R190, R200 ;  /* 0x000000be2810723c */ /* 0x000fe200000810c8 */
[----:B--2---:R-:W-:Y:S01]  /*147450*/  IADD3.X R52, R52, R244, RZ, P5, !PT ;  /* 0x000000f434347210 */ /* 0x004fe20002ffe4ff */
[-C--:B------:R-:W-:Y:S02]  /*147460*/  IADD3 R7, P5, R7, R247.reuse, RZ ;  /* 0x000000f707077210 */ /* 0x080fe40007fbe0ff */
[--C-:B---3--:R-:W-:Y:S01]  /*147470*/  IMAD.X R14, R14, 0x1, R244.reuse, P3 ;  /* 0x000000010e0e7824 */ /* 0x108fe200018e06f4 */
[----:B----4-:R-:W-:Y:S02]  /*147480*/  IADD3 R0, P3, R0, R247, RZ ;  /* 0x000000f700007210 */ /* 0x010fe40007f7e0ff */
[--C-:B------:R-:W-:Y:S01]  /*147490*/  IMAD.X R12, R12, 0x1, R244.reuse, P5 ;  /* 0x000000010c0c7824 */ /* 0x100fe200028e06f4 */
[----:B------:R-:W-:Y:S01]  /*1474a0*/  STL [R1+0x5650], R52 ;  /* 0x0056503401007387 */ /* 0x000fe20000100800 */
[----:B------:R-:W-:Y:S02]  /*1474b0*/  STL [R1+0x564c], R7 ;  /* 0x00564c0701007387 */ /* 0x000fe40000100800 */
[----:B------:R-:W-:Y:S01]  /*1474c0*/  IMAD.X R6, R6, 0x1, R244, P3 ;  /* 0x0000000106067824 */ /* 0x000fe200018e06f4 */
[----:B------:R-:W-:Y:S01]  /*1474d0*/  STL [R1+0x5648], R14 ;  /* 0x0056480e01007387 */ /* 0x000fe20000100800 */
[----:B------:R-:W-:Y:S02]  /*1474e0*/  STL [R1+0x5644], R0 ;  /* 0x0056440001007387 */ /* 0x000fe40000100800 */
[----:B------:R-:W-:Y:S02]  /*1474f0*/  STL [R1+0x5640], R12 ;  /* 0x0056400c01007387 */ /* 0x000fe40000100800 */
[----:B------:R-:W-:Y:S01]  /*147500*/  IMAD.MOV.U32 R5, RZ, RZ, R52 ;  /* 0x000000ffff057224 */ /* 0x000fe200078e0034 */
[----:B------:R1:W-:Y:S01]  /*147510*/  STL [R1+0x5638], R6 ;  /* 0x0056380601007387 */ /* 0x0003e20000100800 */
[----:B------:R-:W2:Y:S02]  /*147520*/  LDL.LU R166, [R1+0x12f8] ;  /* 0x0012f80001a67983 */ /* 0x000ea40000300800 */
[----:B------:R-:W2:Y:S02]  /*147530*/  LDL.LU R167, [R1+0x12fc] ;  /* 0x0012fc0001a77983 */ /* 0x000ea40000300800 */
[----:B------:R-:W2:Y:S01]  /*147540*/  LDL.LU R160, [R1+0x2e80] ;  /* 0x002e800001a07983 */ /* 0x000ea20000300800 */
[----:B------:R-:W2:Y:S04]  /*147550*/  LDL.LU R161, [R1+0x2e84] ;  /* 0x002e840001a17983 */ /* 0x000ea80000300800 */
[----:B------:R3:W-:Y:S01]  /*147560*/  LDGSTS.E [R2+0x8800], [R4.64], P4 ;  /* 0x0880000004027fae */ /* 0x0007e2000a121844 */
[----:B------:R-:W2:Y:S02]  /*147570*/  LDL.LU R162, [R1+0x2e88] ;  /* 0x002e880001a27983 */ /* 0x000ea40000300800 */
[----:B------:R-:W2:Y:S02]  /*147580*/  LDL.LU R163, [R1+0x2e8c] ;  /* 0x002e8c0001a37983 */ /* 0x000ea40000300800 */
[----:B------:R-:W4:Y:S01]  /*147590*/  LDL.LU R155, [R1+0x55d0] ;  /* 0x0055d000019b7983 */ /* 0x000f220000300800 */
[----:B------:R-:W2:Y:S01]  /*1475a0*/  LDL.LU R154, [R1+0x55dc] ;  /* 0x0055dc00019a7983 */ /* 0x000ea20000300800 */
[----:B------:R-:W4:Y:S02]  /*1475b0*/  LDL.LU R151, [R1+0x55c8] ;  /* 0x0055c80001977983 */ /* 0x000f240000300800 */
[----:B------:R-:W4:Y:S02]  /*1475c0*/  LDL.LU R150, [R1+0x55d4] ;  /* 0x0055d40001967983 */ /* 0x000f240000300800 */
[----:B------:R-:W4:Y:S01]  /*1475d0*/  LDL.LU R149, [R1+0x55c0] ;  /* 0x0055c00001957983 */ /* 0x000f220000300800 */
[----:B------:R-:W4:Y:S01]  /*1475e0*/  LDL.LU R54, [R1+0x55cc] ;  /* 0x0055cc0001367983 */ /* 0x000f220000300800 */
[----:B---3--:R-:W-:Y:S01]  /*1475f0*/  IMAD.MOV.U32 R4, RZ, RZ, R13 ;  /* 0x000000ffff047224 */ /* 0x008fe200078e000d */
[----:B------:R-:W-:-:S05]  /*147600*/  MOV R5, R14 ;  /* 0x0000000e00057202 */ /* 0x000fca0000000f00 */
[----:B------:R3:W-:Y:S02]  /*147610*/  LDGSTS.E [R2+0x8a00], [R4.64], P4 ;  /* 0x08a0000004027fae */ /* 0x0007e4000a121844 */
[----:B---3--:R-:W-:Y:S01]  /*147620*/  IMAD.MOV.U32 R4, RZ, RZ, R7 ;  /* 0x000000ffff047224 */ /* 0x008fe200078e0007 */
[----:B------:R-:W-:-:S05]  /*147630*/  MOV R5, R12 ;  /* 0x0000000c00057202 */ /* 0x000fca0000000f00 */
[----:B------:R3:W-:Y:S02]  /*147640*/  LDGSTS.E [R2+0x8c00], [R4.64], P4 ;  /* 0x08c0000004027fae */ /* 0x0007e4000a121844 */
[----:B---3--:R-:W-:Y:S02]  /*147650*/  IMAD.MOV.U32 R5, RZ, RZ, R6 ;  /* 0x000000ffff057224 */ /* 0x008fe400078e0006 */
[----:B-1----:R-:W3:Y:S01]  /*147660*/  LDL.LU R6, [R1+0x55c4] ;  /* 0x0055c40001067983 */ /* 0x002ee20000300800 */
[----:B------:R-:W3:Y:S02]  /*147670*/  LDL.LU R190, [R1+0x1318] ;  /* 0x0013180001be7983 */ /* 0x000ee40000300800 */
[----:B------:R-:W3:Y:S02]  /*147680*/  LDL.LU R191, [R1+0x131c] ;  /* 0x00131c0001bf7983 */ /* 0x000ee40000300800 */
[----:B------:R-:W3:Y:S02]  /*147690*/  LDL.LU R7, [R1+0x55b8] ;  /* 0x0055b80001077983 */ /* 0x000ee40000300800 */
[----:B------:R-:W-:Y:S01]  /*1476a0*/  IMAD.MOV.U32 R4, RZ, RZ, R0 ;  /* 0x000000ffff047224 */ /* 0x000fe200078e0000 */
[----:B------:R-:W-:-:S02]  /*1476b0*/  ISETP.GT.AND P3, PT, R116, 0x1d, PT ;  /* 0x0000001d7400780c */ /* 0x000fc40003f64270 */
[----:B------:R-:W-:Y:S01]  /*1476c0*/  ISETP.GT.AND P5, PT, R116, 0x21, PT ;  /* 0x000000217400780c */ /* 0x000fe20003fa4270 */
[----:B------:R-:W3:Y:S04]  /*1476d0*/  LDL.LU R200, [R1+0x2e70] ;  /* 0x002e700001c87983 */ /* 0x000ee80000300800 */
[----:B------:R1:W-:Y:S01]  /*1476e0*/  LDGSTS.E [R2+0x8e00], [R4.64], P4 ;  /* 0x08e0000004027fae */ /* 0x0003e2000a121844 */
[----:B------:R-:W3:Y:S02]  /*1476f0*/  LDL.LU R201, [R1+0x2e74] ;  /* 0x002e740001c97983 */ /* 0x000ee40000300800 */
[----:B------:R-:W3:Y:S01]  /*147700*/  LDL.LU R202, [R1+0x2e78] ;  /* 0x002e780001ca7983 */ /* 0x000ee20000300800 */
[----:B------:R-:W-:Y:S01]  /*147710*/  SEL R0, RZ, 0x4, !P5 ;  /* 0x00000004ff007807 */ /* 0x000fe20006800000 */
[----:B------:R-:W3:Y:S01]  /*147720*/  LDL.LU R203, [R1+0x2e7c] ;  /* 0x002e7c0001cb7983 */ /* 0x000ee20000300800 */
[----:B------:R-:W3:Y:S02]  /*147730*/  LDL.LU R52, [R1+0x555c] ;  /* 0x00555c0001347983 */ /* 0x000ee40000300800 */
[----:B------:R-:W3:Y:S02]  /*147740*/  LDL.LU R123, [R1+0x5554] ;  /* 0x00555400017b7983 */ /* 0x000ee40000300800 */
[----:B------:R-:W3:Y:S01]  /*147750*/  LDL.LU R55, [R1+0x554c] ;  /* 0x00554c0001377983 */ /* 0x000ee20000300800 */
[----:B-1----:R-:W-:-:S04]  /*147760*/  SEL R4, RZ, 0x4, !P3 ;  /* 0x00000004ff047807 */ /* 0x002fc80005800000 */
[----:B------:R-:W-:Y:S02]  /*147770*/  SEL R4, R4, RZ, !P0 ;  /* 0x000000ff04047207 */ /* 0x000fe40004000000 */
[----:B------:R-:W-:Y:S02]  /*147780*/  SEL R0, R0, RZ, !P0 ;  /* 0x000000ff00007207 */ /* 0x000fe40004000000 */
[-C--:B--2---:R-:W-:Y:S02]  /*147790*/  IADD3 R154, P3, R154, R247.reuse, RZ ;  /* 0x000000f79a9a7210 */ /* 0x084fe40007f7e0ff */
[-C--:B----4-:R-:W-:Y:S02]  /*1477a0*/  IADD3 R150, P4, R150, R247.reuse, RZ ;  /* 0x000000f796967210 */ /* 0x090fe40007f9e0ff */
[----:B------:R-:W-:Y:S02]  /*1477b0*/  IADD3 R54, P5, R54, R247, RZ ;  /* 0x000000f736367210 */ /* 0x000fe40007fbe0ff */
[----:B------:R-:W-:Y:S01]  /*1477c0*/  IADD3.X R155, R155, R244, RZ, P3, !PT ;  /* 0x000000f49b9b7210 */ /* 0x000fe20001ffe4ff */
[----:B------:R-:W-:Y:S01]  /*1477d0*/  STL [R1+0x55dc], R154 ;  /* 0x0055dc9a01007387 */ /* 0x000fe20000100800 */
[----:B------:R-:W-:-:S02]  /*1477e0*/  IMAD.X R151, R151, 0x1, R244, P4 ;  /* 0x0000000197977824 */ /* 0x000fc400020e06f4 */
[----:B------:R-:W-:Y:S01]  /*1477f0*/  STL [R1+0x55d4], R150 ;  /* 0x0055d49601007387 */ /* 0x000fe20000100800 */
[----:B------:R-:W-:Y:S01]  /*147800*/  ISETP.NE.U32.AND P3, PT, R4, RZ, PT ;  /* 0x000000ff0400720c */ /* 0x000fe20003f65070 */
[----:B------:R-:W-:Y:S01]  /*147810*/  IMAD.X R149, R149, 0x1, R244, P5 ;  /* 0x0000000195957824 */ /* 0x000fe200028e06f4 */
[----:B------:R1:W-:Y:S01]  /*147820*/  STL [R1+0x55cc], R54 ;  /* 0x0055cc3601007387 */ /* 0x0003e20000100800 */
[----:B------:R-:W-:Y:S01]  /*147830*/  MOV R4, R154 ;  /* 0x0000009a00047202 */ /* 0x000fe20000000f00 */
[----:B------:R-:W-:Y:S02]  /*147840*/  IMAD.MOV.U32 R5, RZ, RZ, R155 ;  /* 0x000000ffff057224 */ /* 0x000fe400078e009b */
[----:B------:R-:W-:Y:S01]  /*147850*/  STL [R1+0x55d0], R155 ;  /* 0x0055d09b01007387 */ /* 0x000fe20000100800 */
[----:B------:R-:W-:Y:S01]  /*147860*/  STL [R1+0x55c8], R151 ;  /* 0x0055c89701007387 */ /* 0x000fe20000100800 */
[----:B------:R-:W2:Y:S02]  /*147870*/  LDL.LU R53, [R1+0x5550] ;  /* 0x0055500001357983 */ /* 0x000ea40000300800 */
[----:B------:R-:W-:Y:S02]  /*147880*/  STL [R1+0x55c0], R149 ;  /* 0x0055c09501007387 */ /* 0x000fe40000100800 */
[----:B------:R-:W4:Y:S01]  /*147890*/  LDL.LU R148, [R1+0x5548] ;  /* 0x0055480001947983 */ /* 0x000f220000300800 */
[----:B------:R1:W-:Y:S01]  /*1478a0*/  LDGSTS.E [R2+0xa800], [R4.64], P1 ;  /* 0x0a80000004027fae */ /* 0x0003e20008921844 */
[----:B------:R-:W-:-:S02]  /*1478b0*/  ISETP.NE.U32.AND P4, PT, R0, RZ, PT ;  /* 0x000000ff0000720c */ /* 0x000fc40003f85070 */
[----:B-1----:R-:W-:Y:S01]  /*1478c0*/  MOV R4, R150 ;  /* 0x0000009600047202 */ /* 0x002fe20000000f00 */
[----:B------:R-:W-:-:S05]  /*1478d0*/  IMAD.MOV.U32 R5, RZ, RZ, R151 ;  /* 0x000000ffff057224 */ /* 0x000fca00078e0097 */
[----:B------:R1:W-:Y:S01]  /*1478e0*/  LDGSTS.E [R2+0xaa00], [R4.64], P1 ;  /* 0x0aa0000004027fae */ /* 0x0003e20008921844 */
[----:B---3--:R-:W-:-:S05]  /*1478f0*/  IADD3 R6, P5, R6, R247, RZ ;  /* 0x000000f706067210 */ /* 0x008fca0007fbe0ff */
[----:B------:R-:W-:Y:S01]  /*147900*/  STL [R1+0x55c4], R6 ;  /* 0x0055c40601007387 */ /* 0x000fe20000100800 */
[----:B------:R-:W3:Y:S02]  /*147910*/  LDL.LU R122, [R1+0x5540] ;  /* 0x00554000017a7983 */ /* 0x000ee40000300800 */
[----:B------:R-:W-:Y:S02]  /*147920*/  IMAD.X R7, R7, 0x1, R244, P5 ;  /* 0x0000000107077824 */ /* 0x000fe400028e06f4 */
[----:B------:R-:W3:Y:S02]  /*147930*/  LDL.LU R0, [R1+0x5544] ;  /* 0x0055440001007983 */ /* 0x000ee40000300800 */
[----:B-1----:R-:W-:Y:S01]  /*147940*/  IMAD.MOV.U32 R4, RZ, RZ, R54 ;  /* 0x000000ffff047224 */ /* 0x002fe200078e0036 */
[----:B------:R1:W-:Y:S01]  /*147950*/  STL [R1+0x55b8], R7 ;  /* 0x0055b80701007387 */ /* 0x0003e20000100800 */
[----:B------:R-:W3:Y:S01]  /*147960*/  LDL.LU R54, [R1+0x5538] ;  /* 0x0055380001367983 */ /* 0x000ee20000300800 */
[----:B------:R-:W-:-:S05]  /*147970*/  MOV R5, R149 ;  /* 0x0000009500057202 */ /* 0x000fca0000000f00 */
[----:B------:R1:W-:Y:S01]  /*147980*/  LDGSTS.E [R2+0xac00], [R4.64], P1 ;  /* 0x0ac0000004027fae */ /* 0x0003e20008921844 */
[----:B------:R-:W-:Y:S01]  /*147990*/  IADD3 R52, P5, R52, R247, RZ ;  /* 0x000000f734347210 */ /* 0x000fe20007fbe0ff */
[----:B-1----:R-:W-:Y:S02]  /*1479a0*/  IMAD.MOV.U32 R4, RZ, RZ, R6 ;  /* 0x000000ffff047224 */ /* 0x002fe400078e0006 */
[----:B------:R-:W-:-:S05]  /*1479b0*/  IMAD.MOV.U32 R5, RZ, RZ, R7 ;  /* 0x000000ffff057224 */ /* 0x000fca00078e0007 */
[----:B------:R1:W-:Y:S01]  /*1479c0*/  LDGSTS.E [R2+0xae00], [R4.64], P1 ;  /* 0x0ae0000004027fae */ /* 0x0003e20008921844 */
[----:B------:R-:W-:-:S03]  /*1479d0*/  IADD3 R123, P1, R123, R247, RZ ;  /* 0x000000f77b7b7210 */ /* 0x000fc60007f3e0ff */
[----:B------:R-:W-:Y:S04]  /*1479e0*/  STL [R1+0x555c], R52 ;  /* 0x00555c3401007387 */ /* 0x000fe80000100800 */
[----:B------:R-:W-:Y:S01]  /*1479f0*/  STL [R1+0x5554], R123 ;  /* 0x0055547b01007387 */ /* 0x000fe20000100800 */
[C---:B-1----:R-:W-:Y:S08]  /*147a00*/  HMMA.1688.F32.TF32 R4, R40.reuse, R190, R200 ;  /* 0x000000be2804723c */ /* 0x042ff000000810c8 */
[----:B------:R-:W-:Y:S01]  /*147a10*/  HMMA.1688.F32.TF32 R12, R40, R166, R160 ;  /* 0x000000a6280c723c */ /* 0x000fe200000810a0 */
[----:B--2---:R-:W-:Y:S01]  /*147a20*/  IADD3.X R53, R53, R244, RZ, P5, !PT ;  /* 0x000000f435357210 */ /* 0x004fe20002ffe4ff */
[----:B------:R-:W-:-:S02]  /*147a30*/  IADD3 R55, P5, R55, R247, RZ ;  /* 0x000000f737377210 */ /* 0x000fc40007fbe0ff */
[--C-:B----4-:R-:W-:Y:S02]  /*147a40*/  IMAD.X R148, R148, 0x1, R244.reuse, P1 ;  /* 0x0000000194947824 */ /* 0x110fe400008e06f4 */
[----:B------:R1:W-:Y:S01]  /*147a50*/  STL [R1+0x5550], R53 ;  /* 0x0055503501007387 */ /* 0x0003e20000100800 */
[----:B------:R-:W-:Y:S02]  /*147a60*/  STL [R1+0x554c], R55 ;  /* 0x00554c3701007387 */ /* 0x000fe40000100800 */
[----:B------:R2:W-:Y:S01]  /*147a70*/  STL [R1+0x5548], R148 ;  /* 0x0055489401007387 */ /* 0x0005e20000100800 */
[----:B------:R1:W-:Y:S01]  /*147a80*/  LDGSTS.E [R2+0xc800], [R52.64], P2 ;  /* 0x0c80000034027fae */ /* 0x0003e20009121844 */
[----:B---3--:R-:W-:Y:S01]  /*147a90*/  IMAD.X R122, R122, 0x1, R244, P5 ;  /* 0x000000017a7a7824 */ /* 0x008fe200028e06f4 */
[----:B------:R-:W-:-:S05]  /*147aa0*/  IADD3 R0, P1, R0, R247, RZ ;  /* 0x000000f700007210 */ /* 0x000fca0007f3e0ff */
[----:B------:R-:W-:Y:S01]  /*147ab0*/  IMAD.X R54, R54, 0x1, R244, P1 ;  /* 0x0000000136367824 */ /* 0x000fe200008e06f4 */
[----:B------:R3:W-:Y:S01]  /*147ac0*/  STL [R1+0x5544], R0 ;  /* 0x0055440001007387 */ /* 0x0007e20000100800 */
[----:B------:R4:W-:Y:S02]  /*147ad0*/  STL [R1+0x5540], R122 ;  /* 0x0055407a01007387 */ /* 0x0009e40000100800 */
[----:B------:R-:W4:Y:S02]  /*147ae0*/  LDL.LU R190, [R1+0x1308] ;  /* 0x0013080001be7983 */ /* 0x000f240000300800 */
[----:B------:R-:W4:Y:S01]  /*147af0*/  LDL.LU R191, [R1+0x130c] ;  /* 0x00130c0001bf7983 */ /* 0x000f220000300800 */
[----:B------:R1:W-:Y:S01]  /*147b00*/  STL [R1+0x5538], R54 ;  /* 0x0055383601007387 */ /* 0x0003e20000100800 */
        /* <DEDUP_REMOVED lines=10> */
[----:B-1----:R-:W-:Y:S01]  /*147bb0*/  IMAD.MOV.U32 R53, RZ, RZ, R148 ;  /* 0x000000ffff357224 */ /* 0x002fe200078e0094 */
[----:B------:R-:W4:Y:S01]  /*147bc0*/  LDL.LU R149, [R1+0x54b8] ;  /* 0x0054b80001957983 */ /* 0x000f220000300800 */
[----:B--2---:R-:W2:Y:S01]  /*147bd0*/  LDL.LU R148, [R1+0x54c4] ;  /* 0x0054c40001947983 */ /* 0x004ea20000300800 */
[----:B------:R-:W-:-:S02]  /*147be0*/  MOV R52, R123 ;  /* 0x0000007b00347202 */ /* 0x000fc40000000f00 */
[C---:B------:R-:W-:Y:S02]  /*147bf0*/  ISETP.GT.AND P1, PT, R116.reuse, 0x25, PT ;  /* 0x000000257400780c */ /* 0x040fe40003f24270 */
[----:B------:R-:W-:Y:S01]  /*147c00*/  ISETP.GT.AND P5, PT, R116, 0x29, PT ;  /* 0x000000297400780c */ /* 0x000fe20003fa4270 */
[----:B------:R-:W2:Y:S04]  /*147c10*/  LDL.LU R158, [R1+0x545c] ;  /* 0x00545c00019e7983 */ /* 0x000ea80000300800 */
[----:B------:R1:W-:Y:S01]  /*147c20*/  LDGSTS.E [R2+0xca00], [R52.64], P2 ;  /* 0x0ca0000034027fae */ /* 0x0003e20009121844 */
[----:B------:R-:W2:Y:S02]  /*147c30*/  LDL.LU R164, [R1+0x13a0] ;  /* 0x0013a00001a47983 */ /* 0x000ea40000300800 */
[----:B------:R-:W2:Y:S02]  /*147c40*/  LDL.LU R165, [R1+0x13a4] ;  /* 0x0013a40001a57983 */ /* 0x000ea40000300800 */
[----:B------:R-:W2:Y:S01]  /*147c50*/  LDL.LU R166, [R1+0x13a8] ;  /* 0x0013a80001a67983 */ /* 0x000ea20000300800 */
[----:B------:R-:W2:Y:S01]  /*147c60*/  LDL.LU R167, [R1+0x13ac] ;  /* 0x0013ac0001a77983 */ /* 0x000ea20000300800 */
[----:B-1----:R-:W-:Y:S01]  /*147c70*/  MOV R52, R55 ;  /* 0x0000003700347202 */ /* 0x002fe20000000f00 */
[----:B------:R-:W-:-:S05]  /*147c80*/  IMAD.MOV.U32 R53, RZ, RZ, R122 ;  /* 0x000000ffff357224 */ /* 0x000fca00078e007a */
[----:B------:R1:W-:Y:S02]  /*147c90*/  LDGSTS.E [R2+0xcc00], [R52.64], P2 ;  /* 0x0cc0000034027fae */ /* 0x0003e40009121844 */
[----:B-1----:R-:W-:Y:S01]  /*147ca0*/  IMAD.MOV.U32 R52, RZ, RZ, R0 ;  /* 0x000000ffff347224 */ /* 0x002fe200078e0000 */
[----:B------:R-:W-:-:S05]  /*147cb0*/  MOV R53, R54 ;  /* 0x0000003600357202 */ /* 0x000fca0000000f00 */
[----:B------:R1:W-:Y:S01]  /*147cc0*/  LDGSTS.E [R2+0xce00], [R52.64], P2 ;  /* 0x0ce0000034027fae */ /* 0x0003e20009121844 */
[----:B---3--:R-:W-:Y:S02]  /*147cd0*/  SEL R0, RZ, 0x4, !P5 ;  /* 0x00000004ff007807 */ /* 0x008fe40006800000 */
[----:B-1----:R-:W-:Y:S02]  /*147ce0*/  SEL R52, RZ, 0x4, !P1 ;  /* 0x00000004ff347807 */ /* 0x002fe40004800000 */
[----:B------:R-:W-:Y:S02]  /*147cf0*/  SEL R0, R0, RZ, !P0 ;  /* 0x000000ff00007207 */ /* 0x000fe40004000000 */
[----:B------:R-:W-:Y:S02]  /*147d00*/  SEL R52, R52, RZ, !P0 ;  /* 0x000000ff34347207 */ /* 0x000fe40004000000 */
[-C--:B----4-:R-:W-:Y:S02]  /*147d10*/  IADD3 R162, P1, R162, R247.reuse, RZ ;  /* 0x000000f7a2a27210 */ /* 0x090fe40007f3e0ff */
[----:B------:R-:W-:-:S02]  /*147d20*/  IADD3 R160, P2, R160, R247, RZ ;  /* 0x000000f7a0a07210 */ /* 0x000fc40007f5e0ff */
[-C--:B------:R-:W-:Y:S01]  /*147d30*/  IADD3 R150, P5, R150, R247.reuse, RZ ;  /* 0x000000f796967210 */ /* 0x080fe20007fbe0ff */
[--C-:B------:R-:W-:Y:S02]  /*147d40*/  IMAD.X R163, R163, 0x1, R244.reuse, P1 ;  /* 0x00000001a3a37824 */ /* 0x100fe400008e06f4 */
[----:B------:R-:W-:Y:S01]  /*147d50*/  IMAD.X R161, R161, 0x1, R244, P2 ;  /* 0x00000001a1a17824 */ /* 0x000fe200010e06f4 */
[----:B------:R-:W-:Y:S01]  /*147d60*/  STL [R1+0x54dc], R162 ;  /* 0x0054dca201007387 */ /* 0x000fe20000100800 */
[----:B------:R-:W-:Y:S01]  /*147d70*/  STL [R1+0x54d4], R160 ;  /* 0x0054d4a001007387 */ /* 0x000fe20000100800 */
[----:B------:R-:W-:Y:S01]  /*147d80*/  IADD3.X R151, R151, R244, RZ, P5, !PT ;  /* 0x000000f497977210 */ /* 0x000fe20002ffe4ff */
[----:B------:R-:W-:Y:S01]  /*147d90*/  STL [R1+0x54cc], R150 ;  /* 0x0054cc9601007387 */ /* 0x000fe20000100800 */
[----:B------:R-:W-:Y:S01]  /*147da0*/  STL [R1+0x54d0], R163 ;  /* 0x0054d0a301007387 */ /* 0x000fe20000100800 */
[----:B--2---:R-:W-:Y:S01]  /*147db0*/  IADD3 R148, P5, R148, R247, RZ ;  /* 0x000000f794947210 */ /* 0x004fe20007fbe0ff */
[----:B------:R-:W-:Y:S02]  /*147dc0*/  STL [R1+0x54c8], R161 ;  /* 0x0054c8a101007387 */ /* 0x000fe40000100800 */
[----:B------:R-:W2:Y:S01]  /*147dd0*/  LDL.LU R159, [R1+0x5450] ;  /* 0x00545000019f7983 */ /* 0x000ea20000300800 */
[----:B------:R-:W-:Y:S01]  /*147de0*/  STL [R1+0x54c0], R151 ;  /* 0x0054c09701007387 */ /* 0x000fe20000100800 */
[----:B------:R-:W3:Y:S02]  /*147df0*/  LDL.LU R155, [R1+0x5448] ;  /* 0x00544800019b7983 */ /* 0x000ee40000300800 */
[----:B------:R1:W-:Y:S02]  /*147e00*/  STL [R1+0x54c4], R148 ;  /* 0x0054c49401007387 */ /* 0x0003e40000100800 */
[----:B------:R-:W4:Y:S01]  /*147e10*/  LDL.LU R154, [R1+0x5454] ;  /* 0x00545400019a7983 */ /* 0x000f220000300800 */
[----:B------:R-:W3:Y:S01]  /*147e20*/  LDL.LU R123, [R1+0x5440] ;  /* 0x00544000017b7983 */ /* 0x000ee20000300800 */
[----:B------:R-:W-:Y:S01]  /*147e30*/  ISETP.NE.U32.AND P1, PT, R52, RZ, PT ;  /* 0x000000ff3400720c */ /* 0x000fe20003f25070 */
[----:B------:R-:W3:Y:S01]  /*147e40*/  LDL.LU R122, [R1+0x544c] ;  /* 0x00544c00017a7983 */ /* 0x000ee20000300800 */
[----:B------:R-:W-:Y:S01]  /*147e50*/  HMMA.1688.F32.TF32 R52, R40, R190, R200 ;  /* 0x000000be2834723c */ /* 0x000fe200000810c8 */
[----:B------:R-:W-:Y:S01]  /*147e60*/  ISETP.NE.U32.AND P2, PT, R0, RZ, PT ;  /* 0x000000ff0000720c */ /* 0x000fe20003f45070 */
[----:B------:R-:W3:Y:S01]  /*147e70*/  LDL.LU R42, [R1+0x5438] ;  /* 0x00543800012a7983 */ /* 0x000ee20000300800 */
[----:B------:R-:W3:Y:S04]  /*147e80*/  LDL.LU R0, [R1+0x5444] ;  /* 0x0054440001007983 */ /* 0x000ee80000300800 */
[----:B------:R-:W-:-:S02]  /*147e90*/  IMAD.MOV.U32 R40, RZ, RZ, R162 ;  /* 0x000000ffff287224 */ /* 0x000fc400078e00a2 */
[----:B------:R-:W-:-:S05]  /*147ea0*/  IMAD.MOV.U32 R41, RZ, RZ, R163 ;  /* 0x000000ffff297224 */ /* 0x000fca00078e00a3 */
[----:B------:R1:W-:Y:S01]  /*147eb0*/  LDGSTS.E [R2+0xe800], [R40.64], P3 ;  /* 0x0e80000028027fae */ /* 0x0003e20009921844 */
[----:B------:R-:W-:Y:S01]  /*147ec0*/  IADD3.X R149, R149, R244, RZ, P5, !PT ;  /* 0x000000f495957210 */ /* 0x000fe20002ffe4ff */
[----:B-1----:R-:W-:Y:S02]  /*147ed0*/  IMAD.MOV.U32 R40, RZ, RZ, R160 ;  /* 0x000000ffff287224 */ /* 0x002fe400078e00a0 */
[----:B------:R-:W-:-:S05]  /*147ee0*/  IMAD.MOV.U32 R41, RZ, RZ, R161 ;  /* 0x000000ffff297224 */ /* 0x000fca00078e00a1 */
[----:B------:R1:W-:Y:S01]  /*147ef0*/  LDGSTS.E [R2+0xea00], [R40.64], P3 ;  /* 0x0ea0000028027fae */ /* 0x0003e20009921844 */
[----:B------:R-:W-:Y:S02]  /*147f00*/  IADD3 R158, P5, R158, R247, RZ ;  /* 0x000000f79e9e7210 */ /* 0x000fe40007fbe0ff */
[----:B-1----:R-:W-:Y:S01]  /*147f10*/  MOV R40, R150 ;  /* 0x0000009600287202 */ /* 0x002fe20000000f00 */
[----:B------:R-:W-:-:S05]  /*147f20*/  IMAD.MOV.U32 R41, RZ, RZ, R151 ;  /* 0x000000ffff297224 */ /* 0x000fca00078e0097 */
[----:B------:R1:W-:Y:S04]  /*147f30*/  LDGSTS.E [R2+0xec00], [R40.64], P3 ;  /* 0x0ec0000028027fae */ /* 0x0003e80009921844 */
[----:B------:R1:W-:Y:S01]  /*147f40*/  STL [R1+0x54b8], R149 ;  /* 0x0054b89501007387 */ /* 0x0003e20000100800 */
[----:B------:R-:W-:Y:S02]  /*147f50*/  IMAD.MOV.U32 R246, RZ, RZ, R170 ;  /* 0x000000fffff67224 */ /* 0x000fe400078e00aa */
[----:B-1----:R-:W-:Y:S01]  /*147f60*/  IMAD.MOV.U32 R40, RZ, RZ, R148 ;  /* 0x000000ffff287224 */ /* 0x002fe200078e0094 */
[----:B------:R-:W-:Y:S01]  /*147f70*/  MOV R41, R149 ;  /* 0x0000009500297202 */ /* 0x000fe20000000f00 */
[----:B------:R-:W3:Y:S01]  /*147f80*/  LDL.LU R148, [R1+0x1390] ;  /* 0x0013900001947983 */ /* 0x000ee20000300800 */
[----:B------:R-:W3:Y:S03]  /*147f90*/  LDL.LU R149, [R1+0x1394] ;  /* 0x0013940001957983 */ /* 0x000ee60000300800 */
[----:B------:R1:W-:Y:S01]  /*147fa0*/  LDGSTS.E [R2+0xee00], [R40.64], P3 ;  /* 0x0ee0000028027fae */ /* 0x0003e20009921844 */
[----:B------:R-:W-:Y:S02]  /*147fb0*/  STL [R1+0x545c], R158 ;  /* 0x00545c9e01007387 */ /* 0x000fe40000100800 */
[----:B------:R-:W3:Y:S02]  /*147fc0*/  LDL.LU R150, [R1+0x1398] ;  /* 0x0013980001967983 */ /* 0x000ee40000300800 */
[----:B------:R-:W3:Y:S01]  /*147fd0*/  LDL.LU R151, [R1+0x139c] ;  /* 0x00139c0001977983 */ /* 0x000ee20000300800 */
[----:B------:R-:W3:Y:S01]  /*147fe0*/  LDL.LU R170, [R1+0x53dc] ;  /* 0x0053dc0001aa7983 */ /* 0x000ee20000300800 */
[----:B------:R-:W3:Y:S01]  /*147ff0*/  LDL.LU R163, [R1+0x53d4] ;  /* 0x0053d40001a37983 */ /* 0x000ee20000300800 */
[----:B------:R-:W-:Y:S01]  /*148000*/  HMMA.1688.F32.TF32 R48, R8, R164, R48 ;  /* 0x000000a40830723c */ /* 0x000fe20000081030 */
[----:B--2---:R-:W-:Y:S01]  /*148010*/  IMAD.X R159, R159, 0x1, R244, P5 ;  /* 0x000000019f9f7824 */ /* 0x004fe200028e06f4 */
[----:B----4-:R-:W-:-:S02]  /*148020*/  IADD3 R154, P3, R154, R247, RZ ;  /* 0x000000f79a9a7210 */ /* 0x010fc40007f7e0ff */
[----:B---3--:R-:W-:-:S03]  /*148030*/  IADD3 R122, P5, R122, R247, RZ ;  /* 0x000000f77a7a7210 */ /* 0x008fc60007fbe0ff */
[----:B------:R-:W-:Y:S01]  /*148040*/  IMAD.X R155, R155, 0x1, R244, P3 ;  /* 0x000000019b9b7824 */ /* 0x000fe200018e06f4 */
[----:B------:R-:W-:Y:S01]  /*148050*/  STL [R1+0x5454], R154 ;  /* 0x0054549a01007387 */ /* 0x000fe20000100800 */
[----:B------:R-:W-:Y:S01]  /*148060*/  IADD3 R0, P3, R0, R247, RZ ;  /* 0x000000f700007210 */ /* 0x000fe20007f7e0ff */
[----:B------:R2:W-:Y:S01]  /*148070*/  STL [R1+0x5450], R159 ;  /* 0x0054509f01007387 */ /* 0x0005e20000100800 */
[----:B------:R-:W-:Y:S01]  /*148080*/  IADD3.X R123, R123, R244, RZ, P5, !PT ;  /* 0x000000f47b7b7210 */ /* 0x000fe20002ffe4ff */
[----:B------:R-:W-:Y:S01]  /*148090*/  STL [R1+0x544c], R122 ;  /* 0x00544c7a01007387 */ /* 0x000fe20000100800 */
[----:B------:R3:W-:Y:S02]  /*1480a0*/  STL [R1+0x5448], R155 ;  /* 0x0054489b01007387 */ /* 0x0007e40000100800 */
[----:B------:R-:W4:Y:S02]  /*1480b0*/  LDL.LU R161, [R1+0x53cc] ;  /* 0x0053cc0001a17983 */ /* 0x000f240000300800 */
[----:B------:R-:W-:Y:S01]  /*1480c0*/  STL [R1+0x5444], R0 ;  /* 0x0054440001007387 */ /* 0x000fe20000100800 */
[----:B------:R3:W-:Y:S01]  /*1480d0*/  STL [R1+0x5440], R123 ;  /* 0x0054407b01007387 */ /* 0x0007e20000100800 */
[----:B-1----:R-:W-:-:S02]  /*1480e0*/  IMAD.MOV.U32 R41, RZ, RZ, R159 ;  /* 0x000000ffff297224 */ /* 0x002fc400078e009f */
[----:B------:R-:W4:Y:S01]  /*1480f0*/  LDL.LU R165, [R1+0x53d0] ;  /* 0x0053d00001a57983 */ /* 0x000f220000300800 */
[----:B--2---:R-:W2:Y:S01]  /*148100*/  LDL.LU R159, [R1+0x53c4] ;  /* 0x0053c400019f7983 */ /* 0x004ea20000300800 */
[----:B------:R-:W2:Y:S02]  /*148110*/  LDL.LU R164, [R1+0x53c8] ;  /* 0x0053c80001a47983 */ /* 0x000ea40000300800 */
[----:B------:R-:W2:Y:S02]  /*148120*/  LDL.LU R162, [R1+0x53c0] ;  /* 0x0053c00001a27983 */ /* 0x000ea40000300800 */
[----:B------:R-:W-:Y:S02]  /*148130*/  IMAD.MOV.U32 R40, RZ, RZ, R158 ;  /* 0x000000ffff287224 */ /* 0x000fe400078e009e */
[----:B------:R-:W-:-:S03]  /*148140*/  IMAD.X R42, R42, 0x1, R244, P3 ;  /* 0x000000012a2a7824 */ /* 0x000fc600018e06f4 */
[----:B------:R1:W-:Y:S04]  /*148150*/  LDGSTS.E [R2+0x10800], [R40.64], P4 ;  /* 0x1080000028027fae */ /* 0x0003e8000a121844 */
[----:B------:R1:W-:Y:S01]  /*148160*/  STL [R1+0x5438], R42 ;  /* 0x0054382a01007387 */ /* 0x0003e20000100800 */
[----:B------:R-:W2:Y:S02]  /*148170*/  LDL.LU R200, [R1+0x1380] ;  /* 0x0013800001c87983 */ /* 0x000ea40000300800 */
[----:B------:R-:W2:Y:S02]  /*148180*/  LDL.LU R201, [R1+0x1384] ;  /* 0x0013840001c97983 */ /* 0x000ea40000300800 */
[----:B------:R-:W2:Y:S01]  /*148190*/  LDL.LU R202, [R1+0x1388] ;  /* 0x0013880001ca7983 */ /* 0x000ea20000300800 */
[----:B------:R-:W2:Y:S01]  /*1481a0*/  LDL.LU R203, [R1+0x138c] ;  /* 0x00138c0001cb7983 */ /* 0x000ea20000300800 */
[----:B------:R-:W2:Y:S01]  /*1481b0*/  LDL.LU R160, [R1+0x53b8] ;  /* 0x0053b80001a07983 */ /* 0x000ea20000300800 */
[----:B-1----:R-:W-:Y:S01]  /*1481c0*/  MOV R40, R154 ;  /* 0x0000009a00287202 */ /* 0x002fe20000000f00 */
[----:B------:R-:W-:Y:S01]  /*1481d0*/  IMAD.MOV.U32 R41, RZ, RZ, R155 ;  /* 0x000000ffff297224 */ /* 0x000fe200078e009b */
[----:B------:R-:W-:-:S02]  /*1481e0*/  ISETP.GT.AND P3, PT, R116, 0x2d, PT ;  /* 0x0000002d7400780c */ /* 0x000fc40003f64270 */
[----:B------:R-:W-:Y:S01]  /*1481f0*/  ISETP.GT.AND P5, PT, R116, 0x31, PT ;  /* 0x000000317400780c */ /* 0x000fe20003fa4270 */
[----:B---3--:R-:W3:Y:S04]  /*148200*/  LDL.LU R155, [R1+0x535c] ;  /* 0x00535c00019b7983 */ /* 0x008ee80000300800 */
[----:B------:R1:W-:Y:S01]  /*148210*/  LDGSTS.E [R2+0x10a00], [R40.64], P4 ;  /* 0x10a0000028027fae */ /* 0x0003e2000a121844 */
[----:B------:R-:W3:Y:S02]  /*148220*/  LDL.LU R158, [R1+0x5350] ;  /* 0x00535000019e7983 */ /* 0x000ee40000300800 */
[----:B------:R-:W3:Y:S01]  /*148230*/  LDL.LU R154, [R1+0x5348] ;  /* 0x00534800019a7983 */ /* 0x000ee20000300800 */
[----:B-1----:R-:W-:Y:S01]  /*148240*/  MOV R40, R122 ;  /* 0x0000007a00287202 */ /* 0x002fe20000000f00 */
[----:B------:R-:W-:-:S02]  /*148250*/  IMAD.MOV.U32 R41, RZ, RZ, R123 ;  /* 0x000000ffff297224 */ /* 0x000fc400078e007b */
[----:B------:R-:W3:Y:S04]  /*148260*/  LDL.LU R123, [R1+0x5354] ;  /* 0x00535400017b7983 */ /* 0x000ee80000300800 */
[----:B------:R1:W-:Y:S01]  /*148270*/  LDGSTS.E [R2+0x10c00], [R40.64], P4 ;  /* 0x10c0000028027fae */ /* 0x0003e2000a121844 */
[----:B------:R-:W3:Y:S02]  /*148280*/  LDL.LU R122, [R1+0x5340] ;  /* 0x00534000017a7983 */ /* 0x000ee40000300800 */
[----:B------:R-:W3:Y:S02]  /*148290*/  LDL.LU R43, [R1+0x534c] ;  /* 0x00534c00012b7983 */ /* 0x000ee40000300800 */
[----:B-1----:R-:W-:Y:S01]  /*1482a0*/  IMAD.MOV.U32 R40, RZ, RZ, R0 ;  /* 0x000000ffff287224 */ /* 0x002fe200078e0000 */
[----:B------:R-:W-:-:S02]  /*1482b0*/  MOV R41, R42 ;  /* 0x0000002a00297202 */ /* 0x000fc40000000f00 */
[----:B------:R-:W-:Y:S01]  /*1482c0*/  SEL R0, RZ, 0x4, !P5 ;  /* 0x00000004ff007807 */ /* 0x000fe20006800000 */
[----:B------:R-:W3:Y:S04]  /*1482d0*/  LDL.LU R42, [R1+0x5344] ;  /* 0x00534400012a7983 */ /* 0x000ee80000300800 */
[----:B------:R1:W-:Y:S01]  /*1482e0*/  LDGSTS.E [R2+0x10e00], [R40.64], P4 ;  /* 0x10e0000028027fae */ /* 0x0003e2000a121844 */
[-C--:B------:R-:W-:Y:S02]  /*1482f0*/  IADD3 R163, P4, R163, R247.reuse, RZ ;  /* 0x000000f7a3a37210 */ /* 0x080fe40007f9e0ff */
[----:B------:R-:W-:Y:S02]  /*148300*/  SEL R0, R0, RZ, !P0 ;  /* 0x000000ff00007207 */ /* 0x000fe40004000000 */
[----:B-1----:R-:W-:Y:S01]  /*148310*/  SEL R40, RZ, 0x4, !P3 ;  /* 0x00000004ff287807 */ /* 0x002fe20005800000 */
[----:B------:R-:W-:-:S05]  /*148320*/  IADD3 R170, P3, R170, R247, RZ ;  /* 0x000000f7aaaa7210 */ /* 0x000fca0007f7e0ff */
[----:B------:R-:W-:Y:S01]  /*148330*/  STL [R1+0x53dc], R170 ;  /* 0x0053dcaa01007387 */ /* 0x000fe20000100800 */
[----:B------:R-:W-:Y:S01]  /*148340*/  STL [R1+0x53d4], R163 ;  /* 0x0053d4a301007387 */ /* 0x000fe20000100800 */
[-C--:B----4-:R-:W-:Y:S01]  /*148350*/  IADD3 R161, P5, R161, R247.reuse, RZ ;  /* 0x000000f7a1a17210 */ /* 0x090fe20007fbe0ff */
[--C-:B------:R-:W-:Y:S02]  /*148360*/  IMAD.X R165, R165, 0x1, R244.reuse, P3 ;  /* 0x00000001a5a57824 */ /* 0x100fe400018e06f4 */
[----:B--2---:R-:W-:Y:S01]  /*148370*/  IMAD.X R164, R164, 0x1, R244, P4 ;  /* 0x00000001a4a47824 */ /* 0x004fe200020e06f4 */
[----:B------:R-:W-:Y:S01]  /*148380*/  IADD3.X R162, R162, R244, RZ, P5, !PT ;  /* 0x000000f4a2a27210 */ /* 0x000fe20002ffe4ff */
[----:B------:R-:W-:Y:S01]  /*148390*/  IADD3 R159, P5, R159, R247, RZ ;  /* 0x000000f79f9f7210 */ /* 0x000fe20007fbe0ff */
[----:B------:R-:W-:Y:S01]  /*1483a0*/  STL [R1+0x53cc], R161 ;  /* 0x0053cca101007387 */ /* 0x000fe20000100800 */
[----:B------:R-:W-:Y:S02]  /*1483b0*/  STL [R1+0x53d0], R165 ;  /* 0x0053d0a501007387 */ /* 0x000fe40000100800 */
[----:B------:R-:W-:Y:S02]  /*1483c0*/  STL [R1+0x53c8], R164 ;  /* 0x0053c8a401007387 */ /* 0x000fe40000100800 */
[----:B------:R-:W-:Y:S01]  /*1483d0*/  STL [R1+0x53c0], R162 ;  /* 0x0053c0a201007387 */ /* 0x000fe20000100800 */
[----:B------:R-:W-:Y:S01]  /*1483e0*/  ISETP.NE.U32.AND P4, PT, R0, RZ, PT ;  /* 0x000000ff0000720c */ /* 0x000fe20003f85070 */
[----:B------:R-:W-:Y:S01]  /*1483f0*/  STL [R1+0x53c4], R159 ;  /* 0x0053c49f01007387 */ /* 0x000fe20000100800 */
[----:B------:R-:W2:Y:S01]  /*148400*/  LDL.LU R0, [R1+0x5338] ;  /* 0x0053380001007983 */ /* 0x000ea20000300800 */
[----:B------:R-:W-:Y:S01]  /*148410*/  SEL R40, R40, RZ, !P0 ;  /* 0x000000ff28287207 */ /* 0x000fe20004000000 */
[----:B------:R-:W-:-:S03]  /*148420*/  IMAD.MOV.U32 R41, RZ, RZ, R165 ;  /* 0x000000ffff297224 */ /* 0x000fc600078e00a5 */
[----:B------:R-:W-:Y:S01]  /*148430*/  ISETP.NE.U32.AND P3, PT, R40, RZ, PT ;  /* 0x000000ff2800720c */ /* 0x000fe20003f65070 */
[----:B------:R-:W-:-:S05]  /*148440*/  IMAD.MOV.U32 R40, RZ, RZ, R170 ;  /* 0x000000ffff287224 */ /* 0x000fca00078e00aa */
[----:B------:R1:W-:Y:S01]  /*148450*/  LDGSTS.E [R2+0x12800], [R40.64], P1 ;  /* 0x1280000028027fae */ /* 0x0003e20008921844 */
[----:B------:R-:W-:Y:S01]  /*148460*/  IADD3.X R160, R160, R244, RZ, P5, !PT ;  /* 0x000000f4a0a07210 */ /* 0x000fe20002ffe4ff */
[----:B-1----:R-:W-:Y:S02]  /*148470*/  IMAD.MOV.U32 R40, RZ, RZ, R163 ;  /* 0x000000ffff287224 */ /* 0x002fe400078e00a3 */
[----:B------:R-:W-:-:S05]  /*148480*/  IMAD.MOV.U32 R41, RZ, RZ, R164 ;  /* 0x000000ffff297224 */ /* 0x000fca00078e00a4 */
[----:B------:R1:W-:Y:S01]  /*148490*/  LDGSTS.E [R2+0x12a00], [R40.64], P1 ;  /* 0x12a0000028027fae */ /* 0x0003e20008921844 */
[----:B---3--:R-:W-:Y:S02]  /*1484a0*/  IADD3 R155, P5, R155, R247, RZ ;  /* 0x000000f79b9b7210 */ /* 0x008fe40007fbe0ff */
        /* <DEDUP_REMOVED lines=8> */
[----:B------:R-:W-:-:S03]  /*148530*/  IADD3 R123, P1, R123, R247, RZ ;  /* 0x000000f77b7b7210 */ /* 0x000fc60007f3e0ff */
[----:B------:R3:W-:Y:S01]  /*148540*/  STL [R1+0x53b8], R160 ;  /* 0x0053b8a001007387 */ /* 0x0007e20000100800 */
[----:B------:R-:W-:Y:S01]  /*148550*/  STL [R1+0x535c], R155 ;  /* 0x00535c9b01007387 */ /* 0x000fe20000100800 */
[----:B------:R-:W-:Y:S01]  /*148560*/  IADD3.X R122, R122, R244, RZ, P5, !PT ;  /* 0x000000f47a7a7210 */ /* 0x000fe20002ffe4ff */
[----:B------:R-:W-:Y:S01]  /*148570*/  IMAD.X R154, R154, 0x1, R244, P1 ;  /* 0x000000019a9a7824 */ /* 0x000fe200008e06f4 */
[----:B------:R-:W-:Y:S01]  /*148580*/  IADD3 R42, P1, R42, R247, RZ ;  /* 0x000000f72a2a7210 */ /* 0x000fe20007f3e0ff */
[----:B------:R-:W-:Y:S01]  /*148590*/  STL [R1+0x5354], R123 ;  /* 0x0053547b01007387 */ /* 0x000fe20000100800 */
[----:B------:R4:W-:Y:S02]  /*1485a0*/  STL [R1+0x5350], R158 ;  /* 0x0053509e01007387 */ /* 0x0009e40000100800 */
[----:B------:R-:W-:Y:S02]  /*1485b0*/  STL [R1+0x534c], R43 ;  /* 0x00534c2b01007387 */ /* 0x000fe40000100800 */
[----:B------:R2:W-:Y:S02]  /*1485c0*/  STL [R1+0x5348], R154 ;  /* 0x0053489a01007387 */ /* 0x0005e40000100800 */
[----:B-1----:R-:W-:-:S02]  /*1485d0*/  IMAD.MOV.U32 R40, RZ, RZ, R155 ;  /* 0x000000ffff287224 */ /* 0x002fc400078e009b */
[----:B------:R-:W-:Y:S01]  /*1485e0*/  IMAD.MOV.U32 R41, RZ, RZ, R158 ;  /* 0x000000ffff297224 */ /* 0x000fe200078e009e */
[----:B------:R-:W-:Y:S01]  /*1485f0*/  STL [R1+0x5344], R42 ;  /* 0x0053442a01007387 */ /* 0x000fe20000100800 */
[----:B------:R1:W-:Y:S02]  /*148600*/  STL [R1+0x5340], R122 ;  /* 0x0053407a01007387 */ /* 0x0003e40000100800 */
[----:B---3--:R-:W3:Y:S01]  /*148610*/  LDL.LU R160, [R1+0x52d4] ;  /* 0x0052d40001a07983 */ /* 0x008ee20000300800 */
[----:B------:R1:W-:Y:S04]  /*148620*/  LDGSTS.E [R2+0x14800], [R40.64], P2 ;  /* 0x1480000028027fae */ /* 0x0003e80009121844 */
[----:B----4-:R-:W4:Y:S01]  /*148630*/  LDL.LU R158, [R1+0x52cc] ;  /* 0x0052cc00019e7983 */ /* 0x010f220000300800 */
[----:B------:R-:W3:Y:S02]  /*148640*/  LDL.LU R162, [R1+0x52dc] ;  /* 0x0052dc0001a27983 */ /* 0x000ee40000300800 */
[----:B------:R-:W4:Y:S01]  /*148650*/  LDL.LU R159, [R1+0x52c0] ;  /* 0x0052c000019f7983 */ /* 0x000f220000300800 */
[----:B------:R-:W-:Y:S01]  /*148660*/  HMMA.1688.F32.TF32 R104, R8, R148, R104 ;  /* 0x000000940868723c */ /* 0x000fe20000081068 */
[----:B-1----:R-:W-:Y:S01]  /*148670*/  IMAD.MOV.U32 R41, RZ, RZ, R154 ;  /* 0x000000ffff297224 */ /* 0x002fe200078e009a */
[----:B------:R-:W-:Y:S01]  /*148680*/  MOV R40, R123 ;  /* 0x0000007b00287202 */ /* 0x000fe20000000f00 */
[----:B------:R-:W-:-:S04]  /*148690*/  IMAD.MOV.U32 R190, RZ, RZ, R119 ;  /* 0x000000ffffbe7224 */ /* 0x000fc800078e0077 */
[----:B------:R1:W-:Y:S01]  /*1486a0*/  LDGSTS.E [R2+0x14a00], [R40.64], P2 ;  /* 0x14a0000028027fae */ /* 0x0003e20009121844 */
[----:B------:R-:W-:Y:S02]  /*1486b0*/  MOV R191, R118 ;  /* 0x0000007600bf7202 */ /* 0x000fe40000000f00 */
[----:B-1----:R-:W-:Y:S01]  /*1486c0*/  MOV R40, R43 ;  /* 0x0000002b00287202 */ /* 0x002fe20000000f00 */
[----:B------:R-:W-:-:S05]  /*1486d0*/  IMAD.MOV.U32 R41, RZ, RZ, R122 ;  /* 0x000000ffff297224 */ /* 0x000fca00078e007a */
[----:B------:R1:W-:Y:S02]  /*1486e0*/  LDGSTS.E [R2+0x14c00], [R40.64], P2 ;  /* 0x14c0000028027fae */ /* 0x0003e40009121844 */
[----:B-1----:R-:W-:Y:S02]  /*1486f0*/  IMAD.MOV.U32 R40, RZ, RZ, R42 ;  /* 0x000000ffff287224 */ /* 0x002fe400078e002a */
[----:B--2---:R-:W-:-:S05]  /*148700*/  IMAD.X R0, R0, 0x1, R244, P1 ;  /* 0x0000000100007824 */ /* 0x004fca00008e06f4 */
[----:B------:R1:W-:Y:S01]  /*148710*/  STL [R1+0x5338], R0 ;  /* 0x0053380001007387 */ /* 0x0003e20000100800 */
        /* <DEDUP_REMOVED lines=17> */
[----:B------:R-:W-:-:S04]  /*148830*/  ISETP.GT.AND P1, PT, R116, 0x35, PT ;  /* 0x000000357400780c */ /* 0x000fc80003f24270 */
[----:B------:R1:W-:Y:S01]  /*148840*/  LDGSTS.E [R2+0x14e00], [R40.64], P2 ;  /* 0x14e0000028027fae */ /* 0x0003e20009121844 */
[----:B------:R-:W-:Y:S02]  /*148850*/  ISETP.GT.AND P5, PT, R116, 0x39, PT ;  /* 0x000000397400780c */ /* 0x000fe40003fa4270 */
[----:B-1----:R-:W-:-:S04]  /*148860*/  SEL R40, RZ, 0x4, !P1 ;  /* 0x00000004ff287807 */ /* 0x002fc80004800000 */
[----:B------:R-:W-:Y:S02]  /*148870*/  SEL R40, R40, RZ, !P0 ;  /* 0x000000ff28287207 */ /* 0x000fe40004000000 */
[----:B------:R-:W-:Y:S02]  /*148880*/  SEL R0, RZ, 0x4, !P5 ;  /* 0x00000004ff007807 */ /* 0x000fe40006800000 */
[-C--:B---3--:R-:W-:Y:S02]  /*148890*/  IADD3 R162, P1, R162, R247.reuse, RZ ;  /* 0x000000f7a2a27210 */ /* 0x088fe40007f3e0ff */
[-C--:B------:R-:W-:Y:S02]  /*1488a0*/  IADD3 R160, P2, R160, R247.reuse, RZ ;  /* 0x000000f7a0a07210 */ /* 0x080fe40007f5e0ff */
[----:B----4-:R-:W-:-:S05]  /*1488b0*/  IADD3 R158, P5, R158, R247, RZ ;  /* 0x000000f79e9e7210 */ /* 0x010fca0007fbe0ff */
[--C-:B------:R-:W-:Y:S01]  /*1488c0*/  IMAD.X R159, R159, 0x1, R244.reuse, P5 ;  /* 0x000000019f9f7824 */ /* 0x100fe200028e06f4 */
[----:B------:R-:W-:Y:S01]  /*1488d0*/  STL [R1+0x52dc], R162 ;  /* 0x0052dca201007387 */ /* 0x000fe20000100800 */
[----:B------:R-:W-:Y:S02]  /*1488e0*/  STL [R1+0x52d4], R160 ;  /* 0x0052d4a001007387 */ /* 0x000fe40000100800 */
[----:B------:R-:W-:Y:S01]  /*1488f0*/  STL [R1+0x52cc], R158 ;  /* 0x0052cc9e01007387 */ /* 0x000fe20000100800 */
[----:B--2---:R-:W-:Y:S01]  /*148900*/  IADD3.X R163, R163, R244, RZ, P1, !PT ;  /* 0x000000f4a3a37210 */ /* 0x004fe20000ffe4ff */
[----:B------:R-:W-:Y:S01]  /*148910*/  ISETP.NE.U32.AND P1, PT, R40, RZ, PT ;  /* 0x000000ff2800720c */ /* 0x000fe20003f25070 */
[----:B------:R-:W-:Y:S01]  /*148920*/  MOV R40, R162 ;  /* 0x000000a200287202 */ /* 0x000fe20000000f00 */
[----:B------:R-:W-:Y:S02]  /*148930*/  IMAD.X R161, R161, 0x1, R244, P2 ;  /* 0x00000001a1a17824 */ /* 0x000fe400010e06f4 */
[----:B------:R-:W-:Y:S01]  /*148940*/  IMAD.MOV.U32 R41, RZ, RZ, R163 ;  /* 0x000000ffff297224 */ /* 0x000fe200078e00a3 */
[----:B------:R-:W-:-:S04]  /*148950*/  IADD3 R154, P5, R154, R247, RZ ;  /* 0x000000f79a9a7210 */ /* 0x000fc80007fbe0ff */
        /* <DEDUP_REMOVED lines=8> */
[----:B------:R-:W-:-:S03]  /*1489e0*/  IADD3 R148, P5, R148, R247, RZ ;  /* 0x000000f794947210 */ /* 0x000fc60007fbe0ff */
[----:B------:R2:W-:Y:S01]  /*1489f0*/  STL [R1+0x52d0], R163 ;  /* 0x0052d0a301007387 */ /* 0x0005e20000100800 */
[----:B-1----:R-:W-:Y:S02]  /*148a00*/  IMAD.MOV.U32 R40, RZ, RZ, R154 ;  /* 0x000000ffff287224 */ /* 0x002fe400078e009a */
[----:B------:R-:W-:-:S05]  /*148a10*/  IMAD.MOV.U32 R41, RZ, RZ, R155 ;  /* 0x000000ffff297224 */ /* 0x000fca00078e009b */
[----:B------:R1:W-:Y:S01]  /*148a20*/  LDGSTS.E [R2+0x16e00], [R40.64], P3 ;  /* 0x16e0000028027fae */ /* 0x0003e20009921844 */
[-C--:B------:R-:W-:Y:S02]  /*148a30*/  IADD3 R122, P3, R122, R247.reuse, RZ ;  /* 0x000000f77a7a7210 */ /* 0x080fe40007f7e0ff */
[----:B------:R-:W-:Y:S01]  /*148a40*/  IADD3.X R149, R149, R244, RZ, P5, !PT ;  /* 0x000000f495957210 */ /* 0x000fe20002ffe4ff */
[----:B------:R-:W-:Y:S01]  /*148a50*/  STL [R1+0x52c8], R161 ;  /* 0x0052c8a101007387 */ /* 0x000fe20000100800 */
[-C--:B------:R-:W-:Y:S01]  /*148a60*/  IADD3 R118, P5, R118, R247.reuse, RZ ;  /* 0x000000f776767210 */ /* 0x080fe20007fbe0ff */
[----:B------:R3:W-:Y:S02]  /*148a70*/  STL [R1+0x52c0], R159 ;  /* 0x0052c09f01007387 */ /* 0x0007e40000100800 */
[--C-:B------:R-:W-:Y:S01]  /*148a80*/  IMAD.X R123, R123, 0x1, R244.reuse, P3 ;  /* 0x000000017b7b7824 */ /* 0x100fe200018e06f4 */
[----:B------:R-:W-:Y:S01]  /*148a90*/  IADD3 R42, P3, R42, R247, RZ ;  /* 0x000000f72a2a7210 */ /* 0x000fe20007f7e0ff */
[----:B------:R-:W-:Y:S01]  /*148aa0*/  STL [R1+0x52c4], R154 ;  /* 0x0052c49a01007387 */ /* 0x000fe20000100800 */
[----:B------:R2:W-:Y:S02]  /*148ab0*/  STL [R1+0x52b8], R155 ;  /* 0x0052b89b01007387 */ /* 0x0005e40000100800 */
[----:B------:R-:W-:Y:S02]  /*148ac0*/  STL [R1+0x525c], R148 ;  /* 0x00525c9401007387 */ /* 0x000fe40000100800 */
[----:B------:R-:W-:Y:S02]  /*148ad0*/  STL [R1+0x5254], R122 ;  /* 0x0052547a01007387 */ /* 0x000fe40000100800 */
[--C-:B------:R-:W-:Y:S01]  /*148ae0*/  IMAD.X R119, R119, 0x1, R244.reuse, P5 ;  /* 0x0000000177777824 */ /* 0x100fe200028e06f4 */
[----:B------:R1:W-:Y:S01]  /*148af0*/  STL [R1+0x5250], R149 ;  /* 0x0052509501007387 */ /* 0x0003e20000100800 */
[----:B------:R-:W-:-:S02]  /*148b00*/  IMAD.X R43, R43, 0x1, R244, P3 ;  /* 0x000000012b2b7824 */ /* 0x000fc400018e06f4 */
[----:B------:R-:W-:Y:S02]  /*148b10*/  STL [R1+0x524c], R118 ;  /* 0x00524c7601007387 */ /* 0x000fe40000100800 */
[----:B------:R1:W-:Y:S01]  /*148b20*/  STL [R1+0x5248], R123 ;  /* 0x0052487b01007387 */ /* 0x0003e20000100800 */
[----:B------:R-:W-:Y:S01]  /*148b30*/  STL [R1+0x5244], R42 ;  /* 0x0052442a01007387 */ /* 0x000fe20000100800 */
[----:B------:R1:W-:Y:S01]  /*148b40*/  STL [R1+0x5240], R119 ;  /* 0x0052407701007387 */ /* 0x0003e20000100800 */
[----:B------:R-:W-:Y:S01]  /*148b50*/  HMMA.1688.F32.TF32 R112, R8, R232, R112 ;  /* 0x000000e80870723c */ /* 0x000fe20000081070 */
[----:B------:R1:W-:Y:S01]  /*148b60*/  STL [R1+0x5238], R43 ;  /* 0x0052382b01007387 */ /* 0x0003e20000100800 */
[----:B------:R-:W4:Y:S01]  /*148b70*/  LDL.LU R232, [R1+0x1350] ;  /* 0x0013500001e87983 */ /* 0x000f220000300800 */
[----:B------:R-:W4:Y:S02]  /*148b80*/  LDL.LU R233, [R1+0x1354] ;  /* 0x0013540001e97983 */ /* 0x000f240000300800 */
[----:B------:R-:W4:Y:S02]  /*148b90*/  LDL.LU R165, [R1+0x51d0] ;  /* 0x0051d00001a57983 */ /* 0x000f240000300800 */
[----:B------:R-:W4:Y:S01]  /*148ba0*/  LDL.LU R164, [R1+0x51dc] ;  /* 0x0051dc0001a47983 */ /* 0x000f220000300800 */
[----:B--2---:R-:W2:Y:S01]  /*148bb0*/  LDL.LU R163, [R1+0x51c8] ;  /* 0x0051c80001a37983 */ /* 0x004ea20000300800 */
[----:B------:R-:W2:Y:S02]  /*148bc0*/  LDL.LU R162, [R1+0x51d4] ;  /* 0x0051d40001a27983 */ /* 0x000ea40000300800 */
[----:B---3--:R-:W3:Y:S02]  /*148bd0*/  LDL.LU R159, [R1+0x51c0] ;  /* 0x0051c000019f7983 */ /* 0x008ee40000300800 */
[----:B------:R-:W3:Y:S01]  /*148be0*/  LDL.LU R158, [R1+0x51cc] ;  /* 0x0051cc00019e7983 */ /* 0x000ee20000300800 */
[----:B------:R-:W3:Y:S01]  /*148bf0*/  LDL.LU R155, [R1+0x51b8] ;  /* 0x0051b800019b7983 */ /* 0x000ee20000300800 */
[----:B------:R-:W3:Y:S01]  /*148c00*/  LDL.LU R154, [R1+0x51c4] ;  /* 0x0051c400019a7983 */ /* 0x000ee20000300800 */
[----:B-1----:R-:W-:Y:S01]  /*148c10*/  MOV R40, R148 ;  /* 0x0000009400287202 */ /* 0x002fe20000000f00 */
[----:B------:R-:W-:Y:S01]  /*148c20*/  IMAD.MOV.U32 R41, RZ, RZ, R149 ;  /* 0x000000ffff297224 */ /* 0x000fe200078e0095 */
[----:B------:R-:W3:Y:S01]  /*148c30*/  LDL.LU R160, [R1+0x1340] ;  /* 0x0013400001a07983 */ /* 0x000ee20000300800 */
[----:B------:R-:W3:Y:S02]  /*148c40*/  LDL.LU R161, [R1+0x1344] ;  /* 0x0013440001a17983 */ /* 0x000ee40000300800 */
[----:B------:R-:W3:Y:S02]  /*148c50*/  LDL.LU R149, [R1+0x5150] ;  /* 0x0051500001957983 */ /* 0x000ee40000300800 */
[----:B------:R-:W3:Y:S01]  /*148c60*/  LDL.LU R148, [R1+0x515c] ;  /* 0x00515c0001947983 */ /* 0x000ee20000300800 */
[----:B------:R1:W-:Y:S02]  /*148c70*/  LDGSTS.E [R2+0x18800], [R40.64], P4 ;  /* 0x1880000028027fae */ /* 0x0003e4000a121844 */
[----:B-1----:R-:W-:Y:S01]  /*148c80*/  IMAD.MOV.U32 R40, RZ, RZ, R122 ;  /* 0x000000ffff287224 */ /* 0x002fe200078e007a */
[----:B------:R-:W-:-:S02]  /*148c90*/  MOV R41, R123 ;  /* 0x0000007b00297202 */ /* 0x000fc40000000f00 */
[----:B------:R-:W3:Y:S04]  /*148ca0*/  LDL.LU R123, [R1+0x5148] ;  /* 0x00514800017b7983 */ /* 0x000ee80000300800 */
[----:B------:R1:W-:Y:S01]  /*148cb0*/  LDGSTS.E [R2+0x18a00], [R40.64], P4 ;  /* 0x18a0000028027fae */ /* 0x0003e2000a121844 */
[----:B------:R-:W3:Y:S02]  /*148cc0*/  LDL.LU R122, [R1+0x5154] ;  /* 0x00515400017a7983 */ /* 0x000ee40000300800 */
[----:B-1----:R-:W-:Y:S01]  /*148cd0*/  IMAD.MOV.U32 R40, RZ, RZ, R118 ;  /* 0x000000ffff287224 */ /* 0x002fe200078e0076 */
[----:B------:R-:W-:Y:S02]  /*148ce0*/  MOV R41, R119 ;  /* 0x0000007700297202 */ /* 0x000fe40000000f00 */
[----:B------:R-:W3:Y:S04]  /*148cf0*/  LDL.LU R119, [R1+0x5140] ;  /* 0x0051400001777983 */ /* 0x000ee80000300800 */
[----:B------:R1:W-:Y:S01]  /*148d00*/  LDGSTS.E [R2+0x18c00], [R40.64], P4 ;  /* 0x18c0000028027fae */ /* 0x0003e2000a121844 */
[----:B------:R-:W3:Y:S02]  /*148d10*/  LDL.LU R118, [R1+0x514c] ;  /* 0x00514c0001767983 */ /* 0x000ee40000300800 */
[----:B-1----:R-:W-:-:S02]  /*148d20*/  IMAD.MOV.U32 R41, RZ, RZ, R43 ;  /* 0x000000ffff297224 */ /* 0x002fc400078e002b */
[----:B------:R-:W-:Y:S01]  /*148d30*/  IMAD.MOV.U32 R40, RZ, RZ, R42 ;  /* 0x000000ffff287224 */ /* 0x000fe200078e002a */
[----:B------:R-:W3:Y:S01]  /*148d40*/  LDL.LU R43, [R1+0x5138] ;  /* 0x00513800012b7983 */ /* 0x000ee20000300800 */
[----:B------:R-:W3:Y:S01]  /*148d50*/  LDL.LU R42, [R1+0x5144] ;  /* 0x00514400012a7983 */ /* 0x000ee20000300800 */
[----:B------:R-:W-:Y:S02]  /*148d60*/  ISETP.GT.AND P3, PT, R116, 0x3d, PT ;  /* 0x0000003d7400780c */ /* 0x000fe40003f64270 */
[----:B------:R1:W-:Y:S01]  /*148d70*/  LDGSTS.E [R2+0x18e00], [R40.64], P4 ;  /* 0x18e0000028027fae */ /* 0x0003e2000a121844 */
[----:B------:R-:W-:Y:S02]  /*148d80*/  SEL R0, R0, RZ, !P0 ;  /* 0x000000ff00007207 */ /* 0x000fe40004000000 */
[----:B------:R-:W-:Y:S02]  /*148d90*/  ISETP.GT.AND P5, PT, R116, 0x41, PT ;  /* 0x000000417400780c */ /* 0x000fe40003fa4270 */
[----:B-1----:R-:W-:-:S04]  /*148da0*/  SEL R40, RZ, 0x4, !P3 ;  /* 0x00000004ff287807 */ /* 0x002fc80005800000 */
[----:B------:R-:W-:Y:S02]  /*148db0*/  SEL R40, R40, RZ, !P0 ;  /* 0x000000ff28287207 */ /* 0x000fe40004000000 */
[----:B------:R-:W-:Y:S01]  /*148dc0*/  ISETP.NE.U32.AND P2, PT, R0, RZ, PT ;  /* 0x000000ff0000720c */ /* 0x000fe20003f45070 */
[----:B------:R-:W-:Y:S01]  /*148dd0*/  SEL R0, RZ, 0x4, !P5 ;  /* 0x00000004ff007807 */ /* 0x000fe20006800000 */
[-C--:B----4-:R-:W-:Y:S02]  /*148de0*/  IADD3 R164, P3, R164, R247.reuse, RZ ;  /* 0x000000f7a4a47210 */ /* 0x090fe40007f7e0ff */
[----:B--2---:R-:W-:Y:S02]  /*148df0*/  IADD3 R162, P4, R162, R247, RZ ;  /* 0x000000f7a2a27210 */ /* 0x004fe40007f9e0ff */
[----:B------:R-:W-:Y:S01]  /*148e00*/  IADD3.X R165, R165, R244, RZ, P3, !PT ;  /* 0x000000f4a5a57210 */ /* 0x000fe20001ffe4ff */
[----:B------:R-:W-:Y:S01]  /*148e10*/  ISETP.NE.U32.AND P3, PT, R40, RZ, PT ;  /* 0x000000ff2800720c */ /* 0x000fe20003f65070 */
[----:B------:R-:W-:-:S02]  /*148e20*/  MOV R40, R164 ;  /* 0x000000a400287202 */ /* 0x000fc40000000f00 */
[-C--:B---3--:R-:W-:Y:S01]  /*148e30*/  IADD3 R158, P5, R158, R247.reuse, RZ ;  /* 0x000000f79e9e7210 */ /* 0x088fe20007fbe0ff */
[----:B------:R-:W-:Y:S02]  /*148e40*/  IMAD.MOV.U32 R41, RZ, RZ, R165 ;  /* 0x000000ffff297224 */ /* 0x000fe400078e00a5 */
[--C-:B------:R-:W-:Y:S02]  /*148e50*/  IMAD.X R163, R163, 0x1, R244.reuse, P4 ;  /* 0x00000001a3a37824 */ /* 0x100fe400020e06f4 */
[----:B------:R-:W-:Y:S01]  /*148e60*/  IMAD.X R159, R159, 0x1, R244, P5 ;  /* 0x000000019f9f7824 */ /* 0x000fe200028e06f4 */
[----:B------:R1:W-:Y:S01]  /*148e70*/  LDGSTS.E [R2+0x1a800], [R40.64], P1 ;  /* 0x1a80000028027fae */ /* 0x0003e20008921844 */
[----:B------:R-:W-:Y:S02]  /*148e80*/  IADD3 R154, P5, R154, R247, RZ ;  /* 0x000000f79a9a7210 */ /* 0x000fe40007fbe0ff */
[----:B-1----:R-:W-:Y:S01]  /*148e90*/  MOV R40, R162 ;  /* 0x000000a200287202 */ /* 0x002fe20000000f00 */
[----:B------:R-:W-:-:S02]  /*148ea0*/  IMAD.MOV.U32 R41, RZ, RZ, R163 ;  /* 0x000000ffff297224 */ /* 0x000fc400078e00a3 */
[----:B------:R-:W-:-:S03]  /*148eb0*/  IMAD.X R155, R155, 0x1, R244, P5 ;  /* 0x000000019b9b7824 */ /* 0x000fc600028e06f4 */
[----:B------:R1:W-:Y:S02]  /*148ec0*/  LDGSTS.E [R2+0x1aa00], [R40.64], P1 ;  /* 0x1aa0000028027fae */ /* 0x0003e40008921844 */
[----:B-1----:R-:W-:Y:S01]  /*148ed0*/  IMAD.MOV.U32 R40, RZ, RZ, R158 ;  /* 0x000000ffff287224 */ /* 0x002fe200078e009e */
[----:B------:R-:W-:-:S05]  /*148ee0*/  MOV R41, R159 ;  /* 0x0000009f00297202 */ /* 0x000fca0000000f00 */
[----:B------:R1:W-:Y:S01]  /*148ef0*/  LDGSTS.E [R2+0x1ac00], [R40.64], P1 ;  /* 0x1ac0000028027fae */ /* 0x0003e20008921844 */
[----:B------:R-:W-:-:S03]  /*148f00*/  IADD3 R148, P5, R148, R247, RZ ;  /* 0x000000f794947210 */ /* 0x000fc60007fbe0ff */
[----:B------:R-:W-:Y:S01]  /*148f10*/  STL [R1+0x51dc], R164 ;  /* 0x0051dca401007387 */ /* 0x000fe20000100800 */
[----:B------:R-:W-:Y:S02]  /*148f20*/  STL [R1+0x51d4], R162 ;  /* 0x0051d4a201007387 */ /* 0x000fe40000100800 */
[----:B-1----:R-:W-:Y:S02]  /*148f30*/  IMAD.MOV.U32 R40, RZ, RZ, R154 ;  /* 0x000000ffff287224 */ /* 0x002fe400078e009a */
[----:B------:R-:W-:Y:S01]  /*148f40*/  IMAD.MOV.U32 R41, RZ, RZ, R155 ;  /* 0x000000ffff297224 */ /* 0x000fe200078e009b */
[----:B------:R-:W-:Y:S04]  /*148f50*/  STL [R1+0x51cc], R158 ;  /* 0x0051cc9e01007387 */ /* 0x000fe80000100800 */
[----:B------:R1:W-:Y:S01]  /*148f60*/  LDGSTS.E [R2+0x1ae00], [R40.64], P1 ;  /* 0x1ae0000028027fae */ /* 0x0003e20008921844 */
[-C--:B------:R-:W-:Y:S01]  /*148f70*/  IADD3 R122, P1, R122, R247.reuse, RZ ;  /* 0x000000f77a7a7210 */ /* 0x080fe20007f3e0ff */
[----:B------:R2:W-:Y:S01]  /*148f80*/  STL [R1+0x51d0], R165 ;  /* 0x0051d0a501007387 */ /* 0x0005e20000100800 */
[----:B------:R-:W-:Y:S01]  /*148f90*/  IADD3.X R149, R149, R244, RZ, P5, !PT ;  /* 0x000000f495957210 */ /* 0x000fe20002ffe4ff */
[----:B------:R3:W-:Y:S01]  /*148fa0*/  STL [R1+0x51c8], R163 ;  /* 0x0051c8a301007387 */ /* 0x0007e20000100800 */
[----:B------:R-:W-:Y:S01]  /*148fb0*/  IADD3 R118, P5, R118, R247, RZ ;  /* 0x000000f776767210 */ /* 0x000fe20007fbe0ff */
[----:B------:R-:W-:-:S02]  /*148fc0*/  IMAD.X R123, R123, 0x1, R244, P1 ;  /* 0x000000017b7b7824 */ /* 0x000fc400008e06f4 */
[----:B------:R2:W-:Y:S01]  /*148fd0*/  STL [R1+0x51c0], R159 ;  /* 0x0051c09f01007387 */ /* 0x0005e20000100800 */
        /* <DEDUP_REMOVED lines=12> */
[C---:B------:R-:W-:Y:S01]  /*1490a0*/  HMMA.1688.F32.TF32 R128, R8.reuse, R232, R128 ;  /* 0x000000e80880723c */ /* 0x040fe20000081080 */
[----:B------:R1:W-:Y:S01]  /*1490b0*/  STL [R1+0x5138], R43 ;  /* 0x0051382b01007387 */ /* 0x0003e20000100800 */
[----:B------:R-:W4:Y:S01]  /*1490c0*/  LDL.LU R232, [R1+0x1330] ;  /* 0x0013300001e87983 */ /* 0x000f220000300800 */
[----:B------:R-:W4:Y:S02]  /*1490d0*/  LDL.LU R233, [R1+0x1334] ;  /* 0x0013340001e97983 */ /* 0x000f240000300800 */
[----:B--2---:R-:W2:Y:S02]  /*1490e0*/  LDL.LU R165, [R1+0x50d0] ;  /* 0x0050d00001a57983 */ /* 0x004ea40000300800 */
[----:B------:R-:W2:Y:S01]  /*1490f0*/  LDL.LU R164, [R1+0x50dc] ;  /* 0x0050dc0001a47983 */ /* 0x000ea20000300800 */
[----:B---3--:R-:W3:Y:S01]  /*149100*/  LDL.LU R163, [R1+0x50c8] ;  /* 0x0050c80001a37983 */ /* 0x008ee20000300800 */
[----:B------:R-:W3:Y:S02]  /*149110*/  LDL.LU R162, [R1+0x50d4] ;  /* 0x0050d40001a27983 */ /* 0x000ee40000300800 */
[----:B------:R-:W4:Y:S02]  /*149120*/  LDL.LU R159, [R1+0x50c0] ;  /* 0x0050c000019f7983 */ /* 0x000f240000300800 */
[----:B------:R-:W4:Y:S01]  /*149130*/  LDL.LU R158, [R1+0x50cc] ;  /* 0x0050cc00019e7983 */ /* 0x000f220000300800 */
[----:B-1----:R-:W4:Y:S01]  /*149140*/  LDL.LU R155, [R1+0x50b8] ;  /* 0x0050b800019b7983 */ /* 0x002f220000300800 */
[----:B------:R-:W4:Y:S01]  /*149150*/  LDL.LU R154, [R1+0x50c4] ;  /* 0x0050c400019a7983 */ /* 0x000f220000300800 */
[----:B------:R-:W-:Y:S01]  /*149160*/  MOV R40, R148 ;  /* 0x0000009400287202 */ /* 0x000fe20000000f00 */
[----:B------:R-:W-:Y:S01]  /*149170*/  IMAD.MOV.U32 R41, RZ, RZ, R149 ;  /* 0x000000ffff297224 */ /* 0x000fe200078e0095 */
[----:B------:R-:W-:Y:S01]  /*149180*/  HMMA.1688.F32.TF32 R132, R8, R160, R132 ;  /* 0x000000a00884723c */ /* 0x000fe20000081084 */
[----:B------:R-:W4:Y:S04]  /*149190*/  LDL.LU R160, [R1+0x1320] ;  /* 0x0013200001a07983 */ /* 0x000f280000300800 */
[----:B------:R1:W-:Y:S01]  /*1491a0*/  LDGSTS.E [R2+0x1c800], [R40.64], P2 ;  /* 0x1c80000028027fae */ /* 0x0003e20009121844 */
[----:B------:R-:W4:Y:S02]  /*1491b0*/  LDL.LU R161, [R1+0x1324] ;  /* 0x0013240001a17983 */ /* 0x000f240000300800 */
[----:B------:R-:W4:Y:S02]  /*1491c0*/  LDL.LU R149, [R1+0x5050] ;  /* 0x0050500001957983 */ /* 0x000f240000300800 */
[----:B------:R-:W4:Y:S02]  /*1491d0*/  LDL.LU R148, [R1+0x505c] ;  /* 0x00505c0001947983 */ /* 0x000f240000300800 */
[----:B-1----:R-:W-:Y:S01]  /*1491e0*/  IMAD.MOV.U32 R40, RZ, RZ, R122 ;  /* 0x000000ffff287224 */ /* 0x002fe200078e007a */
[----:B------:R-:W-:-:S02]  /*1491f0*/  MOV R41, R123 ;  /* 0x0000007b00297202 */ /* 0x000fc40000000f00 */
[----:B------:R-:W4:Y:S04]  /*149200*/  LDL.LU R123, [R1+0x5048] ;  /* 0x00504800017b7983 */ /* 0x000f280000300800 */
[----:B------:R1:W-:Y:S01]  /*149210*/  LDGSTS.E [R2+0x1ca00], [R40.64], P2 ;  /* 0x1ca0000028027fae */ /* 0x0003e20009121844 */
[----:B------:R-:W4:Y:S02]  /*149220*/  LDL.LU R122, [R1+0x5054] ;  /* 0x00505400017a7983 */ /* 0x000f240000300800 */
[----:B-1----:R-:W-:Y:S01]  /*149230*/  IMAD.MOV.U32 R40, RZ, RZ, R118 ;  /* 0x000000ffff287224 */ /* 0x002fe200078e0076 */
[----:B------:R-:W-:Y:S02]  /*149240*/  MOV R41, R119 ;  /* 0x0000007700297202 */ /* 0x000fe40000000f00 */
[----:B------:R-:W4:Y:S04]  /*149250*/  LDL.LU R119, [R1+0x5040] ;  /* 0x0050400001777983 */ /* 0x000f280000300800 */
[----:B------:R1:W-:Y:S01]  /*149260*/  LDGSTS.E [R2+0x1cc00], [R40.64], P2 ;  /* 0x1cc0000028027fae */ /* 0x0003e20009121844 */
[----:B------:R-:W4:Y:S02]  /*149270*/  LDL.LU R118, [R1+0x504c] ;  /* 0x00504c0001767983 */ /* 0x000f240000300800 */
[----:B-1----:R-:W-:-:S02]  /*149280*/  IMAD.MOV.U32 R41, RZ, RZ, R43 ;  /* 0x000000ffff297224 */ /* 0x002fc400078e002b */
[----:B------:R-:W-:Y:S01]  /*149290*/  IMAD.MOV.U32 R40, RZ, RZ, R42 ;  /* 0x000000ffff287224 */ /* 0x000fe200078e002a */
[----:B------:R-:W4:Y:S01]  /*1492a0*/  LDL.LU R43, [R1+0x5038] ;  /* 0x00503800012b7983 */ /* 0x000f220000300800 */
[----:B------:R-:W4:Y:S01]  /*1492b0*/  LDL.LU R42, [R1+0x5044] ;  /* 0x00504400012a7983 */ /* 0x000f220000300800 */
        /* <DEDUP_REMOVED lines=8> */
[-C--:B--2---:R-:W-:Y:S02]  /*149340*/  IADD3 R164, P1, R164, R247.reuse, RZ ;  /* 0x000000f7a4a47210 */ /* 0x084fe40007f3e0ff */
[----:B---3--:R-:W-:Y:S02]  /*149350*/  IADD3 R162, P2, R162, R247, RZ ;  /* 0x000000f7a2a27210 */ /* 0x008fe40007f5e0ff */
[----:B------:R-:W-:Y:S01]  /*149360*/  IADD3.X R165, R165, R244, RZ, P1, !PT ;  /* 0x000000f4a5a57210 */ /* 0x000fe20000ffe4ff */
[----:B------:R-:W-:Y:S01]  /*149370*/  ISETP.NE.U32.AND P1, PT, R40, RZ, PT ;  /* 0x000000ff2800720c */ /* 0x000fe20003f25070 */
[----:B------:R-:W-:-:S02]  /*149380*/  MOV R40, R164 ;  /* 0x000000a400287202 */ /* 0x000fc40000000f00 */
[-C--:B----4-:R-:W-:Y:S01]  /*149390*/  IADD3 R158, P5, R158, R247.reuse, RZ ;  /* 0x000000f79e9e7210 */ /* 0x090fe20007fbe0ff */
        /* <DEDUP_REMOVED lines=28> */
[----:B------:R-:W-:Y:S02]  /*149560*/  STL [R1+0x50b8], R155 ;  /* 0x0050b89b01007387 */ /* 0x000fe40000100800 */
[----:B------:R-:W-:Y:S02]  /*149570*/  STL [R1+0x505c], R148 ;  /* 0x00505c9401007387 */ /* 0x000fe40000100800 */
[----:B------:R-:W-:Y:S02]  /*149580*/  STL [R1+0x5054], R122 ;  /* 0x0050547a01007387 */ /* 0x000fe40000100800 */
[--C-:B------:R-:W-:Y:S01]  /*149590*/  IMAD.X R119, R119, 0x1, R244.reuse, P5 ;  /* 0x0000000177777824 */ /* 0x100fe200028e06f4 */
[----:B------:R-:W-:Y:S01]  /*1495a0*/  STL [R1+0x5050], R149 ;  /* 0x0050509501007387 */ /* 0x000fe20000100800 */
[----:B------:R-:W-:-:S02]  /*1495b0*/  IMAD.X R43, R43, 0x1, R244, P3 ;  /* 0x000000012b2b7824 */ /* 0x000fc400018e06f4 */
[----:B------:R-:W-:Y:S02]  /*1495c0*/  STL [R1+0x504c], R118 ;  /* 0x00504c7601007387 */ /* 0x000fe40000100800 */
[----:B------:R-:W-:Y:S01]  /*1495d0*/  STL [R1+0x5048], R123 ;  /* 0x0050487b01007387 */ /* 0x000fe20000100800 */
[----:B------:R-:W-:Y:S01]  /*1495e0*/  STL [R1+0x5044], R42 ;  /* 0x0050442a01007387 */ /* 0x000fe20000100800 */
[----:B------:R-:W-:Y:S01]  /*1495f0*/  STL [R1+0x5040], R119 ;  /* 0x0050407701007387 */ /* 0x000fe20000100800 */
[----:B------:R-:W-:Y:S01]  /*149600*/  HMMA.1688.F32.TF32 R136, R8, R232, R136 ;  /* 0x000000e80888723c */ /* 0x000fe20000081088 */
[----:B------:R3:W-:Y:S01]  /*149610*/  STL [R1+0x5038], R43 ;  /* 0x0050382b01007387 */ /* 0x0007e20000100800 */
[----:B------:R-:W4:Y:S01]  /*149620*/  LDL.LU R232, [R1+0x13b0] ;  /* 0x0013b00001e87983 */ /* 0x000f220000300800 */
[----:B-1----:R-:W-:Y:S01]  /*149630*/  MOV R40, R148 ;  /* 0x0000009400287202 */ /* 0x002fe20000000f00 */
[----:B------:R-:W-:Y:S02]  /*149640*/  IMAD.MOV.U32 R41, RZ, RZ, R149 ;  /* 0x000000ffff297224 */ /* 0x000fe400078e0095 */
[----:B------:R-:W4:Y:S01]  /*149650*/  LDL.LU R233, [R1+0x13b4] ;  /* 0x0013b40001e97983 */ /* 0x000f220000300800 */
[----:B--2---:R-:W2:Y:S01]  /*149660*/  LDL.LU R165, [R1+0x4fd0] ;  /* 0x004fd00001a57983 */ /* 0x004ea20000300800 */
[----:B------:R-:W2:Y:S03]  /*149670*/  LDL.LU R164, [R1+0x4fdc] ;  /* 0x004fdc0001a47983 */ /* 0x000ea60000300800 */
[----:B------:R1:W-:Y:S01]  /*149680*/  LDGSTS.E [R2+0x20800], [R40.64], P4 ;  /* 0x2080000028027fae */ /* 0x0003e2000a121844 */
[----:B---3--:R-:W3:Y:S02]  /*149690*/  LDL.LU R163, [R1+0x4fc8] ;  /* 0x004fc80001a37983 */ /* 0x008ee40000300800 */
[----:B------:R-:W3:Y:S02]  /*1496a0*/  LDL.LU R162, [R1+0x4fd4] ;  /* 0x004fd40001a27983 */ /* 0x000ee40000300800 */
[----:B------:R-:W3:Y:S01]  /*1496b0*/  LDL.LU R159, [R1+0x4fc0] ;  /* 0x004fc000019f7983 */ /* 0x000ee20000300800 */
[----:B------:R-:W3:Y:S01]  /*1496c0*/  LDL.LU R158, [R1+0x4fcc] ;  /* 0x004fcc00019e7983 */ /* 0x000ee20000300800 */
[----:B-1----:R-:W-:Y:S01]  /*1496d0*/  IMAD.MOV.U32 R40, RZ, RZ, R122 ;  /* 0x000000ffff287224 */ /* 0x002fe200078e007a */
[----:B------:R-:W-:-:S05]  /*1496e0*/  MOV R41, R123 ;  /* 0x0000007b00297202 */ /* 0x000fca0000000f00 */
[----:B------:R1:W-:Y:S02]  /*1496f0*/  LDGSTS.E [R2+0x20a00], [R40.64], P4 ;  /* 0x20a0000028027fae */ /* 0x0003e4000a121844 */
[----:B-1----:R-:W-:Y:S01]  /*149700*/  IMAD.MOV.U32 R40, RZ, RZ, R118 ;  /* 0x000000ffff287224 */ /* 0x002fe200078e0076 */
[----:B------:R-:W-:-:S05]  /*149710*/  MOV R41, R119 ;  /* 0x0000007700297202 */ /* 0x000fca0000000f00 */
[----:B------:R1:W-:Y:S01]  /*149720*/  LDGSTS.E [R2+0x20c00], [R40.64], P4 ;  /* 0x20c0000028027fae */ /* 0x0003e2000a121844 */
[----:B------:R-:W-:Y:S01]  /*149730*/  HMMA.1688.F32.TF32 R140, R8, R160, R140 ;  /* 0x000000a0088c723c */ /* 0x000fe2000008108c */
[----:B-1----:R-:W-:Y:S02]  /*149740*/  IMAD.MOV.U32 R41, RZ, RZ, R43 ;  /* 0x000000ffff297224 */ /* 0x002fe400078e002b */
[----:B------:R-:W-:Y:S01]  /*149750*/  IMAD.MOV.U32 R40, RZ, RZ, R42 ;  /* 0x000000ffff287224 */ /* 0x000fe200078e002a */
        /* <DEDUP_REMOVED lines=12> */
[----:B------:R-:W-:Y:S01]  /*149820*/  ISETP.GT.AND P3, PT, R116, 0x4d, PT ;  /* 0x0000004d7400780c */ /* 0x000fe20003f64270 */
[----:B------:R1:W-:Y:S01]  /*149830*/  LDGSTS.E [R2+0x20e00], [R40.64], P4 ;  /* 0x20e0000028027fae */ /* 0x0003e2000a121844 */
[----:B------:R-:W-:-:S02]  /*149840*/  SEL R0, R0, RZ, !P0 ;  /* 0x000000ff00007207 */ /* 0x000fc40004000000 */
[----:B------:R-:W-:Y:S02]  /*149850*/  ISETP.GT.AND P5, PT, R116, 0x51, PT ;  /* 0x000000517400780c */ /* 0x000fe40003fa4270 */
[----:B-1----:R-:W-:-:S04]  /*149860*/  SEL R40, RZ, 0x4, !P3 ;  /* 0x00000004ff287807 */ /* 0x002fc80005800000 */
[----:B------:R-:W-:Y:S02]  /*149870*/  SEL R40, R40, RZ, !P0 ;  /* 0x000000ff28287207 */ /* 0x000fe40004000000 */
[----:B------:R-:W-:Y:S01]  /*149880*/  ISETP.NE.U32.AND P2, PT, R0, RZ, PT ;  /* 0x000000ff0000720c */ /* 0x000fe20003f45070 */
[----:B------:R-:W-:Y:S01]  /*149890*/  SEL R0, RZ, 0x4, !P5 ;  /* 0x00000004ff007807 */ /* 0x000fe20006800000 */
[----:B--2---:R-:W-:-:S04]  /*1498a0*/  IADD3 R164, P3, R164, R247, RZ ;  /* 0x000000f7a4a47210 */ /* 0x004fc80007f7e0ff */
[----:B------:R-:W-:Y:S02]  /*1498b0*/  IADD3.X R165, R165, R244, RZ, P3, !PT ;  /* 0x000000f4a5a57210 */ /* 0x000fe40001ffe4ff */
[-C--:B---3--:R-:W-:Y:S01]  /*1498c0*/  IADD3 R162, P4, R162, R247.reuse, RZ ;  /* 0x000000f7a2a27210 */ /* 0x088fe20007f9e0ff */
[----:B------:R-:W-:Y:S01]  /*1498d0*/  ISETP.NE.U32.AND P3, PT, R40, RZ, PT ;  /* 0x000000ff2800720c */ /* 0x000fe20003f65070 */
[----:B------:R-:W-:Y:S01]  /*1498e0*/  MOV R40, R164 ;  /* 0x000000a400287202 */ /* 0x000fe20000000f00 */
[----:B------:R-:W-:Y:S01]  /*1498f0*/  IMAD.MOV.U32 R41, RZ, RZ, R165 ;  /* 0x000000ffff297224 */ /* 0x000fe200078e00a5 */
[----:B------:R-:W-:Y:S01]  /*149900*/  IADD3 R158, P5, R158, R247, RZ ;  /* 0x000000f79e9e7210 */ /* 0x000fe20007fbe0ff */
[----:B------:R-:W-:-:S03]  /*149910*/  IMAD.X R163, R163, 0x1, R244, P4 ;  /* 0x00000001a3a37824 */ /* 0x000fc600020e06f4 */
        /* <DEDUP_REMOVED lines=8> */
[----:B----4-:R-:W-:-:S05]  /*1499a0*/  IADD3 R42, P5, R42, R247, RZ ;  /* 0x000000f72a2a7210 */ /* 0x010fca0007fbe0ff */
[----:B------:R-:W-:Y:S02]  /*1499b0*/  IMAD.X R43, R43, 0x1, R244, P5 ;  /* 0x000000012b2b7824 */ /* 0x000fe400028e06f4 */
[----:B-1----:R-:W-:Y:S02]  /*1499c0*/  IMAD.MOV.U32 R40, RZ, RZ, R42 ;  /* 0x000000ffff287224 */ /* 0x002fe400078e002a */
[----:B------:R-:W-:Y:S01]  /*1499d0*/  IMAD.MOV.U32 R41, RZ, RZ, R43 ;  /* 0x000000ffff297224 */ /* 0x000fe200078e002b */
[-C--:B------:R-:W-:Y:S01]  /*1499e0*/  IADD3 R118, P5, R118, R247.reuse, RZ ;  /* 0x000000f776767210 */ /* 0x080fe20007fbe0ff */
[----:B------:R-:W-:Y:S04]  /*1499f0*/  STL [R1+0x4fdc], R164 ;  /* 0x004fdca401007387 */ /* 0x000fe80000100800 */
[----:B------:R1:W-:Y:S01]  /*149a00*/  LDGSTS.E [R2+0x22e00], [R40.64], P1 ;  /* 0x22e0000028027fae */ /* 0x0003e20008921844 */
[-C--:B------:R-:W-:Y:S01]  /*149a10*/  IADD3 R154, P1, R154, R247.reuse, RZ ;  /* 0x000000f79a9a7210 */ /* 0x080fe20007f3e0ff */
[----:B------:R-:W-:Y:S02]  /*149a20*/  STL [R1+0x4fd4], R162 ;  /* 0x004fd4a201007387 */ /* 0x000fe40000100800 */
[----:B------:R-:W-:Y:S01]  /*149a30*/  STL [R1+0x4fcc], R158 ;  /* 0x004fcc9e01007387 */ /* 0x000fe20000100800 */
[----:B------:R2:W-:Y:S01]  /*149a40*/  STL [R1+0x4fd0], R165 ;  /* 0x004fd0a501007387 */ /* 0x0005e20000100800 */
[----:B------:R-:W-:Y:S01]  /*149a50*/  IADD3.X R119, R119, R244, RZ, P5, !PT ;  /* 0x000000f477777210 */ /* 0x000fe20002ffe4ff */
[----:B------:R3:W-:Y:S01]  /*149a60*/  STL [R1+0x4fc8], R163 ;  /* 0x004fc8a301007387 */ /* 0x0007e20000100800 */
[-C--:B------:R-:W-:Y:S01]  /*149a70*/  IADD3 R148, P5, R148, R247.reuse, RZ ;  /* 0x000000f794947210 */ /* 0x080fe20007fbe0ff */
[--C-:B------:R-:W-:Y:S01]  /*149a80*/  IMAD.X R155, R155, 0x1, R244.reuse, P1 ;  /* 0x000000019b9b7824 */ /* 0x100fe200008e06f4 */
[----:B------:R2:W-:Y:S01]  /*149a90*/  STL [R1+0x4fc0], R159 ;  /* 0x004fc09f01007387 */ /* 0x0005e20000100800 */
[----:B------:R-:W-:Y:S01]  /*149aa0*/  IADD3 R122, P1, R122, R247, RZ ;  /* 0x000000f77a7a7210 */ /* 0x000fe20007f3e0ff */
[----:B------:R-:W-:Y:S02]  /*149ab0*/  STL [R1+0x4fc4], R42 ;  /* 0x004fc42a01007387 */ /* 0x000fe40000100800 */
[----:B------:R1:W-:Y:S01]  /*149ac0*/  STL [R1+0x4fb8], R43 ;  /* 0x004fb82b01007387 */ /* 0x0003e20000100800 */
[----:B------:R-:W-:Y:S01]  /*149ad0*/  STL [R1+0x4f5c], R118 ;  /* 0x004f5c7601007387 */ /* 0x000fe20000100800 */
[----:B------:R-:W-:Y:S02]  /*149ae0*/  STL [R1+0x4f54], R154 ;  /* 0x004f549a01007387 */ /* 0x000fe40000100800 */
[----:B------:R-:W-:-:S02]  /*149af0*/  IMAD.X R149, R149, 0x1, R244, P5 ;  /* 0x0000000195957824 */ /* 0x000fc400028e06f4 */
[----:B------:R1:W-:Y:S02]  /*149b00*/  STL [R1+0x4f50], R119 ;  /* 0x004f507701007387 */ /* 0x0003e40000100800 */
[----:B------:R-:W-:Y:S01]  /*149b10*/  IMAD.X R123, R123, 0x1, R244, P1 ;  /* 0x000000017b7b7824 */ /* 0x000fe200008e06f4 */
[----:B------:R-:W-:Y:S01]  /*149b20*/  STL [R1+0x4f4c], R148 ;  /* 0x004f4c9401007387 */ /* 0x000fe20000100800 */
[----:B------:R1:W-:Y:S02]  /*149b30*/  STL [R1+0x4f48], R155 ;  /* 0x004f489b01007387 */ /* 0x0003e40000100800 */
[----:B------:R-:W-:Y:S02]  /*149b40*/  STL [R1+0x4f44], R122 ;  /* 0x004f447a01007387 */ /* 0x000fe40000100800 */
[----:B------:R1:W-:Y:S01]  /*149b50*/  STL [R1+0x4f40], R149 ;  /* 0x004f409501007387 */ /* 0x0003e20000100800 */
[C---:B------:R-:W-:Y:S01]  /*149b60*/  HMMA.1688.F32.TF32 R44, R8.reuse, R232, R44 ;  /* 0x000000e8082c723c */ /* 0x040fe2000008102c */
[----:B------:R1:W-:Y:S01]  /*149b70*/  STL [R1+0x4f38], R123 ;  /* 0x004f387b01007387 */ /* 0x0003e20000100800 */
[----:B------:R-:W4:Y:S02]  /*149b80*/  LDL.LU R232, [R1+0x13d0] ;  /* 0x0013d00001e87983 */ /* 0x000f240000300800 */
[----:B------:R-:W4:Y:S02]  /*149b90*/  LDL.LU R233, [R1+0x13d4] ;  /* 0x0013d40001e97983 */ /* 0x000f240000300800 */
[----:B--2---:R-:W2:Y:S01]  /*149ba0*/  LDL.LU R165, [R1+0x4ed0] ;  /* 0x004ed00001a57983 */ /* 0x004ea20000300800 */
[----:B------:R-:W2:Y:S01]  /*149bb0*/  LDL.LU R164, [R1+0x4edc] ;  /* 0x004edc0001a47983 */ /* 0x000ea20000300800 */
[----:B---3--:R-:W3:Y:S02]  /*149bc0*/  LDL.LU R163, [R1+0x4ec8] ;  /* 0x004ec80001a37983 */ /* 0x008ee40000300800 */
[----:B------:R-:W3:Y:S02]  /*149bd0*/  LDL.LU R162, [R1+0x4ed4] ;  /* 0x004ed40001a27983 */ /* 0x000ee40000300800 */
[----:B------:R-:W4:Y:S01]  /*149be0*/  LDL.LU R159, [R1+0x4ec0] ;  /* 0x004ec000019f7983 */ /* 0x000f220000300800 */
[----:B------:R-:W4:Y:S04]  /*149bf0*/  LDL.LU R158, [R1+0x4ecc] ;  /* 0x004ecc00019e7983 */ /* 0x000f280000300800 */
[----:B------:R1:W-:Y:S02]  /*149c00*/  LDGSTS.E [R2+0x24800], [R118.64], P2 ;  /* 0x2480000076027fae */ /* 0x0003e40009121844 */
[----:B-1----:R-:W-:Y:S01]  /*149c10*/  HMMA.1688.F32.TF32 R40, R8, R160, R144 ;  /* 0x000000a00828723c */ /* 0x002fe20000081090 */
[----:B------:R-:W-:Y:S01]  /*149c20*/  IMAD.MOV.U32 R119, RZ, RZ, R155 ;  /* 0x000000ffff777224 */ /* 0x000fe200078e009b */
[----:B------:R-:W-:Y:S01]  /*149c30*/  MOV R118, R154 ;  /* 0x0000009a00767202 */ /* 0x000fe20000000f00 */
[----:B------:R-:W4:Y:S01]  /*149c40*/  LDL.LU R155, [R1+0x4eb8] ;  /* 0x004eb800019b7983 */ /* 0x000f220000300800 */
[----:B------:R-:W4:Y:S02]  /*149c50*/  LDL.LU R154, [R1+0x4ec4] ;  /* 0x004ec400019a7983 */ /* 0x000f240000300800 */
[----:B------:R-:W4:Y:S02]  /*149c60*/  LDL.LU R160, [R1+0x15e0] ;  /* 0x0015e00001a07983 */ /* 0x000f240000300800 */
[----:B------:R-:W4:Y:S01]  /*149c70*/  LDL.LU R161, [R1+0x15e4] ;  /* 0x0015e40001a17983 */ /* 0x000f220000300800 */
[----:B------:R1:W-:Y:S02]  /*149c80*/  LDGSTS.E [R2+0x24a00], [R118.64], P2 ;  /* 0x24a0000076027fae */ /* 0x0003e40009121844 */
[----:B-1----:R-:W-:Y:S01]  /*149c90*/  IMAD.MOV.U32 R119, RZ, RZ, R149 ;  /* 0x000000ffff777224 */ /* 0x002fe200078e0095 */
[----:B------:R-:W-:Y:S01]  /*149ca0*/  MOV R118, R148 ;  /* 0x0000009400767202 */ /* 0x000fe20000000f00 */
[----:B------:R-:W4:Y:S01]  /*149cb0*/  LDL.LU R149, [R1+0x4e50] ;  /* 0x004e500001957983 */ /* 0x000f220000300800 */
[----:B------:R-:W4:Y:S02]  /*149cc0*/  LDL.LU R148, [R1+0x4e5c] ;  /* 0x004e5c0001947983 */ /* 0x000f240000300800 */
[----:B------:R-:W4:Y:S02]  /*149cd0*/  LDL.LU R147, [R1+0x4e48] ;  /* 0x004e480001937983 */ /* 0x000f240000300800 */
[----:B------:R-:W4:Y:S01]  /*149ce0*/  LDL.LU R146, [R1+0x4e54] ;  /* 0x004e540001927983 */ /* 0x000f220000300800 */
[----:B------:R1:W-:Y:S04]  /*149cf0*/  LDGSTS.E [R2+0x24c00], [R118.64], P2 ;  /* 0x24c0000076027fae */ /* 0x0003e80009121844 */
[----:B------:R-:W4:Y:S01]  /*149d00*/  LDL.LU R145, [R1+0x4e40] ;  /* 0x004e400001917983 */ /* 0x000f220000300800 */
[----:B------:R-:W4:Y:S01]  /*149d10*/  LDL.LU R144, [R1+0x4e4c] ;  /* 0x004e4c0001907983 */ /* 0x000f220000300800 */
[----:B-1----:R-:W-:Y:S01]  /*149d20*/  MOV R119, R123 ;  /* 0x0000007b00777202 */ /* 0x002fe20000000f00 */
[----:B------:R-:W-:Y:S01]  /*149d30*/  IMAD.MOV.U32 R118, RZ, RZ, R122 ;  /* 0x000000ffff767224 */ /* 0x000fe200078e007a */
[----:B------:R-:W4:Y:S01]  /*149d40*/  LDL.LU R123, [R1+0x4e38] ;  /* 0x004e3800017b7983 */ /* 0x000f220000300800 */
[----:B------:R-:W4:Y:S01]  /*149d50*/  LDL.LU R122, [R1+0x4e44] ;  /* 0x004e4400017a7983 */ /* 0x000f220000300800 */
[----:B------:R-:W-:-:S02]  /*149d60*/  ISETP.GT.AND P1, PT, R116, 0x55, PT ;  /* 0x000000557400780c */ /* 0x000fc40003f24270 */
        /* <DEDUP_REMOVED lines=8> */
[----:B---3--:R-:W-:-:S03]  /*149df0*/  IADD3 R162, P2, R162, R247, RZ ;  /* 0x000000f7a2a27210 */ /* 0x008fc60007f5e0ff */
[----:B------:R-:W-:Y:S01]  /*149e00*/  IMAD.X R165, R165, 0x1, R244, P1 ;  /* 0x00000001a5a57824 */ /* 0x000fe200008e06f4 */
[----:B------:R-:W-:Y:S01]  /*149e10*/  ISETP.NE.U32.AND P1, PT, R118, RZ, PT ;  /* 0x000000ff7600720c */ /* 0x000fe20003f25070 */
[----:B------:R-:W-:Y:S02]  /*149e20*/  IMAD.MOV.U32 R118, RZ, RZ, R164 ;  /* 0x000000ffff767224 */ /* 0x000fe400078e00a4 */
[----:B------:R-:W-:Y:S02]  /*149e30*/  IMAD.MOV.U32 R119, RZ, RZ, R165 ;  /* 0x000000ffff777224 */ /* 0x000fe400078e00a5 */
[----:B------:R-:W-:Y:S01]  /*149e40*/  IMAD.X R163, R163, 0x1, R244, P2 ;  /* 0x00000001a3a37824 */ /* 0x000fe200010e06f4 */
[----:B----4-:R-:W-:Y:S02]  /*149e50*/  IADD3 R158, P5, R158, R247, RZ ;  /* 0x000000f79e9e7210 */ /* 0x010fe40007fbe0ff */
[----:B------:R1:W-:Y:S02]  /*149e60*/  LDGSTS.E [R2+0x26800], [R118.64], P3 ;  /* 0x2680000076027fae */ /* 0x0003e40009921844 */
[----:B------:R-:W-:-:S02]  /*149e70*/  IADD3.X R159, R159, R244, RZ, P5, !PT ;  /* 0x000000f49f9f7210 */ /* 0x000fc40002ffe4ff */
[----:B------:R-:W-:Y:S01]  /*149e80*/  IADD3 R154, P5, R154, R247, RZ ;  /* 0x000000f79a9a7210 */ /* 0x000fe20007fbe0ff */
[----:B-1----:R-:W-:Y:S02]  /*149e90*/  IMAD.MOV.U32 R118, RZ, RZ, R162 ;  /* 0x000000ffff767224 */ /* 0x002fe400078e00a2 */
[----:B------:R-:W-:Y:S01]  /*149ea0*/  IMAD.MOV.U32 R119, RZ, RZ, R163 ;  /* 0x000000ffff777224 */ /* 0x000fe200078e00a3 */
[----:B------:R-:W-:-:S04]  /*149eb0*/  IADD3.X R155, R155, R244, RZ, P5, !PT ;  /* 0x000000f49b9b7210 */ /* 0x000fc80002ffe4ff */
[----:B------:R1:W-:Y:S02]  /*149ec0*/  LDGSTS.E [R2+0x26a00], [R118.64], P3 ;  /* 0x26a0000076027fae */ /* 0x0003e40009921844 */
[----:B-1----:R-:W-:Y:S01]  /*149ed0*/  MOV R118, R158 ;  /* 0x0000009e00767202 */ /* 0x002fe20000000f00 */
[----:B------:R-:W-:-:S05]  /*149ee0*/  IMAD.MOV.U32 R119, RZ, RZ, R159 ;  /* 0x000000ffff777224 */ /* 0x000fca00078e009f */
[----:B------:R1:W-:Y:S01]  /*149ef0*/  LDGSTS.E [R2+0x26c00], [R118.64], P3 ;  /* 0x26c0000076027fae */ /* 0x0003e20009921844 */
[----:B------:R-:W-:-:S03]  /*149f00*/  IADD3 R148, P5, R148, R247, RZ ;  /* 0x000000f794947210 */ /* 0x000fc60007fbe0ff */
[----:B------:R-:W-:Y:S01]  /*149f10*/  STL [R1+0x4edc], R164 ;  /* 0x004edca401007387 */ /* 0x000fe20000100800 */
[----:B------:R-:W-:Y:S02]  /*149f20*/  STL [R1+0x4ed4], R162 ;  /* 0x004ed4a201007387 */ /* 0x000fe40000100800 */
[----:B-1----:R-:W-:Y:S01]  /*149f30*/  IMAD.MOV.U32 R118, RZ, RZ, R154 ;  /* 0x000000ffff767224 */ /* 0x002fe200078e009a */
[----:B------:R-:W-:Y:S01]  /*149f40*/  MOV R119, R155 ;  /* 0x0000009b00777202 */ /* 0x000fe20000000f00 */
[----:B------:R-:W-:Y:S04]  /*149f50*/  STL [R1+0x4ecc], R158 ;  /* 0x004ecc9e01007387 */ /* 0x000fe80000100800 */
[----:B------:R1:W-:Y:S01]  /*149f60*/  LDGSTS.E [R2+0x26e00], [R118.64], P3 ;  /* 0x26e0000076027fae */ /* 0x0003e20009921844 */
[-C--:B------:R-:W-:Y:S01]  /*149f70*/  IADD3 R146, P3, R146, R247.reuse, RZ ;  /* 0x000000f792927210 */ /* 0x080fe20007f7e0ff */
[----:B------:R-:W-:Y:S02]  /*149f80*/  STL [R1+0x4ed0], R165 ;  /* 0x004ed0a501007387 */ /* 0x000fe40000100800 */
[--C-:B------:R-:W-:Y:S01]  /*149f90*/  IMAD.X R149, R149, 0x1, R244.reuse, P5 ;  /* 0x0000000195957824 */ /* 0x100fe200028e06f4 */
[----:B------:R2:W-:Y:S01]  /*149fa0*/  STL [R1+0x4ec8], R163 ;  /* 0x004ec8a301007387 */ /* 0x0005e20000100800 */
[----:B------:R3:W-:Y:S02]  /*149fb0*/  STL [R1+0x4ec0], R159 ;  /* 0x004ec09f01007387 */ /* 0x0007e40000100800 */
[----:B------:R-:W-:Y:S01]  /*149fc0*/  IMAD.X R147, R147, 0x1, R244, P3 ;  /* 0x0000000193937824 */ /* 0x000fe200018e06f4 */
[----:B------:R-:W-:-:S02]  /*149fd0*/  IADD3 R144, P5, R144, R247, RZ ;  /* 0x000000f790907210 */ /* 0x000fc40007fbe0ff */
[----:B------:R-:W-:Y:S01]  /*149fe0*/  IADD3 R122, P3, R122, R247, RZ ;  /* 0x000000f77a7a7210 */ /* 0x000fe20007f7e0ff */
[----:B------:R-:W-:Y:S01]  /*149ff0*/  STL [R1+0x4ec4], R154 ;  /* 0x004ec49a01007387 */ /* 0x000fe20000100800 */
[----:B------:R2:W-:Y:S02]  /*14a000*/  STL [R1+0x4eb8], R155 ;  /* 0x004eb89b01007387 */ /* 0x0005e40000100800 */
[----:B------:R-:W-:Y:S02]  /*14a010*/  STL [R1+0x4e5c], R148 ;  /* 0x004e5c9401007387 */ /* 0x000fe40000100800 */
[----:B-1----:R-:W-:Y:S02]  /*14a020*/  IMAD.MOV.U32 R118, RZ, RZ, R148 ;  /* 0x000000ffff767224 */ /* 0x002fe400078e0094 */
[----:B------:R-:W-:Y:S01]  /*14a030*/  IMAD.MOV.U32 R119, RZ, RZ, R149 ;  /* 0x000000ffff777224 */ /* 0x000fe200078e0095 */
[----:B------:R-:W-:Y:S01]  /*14a040*/  STL [R1+0x4e54], R146 ;  /* 0x004e549201007387 */ /* 0x000fe20000100800 */
[----:B------:R-:W-:Y:S01]  /*14a050*/  IADD3.X R145, R145, R244, RZ, P5, !PT ;  /* 0x000000f491917210 */ /* 0x000fe20002ffe4ff */
[----:B------:R-:W-:Y:S02]  /*14a060*/  STL [R1+0x4e50], R149 ;  /* 0x004e509501007387 */ /* 0x000fe40000100800 */
[----:B------:R-:W-:Y:S01]  /*14a070*/  IMAD.X R123, R123, 0x1, R244, P3 ;  /* 0x000000017b7b7824 */ /* 0x000fe200018e06f4 */
[----:B------:R-:W-:Y:S01]  /*14a080*/  STL [R1+0x4e4c], R144 ;  /* 0x004e4c9001007387 */ /* 0x000fe20000100800 */
[----:B------:R-:W-:Y:S03]  /*14a090*/  STL [R1+0x4e48], R147 ;  /* 0x004e489301007387 */ /* 0x000fe60000100800 */
[----:B------:R1:W-:Y:S01]  /*14a0a0*/  LDGSTS.E [R2+0x28800], [R118.64], P4 ;  /* 0x2880000076027fae */ /* 0x0003e2000a121844 */
[----:B------:R-:W-:Y:S02]  /*14a0b0*/  STL [R1+0x4e44], R122 ;  /* 0x004e447a01007387 */ /* 0x000fe40000100800 */
[----:B------:R-:W-:Y:S01]  /*14a0c0*/  STL [R1+0x4e40], R145 ;  /* 0x004e409101007387 */ /* 0x000fe20000100800 */
[----:B------:R-:W-:Y:S01]  /*14a0d0*/  HMMA.1688.F32.TF32 R100, R8, R232, R100 ;  /* 0x000000e80864723c */ /* 0x000fe20000081064 */
        /* <DEDUP_REMOVED lines=8> */
[----:B-1----:R-:W-:Y:S01]  /*14a160*/  MOV R118, R146 ;  /* 0x0000009200767202 */ /* 0x002fe20000000f00 */
[----:B------:R-:W-:-:S05]  /*14a170*/  IMAD.MOV.U32 R119, RZ, RZ, R147 ;  /* 0x000000ffff777224 */ /* 0x000fca00078e0093 */
[----:B------:R1:W-:Y:S02]  /*14a180*/  LDGSTS.E [R2+0x28a00], [R118.64], P4 ;  /* 0x28a0000076027fae */ /* 0x0003e4000a121844 */
[----:B-1----:R-:W-:Y:S01]  /*14a190*/  MOV R118, R144 ;  /* 0x0000009000767202 */ /* 0x002fe20000000f00 */
[----:B------:R-:W-:-:S05]  /*14a1a0*/  IMAD.MOV.U32 R119, RZ, RZ, R145 ;  /* 0x000000ffff777224 */ /* 0x000fca00078e0091 */
[----:B------:R1:W-:Y:S02]  /*14a1b0*/  LDGSTS.E [R2+0x28c00], [R118.64], P4 ;  /* 0x28c0000076027fae */ /* 0x0003e4000a121844 */
[----:B-1----:R-:W-:Y:S02]  /*14a1c0*/  MOV R119, R123 ;  /* 0x0000007b00777202 */ /* 0x002fe40000000f00 */
[----:B------:R-:W4:Y:S01]  /*14a1d0*/  LDL.LU R123, [R1+0x4dcc] ;  /* 0x004dcc00017b7983 */ /* 0x000f220000300800 */
[----:B------:R-:W4:Y:S02]  /*14a1e0*/  LDL.LU R154, [R1+0x4db8] ;  /* 0x004db800019a7983 */ /* 0x000f240000300800 */
[----:B------:R-:W4:Y:S02]  /*14a1f0*/  LDL.LU R149, [R1+0x4dc4] ;  /* 0x004dc40001957983 */ /* 0x000f240000300800 */
[----:B------:R-:W-:Y:S01]  /*14a200*/  IMAD.MOV.U32 R118, RZ, RZ, R122 ;  /* 0x000000ffff767224 */ /* 0x000fe200078e007a */
[----:B------:R-:W-:-:S02]  /*14a210*/  ISETP.GT.AND P3, PT, R116, 0x5d, PT ;  /* 0x0000005d7400780c */ /* 0x000fc40003f64270 */
[----:B------:R-:W-:Y:S02]  /*14a220*/  SEL R0, R0, RZ, !P0 ;  /* 0x000000ff00007207 */ /* 0x000fe40004000000 */
[----:B------:R1:W-:Y:S01]  /*14a230*/  LDGSTS.E [R2+0x28e00], [R118.64], P4 ;  /* 0x28e0000076027fae */ /* 0x0003e2000a121844 */
[----:B------:R-:W-:Y:S01]  /*14a240*/  HMMA.1688.F32.TF32 R96, R8, R160, R96 ;  /* 0x000000a00860723c */ /* 0x000fe20000081060 */
[----:B------:R-:W-:Y:S01]  /*14a250*/  ISETP.GT.AND P5, PT, R116, 0x61, PT ;  /* 0x000000617400780c */ /* 0x000fe20003fa4270 */
[----:B------:R-:W4:Y:S01]  /*14a260*/  LDL.LU R160, [R1+0x1600] ;  /* 0x0016000001a07983 */ /* 0x000f220000300800 */
[----:B------:R-:W4:Y:S01]  /*14a270*/  LDL.LU R161, [R1+0x1604] ;  /* 0x0016040001a17983 */ /* 0x000f220000300800 */
[----:B------:R-:W-:Y:S01]  /*14a280*/  ISETP.NE.U32.AND P2, PT, R0, RZ, PT ;  /* 0x000000ff0000720c */ /* 0x000fe20003f45070 */
[----:B------:R-:W4:Y:S02]  /*14a290*/  LDL.LU R148, [R1+0x4d50] ;  /* 0x004d500001947983 */ /* 0x000f240000300800 */
[----:B------:R-:W4:Y:S01]  /*14a2a0*/  LDL.LU R147, [R1+0x4d5c] ;  /* 0x004d5c0001937983 */ /* 0x000f220000300800 */
[----:B-1----:R-:W-:-:S02]  /*14a2b0*/  SEL R118, RZ, 0x4, !P3 ;  /* 0x00000004ff767807 */ /* 0x002fc40005800000 */
[----:B------:R-:W-:Y:S01]  /*14a2c0*/  SEL R0, RZ, 0x4, !P5 ;  /* 0x00000004ff007807 */ /* 0x000fe20006800000 */
[----:B------:R-:W4:Y:S01]  /*14a2d0*/  LDL.LU R146, [R1+0x4d48] ;  /* 0x004d480001927983 */ /* 0x000f220000300800 */
[----:B------:R-:W4:Y:S01]  /*14a2e0*/  LDL.LU R145, [R1+0x4d54] ;  /* 0x004d540001917983 */ /* 0x000f220000300800 */
[----:B------:R-:W-:Y:S01]  /*14a2f0*/  SEL R118, R118, RZ, !P0 ;  /* 0x000000ff76767207 */ /* 0x000fe20004000000 */
[----:B------:R-:W4:Y:S01]  /*14a300*/  LDL.LU R144, [R1+0x4d40] ;  /* 0x004d400001907983 */ /* 0x000f220000300800 */
[----:B------:R-:W4:Y:S01]  /*14a310*/  LDL.LU R122, [R1+0x4d4c] ;  /* 0x004d4c00017a7983 */ /* 0x000f220000300800 */
[----:B------:R-:W-:Y:S02]  /*14a320*/  SEL R0, R0, RZ, !P0 ;  /* 0x000000ff00007207 */ /* 0x000fe40004000000 */
[-C--:B--2---:R-:W-:Y:S02]  /*14a330*/  IADD3 R162, P3, R162, R247.reuse, RZ ;  /* 0x000000f7a2a27210 */ /* 0x084fe40007f7e0ff */
[----:B---3--:R-:W-:-:S03]  /*14a340*/  IADD3 R158, P4, R158, R247, RZ ;  /* 0x000000f79e9e7210 */ /* 0x008fc60007f9e0ff */
[----:B------:R-:W-:Y:S01]  /*14a350*/  IMAD.X R163, R163, 0x1, R244, P3 ;  /* 0x00000001a3a37824 */ /* 0x000fe200018e06f4 */
[----:B------:R-:W-:Y:S01]  /*14a360*/  ISETP.NE.U32.AND P3, PT, R118, RZ, PT ;  /* 0x000000ff7600720c */ /* 0x000fe20003f65070 */
[----:B------:R-:W-:Y:S02]  /*14a370*/  IMAD.MOV.U32 R118, RZ, RZ, R162 ;  /* 0x000000ffff767224 */ /* 0x000fe400078e00a2 */
[----:B------:R-:W-:Y:S02]  /*14a380*/  IMAD.MOV.U32 R119, RZ, RZ, R163 ;  /* 0x000000ffff777224 */ /* 0x000fe400078e00a3 */
[----:B------:R-:W-:Y:S01]  /*14a390*/  IMAD.X R159, R159, 0x1, R244, P4 ;  /* 0x000000019f9f7824 */ /* 0x000fe200020e06f4 */
[----:B------:R-:W-:Y:S01]  /*14a3a0*/  STL [R1+0x4ddc], R162 ;  /* 0x004ddca201007387 */ /* 0x000fe20000100800 */
[----:B------:R-:W-:Y:S03]  /*14a3b0*/  STL [R1+0x4dd4], R158 ;  /* 0x004dd49e01007387 */ /* 0x000fe60000100800 */
[----:B------:R1:W-:Y:S01]  /*14a3c0*/  LDGSTS.E [R2+0x2a800], [R118.64], P1 ;  /* 0x2a80000076027fae */ /* 0x0003e20008921844 */
[----:B------:R-:W-:Y:S01]  /*14a3d0*/  ISETP.NE.U32.AND P4, PT, R0, RZ, PT ;  /* 0x000000ff0000720c */ /* 0x000fe20003f85070 */
[----:B-1----:R-:W-:-:S02]  /*14a3e0*/  IMAD.MOV.U32 R118, RZ, RZ, R158 ;  /* 0x000000ffff767224 */ /* 0x002fc400078e009e */
[----:B------:R-:W-:-:S05]  /*14a3f0*/  IMAD.MOV.U32 R119, RZ, RZ, R159 ;  /* 0x000000ffff777224 */ /* 0x000fca00078e009f */
[----:B------:R1:W-:Y:S01]  /*14a400*/  LDGSTS.E [R2+0x2aa00], [R118.64], P1 ;  /* 0x2aa0000076027fae */ /* 0x0003e20008921844 */
[----:B----4-:R-:W-:-:S04]  /*14a410*/  IADD3 R123, P5, R123, R247, RZ ;  /* 0x000000f77b7b7210 */ /* 0x010fc80007fbe0ff */
[-C--:B------:R-:W-:Y:S01]  /*14a420*/  IADD3.X R155, R155, R244.reuse, RZ, P5, !PT ;  /* 0x000000f49b9b7210 */ /* 0x080fe20002ffe4ff */
[----:B------:R-:W-:Y:S01]  /*14a430*/  IADD3 R149, P5, R149, R247, RZ ;  /* 0x000000f795957210 */ /* 0x000fe20007fbe0ff */
[----:B------:R2:W-:Y:S01]  /*14a440*/  STL [R1+0x4dcc], R123 ;  /* 0x004dcc7b01007387 */ /* 0x0005e20000100800 */
[----:B------:R-:W-:Y:S02]  /*14a450*/  STL [R1+0x4dd0], R163 ;  /* 0x004dd0a301007387 */ /* 0x000fe40000100800 */
[----:B------:R-:W-:Y:S01]  /*14a460*/  STL [R1+0x4dc8], R159 ;  /* 0x004dc89f01007387 */ /* 0x000fe20000100800 */
[----:B------:R-:W-:Y:S01]  /*14a470*/  IADD3.X R154, R154, R244, RZ, P5, !PT ;  /* 0x000000f49a9a7210 */ /* 0x000fe20002ffe4ff */
[----:B------:R-:W3:Y:S01]  /*14a480*/  LDL.LU R0, [R1+0x4d44] ;  /* 0x004d440001007983 */ /* 0x000ee20000300800 */
[----:B------:R-:W-:Y:S02]  /*14a490*/  STL [R1+0x4dc0], R155 ;  /* 0x004dc09b01007387 */ /* 0x000fe40000100800 */
[----:B------:R-:W-:Y:S01]  /*14a4a0*/  STL [R1+0x4dc4], R149 ;  /* 0x004dc49501007387 */ /* 0x000fe20000100800 */
[----:B-1----:R-:W-:Y:S01]  /*14a4b0*/  MOV R118, R123 ;  /* 0x0000007b00767202 */ /* 0x002fe20000000f00 */
[----:B------:R-:W-:Y:S01]  /*14a4c0*/  STL [R1+0x4db8], R154 ;  /* 0x004db89a01007387 */ /* 0x000fe20000100800 */
[----:B--2---:R-:W2:Y:S02]  /*14a4d0*/  LDL.LU R123, [R1+0x4d38] ;  /* 0x004d3800017b7983 */ /* 0x004ea40000300800 */
[----:B------:R-:W-:Y:S01]  /*14a4e0*/  IMAD.MOV.U32 R119, RZ, RZ, R155 ;  /* 0x000000ffff777224 */ /* 0x000fe200078e009b */
[----:B------:R-:W-:-:S04]  /*14a4f0*/  IADD3 R147, P5, R147, R247, RZ ;  /* 0x000000f793937210 */ /* 0x000fc80007fbe0ff */
[----:B------:R1:W-:Y:S01]  /*14a500*/  LDGSTS.E [R2+0x2ac00], [R118.64], P1 ;  /* 0x2ac0000076027fae */ /* 0x0003e20008921844 */
[----:B------:R-:W-:Y:S02]  /*14a510*/  IMAD.X R148, R148, 0x1, R244, P5 ;  /* 0x0000000194947824 */ /* 0x000fe400028e06f4 */
[----:B-1----:R-:W-:Y:S01]  /*14a520*/  IMAD.MOV.U32 R118, RZ, RZ, R149 ;  /* 0x000000ffff767224 */ /* 0x002fe200078e0095 */
[----:B------:R-:W-:-:S05]  /*14a530*/  MOV R119, R154 ;  /* 0x0000009a00777202 */ /* 0x000fca0000000f00 */
[----:B------:R1:W-:Y:S01]  /*14a540*/  LDGSTS.E [R2+0x2ae00], [R118.64], P1 ;  /* 0x2ae0000076027fae */ /* 0x0003e20008921844 */
[-C--:B------:R-:W-:Y:S02]  /*14a550*/  IADD3 R145, P1, R145, R247.reuse, RZ ;  /* 0x000000f791917210 */ /* 0x080fe40007f3e0ff */
[----:B------:R-:W-:Y:S01]  /*14a560*/  IADD3 R122, P5, R122, R247, RZ ;  /* 0x000000f77a7a7210 */ /* 0x000fe20007fbe0ff */
[----:B------:R-:W-:Y:S02]  /*14a570*/  STL [R1+0x4d5c], R147 ;  /* 0x004d5c9301007387 */ /* 0x000fe40000100800 */
[----:B------:R-:W-:Y:S02]  /*14a580*/  IMAD.X R146, R146, 0x1, R244, P1 ;  /* 0x0000000192927824 */ /* 0x000fe400008e06f4 */
[----:B------:R-:W-:Y:S01]  /*14a590*/  STL [R1+0x4d54], R145 ;  /* 0x004d549101007387 */ /* 0x000fe20000100800 */
[----:B------:R-:W-:Y:S01]  /*14a5a0*/  IADD3.X R144, R144, R244, RZ, P5, !PT ;  /* 0x000000f490907210 */ /* 0x000fe20002ffe4ff */
[----:B-1----:R-:W-:-:S02]  /*14a5b0*/  IMAD.MOV.U32 R118, RZ, RZ, R147 ;  /* 0x000000ffff767224 */ /* 0x002fc400078e0093 */
[----:B------:R-:W-:Y:S01]  /*14a5c0*/  IMAD.MOV.U32 R119, RZ, RZ, R148 ;  /* 0x000000ffff777224 */ /* 0x000fe200078e0094 */
[----:B------:R-:W-:Y:S01]  /*14a5d0*/  STL [R1+0x4d50], R148 ;  /* 0x004d509401007387 */ /* 0x000fe20000100800 */
[----:B------:R-:W-:Y:S02]  /*14a5e0*/  STL [R1+0x4d4c], R122 ;  /* 0x004d4c7a01007387 */ /* 0x000fe40000100800 */
[----:B------:R-:W-:Y:S01]  /*14a5f0*/  STL [R1+0x4d48], R146 ;  /* 0x004d489201007387 */ /* 0x000fe20000100800 */
[----:B------:R1:W-:Y:S01]  /*14a600*/  LDGSTS.E [R2+0x2c800], [R118.64], P2 ;  /* 0x2c80000076027fae */ /* 0x0003e20009121844 */
[C---:B------:R-:W-:Y:S08]  /*14a610*/  HMMA.1688.F32.TF32 R92, R8.reuse, R232, R92 ;  /* 0x000000e8085c723c */ /* 0x040ff0000008105c */
[----:B------:R-:W-:Y:S01]  /*14a620*/  HMMA.1688.F32.TF32 R88, R8, R160, R88 ;  /* 0x000000a00858723c */ /* 0x000fe20000081058 */
[----:B-1----:R-:W-:Y:S01]  /*14a630*/  MOV R118, R145 ;  /* 0x0000009100767202 */ /* 0x002fe20000000f00 */
[----:B------:R-:W-:-:S05]  /*14a640*/  IMAD.MOV.U32 R119, RZ, RZ, R146 ;  /* 0x000000ffff777224 */ /* 0x000fca00078e0092 */
[----:B------:R1:W-:Y:S02]  /*14a650*/  LDGSTS.E [R2+0x2ca00], [R118.64], P2 ;  /* 0x2ca0000076027fae */ /* 0x0003e40009121844 */
[----:B-1----:R-:W-:Y:S01]  /*14a660*/  IMAD.MOV.U32 R119, RZ, RZ, R144 ;  /* 0x000000ffff777224 */ /* 0x002fe200078e0090 */
[----:B------:R-:W-:-:S05]  /*14a670*/  MOV R118, R122 ;  /* 0x0000007a00767202 */ /* 0x000fca0000000f00 */
[----:B------:R1:W-:Y:S01]  /*14a680*/  LDGSTS.E [R2+0x2cc00], [R118.64], P2 ;  /* 0x2cc0000076027fae */ /* 0x0003e20009121844 */
[----:B---3--:R-:W-:-:S05]  /*14a690*/  IADD3 R0, P1, R0, R247, RZ ;  /* 0x000000f700007210 */ /* 0x008fca0007f3e0ff */
[----:B--2---:R-:W-:Y:S01]  /*14a6a0*/  IMAD.X R123, R123, 0x1, R244, P1 ;  /* 0x000000017b7b7824 */ /* 0x004fe200008e06f4 */
[----:B------:R-:W-:Y:S01]  /*14a6b0*/  STL [R1+0x4d44], R0 ;  /* 0x004d440001007387 */ /* 0x000fe20000100800 */
[----:B------:R2:W-:Y:S02]  /*14a6c0*/  STL [R1+0x4d40], R144 ;  /* 0x004d409001007387 */ /* 0x0005e40000100800 */
[----:B------:R-:W3:Y:S02]  /*14a6d0*/  LDL.LU R232, [R1+0x1610] ;  /* 0x0016100001e87983 */ /* 0x000ee40000300800 */
[----:B------:R-:W3:Y:S01]  /*14a6e0*/  LDL.LU R233, [R1+0x1614] ;  /* 0x0016140001e97983 */ /* 0x000ee20000300800 */
[----:B------:R4:W-:Y:S04]  /*14a6f0*/  STL [R1+0x4d38], R123 ;  /* 0x004d387b01007387 */ /* 0x0009e80000100800 */
[----:B--2---:R-:W2:Y:S01]  /*14a700*/  LDL.LU R144, [R1+0x4cfc] ;  /* 0x004cfc0001907983 */ /* 0x004ea20000300800 */
        /* <DEDUP_REMOVED lines=9> */
[----:B-1----:R-:W-:Y:S01]  /*14a7a0*/  IMAD.MOV.U32 R118, RZ, RZ, R0 ;  /* 0x000000ffff767224 */ /* 0x002fe200078e0000 */
[----:B------:R-:W-:-:S02]  /*14a7b0*/  MOV R119, R123 ;  /* 0x0000007b00777202 */ /* 0x000fc40000000f00 */
[C---:B------:R-:W-:Y:S02]  /*14a7c0*/  ISETP.GT.AND P1, PT, R116.reuse, 0x65, PT ;  /* 0x000000657400780c */ /* 0x040fe40003f24270 */
[----:B------:R-:W-:Y:S01]  /*14a7d0*/  ISETP.GT.AND P5, PT, R116, 0x69, PT ;  /* 0x000000697400780c */ /* 0x000fe20003fa4270 */
[----:B------:R-:W3:Y:S04]  /*14a7e0*/  LDL.LU R147, [R1+0x4c7c] ;  /* 0x004c7c0001937983 */ /* 0x000ee80000300800 */
[----:B------:R1:W-:Y:S01]  /*14a7f0*/  LDGSTS.E [R2+0x2ce00], [R118.64], P2 ;  /* 0x2ce0000076027fae */ /* 0x0003e20009121844 */
[----:B------:R-:W3:Y:S01]  /*14a800*/  LDL.LU R145, [R1+0x4c54] ;  /* 0x004c540001917983 */ /* 0x000ee20000300800 */
[----:B------:R-:W-:Y:S01]  /*14a810*/  SEL R0, RZ, 0x4, !P5 ;  /* 0x00000004ff007807 */ /* 0x000fe20006800000 */
[----:B----4-:R-:W4:Y:S01]  /*14a820*/  LDL.LU R123, [R1+0x4c4c] ;  /* 0x004c4c00017b7983 */ /* 0x010f220000300800 */
[----:B-1----:R-:W-:-:S04]  /*14a830*/  SEL R118, RZ, 0x4, !P1 ;  /* 0x00000004ff767807 */ /* 0x002fc80004800000 */
[----:B------:R-:W-:Y:S02]  /*14a840*/  SEL R118, R118, RZ, !P0 ;  /* 0x000000ff76767207 */ /* 0x000fe40004000000 */
[----:B------:R-:W-:Y:S02]  /*14a850*/  SEL R0, R0, RZ, !P0 ;  /* 0x000000ff00007207 */ /* 0x000fe40004000000 */
[-C--:B--2---:R-:W-:Y:S02]  /*14a860*/  IADD3 R144, P1, R144, R247.reuse, RZ ;  /* 0x000000f790907210 */ /* 0x084fe40007f3e0ff */
[-C--:B---3--:R-:W-:Y:S02]  /*14a870*/  IADD3 R158, P2, R158, R247.reuse, RZ ;  /* 0x000000f79e9e7210 */ /* 0x088fe40007f5e0ff */
[----:B------:R-:W-:Y:S01]  /*14a880*/  IADD3 R122, P5, R122, R247, RZ ;  /* 0x000000f77a7a7210 */ /* 0x000fe20007fbe0ff */
[--C-:B------:R-:W-:Y:S02]  /*14a890*/  IMAD.X R146, R146, 0x1, R244.reuse, P1 ;  /* 0x0000000192927824 */ /* 0x100fe400008e06f4 */
[----:B------:R-:W-:Y:S01]  /*14a8a0*/  IMAD.X R159, R159, 0x1, R244, P2 ;  /* 0x000000019f9f7824 */ /* 0x000fe200010e06f4 */
[----:B------:R-:W-:Y:S01]  /*14a8b0*/  STL [R1+0x4cfc], R144 ;  /* 0x004cfc9001007387 */ /* 0x000fe20000100800 */
[----:B------:R-:W-:Y:S02]  /*14a8c0*/  STL [R1+0x4cd4], R158 ;  /* 0x004cd49e01007387 */ /* 0x000fe40000100800 */
[----:B------:R-:W-:Y:S02]  /*14a8d0*/  STL [R1+0x4ccc], R122 ;  /* 0x004ccc7a01007387 */ /* 0x000fe40000100800 */
[----:B------:R1:W-:Y:S01]  /*14a8e0*/  STL [R1+0x4cd0], R146 ;  /* 0x004cd09201007387 */ /* 0x0003e20000100800 */
[----:B------:R-:W-:-:S02]  /*14a8f0*/  ISETP.NE.U32.AND P1, PT, R118, RZ, PT ;  /* 0x000000ff7600720c */ /* 0x000fc40003f25070 */
[-C--:B------:R-:W-:Y:S01]  /*14a900*/  IADD3.X R155, R155, R244.reuse, RZ, P5, !PT ;  /* 0x000000f49b9b7210 */ /* 0x080fe20002ffe4ff */
[----:B------:R-:W-:Y:S01]  /*14a910*/  STL [R1+0x4cc8], R159 ;  /* 0x004cc89f01007387 */ /* 0x000fe20000100800 */
[----:B------:R-:W-:Y:S01]  /*14a920*/  HMMA.1688.F32.TF32 R84, R8, R232, R84 ;  /* 0x000000e80854723c */ /* 0x000fe20000081054 */
[----:B------:R-:W2:Y:S02]  /*14a930*/  LDL.LU.64 R234, [R1+0x6268] ;  /* 0x0062680001ea7983 */ /* 0x000ea40000300a00 */
[----:B------:R-:W-:Y:S02]  /*14a940*/  IMAD.MOV.U32 R118, RZ, RZ, R144 ;  /* 0x000000ffff767224 */ /* 0x000fe400078e0090 */
[----:B------:R-:W-:Y:S01]  /*14a950*/  IMAD.MOV.U32 R119, RZ, RZ, R146 ;  /* 0x000000ffff777224 */ /* 0x000fe200078e0092 */
[----:B------:R-:W-:Y:S01]  /*14a960*/  IADD3 R149, P5, R149, R247, RZ ;  /* 0x000000f795957210 */ /* 0x000fe20007fbe0ff */
[----:B------:R-:W3:Y:S01]  /*14a970*/  LDL.LU.64 R232, [R1+0x6260] ;  /* 0x0062600001e87983 */ /* 0x000ee20000300a00 */
[----:B------:R-:W2:Y:S01]  /*14a980*/  LDL.LU R148, [R1+0x4c50] ;  /* 0x004c500001947983 */ /* 0x000ea20000300800 */
[----:B------:R-:W-:Y:S01]  /*14a990*/  ISETP.NE.U32.AND P2, PT, R0, RZ, PT ;  /* 0x000000ff0000720c */ /* 0x000fe20003f45070 */
[----:B------:R-:W-:Y:S01]  /*14a9a0*/  STL [R1+0x4cc0], R155 ;  /* 0x004cc09b01007387 */ /* 0x000fe20000100800 */
[----:B------:R-:W3:Y:S04]  /*14a9b0*/  LDL.LU R0, [R1+0x4c44] ;  /* 0x004c440001007983 */ /* 0x000ee80000300800 */
[----:B------:R4:W-:Y:S01]  /*14a9c0*/  LDGSTS.E [R2+0x2e800], [R118.64], P3 ;  /* 0x2e80000076027fae */ /* 0x0009e20009921844 */
[----:B------:R-:W-:Y:S02]  /*14a9d0*/  STL [R1+0x4cc4], R149 ;  /* 0x004cc49501007387 */ /* 0x000fe40000100800 */
[----:B-1----:R-:W3:Y:S01]  /*14a9e0*/  LDL.LU R146, [R1+0x4c48] ;  /* 0x004c480001927983 */ /* 0x002ee20000300800 */
[----:B------:R-:W-:Y:S01]  /*14a9f0*/  IADD3.X R154, R154, R244, RZ, P5, !PT ;  /* 0x000000f49a9a7210 */ /* 0x000fe20002ffe4ff */
[----:B------:R-:W3:Y:S01]  /*14aa00*/  LDL.LU R144, [R1+0x4c40] ;  /* 0x004c400001907983 */ /* 0x000ee20000300800 */
[----:B----4-:R-:W-:-:S02]  /*14aa10*/  IMAD.MOV.U32 R118, RZ, RZ, R158 ;  /* 0x000000ffff767224 */ /* 0x010fc400078e009e */
[----:B------:R-:W-:Y:S01]  /*14aa20*/  IMAD.MOV.U32 R119, RZ, RZ, R159 ;  /* 0x000000ffff777224 */ /* 0x000fe200078e009f */
[----:B------:R-:W-:Y:S04]  /*14aa30*/  STL [R1+0x4cb8], R154 ;  /* 0x004cb89a01007387 */ /* 0x000fe80000100800 */
[----:B------:R1:W-:Y:S02]  /*14aa40*/  LDGSTS.E [R2+0x2ea00], [R118.64], P3 ;  /* 0x2ea0000076027fae */ /* 0x0003e40009921844 */
[----:B-1----:R-:W-:Y:S02]  /*14aa50*/  MOV R118, R122 ;  /* 0x0000007a00767202 */ /* 0x002fe40000000f00 */
[----:B------:R-:W4:Y:S01]  /*14aa60*/  LDL.LU R122, [R1+0x4c38] ;  /* 0x004c3800017a7983 */ /* 0x000f220000300800 */
[----:B------:R-:W-:Y:S01]  /*14aa70*/  IMAD.MOV.U32 R119, RZ, RZ, R155 ;  /* 0x000000ffff777224 */ /* 0x000fe200078e009b */
[----:B------:R-:W-:-:S04]  /*14aa80*/  IADD3 R147, P5, R147, R247, RZ ;  /* 0x000000f793937210 */ /* 0x000fc80007fbe0ff */
[----:B------:R1:W-:Y:S04]  /*14aa90*/  LDGSTS.E [R2+0x2ec00], [R118.64], P3 ;  /* 0x2ec0000076027fae */ /* 0x0003e80009921844 */
[----:B------:R-:W-:Y:S01]  /*14aaa0*/  STL [R1+0x4c7c], R147 ;  /* 0x004c7c9301007387 */ /* 0x000fe20000100800 */
[----:B------:R-:W-:Y:S01]  /*14aab0*/  HMMA.1688.F32.TF32 R80, R8, R160, R80 ;  /* 0x000000a00850723c */ /* 0x000fe20000081050 */
[----:B------:R-:W4:Y:S02]  /*14aac0*/  LDL.LU.64 R162, [R1+0x6258] ;  /* 0x0062580001a27983 */ /* 0x000f240000300a00 */
[----:B------:R-:W4:Y:S02]  /*14aad0*/  LDL.LU.64 R160, [R1+0x6250] ;  /* 0x0062500001a07983 */ /* 0x000f240000300a00 */
[----:B-1----:R-:W-:Y:S01]  /*14aae0*/  IMAD.MOV.U32 R118, RZ, RZ, R149 ;  /* 0x000000ffff767224 */ /* 0x002fe200078e0095 */
[----:B------:R-:W-:-:S05]  /*14aaf0*/  MOV R119, R154 ;  /* 0x0000009a00777202 */ /* 0x000fca0000000f00 */
[----:B------:R1:W-:Y:S01]  /*14ab00*/  LDGSTS.E [R2+0x2ee00], [R118.64], P3 ;  /* 0x2ee0000076027fae */ /* 0x0003e20009921844 */
[----:B------:R-:W-:-:S05]  /*14ab10*/  IADD3 R145, P3, R145, R247, RZ ;  /* 0x000000f791917210 */ /* 0x000fca0007f7e0ff */
[----:B------:R-:W-:Y:S01]  /*14ab20*/  STL [R1+0x4c54], R145 ;  /* 0x004c549101007387 */ /* 0x000fe20000100800 */
[----:B-1----:R-:W-:Y:S02]  /*14ab30*/  IMAD.MOV.U32 R118, RZ, RZ, R147 ;  /* 0x000000ffff767224 */ /* 0x002fe400078e0093 */
[----:B--2---:R-:W-:Y:S01]  /*14ab40*/  IMAD.X R148, R148, 0x1, R244, P5 ;  /* 0x0000000194947824 */ /* 0x004fe200028e06f4 */
[----:B------:R-:W-:-:S03]  /*14ab50*/  IADD3 R123, P5, R123, R247, RZ ;  /* 0x000000f77b7b7210 */ /* 0x000fc60007fbe0ff */
[----:B------:R-:W-:Y:S02]  /*14ab60*/  IMAD.MOV.U32 R119, RZ, RZ, R148 ;  /* 0x000000ffff777224 */ /* 0x000fe400078e0094 */
[----:B---3--:R-:W-:Y:S01]  /*14ab70*/  IMAD.X R146, R146, 0x1, R244, P3 ;  /* 0x0000000192927824 */ /* 0x008fe200018e06f4 */
[----:B------:R-:W-:Y:S02]  /*14ab80*/  IADD3 R0, P3, R0, R247, RZ ;  /* 0x000000f700007210 */ /* 0x000fe40007f7e0ff */
[----:B------:R-:W-:Y:S01]  /*14ab90*/  IADD3.X R144, R144, R244, RZ, P5, !PT ;  /* 0x000000f490907210 */ /* 0x000fe20002ffe4ff */
[----:B------:R-:W-:Y:S01]  /*14aba0*/  STL [R1+0x4c50], R148 ;  /* 0x004c509401007387 */ /* 0x000fe20000100800 */
[----:B------:R-:W-:Y:S03]  /*14abb0*/  STL [R1+0x4c4c], R123 ;  /* 0x004c4c7b01007387 */ /* 0x000fe60000100800 */
[----:B------:R1:W-:Y:S01]  /*14abc0*/  LDGSTS.E [R2+0x30800], [R118.64], P4 ;  /* 0x3080000076027fae */ /* 0x0003e2000a121844 */
[----:B------:R2:W-:Y:S02]  /*14abd0*/  STL [R1+0x4c48], R146 ;  /* 0x004c489201007387 */ /* 0x0005e40000100800 */
[----:B------:R-:W-:Y:S02]  /*14abe0*/  STL [R1+0x4c44], R0 ;  /* 0x004c440001007387 */ /* 0x000fe40000100800 */
[----:B------:R3:W-:Y:S01]  /*14abf0*/  STL [R1+0x4c40], R144 ;  /* 0x004c409001007387 */ /* 0x0007e20000100800 */
[----:B-1----:R-:W-:Y:S01]  /*14ac00*/  MOV R118, R145 ;  /* 0x0000009100767202 */ /* 0x002fe20000000f00 */
[----:B------:R-:W-:-:S02]  /*14ac10*/  IMAD.MOV.U32 R119, RZ, RZ, R146 ;  /* 0x000000ffff777224 */ /* 0x000fc400078e0092 */
[----:B--2---:R-:W2:Y:S01]  /*14ac20*/  LDL.LU R146, [R1+0x4bfc] ;  /* 0x004bfc0001927983 */ /* 0x004ea20000300800 */
[----:B------:R-:W2:Y:S03]  /*14ac30*/  LDL.LU R164, [R1+0x4bd4] ;  /* 0x004bd40001a47983 */ /* 0x000ea60000300800 */
[----:B------:R1:W-:Y:S01]  /*14ac40*/  LDGSTS.E [R2+0x30a00], [R118.64], P4 ;  /* 0x30a0000076027fae */ /* 0x0003e2000a121844 */
[----:B----4-:R-:W-:Y:S02]  /*14ac50*/  IMAD.X R122, R122, 0x1, R244, P3 ;  /* 0x000000017a7a7824 */ /* 0x010fe400018e06f4 */
[----:B-1----:R-:W-:-:S03]  /*14ac60*/  IMAD.MOV.U32 R119, RZ, RZ, R144 ;  /* 0x000000ffff777224 */ /* 0x002fc600078e0090 */
[----:B------:R1:W-:Y:S01]  /*14ac70*/  STL [R1+0x4c38], R122 ;  /* 0x004c387a01007387 */ /* 0x0003e20000100800 */
[----:B---3--:R-:W3:Y:S02]  /*14ac80*/  LDL.LU R144, [R1+0x4bcc] ;  /* 0x004bcc0001907983 */ /* 0x008ee40000300800 */
[----:B------:R-:W4:Y:S02]  /*14ac90*/  LDL.LU R148, [R1+0x4bd0] ;  /* 0x004bd00001947983 */ /* 0x000f240000300800 */
[----:B------:R-:W4:Y:S01]  /*14aca0*/  LDL.LU R165, [R1+0x4bc8] ;  /* 0x004bc80001a57983 */ /* 0x000f220000300800 */
[----:B------:R-:W4:Y:S01]  /*14acb0*/  LDL.LU R159, [R1+0x4bc0] ;  /* 0x004bc000019f7983 */ /* 0x000f220000300800 */
[----:B------:R-:W4:Y:S02]  /*14acc0*/  LDL.LU R158, [R1+0x4bb8] ;  /* 0x004bb800019e7983 */ /* 0x000f240000300800 */
[----:B------:R-:W4:Y:S01]  /*14acd0*/  LDL.LU R155, [R1+0x4bc4] ;  /* 0x004bc400019b7983 */ /* 0x000f220000300800 */
[----:B------:R-:W-:-:S02]  /*14ace0*/  MOV R118, R123 ;  /* 0x0000007b00767202 */ /* 0x000fc40000000f00 */
[C---:B------:R-:W-:Y:S02]  /*14acf0*/  ISETP.GT.AND P3, PT, R116.reuse, 0x6d, PT ;  /* 0x0000006d7400780c */ /* 0x040fe40003f64270 */
[----:B------:R-:W-:Y:S01]  /*14ad00*/  ISETP.GT.AND P5, PT, R116, 0x71, PT ;  /* 0x000000717400780c */ /* 0x000fe20003fa4270 */
[----:B------:R-:W4:Y:S04]  /*14ad10*/  LDL.LU R149, [R1+0x4b7c] ;  /* 0x004b7c0001957983 */ /* 0x000f280000300800 */
[----:B------:R1:W-:Y:S01]  /*14ad20*/  LDGSTS.E [R2+0x30c00], [R118.64], P4 ;  /* 0x30c0000076027fae */ /* 0x0003e2000a121844 */
[----:B------:R-:W4:Y:S02]  /*14ad30*/  LDL.LU R147, [R1+0x4b54] ;  /* 0x004b540001937983 */ /* 0x000f240000300800 */
[----:B------:R-:W4:Y:S02]  /*14ad40*/  LDL.LU R145, [R1+0x4b4c] ;  /* 0x004b4c0001917983 */ /* 0x000f240000300800 */
[----:B-1----:R-:W-:Y:S01]  /*14ad50*/  IMAD.MOV.U32 R118, RZ, RZ, R0 ;  /* 0x000000ffff767224 */ /* 0x002fe200078e0000 */
[----:B------:R-:W-:-:S05]  /*14ad60*/  MOV R119, R122 ;  /* 0x0000007a00777202 */ /* 0x000fca0000000f00 */
[----:B------:R1:W-:Y:S01]  /*14ad70*/  LDGSTS.E [R2+0x30e00], [R118.64], P4 ;  /* 0x30e0000076027fae */ /* 0x0003e2000a121844 */
[----:B------:R-:W-:Y:S02]  /*14ad80*/  SEL R0, RZ, 0x4, !P5 ;  /* 0x00000004ff007807 */ /* 0x000fe40006800000 */
[----:B-1----:R-:W-:Y:S02]  /*14ad90*/  SEL R118, RZ, 0x4, !P3 ;  /* 0x00000004ff767807 */ /* 0x002fe40005800000 */
[----:B------:R-:W-:Y:S01]  /*14ada0*/  SEL R0, R0, RZ, !P0 ;  /* 0x000000ff00007207 */ /* 0x000fe20004000000 */
[----:B------:R-:W-:Y:S01]  /*14adb0*/  HMMA.1688.F32.TF32 R76, R8, R120, R76 ;  /* 0x00000078084c723c */ /* 0x000fe2000008104c */
[----:B------:R-:W-:Y:S02]  /*14adc0*/  SEL R118, R118, RZ, !P0 ;  /* 0x000000ff76767207 */ /* 0x000fe40004000000 */
[-C--:B--2---:R-:W-:Y:S02]  /*14add0*/  IADD3 R146, P3, R146, R247.reuse, RZ ;  /* 0x000000f792927210 */ /* 0x084fe40007f7e0ff */
[----:B------:R-:W-:-:S03]  /*14ade0*/  IADD3 R164, P4, R164, R247, RZ ;  /* 0x000000f7a4a47210 */ /* 0x000fc60007f9e0ff */
[----:B------:R-:W-:Y:S02]  /*14adf0*/  STL [R1+0x4bfc], R146 ;  /* 0x004bfc9201007387 */ /* 0x000fe40000100800 */
[----:B------:R-:W-:Y:S01]  /*14ae00*/  STL [R1+0x4bd4], R164 ;  /* 0x004bd4a401007387 */ /* 0x000fe20000100800 */
[----:B---3--:R-:W-:Y:S01]  /*14ae10*/  IADD3 R144, P5, R144, R247, RZ ;  /* 0x000000f790907210 */ /* 0x008fe20007fbe0ff */
[--C-:B----4-:R-:W-:Y:S02]  /*14ae20*/  IMAD.X R148, R148, 0x1, R244.reuse, P3 ;  /* 0x0000000194947824 */ /* 0x110fe400018e06f4 */
[----:B------:R-:W-:Y:S02]  /*14ae30*/  IMAD.X R165, R165, 0x1, R244, P4 ;  /* 0x00000001a5a57824 */ /* 0x000fe400020e06f4 */
[----:B------:R-:W-:Y:S01]  /*14ae40*/  STL [R1+0x4bcc], R144 ;  /* 0x004bcc9001007387 */ /* 0x000fe20000100800 */
[----:B------:R1:W-:Y:S03]  /*14ae50*/  STL [R1+0x4bd0], R148 ;  /* 0x004bd09401007387 */ /* 0x0003e60000100800 */
[----:B------:R-:W-:Y:S01]  /*14ae60*/  STL [R1+0x4bc8], R165 ;  /* 0x004bc8a501007387 */ /* 0x000fe20000100800 */
[----:B------:R-:W-:-:S03]  /*14ae70*/  IADD3.X R159, R159, R244, RZ, P5, !PT ;  /* 0x000000f49f9f7210 */ /* 0x000fc60002ffe4ff */
[----:B------:R-:W2:Y:S01]  /*14ae80*/  LDL.LU.64 R122, [R1+0x6248] ;  /* 0x00624800017a7983 */ /* 0x000ea20000300a00 */
[----:B------:R-:W2:Y:S01]  /*14ae90*/  LDL.LU.64 R120, [R1+0x6240] ;  /* 0x0062400001787983 */ /* 0x000ea20000300a00 */
[----:B------:R-:W-:Y:S01]  /*14aea0*/  IADD3 R155, P5, R155, R247, RZ ;  /* 0x000000f79b9b7210 */ /* 0x000fe20007fbe0ff */
[----:B------:R-:W3:Y:S01]  /*14aeb0*/  LDL.LU R154, [R1+0x4b50] ;  /* 0x004b5000019a7983 */ /* 0x000ee20000300800 */
[----:B------:R-:W-:Y:S01]  /*14aec0*/  ISETP.NE.U32.AND P3, PT, R118, RZ, PT ;  /* 0x000000ff7600720c */ /* 0x000fe20003f65070 */
[----:B------:R-:W-:Y:S02]  /*14aed0*/  IMAD.MOV.U32 R118, RZ, RZ, R146 ;  /* 0x000000ffff767224 */ /* 0x000fe400078e0092 */
[----:B------:R-:W-:Y:S01]  /*14aee0*/  IMAD.MOV.U32 R119, RZ, RZ, R148 ;  /* 0x000000ffff777224 */ /* 0x000fe200078e0094 */
[----:B------:R-:W-:Y:S01]  /*14aef0*/  ISETP.NE.U32.AND P4, PT, R0, RZ, PT ;  /* 0x000000ff0000720c */ /* 0x000fe20003f85070 */
[----:B------:R-:W-:Y:S01]  /*14af00*/  STL [R1+0x4bc0], R159 ;  /* 0x004bc09f01007387 */ /* 0x000fe20000100800 */
[----:B------:R-:W4:Y:S02]  /*14af10*/  LDL.LU R0, [R1+0x4b44] ;  /* 0x004b440001007983 */ /* 0x000f240000300800 */
[----:B------:R-:W-:Y:S02]  /*14af20*/  STL [R1+0x4bc4], R155 ;  /* 0x004bc49b01007387 */ /* 0x000fe40000100800 */
[----:B-1----:R-:W2:Y:S01]  /*14af30*/  LDL.LU R148, [R1+0x4b48] ;  /* 0x004b480001947983 */ /* 0x002ea20000300800 */
[----:B------:R1:W-:Y:S01]  /*14af40*/  LDGSTS.E [R2+0x32800], [R118.64], P1 ;  /* 0x3280000076027fae */ /* 0x0003e20008921844 */
[----:B------:R-:W-:-:S03]  /*14af50*/  IADD3.X R158, R158, R244, RZ, P5, !PT ;  /* 0x000000f49e9e7210 */ /* 0x000fc60002ffe4ff */
[----:B------:R-:W4:Y:S04]  /*14af60*/  LDL.LU R146, [R1+0x4b40] ;  /* 0x004b400001927983 */ /* 0x000f280000300800 */
[----:B------:R1:W-:Y:S02]  /*14af70*/  STL [R1+0x4bb8], R158 ;  /* 0x004bb89e01007387 */ /* 0x0003e40000100800 */
[----:B-1----:R-:W-:Y:S02]  /*14af80*/  IMAD.MOV.U32 R118, RZ, RZ, R164 ;  /* 0x000000ffff767224 */ /* 0x002fe400078e00a4 */
[----:B------:R-:W-:-:S05]  /*14af90*/  IMAD.MOV.U32 R119, RZ, RZ, R165 ;  /* 0x000000ffff777224 */ /* 0x000fca00078e00a5 */
[----:B------:R1:W-:Y:S02]  /*14afa0*/  LDGSTS.E [R2+0x32a00], [R118.64], P1 ;  /* 0x32a0000076027fae */ /* 0x0003e40008921844 */
[----:B-1----:R-:W-:Y:S02]  /*14afb0*/  MOV R118, R144 ;  /* 0x0000009000767202 */ /* 0x002fe40000000f00 */
[----:B------:R-:W4:Y:S01]  /*14afc0*/  LDL.LU R144, [R1+0x4b38] ;  /* 0x004b380001907983 */ /* 0x000f220000300800 */
[----:B------:R-:W-:Y:S01]  /*14afd0*/  IMAD.MOV.U32 R119, RZ, RZ, R159 ;  /* 0x000000ffff777224 */ /* 0x000fe200078e009f */
[----:B------:R-:W-:-:S04]  /*14afe0*/  IADD3 R149, P5, R149, R247, RZ ;  /* 0x000000f795957210 */ /* 0x000fc80007fbe0ff */
[----:B------:R1:W-:Y:S02]  /*14aff0*/  LDGSTS.E [R2+0x32c00], [R118.64], P1 ;  /* 0x32c0000076027fae */ /* 0x0003e40008921844 */
[----:B-1----:R-:W-:Y:S01]  /*14b000*/  IMAD.MOV.U32 R118, RZ, RZ, R155 ;  /* 0x000000ffff767224 */ /* 0x002fe200078e009b */
[----:B------:R-:W-:-:S05]  /*14b010*/  MOV R119, R158 ;  /* 0x0000009e00777202 */ /* 0x000fca0000000f00 */
[----:B------:R1:W-:Y:S01]  /*14b020*/  LDGSTS.E [R2+0x32e00], [R118.64], P1 ;  /* 0x32e0000076027fae */ /* 0x0003e20008921844 */
[----:B------:R-:W-:-:S03]  /*14b030*/  IADD3 R147, P1, R147, R247, RZ ;  /* 0x000000f793937210 */ /* 0x000fc60007f3e0ff */
[----:B------:R-:W-:Y:S01]  /*14b040*/  STL [R1+0x4b7c], R149 ;  /* 0x004b7c9501007387 */ /* 0x000fe20000100800 */
[----:B------:R-:W-:Y:S01]  /*14b050*/  HMMA.1688.F32.TF32 R72, R8, R156, R72 ;  /* 0x0000009c0848723c */ /* 0x000fe20000081048 */
[----:B------:R-:W4:Y:S02]  /*14b060*/  LDL.LU.64 R158, [R1+0x6238] ;  /* 0x00623800019e7983 */ /* 0x000f240000300a00 */
[----:B------:R-:W4:Y:S02]  /*14b070*/  LDL.LU.64 R156, [R1+0x6230] ;  /* 0x00623000019c7983 */ /* 0x000f240000300a00 */
[----:B-1----:R-:W-:Y:S01]  /*14b080*/  IMAD.MOV.U32 R118, RZ, RZ, R149 ;  /* 0x000000ffff767224 */ /* 0x002fe200078e0095 */
[----:B------:R-:W-:Y:S01]  /*14b090*/  STL [R1+0x4b54], R147 ;  /* 0x004b549301007387 */ /* 0x000fe20000100800 */
[----:B------:R-:W-:Y:S02]  /*14b0a0*/  IMAD.MOV.U32 R185, RZ, RZ, R252 ;  /* 0x000000ffffb97224 */ /* 0x000fe400078e00fc */
[----:B------:R-:W-:-:S02]  /*14b0b0*/  IMAD.MOV.U32 R252, RZ, RZ, R171 ;  /* 0x000000fffffc7224 */ /* 0x000fc400078e00ab */
[----:B---3--:R-:W-:Y:S01]  /*14b0c0*/  IMAD.X R154, R154, 0x1, R244, P5 ;  /* 0x000000019a9a7824 */ /* 0x008fe200028e06f4 */
[----:B------:R-:W-:-:S03]  /*14b0d0*/  IADD3 R145, P5, R145, R247, RZ ;  /* 0x000000f791917210 */ /* 0x000fc60007fbe0ff */
[----:B------:R-:W-:Y:S02]  /*14b0e0*/  IMAD.MOV.U32 R119, RZ, RZ, R154 ;  /* 0x000000ffff777224 */ /* 0x000fe400078e009a */
[----:B--2---:R-:W-:-:S03]  /*14b0f0*/  IMAD.X R148, R148, 0x1, R244, P1 ;  /* 0x0000000194947824 */ /* 0x004fc600008e06f4 */
[----:B------:R1:W-:Y:S01]  /*14b100*/  LDGSTS.E [R2+0x34800], [R118.64], P2 ;  /* 0x3480000076027fae */ /* 0x0003e20009121844 */
[----:B----4-:R-:W-:Y:S02]  /*14b110*/  IADD3 R0, P1, R0, R247, RZ ;  /* 0x000000f700007210 */ /* 0x010fe40007f3e0ff */
[----:B------:R-:W-:Y:S01]  /*14b120*/  IADD3.X R146, R146, R244, RZ, P5, !PT ;  /* 0x000000f492927210 */ /* 0x000fe20002ffe4ff */
[----:B------:R-:W-:Y:S01]  /*14b130*/  STL [R1+0x4b50], R154 ;  /* 0x004b509a01007387 */ /* 0x000fe20000100800 */
[----:B------:R-:W-:Y:S02]  /*14b140*/  STL [R1+0x4b4c], R145 ;  /* 0x004b4c9101007387 */ /* 0x000fe40000100800 */
[----:B------:R-:W-:Y:S02]  /*14b150*/  STL [R1+0x4b48], R148 ;  /* 0x004b489401007387 */ /* 0x000fe40000100800 */
[----:B------:R-:W-:Y:S01]  /*14b160*/  STL [R1+0x4b44], R0 ;  /* 0x004b440001007387 */ /* 0x000fe20000100800 */
[----:B-1----:R-:W-:Y:S01]  /*14b170*/  MOV R118, R147 ;  /* 0x0000009300767202 */ /* 0x002fe20000000f00 */
[----:B------:R-:W-:Y:S01]  /*14b180*/  IMAD.MOV.U32 R119, RZ, RZ, R148 ;  /* 0x000000ffff777224 */ /* 0x000fe200078e0094 */
[----:B------:R1:W-:Y:S04]  /*14b190*/  STL [R1+0x4b40], R146 ;  /* 0x004b409201007387 */ /* 0x0003e80000100800 */
[----:B------:R2:W-:Y:S02]  /*14b1a0*/  LDGSTS.E [R2+0x34a00], [R118.64], P2 ;  /* 0x34a0000076027fae */ /* 0x0005e40009121844 */
[----:B--2---:R-:W-:-:S02]  /*14b1b0*/  IMAD.MOV.U32 R119, RZ, RZ, R146 ;  /* 0x000000ffff777224 */ /* 0x004fc400078e0092 */
[----:B------:R-:W-:Y:S01]  /*14b1c0*/  IMAD.X R144, R144, 0x1, R244, P1 ;  /* 0x0000000190907824 */ /* 0x000fe200008e06f4 */
[----:B-1----:R-:W2:Y:S01]  /*14b1d0*/  LDL.LU R146, [R1+0x4ae0] ;  /* 0x004ae00001927983 */ /* 0x002ea20000300800 */
[----:B------:R-:W3:Y:S01]  /*14b1e0*/  LDL.LU R170, [R1+0x4ae8] ;  /* 0x004ae80001aa7983 */ /* 0x000ee20000300800 */
[----:B------:R-:W-:Y:S02]  /*14b1f0*/  MOV R118, R145 ;  /* 0x0000009100767202 */ /* 0x000fe40000000f00 */
[----:B------:R1:W-:Y:S01]  /*14b200*/  STL [R1+0x4b38], R144 ;  /* 0x004b389001007387 */ /* 0x0003e20000100800 */
[----:B------:R-:W4:Y:S02]  /*14b210*/  LDL.LU R145, [R1+0x4af0] ;  /* 0x004af00001917983 */ /* 0x000f240000300800 */
[----:B------:R-:W4:Y:S02]  /*14b220*/  LDL.LU R148, [R1+0x4adc] ;  /* 0x004adc0001947983 */ /* 0x000f240000300800 */
[----:B------:R-:W4:Y:S01]  /*14b230*/  LDL.LU R171, [R1+0x4ae4] ;  /* 0x004ae40001ab7983 */ /* 0x000f220000300800 */
[----:B------:R-:W4:Y:S01]  /*14b240*/  LDL.LU R165, [R1+0x4aec] ;  /* 0x004aec0001a57983 */ /* 0x000f220000300800 */
[----:B------:R-:W4:Y:S02]  /*14b250*/  LDL.LU R164, [R1+0x4af4] ;  /* 0x004af40001a47983 */ /* 0x000f240000300800 */
[----:B------:R-:W4:Y:S01]  /*14b260*/  LDL.LU R155, [R1+0x4af8] ;  /* 0x004af800019b7983 */ /* 0x000f220000300800 */
[----:B------:R1:W-:Y:S01]  /*14b270*/  LDGSTS.E [R2+0x34c00], [R118.64], P2 ;  /* 0x34c0000076027fae */ /* 0x0003e20009121844 */
[----:B------:R-:W-:-:S02]  /*14b280*/  ISETP.GT.AND P1, PT, R116, 0x75, PT ;  /* 0x000000757400780c */ /* 0x000fc40003f24270 */
[----:B------:R-:W-:Y:S01]  /*14b290*/  ISETP.GT.AND P5, PT, R116, 0x79, PT ;  /* 0x000000797400780c */ /* 0x000fe20003fa4270 */
[----:B------:R-:W4:Y:S01]  /*14b2a0*/  LDL.LU R149, [R1+0x4a60] ;  /* 0x004a600001957983 */ /* 0x000f220000300800 */
[----:B------:R-:W4:Y:S01]  /*14b2b0*/  LDL.LU R147, [R1+0x4a68] ;  /* 0x004a680001937983 */ /* 0x000f220000300800 */
[----:B-1----:R-:W-:Y:S01]  /*14b2c0*/  IMAD.MOV.U32 R118, RZ, RZ, R0 ;  /* 0x000000ffff767224 */ /* 0x002fe200078e0000 */
[----:B------:R-:W-:Y:S02]  /*14b2d0*/  MOV R119, R144 ;  /* 0x0000009000777202 */ /* 0x000fe40000000f00 */
[----:B------:R-:W-:Y:S01]  /*14b2e0*/  SEL R0, RZ, 0x4, !P5 ;  /* 0x00000004ff007807 */ /* 0x000fe20006800000 */
[----:B------:R-:W4:Y:S04]  /*14b2f0*/  LDL.LU R144, [R1+0x4a70] ;  /* 0x004a700001907983 */ /* 0x000f280000300800 */
[----:B------:R1:W-:Y:S02]  /*14b300*/  LDGSTS.E [R2+0x34e00], [R118.64], P2 ;  /* 0x34e0000076027fae */ /* 0x0003e40009121844 */
[----:B-1----:R-:W-:Y:S01]  /*14b310*/  SEL R118, RZ, 0x4, !P1 ;  /* 0x00000004ff767807 */ /* 0x002fe20004800000 */
[----:B------:R-:W-:Y:S01]  /*14b320*/  IMAD.MOV.U32 R236, RZ, RZ, R175 ;  /* 0x000000ffffec7224 */ /* 0x000fe200078e00af */
[----:B------:R-:W-:Y:S01]  /*14b330*/  SEL R0, R0, RZ, !P0 ;  /* 0x000000ff00007207 */ /* 0x000fe20004000000 */
[----:B------:R-:W-:Y:S01]  /*14b340*/  HMMA.1688.F32.TF32 R68, R8, R172, R68 ;  /* 0x000000ac0844723c */ /* 0x000fe20000081044 */
[----:B------:R-:W-:-:S02]  /*14b350*/  SEL R118, R118, RZ, !P0 ;  /* 0x000000ff76767207 */ /* 0x000fc40004000000 */
[-C--:B--2---:R-:W-:Y:S02]  /*14b360*/  IADD3 R146, P1, R146, R247.reuse, RZ ;  /* 0x000000f792927210 */ /* 0x084fe40007f3e0ff */
[-C--:B---3--:R-:W-:Y:S02]  /*14b370*/  IADD3 R170, P2, R170, R247.reuse, RZ ;  /* 0x000000f7aaaa7210 */ /* 0x088fe40007f5e0ff */
[-C--:B----4-:R-:W-:Y:S01]  /*14b380*/  IADD3 R145, P5, R145, R247.reuse, RZ ;  /* 0x000000f791917210 */ /* 0x090fe20007fbe0ff */
[--C-:B------:R-:W-:Y:S02]  /*14b390*/  IMAD.X R148, R148, 0x1, R244.reuse, P1 ;  /* 0x0000000194947824 */ /* 0x100fe400008e06f4 */
[----:B------:R-:W-:Y:S01]  /*14b3a0*/  IMAD.X R171, R171, 0x1, R244, P2 ;  /* 0x00000001abab7824 */ /* 0x000fe200010e06f4 */
[----:B------:R-:W-:Y:S01]  /*14b3b0*/  STL [R1+0x4ae0], R146 ;  /* 0x004ae09201007387 */ /* 0x000fe20000100800 */
[----:B------:R-:W-:Y:S02]  /*14b3c0*/  STL [R1+0x4ae8], R170 ;  /* 0x004ae8aa01007387 */ /* 0x000fe40000100800 */
[----:B------:R-:W-:Y:S02]  /*14b3d0*/  STL [R1+0x4af0], R145 ;  /* 0x004af09101007387 */ /* 0x000fe40000100800 */
[----:B------:R1:W-:Y:S01]  /*14b3e0*/  STL [R1+0x4adc], R148 ;  /* 0x004adc9401007387 */ /* 0x0003e20000100800 */
[----:B------:R-:W-:Y:S01]  /*14b3f0*/  STL [R1+0x4ae4], R171 ;  /* 0x004ae4ab01007387 */ /* 0x000fe20000100800 */
[----:B------:R-:W-:Y:S01]  /*14b400*/  IADD3.X R165, R165, R244, RZ, P5, !PT ;  /* 0x000000f4a5a57210 */ /* 0x000fe20002ffe4ff */
[----:B------:R-:W2:Y:S02]  /*14b410*/  LDL.LU.64 R174, [R1+0x6228] ;  /* 0x0062280001ae7983 */ /* 0x000ea40000300a00 */
[----:B------:R-:W3:Y:S01]  /*14b420*/  LDL.LU.64 R172, [R1+0x6220] ;  /* 0x0062200001ac7983 */ /* 0x000ee20000300a00 */
[----:B------:R-:W-:Y:S01]  /*14b430*/  IADD3 R155, P5, R155, R247, RZ ;  /* 0x000000f79b9b7210 */ /* 0x000fe20007fbe0ff */
[----:B------:R-:W4:Y:S01]  /*14b440*/  LDL.LU R154, [R1+0x4a5c] ;  /* 0x004a5c00019a7983 */ /* 0x000f220000300800 */
[----:B------:R-:W-:Y:S01]  /*14b450*/  ISETP.NE.U32.AND P1, PT, R118, RZ, PT ;  /* 0x000000ff7600720c */ /* 0x000fe20003f25070 */
[----:B------:R-:W-:-:S02]  /*14b460*/  IMAD.MOV.U32 R118, RZ, RZ, R146 ;  /* 0x000000ffff767224 */ /* 0x000fc400078e0092 */
[----:B------:R-:W-:Y:S01]  /*14b470*/  IMAD.MOV.U32 R119, RZ, RZ, R148 ;  /* 0x000000ffff777224 */ /* 0x000fe200078e0094 */
[----:B------:R-:W-:Y:S01]  /*14b480*/  ISETP.NE.U32.AND P2, PT, R0, RZ, PT ;  /* 0x000000ff0000720c */ /* 0x000fe20003f45070 */
[----:B------:R-:W-:Y:S01]  /*14b490*/  STL [R1+0x4aec], R165 ;  /* 0x004aeca501007387 */ /* 0x000fe20000100800 */
[----:B------:R-:W2:Y:S02]  /*14b4a0*/  LDL.LU R0, [R1+0x4a78] ;  /* 0x004a780001007983 */ /* 0x000ea40000300800 */
[----:B------:R-:W-:Y:S02]  /*14b4b0*/  STL [R1+0x4af8], R155 ;  /* 0x004af89b01007387 */ /* 0x000fe40000100800 */
[----:B-1----:R-:W2:Y:S01]  /*14b4c0*/  LDL.LU R148, [R1+0x4a64] ;  /* 0x004a640001947983 */ /* 0x002ea20000300800 */
[----:B------:R1:W-:Y:S01]  /*14b4d0*/  LDGSTS.E [R2+0x36800], [R118.64], P3 ;  /* 0x3680000076027fae */ /* 0x0003e20009921844 */
[----:B------:R-:W-:-:S03]  /*14b4e0*/  IADD3.X R164, R164, R244, RZ, P5, !PT ;  /* 0x000000f4a4a47210 */ /* 0x000fc60002ffe4ff */
[----:B------:R-:W3:Y:S04]  /*14b4f0*/  LDL.LU R146, [R1+0x4a6c] ;  /* 0x004a6c0001927983 */ /* 0x000ee80000300800 */
[----:B------:R-:W-:Y:S01]  /*14b500*/  STL [R1+0x4af4], R164 ;  /* 0x004af4a401007387 */ /* 0x000fe20000100800 */
[----:B-1----:R-:W-:Y:S02]  /*14b510*/  IMAD.MOV.U32 R118, RZ, RZ, R170 ;  /* 0x000000ffff767224 */ /* 0x002fe400078e00aa */
[----:B------:R-:W-:-:S05]  /*14b520*/  IMAD.MOV.U32 R119, RZ, RZ, R171 ;  /* 0x000000ffff777224 */ /* 0x000fca00078e00ab */
[----:B------:R1:W-:Y:S02]  /*14b530*/  LDGSTS.E [R2+0x36a00], [R118.64], P3 ;  /* 0x36a0000076027fae */ /* 0x0003e40009921844 */
[----:B-1----:R-:W-:Y:S02]  /*14b540*/  MOV R118, R145 ;  /* 0x0000009100767202 */ /* 0x002fe40000000f00 */
[----:B------:R-:W3:Y:S01]  /*14b550*/  LDL.LU R145, [R1+0x4a74] ;  /* 0x004a740001917983 */ /* 0x000ee20000300800 */
[----:B------:R-:W-:Y:S01]  /*14b560*/  IMAD.MOV.U32 R119, RZ, RZ, R165 ;  /* 0x000000ffff777224 */ /* 0x000fe200078e00a5 */
[----:B------:R-:W-:-:S04]  /*14b570*/  IADD3 R149, P5, R149, R247, RZ ;  /* 0x000000f795957210 */ /* 0x000fc80007fbe0ff */
[----:B------:R1:W-:Y:S02]  /*14b580*/  LDGSTS.E [R2+0x36c00], [R118.64], P3 ;  /* 0x36c0000076027fae */ /* 0x0003e40009921844 */
[----:B-1----:R-:W-:Y:S01]  /*14b590*/  IMAD.MOV.U32 R118, RZ, RZ, R155 ;  /* 0x000000ffff767224 */ /* 0x002fe200078e009b */
[----:B------:R-:W-:-:S05]  /*14b5a0*/  MOV R119, R164 ;  /* 0x000000a400777202 */ /* 0x000fca0000000f00 */
[----:B------:R1:W-:Y:S01]  /*14b5b0*/  LDGSTS.E [R2+0x36e00], [R118.64], P3 ;  /* 0x36e0000076027fae */ /* 0x0003e20009921844 */
[----:B------:R-:W-:Y:S01]  /*14b5c0*/  IADD3 R147, P3, R147, R247, RZ ;  /* 0x000000f793937210 */ /* 0x000fe20007f7e0ff */
[----:B------:R-:W-:Y:S01]  /*14b5d0*/  IMAD.MOV.U32 R237, RZ, RZ, R206 ;  /* 0x000000ffffed7224 */ /* 0x000fe200078e00ce */
[----:B------:R-:W-:Y:S01]  /*14b5e0*/  MOV R238, R207 ;  /* 0x000000cf00ee7202 */ /* 0x000fe20000000f00 */
[----:B------:R-:W-:Y:S01]  /*14b5f0*/  STL [R1+0x4a60], R149 ;  /* 0x004a609501007387 */ /* 0x000fe20000100800 */
[----:B------:R-:W-:Y:S01]  /*14b600*/  HMMA.1688.F32.TF32 R64, R8, R204, R64 ;  /* 0x000000cc0840723c */ /* 0x000fe20000081040 */
[----:B------:R-:W3:Y:S02]  /*14b610*/  LDL.LU.64 R206, [R1+0x6218] ;  /* 0x0062180001ce7983 */ /* 0x000ee40000300a00 */
[----:B------:R-:W3:Y:S02]  /*14b620*/  LDL.LU.64 R204, [R1+0x6210] ;  /* 0x0062100001cc7983 */ /* 0x000ee40000300a00 */
[----:B-1----:R-:W-:Y:S01]  /*14b630*/  IMAD.MOV.U32 R118, RZ, RZ, R149 ;  /* 0x000000ffff767224 */ /* 0x002fe200078e0095 */
[----:B------:R-:W-:Y:S01]  /*14b640*/  STL [R1+0x4a68], R147 ;  /* 0x004a689301007387 */ /* 0x000fe20000100800 */
[----:B------:R-:W-:-:S02]  /*14b650*/  IMAD.MOV.U32 R251, RZ, RZ, R178 ;  /* 0x000000fffffb7224 */ /* 0x000fc400078e00b2 */
[----:B----4-:R-:W-:Y:S01]  /*14b660*/  IMAD.X R154, R154, 0x1, R244, P5 ;  /* 0x000000019a9a7824 */ /* 0x010fe200028e06f4 */
[----:B------:R-:W-:-:S03]  /*14b670*/  IADD3 R144, P5, R144, R247, RZ ;  /* 0x000000f790907210 */ /* 0x000fc60007fbe0ff */
[----:B------:R-:W-:Y:S02]  /*14b680*/  IMAD.MOV.U32 R119, RZ, RZ, R154 ;  /* 0x000000ffff777224 */ /* 0x000fe400078e009a */
[----:B--2---:R-:W-:-:S03]  /*14b690*/  IMAD.X R148, R148, 0x1, R244, P3 ;  /* 0x0000000194947824 */ /* 0x004fc600018e06f4 */
[----:B------:R1:W-:Y:S01]  /*14b6a0*/  LDGSTS.E [R2+0x38800], [R118.64], P4 ;  /* 0x3880000076027fae */ /* 0x0003e2000a121844 */
[----:B------:R-:W-:Y:S02]  /*14b6b0*/  IADD3 R0, P3, R0, R247, RZ ;  /* 0x000000f700007210 */ /* 0x000fe40007f7e0ff */
[----:B---3--:R-:W-:Y:S01]  /*14b6c0*/  IADD3.X R146, R146, R244, RZ, P5, !PT ;  /* 0x000000f492927210 */ /* 0x008fe20002ffe4ff */
        /* <DEDUP_REMOVED lines=30> */
[----:B-1----:R-:W-:-:S04]  /*14b8b0*/  SEL R118, RZ, 0x4, !P3 ;  /* 0x00000004ff767807 */ /* 0x002fc80005800000 */
[----:B------:R-:W-:Y:S02]  /*14b8c0*/  SEL R118, R118, RZ, !P0 ;  /* 0x000000ff76767207 */ /* 0x000fe40004000000 */
[----:B------:R-:W-:Y:S01]  /*14b8d0*/  SEL R0, R0, RZ, !P0 ;  /* 0x000000ff00007207 */ /* 0x000fe20004000000 */
[----:B------:R-:W-:Y:S01]  /*14b8e0*/  HMMA.1688.F32.TF32 R60, R8, R152, R60 ;  /* 0x00000098083c723c */ /* 0x000fe2000008103c */
[-C--:B--2---:R-:W-:Y:S02]  /*14b8f0*/  IADD3 R146, P3, R146, R247.reuse, RZ ;  /* 0x000000f792927210 */ /* 0x084fe40007f7e0ff */
[-C--:B---3--:R-:W-:Y:S02]  /*14b900*/  IADD3 R171, P4, R171, R247.reuse, RZ ;  /* 0x000000f7abab7210 */ /* 0x088fe40007f9e0ff */
[----:B----4-:R-:W-:Y:S01]  /*14b910*/  IADD3 R144, P5, R144, R247, RZ ;  /* 0x000000f790907210 */ /* 0x010fe20007fbe0ff */
        /* <DEDUP_REMOVED lines=9> */
[----:B------:R-:W2:Y:S02]  /*14b9b0*/  LDL.LU.64 R154, [R1+0x6208] ;  /* 0x00620800019a7983 */ /* 0x000ea40000300a00 */
[----:B------:R-:W-:Y:S02]  /*14b9c0*/  IMAD.MOV.U32 R118, RZ, RZ, R146 ;  /* 0x000000ffff767224 */ /* 0x000fe400078e0092 */
[----:B------:R-:W-:Y:S01]  /*14b9d0*/  IMAD.MOV.U32 R119, RZ, RZ, R148 ;  /* 0x000000ffff777224 */ /* 0x000fe200078e0094 */
[----:B------:R-:W-:Y:S01]  /*14b9e0*/  IADD3 R164, P5, R164, R247, RZ ;  /* 0x000000f7a4a47210 */ /* 0x000fe20007fbe0ff */
[----:B------:R-:W3:Y:S01]  /*14b9f0*/  LDL.LU R153, [R1+0x6200] ;  /* 0x0062000001997983 */ /* 0x000ee20000300800 */
[----:B------:R-:W4:Y:S01]  /*14ba00*/  LDL.LU R152, [R1+0x496c] ;  /* 0x00496c0001987983 */ /* 0x000f220000300800 */
[----:B------:R-:W-:Y:S01]  /*14ba10*/  ISETP.NE.U32.AND P4, PT, R0, RZ, PT ;  /* 0x000000ff0000720c */ /* 0x000fe20003f85070 */
[----:B------:R-:W-:Y:S01]  /*14ba20*/  STL [R1+0x49f4], R170 ;  /* 0x0049f4aa01007387 */ /* 0x000fe20000100800 */
[----:B------:R-:W2:Y:S04]  /*14ba30*/  LDL.LU R0, [R1+0x4988] ;  /* 0x0049880001007983 */ /* 0x000ea80000300800 */
[----:B------:R1:W-:Y:S01]  /*14ba40*/  LDGSTS.E [R2+0x3a800], [R118.64], P1 ;  /* 0x3a80000076027fae */ /* 0x0003e20008921844 */
[----:B------:R-:W-:Y:S02]  /*14ba50*/  STL [R1+0x4a00], R164 ;  /* 0x004a00a401007387 */ /* 0x000fe40000100800 */
[----:B-1----:R-:W2:Y:S01]  /*14ba60*/  LDL.LU R148, [R1+0x4974] ;  /* 0x0049740001947983 */ /* 0x002ea20000300800 */
[----:B------:R-:W-:Y:S01]  /*14ba70*/  IADD3.X R165, R165, R244, RZ, P5, !PT ;  /* 0x000000f4a5a57210 */ /* 0x000fe20002ffe4ff */
[----:B------:R-:W3:Y:S01]  /*14ba80*/  LDL.LU R146, [R1+0x497c] ;  /* 0x00497c0001927983 */ /* 0x000ee20000300800 */
[----:B------:R-:W-:-:S02]  /*14ba90*/  IMAD.MOV.U32 R118, RZ, RZ, R171 ;  /* 0x000000ffff767224 */ /* 0x000fc400078e00ab */
[----:B------:R-:W-:Y:S01]  /*14baa0*/  IMAD.MOV.U32 R119, RZ, RZ, R178 ;  /* 0x000000ffff777224 */ /* 0x000fe200078e00b2 */
[----:B------:R-:W-:Y:S04]  /*14bab0*/  STL [R1+0x49fc], R165 ;  /* 0x0049fca501007387 */ /* 0x000fe80000100800 */
[----:B------:R1:W-:Y:S02]  /*14bac0*/  LDGSTS.E [R2+0x3aa00], [R118.64], P1 ;  /* 0x3aa0000076027fae */ /* 0x0003e40008921844 */
[----:B-1----:R-:W-:Y:S02]  /*14bad0*/  MOV R118, R144 ;  /* 0x0000009000767202 */ /* 0x002fe40000000f00 */
[----:B------:R-:W3:Y:S01]  /*14bae0*/  LDL.LU R144, [R1+0x4984] ;  /* 0x0049840001907983 */ /* 0x000ee20000300800 */
[----:B------:R-:W-:Y:S01]  /*14baf0*/  IMAD.MOV.U32 R119, RZ, RZ, R170 ;  /* 0x000000ffff777224 */ /* 0x000fe200078e00aa */
[----:B------:R-:W-:-:S04]  /*14bb00*/  IADD3 R149, P5, R149, R247, RZ ;  /* 0x000000f795957210 */ /* 0x000fc80007fbe0ff */
[----:B------:R1:W-:Y:S01]  /*14bb10*/  LDGSTS.E [R2+0x3ac00], [R118.64], P1 ;  /* 0x3ac0000076027fae */ /* 0x0003e20008921844 */
[----:B------:R-:W-:Y:S01]  /*14bb20*/  MOV R241, R230 ;  /* 0x000000e600f17202 */ /* 0x000fe20000000f00 */
[----:B------:R-:W-:Y:S02]  /*14bb30*/  IMAD.MOV.U32 R242, RZ, RZ, R231 ;  /* 0x000000fffff27224 */ /* 0x000fe400078e00e7 */
[----:B-1----:R-:W-:Y:S01]  /*14bb40*/  IMAD.MOV.U32 R118, RZ, RZ, R164 ;  /* 0x000000ffff767224 */ /* 0x002fe200078e00a4 */
[----:B------:R-:W-:-:S05]  /*14bb50*/  MOV R119, R165 ;  /* 0x000000a500777202 */ /* 0x000fca0000000f00 */
[----:B------:R1:W-:Y:S01]  /*14bb60*/  LDGSTS.E [R2+0x3ae00], [R118.64], P1 ;  /* 0x3ae0000076027fae */ /* 0x0003e20008921844 */
[----:B------:R-:W-:-:S03]  /*14bb70*/  IADD3 R147, P1, R147, R247, RZ ;  /* 0x000000f793937210 */ /* 0x000fc60007f3e0ff */
[----:B------:R-:W-:Y:S01]  /*14bb80*/  STL [R1+0x4970], R149 ;  /* 0x0049709501007387 */ /* 0x000fe20000100800 */
[----:B------:R-:W-:Y:S01]  /*14bb90*/  HMMA.1688.F32.TF32 R56, R8, R228, R56 ;  /* 0x000000e40838723c */ /* 0x000fe20000081038 */
[----:B------:R-:W3:Y:S02]  /*14bba0*/  LDL.LU.64 R230, [R1+0x61f8] ;  /* 0x0061f80001e67983 */ /* 0x000ee40000300a00 */
[----:B------:R-:W3:Y:S01]  /*14bbb0*/  LDL.LU.64 R228, [R1+0x61f0] ;  /* 0x0061f00001e47983 */ /* 0x000ee20000300a00 */
[----:B------:R2:W-:Y:S01]  /*14bbc0*/  STL [R1+0x4978], R147 ;  /* 0x0049789301007387 */ /* 0x0005e20000100800 */
[----:B-1----:R-:W-:Y:S02]  /*14bbd0*/  IMAD.MOV.U32 R118, RZ, RZ, R149 ;  /* 0x000000ffff767224 */ /* 0x002fe400078e0095 */
[----:B------:R-:W-:Y:S02]  /*14bbe0*/  IMAD.MOV.U32 R217, RZ, RZ, R179 ;  /* 0x000000ffffd97224 */ /* 0x000fe400078e00b3 */
[----:B----4-:R-:W-:Y:S01]  /*14bbf0*/  IMAD.X R152, R152, 0x1, R244, P5 ;  /* 0x0000000198987824 */ /* 0x010fe200028e06f4 */
[----:B------:R-:W-:-:S03]  /*14bc00*/  IADD3 R145, P5, R145, R247, RZ ;  /* 0x000000f791917210 */ /* 0x000fc60007fbe0ff */
[----:B------:R-:W-:Y:S02]  /*14bc10*/  IMAD.MOV.U32 R119, RZ, RZ, R152 ;  /* 0x000000ffff777224 */ /* 0x000fe400078e0098 */
[----:B--2---:R-:W-:Y:S01]  /*14bc20*/  IMAD.X R148, R148, 0x1, R244, P1 ;  /* 0x0000000194947824 */ /* 0x004fe200008e06f4 */
[----:B------:R-:W-:Y:S02]  /*14bc30*/  IADD3 R0, P1, R0, R247, RZ ;  /* 0x000000f700007210 */ /* 0x000fe40007f3e0ff */
[----:B---3--:R-:W-:Y:S01]  /*14bc40*/  IADD3.X R146, R146, R244, RZ, P5, !PT ;  /* 0x000000f492927210 */ /* 0x008fe20002ffe4ff */
[----:B------:R-:W-:Y:S01]  /*14bc50*/  STL [R1+0x496c], R152 ;  /* 0x00496c9801007387 */ /* 0x000fe20000100800 */
[----:B------:R1:W-:Y:S03]  /*14bc60*/  STL [R1+0x4980], R145 ;  /* 0x0049809101007387 */ /* 0x0003e60000100800 */
[----:B------:R2:W-:Y:S01]  /*14bc70*/  LDGSTS.E [R2+0x3c800], [R118.64], P2 ;  /* 0x3c80000076027fae */ /* 0x0005e20009121844 */
[----:B------:R3:W-:Y:S02]  /*14bc80*/  STL [R1+0x4974], R148 ;  /* 0x0049749401007387 */ /* 0x0007e40000100800 */
[----:B------:R-:W-:Y:S02]  /*14bc90*/  STL [R1+0x4988], R0 ;  /* 0x0049880001007387 */ /* 0x000fe40000100800 */
[----:B------:R4:W-:Y:S01]  /*14bca0*/  STL [R1+0x497c], R146 ;  /* 0x00497c9201007387 */ /* 0x0009e20000100800 */
[----:B--2---:R-:W-:Y:S01]  /*14bcb0*/  MOV R118, R147 ;  /* 0x0000009300767202 */ /* 0x004fe20000000f00 */
[----:B------:R-:W-:Y:S01]  /*14bcc0*/  IMAD.MOV.U32 R119, RZ, RZ, R148 ;  /* 0x000000ffff777224 */ /* 0x000fe200078e0094 */
[----:B------:R-:W2:Y:S01]  /*14bcd0*/  LDL.LU R147, [R1+0x48e8] ;  /* 0x0048e80001937983 */ /* 0x000ea20000300800 */
[----:B------:R-:W2:Y:S03]  /*14bce0*/  LDL.LU R178, [R1+0x48f0] ;  /* 0x0048f00001b27983 */ /* 0x000ea60000300800 */
[----:B------:R1:W-:Y:S01]  /*14bcf0*/  LDGSTS.E [R2+0x3ca00], [R118.64], P2 ;  /* 0x3ca0000076027fae */ /* 0x0003e20009121844 */
[----:B------:R-:W-:Y:S01]  /*14bd00*/  IMAD.X R144, R144, 0x1, R244, P1 ;  /* 0x0000000190907824 */ /* 0x000fe200008e06f4 */
[----:B-1----:R-:W-:-:S04]  /*14bd10*/  MOV R118, R145 ;  /* 0x0000009100767202 */ /* 0x002fc80000000f00 */
[----:B------:R1:W-:Y:S01]  /*14bd20*/  STL [R1+0x4984], R144 ;  /* 0x0049849001007387 */ /* 0x0003e20000100800 */
[----:B------:R-:W2:Y:S02]  /*14bd30*/  LDL.LU R145, [R1+0x48f8] ;  /* 0x0048f80001917983 */ /* 0x000ea40000300800 */
[----:B------:R-:W2:Y:S02]  /*14bd40*/  LDL.LU R149, [R1+0x48e4] ;  /* 0x0048e40001957983 */ /* 0x000ea40000300800 */
[----:B------:R-:W2:Y:S01]  /*14bd50*/  LDL.LU R179, [R1+0x48ec] ;  /* 0x0048ec0001b37983 */ /* 0x000ea20000300800 */
[----:B------:R-:W2:Y:S01]  /*14bd60*/  LDL.LU R171, [R1+0x48f4] ;  /* 0x0048f40001ab7983 */ /* 0x000ea20000300800 */
[----:B------:R-:W2:Y:S02]  /*14bd70*/  LDL.LU R170, [R1+0x48fc] ;  /* 0x0048fc0001aa7983 */ /* 0x000ea40000300800 */
[----:B------:R-:W2:Y:S02]  /*14bd80*/  LDL.LU R165, [R1+0x4900] ;  /* 0x0049000001a57983 */ /* 0x000ea40000300800 */
[----:B------:R-:W-:Y:S01]  /*14bd90*/  IMAD.MOV.U32 R119, RZ, RZ, R146 ;  /* 0x000000ffff777224 */ /* 0x000fe200078e0092 */
[----:B------:R-:W-:-:S02]  /*14bda0*/  ISETP.GT.AND P1, PT, R116, 0x6, PT ;  /* 0x000000067400780c */ /* 0x000fc40003f24270 */
[----:B------:R-:W-:Y:S01]  /*14bdb0*/  ISETP.GT.AND P5, PT, R116, 0xa, PT ;  /* 0x0000000a7400780c */ /* 0x000fe20003fa4270 */
[----:B------:R-:W2:Y:S04]  /*14bdc0*/  LDL.LU R152, [R1+0x583c] ;  /* 0x00583c0001987983 */ /* 0x000ea80000300800 */
[----:B------:R1:W-:Y:S01]  /*14bdd0*/  LDGSTS.E [R2+0x3cc00], [R118.64], P2 ;  /* 0x3cc0000076027fae */ /* 0x0003e20009121844 */
[----:B---3--:R-:W3:Y:S02]  /*14bde0*/  LDL.LU R148, [R1+0x5834] ;  /* 0x0058340001947983 */ /* 0x008ee40000300800 */
[----:B----4-:R-:W4:Y:S02]  /*14bdf0*/  LDL.LU R146, [R1+0x582c] ;  /* 0x00582c0001927983 */ /* 0x010f240000300800 */
[----:B-1----:R-:W-:Y:S01]  /*14be00*/  IMAD.MOV.U32 R118, RZ, RZ, R0 ;  /* 0x000000ffff767224 */ /* 0x002fe200078e0000 */
[----:B------:R-:W-:-:S05]  /*14be10*/  MOV R119, R144 ;  /* 0x0000009000777202 */ /* 0x000fca0000000f00 */
[----:B------:R1:W-:Y:S01]  /*14be20*/  LDGSTS.E [R2+0x3ce00], [R118.64], P2 ;  /* 0x3ce0000076027fae */ /* 0x0003e20009121844 */
[----:B------:R-:W-:Y:S02]  /*14be30*/  SEL R0, RZ, 0x4, !P5 ;  /* 0x00000004ff007807 */ /* 0x000fe40006800000 */
[----:B-1----:R-:W-:-:S04]  /*14be40*/  SEL R118, RZ, 0x4, !P1 ;  /* 0x00000004ff767807 */ /* 0x002fc80004800000 */
[----:B------:R-:W-:Y:S01]  /*14be50*/  SEL R118, R118, RZ, !P0 ;  /* 0x000000ff76767207 */ /* 0x000fe20004000000 */
[----:B------:R-:W-:Y:S02]  /*14be60*/  IMAD.MOV.U32 R243, RZ, RZ, R198 ;  /* 0x000000fffff37224 */ /* 0x000fe400078e00c6 */
[----:B------:R-:W-:Y:S01]  /*14be70*/  IMAD.MOV.U32 R248, RZ, RZ, R199 ;  /* 0x000000fffff87224 */ /* 0x000fe200078e00c7 */
[----:B------:R-:W-:Y:S01]  /*14be80*/  ISETP.NE.U32.AND P2, PT, R118, RZ, PT ;  /* 0x000000ff7600720c */ /* 0x000fe20003f45070 */
[----:B------:R-:W-:Y:S01]  /*14be90*/  HMMA.1688.F32.TF32 R36, R8, R196, R36 ;  /* 0x000000c40824723c */ /* 0x000fe20000081024 */
[-C--:B--2---:R-:W-:Y:S02]  /*14bea0*/  IADD3 R147, P1, R147, R247.reuse, RZ ;  /* 0x000000f793937210 */ /* 0x084fe40007f3e0ff */
[----:B------:R-:W-:-:S03]  /*14beb0*/  IADD3 R178, P6, R178, R247, RZ ;  /* 0x000000f7b2b27210 */ /* 0x000fc60007fde0ff */
[----:B------:R-:W-:Y:S02]  /*14bec0*/  STL [R1+0x48e8], R147 ;  /* 0x0048e89301007387 */ /* 0x000fe40000100800 */
[----:B------:R-:W-:Y:S02]  /*14bed0*/  STL [R1+0x48f0], R178 ;  /* 0x0048f0b201007387 */ /* 0x000fe40000100800 */
[----:B------:R-:W-:Y:S01]  /*14bee0*/  IMAD.MOV.U32 R118, RZ, RZ, R147 ;  /* 0x000000ffff767224 */ /* 0x000fe200078e0093 */
[-C--:B------:R-:W-:Y:S01]  /*14bef0*/  IADD3 R145, P5, R145, R247.reuse, RZ ;  /* 0x000000f791917210 */ /* 0x080fe20007fbe0ff */
[--C-:B------:R-:W-:Y:S02]  /*14bf00*/  IMAD.X R149, R149, 0x1, R244.reuse, P1 ;  /* 0x0000000195957824 */ /* 0x100fe400008e06f4 */
[----:B------:R-:W-:Y:S01]  /*14bf10*/  IMAD.X R179, R179, 0x1, R244, P6 ;  /* 0x00000001b3b37824 */ /* 0x000fe200030e06f4 */
[-C--:B------:R-:W-:Y:S01]  /*14bf20*/  IADD3.X R171, R171, R244.reuse, RZ, P5, !PT ;  /* 0x000000f4abab7210 */ /* 0x080fe20002ffe4ff */
[----:B------:R-:W-:Y:S01]  /*14bf30*/  STL [R1+0x48f8], R145 ;  /* 0x0048f89101007387 */ /* 0x000fe20000100800 */
[----:B------:R1:W-:Y:S02]  /*14bf40*/  STL [R1+0x48e4], R149 ;  /* 0x0048e49501007387 */ /* 0x0003e40000100800 */
[----:B------:R-:W-:Y:S02]  /*14bf50*/  STL [R1+0x48ec], R179 ;  /* 0x0048ecb301007387 */ /* 0x000fe40000100800 */
[----:B------:R-:W-:Y:S01]  /*14bf60*/  IMAD.MOV.U32 R119, RZ, RZ, R149 ;  /* 0x000000ffff777224 */ /* 0x000fe200078e0095 */
[----:B------:R-:W-:Y:S01]  /*14bf70*/  IADD3 R165, P5, R165, R247, RZ ;  /* 0x000000f7a5a57210 */ /* 0x000fe20007fbe0ff */
[----:B------:R-:W2:Y:S01]  /*14bf80*/  LDL.LU.64 R198, [R1+0x61e8] ;  /* 0x0061e80001c67983 */ /* 0x000ea20000300a00 */
[----:B------:R-:W2:Y:S02]  /*14bf90*/  LDL.LU.64 R196, [R1+0x61e0] ;  /* 0x0061e00001c47983 */ /* 0x000ea40000300a00 */
[----:B------:R-:W2:Y:S02]  /*14bfa0*/  LDL.LU R164, [R1+0x5830] ;  /* 0x0058300001a47983 */ /* 0x000ea40000300800 */
[----:B------:R-:W-:Y:S01]  /*14bfb0*/  STL [R1+0x48f4], R171 ;  /* 0x0048f4ab01007387 */ /* 0x000fe20000100800 */
[----:B------:R-:W4:Y:S04]  /*14bfc0*/  LDL.LU R144, [R1+0x5824] ;  /* 0x0058240001907983 */ /* 0x000f280000300800 */
[----:B------:R3:W-:Y:S01]  /*14bfd0*/  LDGSTS.E [R2+0x3e800], [R118.64], P3 ;  /* 0x3e80000076027fae */ /* 0x0007e20009921844 */
[----:B------:R-:W-:Y:S02]  /*14bfe0*/  STL [R1+0x4900], R165 ;  /* 0x004900a501007387 */ /* 0x000fe40000100800 */
[----:B-1----:R-:W4:Y:S01]  /*14bff0*/  LDL.LU R149, [R1+0x5828] ;  /* 0x0058280001957983 */ /* 0x002f220000300800 */
[----:B------:R-:W-:Y:S01]  /*14c000*/  IADD3.X R170, R170, R244, RZ, P5, !PT ;  /* 0x000000f4aaaa7210 */ /* 0x000fe20002ffe4ff */
[----:B------:R-:W4:Y:S01]  /*14c010*/  LDL.LU R147, [R1+0x5820] ;  /* 0x0058200001937983 */ /* 0x000f220000300800 */
[----:B---3--:R-:W-:-:S02]  /*14c020*/  IMAD.MOV.U32 R118, RZ, RZ, R178 ;  /* 0x000000ffff767224 */ /* 0x008fc400078e00b2 */
[----:B------:R-:W-:Y:S01]  /*14c030*/  IMAD.MOV.U32 R119, RZ, RZ, R179 ;  /* 0x000000ffff777224 */ /* 0x000fe200078e00b3 */
[----:B------:R-:W-:Y:S04]  /*14c040*/  STL [R1+0x48fc], R170 ;  /* 0x0048fcaa01007387 */ /* 0x000fe80000100800 */
[----:B------:R1:W-:Y:S02]  /*14c050*/  LDGSTS.E [R2+0x3ea00], [R118.64], P3 ;  /* 0x3ea0000076027fae */ /* 0x0003e40009921844 */
[----:B-1----:R-:W-:Y:S02]  /*14c060*/  MOV R118, R145 ;  /* 0x0000009100767202 */ /* 0x002fe40000000f00 */
[----:B------:R-:W3:Y:S01]  /*14c070*/  LDL.LU R145, [R1+0x5818] ;  /* 0x0058180001917983 */ /* 0x000ee20000300800 */
[----:B------:R-:W-:-:S02]  /*14c080*/  IMAD.MOV.U32 R249, RZ, RZ, R194 ;  /* 0x000000fffff97224 */ /* 0x000fc400078e00c2 */
[----:B------:R-:W1:Y:S02]  /*14c090*/  S2R R194, SR_TID.X ;  /* 0x0000000000c27919 */ /* 0x000e640000002100 */
[----:B------:R-:W-:Y:S01]  /*14c0a0*/  IMAD.MOV.U32 R119, RZ, RZ, R171 ;  /* 0x000000ffff777224 */ /* 0x000fe200078e00ab */
[----:B------:R-:W-:-:S04]  /*14c0b0*/  IADD3 R152, P5, R152, R247, RZ ;  /* 0x000000f798987210 */ /* 0x000fc80007fbe0ff */
[----:B------:R1:W-:Y:S01]  /*14c0c0*/  LDGSTS.E [R2+0x3ec00], [R118.64], P3 ;  /* 0x3ec0000076027fae */ /* 0x0003e20009921844 */
[----:B------:R-:W-:-:S04]  /*14c0d0*/  SEL R0, R0, RZ, !P0 ;  /* 0x000000ff00007207 */ /* 0x000fc80004000000 */
[----:B------:R-:W-:Y:S02]  /*14c0e0*/  ISETP.NE.U32.AND P1, PT, R0, RZ, PT ;  /* 0x000000ff0000720c */ /* 0x000fe40003f25070 */
[----:B-1----:R-:W-:Y:S01]  /*14c0f0*/  MOV R118, R165 ;  /* 0x000000a500767202 */ /* 0x002fe20000000f00 */
[----:B------:R-:W-:Y:S01]  /*14c100*/  IMAD.MOV.U32 R119, RZ, RZ, R170 ;  /* 0x000000ffff777224 */ /* 0x000fe200078e00aa */
[----:B------:R-:W-:-:S04]  /*14c110*/  LOP3.LUT R194, R194, 0x7f, RZ, 0xc0, !PT ;  /* 0x0000007fc2c27812 */ /* 0x000fc800078ec0ff */
[----:B------:R1:W-:Y:S01]  /*14c120*/  LDGSTS.E [R2+0x3ee00], [R118.64], P3 ;  /* 0x3ee0000076027fae */ /* 0x0003e20009921844 */
[-C--:B------:R-:W-:Y:S01]  /*14c130*/  IADD3 R148, P3, R148, R247.reuse, RZ ;  /* 0x000000f794947210 */ /* 0x080fe20007f7e0ff */
[----:B------:R-:W-:Y:S02]  /*14c140*/  IMAD.SHL.U32 R194, R194, 0x4, RZ ;  /* 0x00000004c2c27824 */ /* 0x000fe400078e00ff */
[----:B------:R-:W-:Y:S03]  /*14c150*/  STL [R1+0x583c], R152 ;  /* 0x00583c9801007387 */ /* 0x000fe60000100800 */
[----:B------:R-:W-:Y:S01]  /*14c160*/  LOP3.LUT R0, R194, 0x40, RZ, 0x3c, !PT ;  /* 0x00000040c2007812 */ /* 0x000fe200078e3cff */
[----:B------:R2:W-:Y:S01]  /*14c170*/  STL [R1+0x5834], R148 ;  /* 0x0058349401007387 */ /* 0x0005e20000100800 */
[----:B-1----:R-:W-:Y:S02]  /*14c180*/  MOV R118, R152 ;  /* 0x0000009800767202 */ /* 0x002fe40000000f00 */
[----:B------:R-:W-:Y:S01]  /*14c190*/  LEA R0, R218, R0, 0x12 ;  /* 0x00000000da007211 */ /* 0x000fe200078e90ff */
[----:B--2---:R-:W-:Y:S01]  /*14c1a0*/  IMAD.X R164, R164, 0x1, R244, P5 ;  /* 0x00000001a4a47824 */ /* 0x004fe200028e06f4 */
[----:B----4-:R-:W-:-:S03]  /*14c1b0*/  IADD3 R146, P5, R146, R247, RZ ;  /* 0x000000f792927210 */ /* 0x010fc60007fbe0ff */
[----:B------:R-:W-:Y:S02]  /*14c1c0*/  IMAD.MOV.U32 R119, RZ, RZ, R164 ;  /* 0x000000ffff777224 */ /* 0x000fe400078e00a4 */
[--C-:B------:R-:W-:Y:S01]  /*14c1d0*/  IMAD.X R149, R149, 0x1, R244.reuse, P3 ;  /* 0x0000000195957824 */ /* 0x100fe200018e06f4 */
[----:B------:R-:W-:Y:S01]  /*14c1e0*/  IADD3 R144, P3, R144, R247, RZ ;  /* 0x000000f790907210 */ /* 0x000fe20007f7e0ff */
[----:B------:R-:W-:Y:S01]  /*14c1f0*/  IMAD.X R147, R147, 0x1, R244, P5 ;  /* 0x0000000193937824 */ /* 0x000fe200028e06f4 */
[----:B------:R-:W-:Y:S01]  /*14c200*/  STL [R1+0x5830], R164 ;  /* 0x005830a401007387 */ /* 0x000fe20000100800 */
[----:B------:R-:W-:Y:S02]  /*14c210*/  STL [R1+0x582c], R146 ;  /* 0x00582c9201007387 */ /* 0x000fe40000100800 */
[----:B------:R1:W-:Y:S01]  /*14c220*/  STL [R1+0x5828], R149 ;  /* 0x0058289501007387 */ /* 0x0003e20000100800 */
[----:B------:R2:W-:Y:S01]  /*14c230*/  LDGSTS.E [R0+0x1000], [R118.64], P4 ;  /* 0x0100000076007fae */ /* 0x0005e2000a121844 */
[----:B------:R-:W-:Y:S02]  /*14c240*/  STL [R1+0x5824], R144 ;  /* 0x0058249001007387 */ /* 0x000fe40000100800 */
[----:B------:R4:W-:Y:S02]  /*14c250*/  STL [R1+0x5820], R147 ;  /* 0x0058209301007387 */ /* 0x0009e40000100800 */
[----:B--2---:R-:W-:-:S02]  /*14c260*/  IMAD.MOV.U32 R118, RZ, RZ, R148 ;  /* 0x000000ffff767224 */ /* 0x004fc400078e0094 */
[----:B------:R-:W2:Y:S01]  /*14c270*/  LDL.LU R148, [R1+0x57bc] ;  /* 0x0057bc0001947983 */ /* 0x000ea20000300800 */
[----:B------:R-:W2:Y:S01]  /*14c280*/  LDL.LU R178, [R1+0x57b4] ;  /* 0x0057b40001b27983 */ /* 0x000ea20000300800 */
[----:B------:R-:W-:-:S05]  /*14c290*/  MOV R119, R149 ;  /* 0x0000009500777202 */ /* 0x000fca0000000f00 */
[----:B------:R4:W-:Y:S01]  /*14c2a0*/  LDGSTS.E [R0+0x1200], [R118.64], P4 ;  /* 0x0120000076007fae */ /* 0x0009e2000a121844 */
[----:B---3--:R-:W-:-:S05]  /*14c2b0*/  IMAD.X R145, R145, 0x1, R244, P3 ;  /* 0x0000000191917824 */ /* 0x008fca00018e06f4 */
[----:B------:R3:W-:Y:S01]  /*14c2c0*/  STL [R1+0x5818], R145 ;  /* 0x0058189101007387 */ /* 0x0007e20000100800 */
[----:B------:R-:W3:Y:S02]  /*14c2d0*/  LDL.LU R170, [R1+0x57ac] ;  /* 0x0057ac0001aa7983 */ /* 0x000ee40000300800 */
[----:B-1----:R-:W3:Y:S02]  /*14c2e0*/  LDL.LU R149, [R1+0x57b0] ;  /* 0x0057b00001957983 */ /* 0x002ee40000300800 */
[----:B------:R-:W3:Y:S01]  /*14c2f0*/  LDL.LU R179, [R1+0x57a8] ;  /* 0x0057a80001b37983 */ /* 0x000ee20000300800 */
[----:B------:R-:W3:Y:S01]  /*14c300*/  LDL.LU R171, [R1+0x57a0] ;  /* 0x0057a00001ab7983 */ /* 0x000ee20000300800 */
[----:B----4-:R-:W-:Y:S01]  /*14c310*/  MOV R119, R147 ;  /* 0x0000009300777202 */ /* 0x010fe20000000f00 */
[----:B------:R-:W4:Y:S02]  /*14c320*/  LDL.LU R165, [R1+0x5798] ;  /* 0x0057980001a57983 */ /* 0x000f240000300800 */
[----:B------:R-:W4:Y:S01]  /*14c330*/  LDL.LU R147, [R1+0x57a4] ;  /* 0x0057a40001937983 */ /* 0x000f220000300800 */
[----:B------:R-:W-:Y:S01]  /*14c340*/  IMAD.MOV.U32 R118, RZ, RZ, R146 ;  /* 0x000000ffff767224 */ /* 0x000fe200078e0092 */
[----:B------:R-:W-:-:S02]  /*14c350*/  ISETP.GT.AND P3, PT, R116, 0xe, PT ;  /* 0x0000000e7400780c */ /* 0x000fc40003f64270 */
[----:B------:R-:W-:Y:S01]  /*14c360*/  ISETP.GT.AND P5, PT, R116, 0x12, PT ;  /* 0x000000127400780c */ /* 0x000fe20003fa4270 */
[----:B------:R-:W4:Y:S04]  /*14c370*/  LDL.LU R152, [R1+0x573c] ;  /* 0x00573c0001987983 */ /* 0x000f280000300800 */
[----:B------:R1:W-:Y:S01]  /*14c380*/  LDGSTS.E [R0+0x1400], [R118.64], P4 ;  /* 0x0140000076007fae */ /* 0x0003e2000a121844 */
[----:B------:R-:W4:Y:S02]  /*14c390*/  LDL.LU R146, [R1+0x5734] ;  /* 0x0057340001927983 */ /* 0x000f240000300800 */
[----:B-1----:R-:W-:Y:S02]  /*14c3a0*/  IMAD.MOV.U32 R118, RZ, RZ, R144 ;  /* 0x000000ffff767224 */ /* 0x002fe400078e0090 */
[----:B------:R-:W-:Y:S01]  /*14c3b0*/  IMAD.MOV.U32 R119, RZ, RZ, R145 ;  /* 0x000000ffff777224 */ /* 0x000fe200078e0091 */
[----:B------:R-:W4:Y:S04]  /*14c3c0*/  LDL.LU R144, [R1+0x572c] ;  /* 0x00572c0001907983 */ /* 0x000f280000300800 */
[----:B------:R1:W-:Y:S01]  /*14c3d0*/  LDGSTS.E [R0+0x1600], [R118.64], P4 ;  /* 0x0160000076007fae */ /* 0x0003e2000a121844 */
[----:B------:R-:W-:Y:S01]  /*14c3e0*/  IMAD.MOV.U32 R250, RZ, RZ, R195 ;  /* 0x000000fffffa7224 */ /* 0x000fe200078e00c3 */
[----:B-1----:R-:W-:-:S02]  /*14c3f0*/  SEL R119, RZ, 0x4, !P3 ;  /* 0x00000004ff777807 */ /* 0x002fc40005800000 */
[----:B------:R-:W-:Y:S02]  /*14c400*/  SEL R118, RZ, 0x4, !P5 ;  /* 0x00000004ff767807 */ /* 0x000fe40006800000 */
[----:B------:R-:W-:Y:S02]  /*14c410*/  SEL R119, R119, RZ, !P0 ;  /* 0x000000ff77777207 */ /* 0x000fe40004000000 */
[----:B------:R-:W-:Y:S01]  /*14c420*/  SEL R118, R118, RZ, !P0 ;  /* 0x000000ff76767207 */ /* 0x000fe20004000000 */
[----:B------:R-:W-:Y:S01]  /*14c430*/  HMMA.1688.F32.TF32 R32, R8, R192, R32 ;  /* 0x000000c00820723c */ /* 0x000fe20000081020 */
[-C--:B--2---:R-:W-:Y:S02]  /*14c440*/  IADD3 R148, P3, R148, R247.reuse, RZ ;  /* 0x000000f794947210 */ /* 0x084fe40007f7e0ff */
[----:B------:R-:W-:-:S03]  /*14c450*/  IADD3 R178, P4, R178, R247, RZ ;  /* 0x000000f7b2b27210 */ /* 0x000fc60007f9e0ff */
[----:B------:R1:W-:Y:S02]  /*14c460*/  STL [R1+0x57bc], R148 ;  /* 0x0057bc9401007387 */ /* 0x0003e40000100800 */
[----:B------:R-:W-:Y:S01]  /*14c470*/  STL [R1+0x57b4], R178 ;  /* 0x0057b4b201007387 */ /* 0x000fe20000100800 */
[----:B---3--:R-:W-:Y:S02]  /*14c480*/  IADD3 R170, P5, R170, R247, RZ ;  /* 0x000000f7aaaa7210 */ /* 0x008fe40007fbe0ff */
[----:B------:R-:W-:Y:S01]  /*14c490*/  IADD3.X R149, R149, R244, RZ, P3, !PT ;  /* 0x000000f495957210 */ /* 0x000fe20001ffe4ff */
[--C-:B------:R-:W-:Y:S01]  /*14c4a0*/  IMAD.X R179, R179, 0x1, R244.reuse, P4 ;  /* 0x00000001b3b37824 */ /* 0x100fe200020e06f4 */
[----:B------:R-:W-:Y:S02]  /*14c4b0*/  ISETP.NE.U32.AND P3, PT, R119, RZ, PT ;  /* 0x000000ff7700720c */ /* 0x000fe40003f65070 */
[----:B------:R-:W-:Y:S01]  /*14c4c0*/  ISETP.NE.U32.AND P4, PT, R118, RZ, PT ;  /* 0x000000ff7600720c */ /* 0x000fe20003f85070 */
[----:B------:R-:W-:Y:S01]  /*14c4d0*/  STL [R1+0x57ac], R170 ;  /* 0x0057acaa01007387 */ /* 0x000fe20000100800 */
[----:B------:R2:W-:Y:S01]  /*14c4e0*/  STL [R1+0x57b0], R149 ;  /* 0x0057b09501007387 */ /* 0x0005e20000100800 */
[----:B------:R-:W-:Y:S01]  /*14c4f0*/  MOV R118, R148 ;  /* 0x0000009400767202 */ /* 0x000fe20000000f00 */
[----:B------:R-:W-:Y:S01]  /*14c500*/  IMAD.MOV.U32 R119, RZ, RZ, R149 ;  /* 0x000000ffff777224 */ /* 0x000fe200078e0095 */
[----:B------:R-:W-:Y:S01]  /*14c510*/  STL [R1+0x57a8], R179 ;  /* 0x0057a8b301007387 */ /* 0x000fe20000100800 */
[----:B------:R-:W-:-:S02]  /*14c520*/  IMAD.X R171, R171, 0x1, R244, P5 ;  /* 0x00000001abab7824 */ /* 0x000fc400028e06f4 */
[----:B------:R-:W3:Y:S02]  /*14c530*/  LDL.LU.64 R194, [R1+0x61d8] ;  /* 0x0061d80001c27983 */ /* 0x000ee40000300a00 */
[----:B------:R-:W3:Y:S01]  /*14c540*/  LDL.LU.64 R192, [R1+0x61d0] ;  /* 0x0061d00001c07983 */ /* 0x000ee20000300a00 */
[----:B----4-:R-:W-:Y:S01]  /*14c550*/  IADD3 R147, P5, R147, R247, RZ ;  /* 0x000000f793937210 */ /* 0x010fe20007fbe0ff */
[----:B------:R-:W4:Y:S04]  /*14c560*/  LDL.LU R164, [R1+0x5730] ;  /* 0x0057300001a47983 */ /* 0x000f280000300800 */
[----:B------:R2:W-:Y:S01]  /*14c570*/  LDGSTS.E [R0+0x3000], [R118.64], P2 ;  /* 0x0300000076007fae */ /* 0x0005e20009121844 */
[----:B------:R-:W-:Y:S02]  /*14c580*/  STL [R1+0x57a0], R171 ;  /* 0x0057a0ab01007387 */ /* 0x000fe40000100800 */
[----:B------:R-:W3:Y:S02]  /*14c590*/  LDL.LU R145, [R1+0x5724] ;  /* 0x0057240001917983 */ /* 0x000ee40000300800 */
[----:B------:R2:W-:Y:S01]  /*14c5a0*/  STL [R1+0x57a4], R147 ;  /* 0x0057a49301007387 */ /* 0x0005e20000100800 */
[----:B-1----:R-:W3:Y:S01]  /*14c5b0*/  LDL.LU R148, [R1+0x5728] ;  /* 0x0057280001947983 */ /* 0x002ee20000300800 */
[----:B--2---:R-:W2:Y:S01]  /*14c5c0*/  LDL.LU R149, [R1+0x5720] ;  /* 0x0057200001957983 */ /* 0x004ea20000300800 */
[----:B------:R-:W-:Y:S01]  /*14c5d0*/  MOV R118, R178 ;  /* 0x000000b200767202 */ /* 0x000fe20000000f00 */
[----:B------:R-:W-:-:S02]  /*14c5e0*/  IMAD.MOV.U32 R119, RZ, RZ, R179 ;  /* 0x000000ffff777224 */ /* 0x000fc400078e00b3 */
[----:B------:R-:W-:-:S03]  /*14c5f0*/  IMAD.X R165, R165, 0x1, R244, P5 ;  /* 0x00000001a5a57824 */ /* 0x000fc600028e06f4 */
[----:B------:R1:W-:Y:S04]  /*14c600*/  LDGSTS.E [R0+0x3200], [R118.64], P2 ;  /* 0x0320000076007fae */ /* 0x0003e80009121844 */
[----:B------:R-:W-:Y:S01]  /*14c610*/  STL [R1+0x5798], R165 ;  /* 0x005798a501007387 */ /* 0x000fe20000100800 */
[----:B-1----:R-:W-:Y:S01]  /*14c620*/  IMAD.MOV.U32 R118, RZ, RZ, R170 ;  /* 0x000000ffff767224 */ /* 0x002fe200078e00aa */
[----:B------:R-:W-:-:S05]  /*14c630*/  MOV R119, R171 ;  /* 0x000000ab00777202 */ /* 0x000fca0000000f00 */
[----:B------:R1:W-:Y:S02]  /*14c640*/  LDGSTS.E [R0+0x3400], [R118.64], P2 ;  /* 0x0340000076007fae */ /* 0x0003e40009121844 */
[----:B-1----:R-:W-:Y:S02]  /*14c650*/  IMAD.MOV.U32 R118, RZ, RZ, R147 ;  /* 0x000000ffff767224 */ /* 0x002fe400078e0093 */
[----:B------:R-:W2:Y:S01]  /*14c660*/  LDL.LU R147, [R1+0x5718] ;  /* 0x0057180001937983 */ /* 0x000ea20000300800 */
[----:B------:R-:W-:Y:S01]  /*14c670*/  IMAD.MOV.U32 R119, RZ, RZ, R165 ;  /* 0x000000ffff777224 */ /* 0x000fe200078e00a5 */
[----:B------:R-:W-:-:S04]  /*14c680*/  IADD3 R152, P5, R152, R247, RZ ;  /* 0x000000f798987210 */ /* 0x000fc80007fbe0ff */
[----:B------:R1:W-:Y:S01]  /*14c690*/  LDGSTS.E [R0+0x3600], [R118.64], P2 ;  /* 0x0360000076007fae */ /* 0x0003e20009121844 */
[----:B------:R-:W-:-:S03]  /*14c6a0*/  IADD3 R146, P2, R146, R247, RZ ;  /* 0x000000f792927210 */ /* 0x000fc60007f5e0ff */
[----:B------:R1:W-:Y:S01]  /*14c6b0*/  STL [R1+0x573c], R152 ;  /* 0x00573c9801007387 */ /* 0x0003e20000100800 */
[----:B------:R-:W2:Y:S03]  /*14c6c0*/  LDL.LU.64 R170, [R1+0x61c8] ;  /* 0x0061c80001aa7983 */ /* 0x000ea60000300a00 */
[----:B------:R-:W-:Y:S01]  /*14c6d0*/  STL [R1+0x5734], R146 ;  /* 0x0057349201007387 */ /* 0x000fe20000100800 */
[----:B-1----:R-:W-:Y:S02]  /*14c6e0*/  MOV R118, R152 ;  /* 0x0000009800767202 */ /* 0x002fe40000000f00 */
[----:B----4-:R-:W-:Y:S01]  /*14c6f0*/  IADD3.X R164, R164, R244, RZ, P5, !PT ;  /* 0x000000f4a4a47210 */ /* 0x010fe20002ffe4ff */
[----:B------:R-:W-:-:S04]  /*14c700*/  IADD3 R144, P5, R144, R247, RZ ;  /* 0x000000f790907210 */ /* 0x000fc80007fbe0ff */
[----:B------:R-:W-:Y:S02]  /*14c710*/  IMAD.MOV.U32 R119, RZ, RZ, R164 ;  /* 0x000000ffff777224 */ /* 0x000fe400078e00a4 */
[--C-:B---3--:R-:W-:Y:S01]  /*14c720*/  IMAD.X R148, R148, 0x1, R244.reuse, P2 ;  /* 0x0000000194947824 */ /* 0x108fe200010e06f4 */
[----:B------:R-:W-:Y:S01]  /*14c730*/  IADD3 R145, P2, R145, R247, RZ ;  /* 0x000000f791917210 */ /* 0x000fe20007f5e0ff */
[----:B--2---:R-:W-:Y:S01]  /*14c740*/  IMAD.X R149, R149, 0x1, R244, P5 ;  /* 0x0000000195957824 */ /* 0x004fe200028e06f4 */
[----:B------:R-:W-:Y:S04]  /*14c750*/  STL [R1+0x5730], R164 ;  /* 0x005730a401007387 */ /* 0x000fe80000100800 */
[----:B------:R1:W-:Y:S01]  /*14c760*/  LDGSTS.E [R0+0x5000], [R118.64], P1 ;  /* 0x0500000076007fae */ /* 0x0003e20008921844 */
[----:B------:R-:W-:Y:S02]  /*14c770*/  STL [R1+0x572c], R144 ;  /* 0x00572c9001007387 */ /* 0x000fe40000100800 */
[----:B------:R2:W-:Y:S02]  /*14c780*/  STL [R1+0x5728], R148 ;  /* 0x0057289401007387 */ /* 0x0005e40000100800 */
[----:B------:R-:W-:Y:S01]  /*14c790*/  STL [R1+0x5724], R145 ;  /* 0x0057249101007387 */ /* 0x000fe20000100800 */
[----:B------:R3:W-:Y:S01]  /*14c7a0*/  STL [R1+0x5720], R149 ;  /* 0x0057209501007387 */ /* 0x0007e20000100800 */
[----:B------:R-:W4:Y:S02]  /*14c7b0*/  LDL.LU R152, [R1+0x56bc] ;  /* 0x0056bc0001987983 */ /* 0x000f240000300800 */
[----:B-1----:R-:W-:Y:S01]  /*14c7c0*/  IMAD.MOV.U32 R118, RZ, RZ, R146 ;  /* 0x000000ffff767224 */ /* 0x002fe200078e0092 */
[----:B------:R-:W-:-:S02]  /*14c7d0*/  MOV R119, R148 ;  /* 0x0000009400777202 */ /* 0x000fc40000000f00 */
[----:B--2---:R-:W2:Y:S04]  /*14c7e0*/  LDL.LU R148, [R1+0x56b4] ;  /* 0x0056b40001947983 */ /* 0x004ea80000300800 */
[----:B------:R1:W-:Y:S01]  /*14c7f0*/  LDGSTS.E [R0+0x5200], [R118.64], P1 ;  /* 0x0520000076007fae */ /* 0x0003e20008921844 */
[----:B------:R-:W2:Y:S02]  /*14c800*/  LDL.LU R146, [R1+0x56ac] ;  /* 0x0056ac0001927983 */ /* 0x000ea40000300800 */
[----:B------:R-:W2:Y:S02]  /*14c810*/  LDL.LU R164, [R1+0x56b0] ;  /* 0x0056b00001a47983 */ /* 0x000ea40000300800 */
[----:B-1----:R-:W-:Y:S01]  /*14c820*/  IMAD.MOV.U32 R118, RZ, RZ, R144 ;  /* 0x000000ffff767224 */ /* 0x002fe200078e0090 */
[----:B------:R-:W-:Y:S01]  /*14c830*/  MOV R119, R149 ;  /* 0x0000009500777202 */ /* 0x000fe20000000f00 */
[----:B------:R-:W2:Y:S04]  /*14c840*/  LDL.LU R144, [R1+0x56a4] ;  /* 0x0056a40001907983 */ /* 0x000ea80000300800 */
[----:B------:R1:W-:Y:S01]  /*14c850*/  LDGSTS.E [R0+0x5400], [R118.64], P1 ;  /* 0x0540000076007fae */ /* 0x0003e20008921844 */
[----:B------:R-:W-:-:S05]  /*14c860*/  IMAD.X R147, R147, 0x1, R244, P2 ;  /* 0x0000000193937824 */ /* 0x000fca00010e06f4 */
[----:B------:R1:W-:Y:S01]  /*14c870*/  STL [R1+0x5718], R147 ;  /* 0x0057189301007387 */ /* 0x0003e20000100800 */
[----:B---3--:R-:W3:Y:S02]  /*14c880*/  LDL.LU R149, [R1+0x56a8] ;  /* 0x0056a80001957983 */ /* 0x008ee40000300800 */
[----:B-1----:R-:W-:Y:S02]  /*14c890*/  IMAD.MOV.U32 R119, RZ, RZ, R147 ;  /* 0x000000ffff777224 */ /* 0x002fe400078e0093 */
[----:B------:R-:W3:Y:S01]  /*14c8a0*/  LDL.LU R147, [R1+0x56a0] ;  /* 0x0056a00001937983 */ /* 0x000ee20000300800 */
[----:B------:R-:W-:Y:S02]  /*14c8b0*/  IMAD.MOV.U32 R118, RZ, RZ, R145 ;  /* 0x000000ffff767224 */ /* 0x000fe400078e0091 */
[----:B------:R-:W3:Y:S01]  /*14c8c0*/  LDL.LU R145, [R1+0x5698] ;  /* 0x0056980001917983 */ /* 0x000ee20000300800 */
[C---:B------:R-:W-:Y:S02]  /*14c8d0*/  ISETP.GT.AND P2, PT, R116.reuse, 0x16, PT ;  /* 0x000000167400780c */ /* 0x040fe40003f44270 */
[----:B------:R-:W-:Y:S01]  /*14c8e0*/  ISETP.GT.AND P5, PT, R116, 0x1a, PT ;  /* 0x0000001a7400780c */ /* 0x000fe20003fa4270 */
[----:B------:R1:W-:Y:S01]  /*14c8f0*/  LDGSTS.E [R0+0x5600], [R118.64], P1 ;  /* 0x0560000076007fae */ /* 0x0003e20008921844 */
[----:B------:R-:W-:Y:S01]  /*14c900*/  HMMA.1688.F32.TF32 R28, R8, R168, R28 ;  /* 0x000000a8081c723c */ /* 0x000fe2000008101c */
[----:B------:R-:W3:Y:S01]  /*14c910*/  LDL.LU R169, [R1+0x563c] ;  /* 0x00563c0001a97983 */ /* 0x000ee20000300800 */
[----:B-1----:R-:W-:-:S02]  /*14c920*/  SEL R119, RZ, 0x4, !P2 ;  /* 0x00000004ff777807 */ /* 0x002fc40005000000 */
[----:B------:R-:W-:-:S04]  /*14c930*/  SEL R118, RZ, 0x4, !P5 ;  /* 0x00000004ff767807 */ /* 0x000fc80006800000 */
[----:B------:R-:W-:Y:S01]  /*14c940*/  HMMA.1688.F32.TF32 R24, R8, R176, R24 ;  /* 0x000000b00818723c */ /* 0x000fe20000081018 */
[----:B------:R-:W-:Y:S02]  /*14c950*/  SEL R119, R119, RZ, !P0 ;  /* 0x000000ff77777207 */ /* 0x000fe40004000000 */
[----:B------:R-:W-:Y:S02]  /*14c960*/  SEL R118, R118, RZ, !P0 ;  /* 0x000000ff76767207 */ /* 0x000fe40004000000 */
[-C--:B----4-:R-:W-:Y:S02]  /*14c970*/  IADD3 R152, P1, R152, R247.reuse, RZ ;  /* 0x000000f798987210 */ /* 0x090fe40007f3e0ff */
[-C--:B--2---:R-:W-:Y:S02]  /*14c980*/  IADD3 R148, P2, R148, R247.reuse, RZ ;  /* 0x000000f794947210 */ /* 0x084fe40007f5e0ff */
[----:B------:R-:W-:Y:S02]  /*14c990*/  IADD3 R146, P5, R146, R247, RZ ;  /* 0x000000f792927210 */ /* 0x000fe40007fbe0ff */
[----:B------:R-:W-:Y:S01]  /*14c9a0*/  IADD3.X R164, R164, R244, RZ, P1, !PT ;  /* 0x000000f4a4a47210 */ /* 0x000fe20000ffe4ff */
[----:B------:R1:W-:Y:S01]  /*14c9b0*/  STL [R1+0x56bc], R152 ;  /* 0x0056bc9801007387 */ /* 0x0003e20000100800 */
[----:B------:R2:W-:Y:S02]  /*14c9c0*/  STL [R1+0x56b4], R148 ;  /* 0x0056b49401007387 */ /* 0x0005e40000100800 */
[----:B------:R-:W-:Y:S01]  /*14c9d0*/  STL [R1+0x56ac], R146 ;  /* 0x0056ac9201007387 */ /* 0x000fe20000100800 */
[----:B------:R4:W-:Y:S01]  /*14c9e0*/  STL [R1+0x56b0], R164 ;  /* 0x0056b0a401007387 */ /* 0x0009e20000100800 */
[----:B------:R-:W-:Y:S01]  /*14c9f0*/  ISETP.NE.U32.AND P1, PT, R119, RZ, PT ;  /* 0x000000ff7700720c */ /* 0x000fe20003f25070 */
[----:B------:R-:W-:-:S02]  /*14ca00*/  IMAD.MOV.U32 R119, RZ, RZ, R164 ;  /* 0x000000ffff777224 */ /* 0x000fc400078e00a4 */
[----:B---3--:R-:W-:Y:S01]  /*14ca10*/  IMAD.X R149, R149, 0x1, R244, P2 ;  /* 0x0000000195957824 */ /* 0x008fe200010e06f4 */
[----:B------:R-:W-:-:S04]  /*14ca20*/  ISETP.NE.U32.AND P2, PT, R118, RZ, PT ;  /* 0x000000ff7600720c */ /* 0x000fc80003f45070 */
[----:B------:R2:W-:Y:S01]  /*14ca30*/  STL [R1+0x56a8], R149 ;  /* 0x0056a89501007387 */ /* 0x0005e20000100800 */
[----:B------:R-:W3:Y:S02]  /*14ca40*/  LDL.LU R178, [R1+0x61c0] ;  /* 0x0061c00001b27983 */ /* 0x000ee40000300800 */
[----:B------:R-:W3:Y:S02]  /*14ca50*/  LDL.LU.64 R176, [R1+0x61b8] ;  /* 0x0061b80001b07983 */ /* 0x000ee40000300a00 */
[--C-:B------:R-:W-:Y:S01]  /*14ca60*/  IMAD.X R147, R147, 0x1, R244.reuse, P5 ;  /* 0x0000000193937824 */ /* 0x100fe200028e06f4 */
[----:B------:R-:W-:Y:S02]  /*14ca70*/  IADD3 R144, P5, R144, R247, RZ ;  /* 0x000000f790907210 */ /* 0x000fe40007fbe0ff */
[----:B------:R-:W-:Y:S02]  /*14ca80*/  MOV R118, R152 ;  /* 0x0000009800767202 */ /* 0x000fe40000000f00 */
[----:B------:R-:W-:Y:S01]  /*14ca90*/  STL [R1+0x56a0], R147 ;  /* 0x0056a09301007387 */ /* 0x000fe20000100800 */
[----:B------:R-:W3:Y:S02]  /*14caa0*/  LDL.LU R165, [R1+0x5634] ;  /* 0x0056340001a57983 */ /* 0x000ee40000300800 */
[----:B------:R2:W-:Y:S02]  /*14cab0*/  STL [R1+0x56a4], R144 ;  /* 0x0056a49001007387 */ /* 0x0005e40000100800 */
[----:B-1----:R-:W3:Y:S02]  /*14cac0*/  LDL.LU R152, [R1+0x562c] ;  /* 0x00562c0001987983 */ /* 0x002ee40000300800 */
[----:B------:R-:W-:Y:S01]  /*14cad0*/  IMAD.X R145, R145, 0x1, R244, P5 ;  /* 0x0000000191917824 */ /* 0x000fe200028e06f4 */
[----:B------:R-:W3:Y:S04]  /*14cae0*/  LDL.LU R179, [R1+0x5630] ;  /* 0x0056300001b37983 */ /* 0x000ee80000300800 */
[----:B------:R1:W-:Y:S02]  /*14caf0*/  LDGSTS.E [R0+0x7000], [R118.64], P3 ;  /* 0x0700000076007fae */ /* 0x0003e40009921844 */
[----:B-1----:R-:W-:-:S02]  /*14cb00*/  MOV R118, R148 ;  /* 0x0000009400767202 */ /* 0x002fc40000000f00 */
[----:B--2---:R-:W2:Y:S01]  /*14cb10*/  LDL.LU R148, [R1+0x5624] ;  /* 0x0056240001947983 */ /* 0x004ea20000300800 */
[----:B------:R1:W-:Y:S02]  /*14cb20*/  STL [R1+0x5698], R145 ;  /* 0x0056989101007387 */ /* 0x0003e40000100800 */
[----:B------:R-:W2:Y:S02]  /*14cb30*/  LDL.LU R168, [R1+0x5628] ;  /* 0x0056280001a87983 */ /* 0x000ea40000300800 */
[----:B----4-:R-:W4:Y:S02]  /*14cb40*/  LDL.LU R164, [R1+0x5620] ;  /* 0x0056200001a47983 */ /* 0x010f240000300800 */
[----:B------:R-:W-:Y:S02]  /*14cb50*/  IMAD.MOV.U32 R119, RZ, RZ, R149 ;  /* 0x000000ffff777224 */ /* 0x000fe400078e0095 */
[----:B------:R-:W4:Y:S04]  /*14cb60*/  LDL.LU R149, [R1+0x5618] ;  /* 0x0056180001957983 */ /* 0x000f280000300800 */
[----:B------:R1:W-:Y:S01]  /*14cb70*/  LDGSTS.E [R0+0x7200], [R118.64], P3 ;  /* 0x0720000076007fae */ /* 0x0003e20009921844 */
[----:B------:R-:W-:Y:S01]  /*14cb80*/  IADD3 R169, P5, R169, R247, RZ ;  /* 0x000000f7a9a97210 */ /* 0x000fe20007fbe0ff */
[----:B-1----:R-:W-:Y:S01]  /*14cb90*/  IMAD.MOV.U32 R118, RZ, RZ, R146 ;  /* 0x000000ffff767224 */ /* 0x002fe200078e0092 */
[----:B------:R-:W-:-:S05]  /*14cba0*/  MOV R119, R147 ;  /* 0x0000009300777202 */ /* 0x000fca0000000f00 */
[----:B------:R1:W-:Y:S01]  /*14cbb0*/  LDGSTS.E [R0+0x7400], [R118.64], P3 ;  /* 0x0740000076007fae */ /* 0x0003e20009921844 */
[----:B------:R-:W-:Y:S01]  /*14cbc0*/  MOV R210, R187 ;  /* 0x000000bb00d27202 */ /* 0x000fe20000000f00 */
[----:B-1----:R-:W-:Y:S02]  /*14cbd0*/  IMAD.MOV.U32 R118, RZ, RZ, R144 ;  /* 0x000000ffff767224 */ /* 0x002fe400078e0090 */
[----:B------:R-:W-:Y:S01]  /*14cbe0*/  IMAD.MOV.U32 R119, RZ, RZ, R145 ;  /* 0x000000ffff777224 */ /* 0x000fe200078e0091 */
[----:B------:R-:W4:Y:S04]  /*14cbf0*/  LDL.LU R144, [R1+0x16e0] ;  /* 0x0016e00001907983 */ /* 0x000f280000300800 */
[----:B------:R1:W-:Y:S01]  /*14cc00*/  LDGSTS.E [R0+0x7600], [R118.64], P3 ;  /* 0x0760000076007fae */ /* 0x0003e20009921844 */
[----:B------:R-:W-:Y:S02]  /*14cc10*/  STL [R1+0x563c], R169 ;  /* 0x00563ca901007387 */ /* 0x000fe40000100800 */
[----:B------:R-:W4:Y:S01]  /*14cc20*/  LDL.LU R145, [R1+0x16e4] ;  /* 0x0016e40001917983 */ /* 0x000f220000300800 */
[----:B------:R-:W-:Y:S01]  /*14cc30*/  MOV R146, R186 ;  /* 0x000000ba00927202 */ /* 0x000fe20000000f00 */
[----:B------:R-:W-:Y:S01]  /*14cc40*/  HMMA.1688.F32.TF32 R20, R8, R184, R20 ;  /* 0x000000b80814723c */ /* 0x000fe20000081014 */
[----:B------:R-:W4:Y:S01]  /*14cc50*/  LDL.LU.64 R186, [R1+0x61b0] ;  /* 0x0061b00001ba7983 */ /* 0x000f220000300a00 */
[----:B------:R-:W4:Y:S02]  /*14cc60*/  LDL.LU.64 R184, [R1+0x61a8] ;  /* 0x0061a80001b87983 */ /* 0x000f240000300a00 */
[----:B-1----:R-:W-:-:S02]  /*14cc70*/  IMAD.MOV.U32 R118, RZ, RZ, R169 ;  /* 0x000000ffff767224 */ /* 0x002fc400078e00a9 */
[----:B------:R-:W-:Y:S02]  /*14cc80*/  IMAD.MOV.U32 R147, RZ, RZ, R180 ;  /* 0x000000ffff937224 */ /* 0x000fe400078e00b4 */
[----:B------:R-:W-:Y:S01]  /*14cc90*/  HMMA.1688.F32.TF32 R108, R8, R200, R108 ;  /* 0x000000c8086c723c */ /* 0x000fe2000008106c */
[-C--:B---3--:R-:W-:Y:S01]  /*14cca0*/  IADD3 R165, P3, R165, R247.reuse, RZ ;  /* 0x000000f7a5a57210 */ /* 0x088fe20007f7e0ff */
[----:B------:R-:W-:Y:S01]  /*14ccb0*/  IMAD.X R179, R179, 0x1, R244, P5 ;  /* 0x00000001b3b37824 */ /* 0x000fe200028e06f4 */
[----:B------:R-:W-:-:S04]  /*14ccc0*/  IADD3 R152, P5, R152, R247, RZ ;  /* 0x000000f798987210 */ /* 0x000fc80007fbe0ff */
[----:B------:R-:W-:Y:S01]  /*14ccd0*/  MOV R119, R179 ;  /* 0x000000b300777202 */ /* 0x000fe20000000f00 */
[----:B------:R1:W-:Y:S01]  /*14cce0*/  STL [R1+0x5634], R165 ;  /* 0x005634a501007387 */ /* 0x0003e20000100800 */
[----:B------:R-:W-:Y:S02]  /*14ccf0*/  STL [R1+0x5630], R179 ;  /* 0x005630b301007387 */ /* 0x000fe40000100800 */
[----:B------:R3:W-:Y:S01]  /*14cd00*/  STL [R1+0x562c], R152 ;  /* 0x00562c9801007387 */ /* 0x0007e20000100800 */
[----:B------:R1:W-:Y:S01]  /*14cd10*/  LDGSTS.E [R0+0x9000], [R118.64], P4 ;  /* 0x0900000076007fae */ /* 0x0003e2000a121844 */
[----:B--2---:R-:W-:Y:S01]  /*14cd20*/  IADD3.X R168, R168, R244, RZ, P3, !PT ;  /* 0x000000f4a8a87210 */ /* 0x004fe20001ffe4ff */
[----:B------:R-:W-:Y:S02]  /*14cd30*/  IADD3 R148, P3, R148, R247, RZ ;  /* 0x000000f794947210 */ /* 0x000fe40007f7e0ff */
[----:B----4-:R-:W-:Y:S02]  /*14cd40*/  IMAD.X R164, R164, 0x1, R244, P5 ;  /* 0x00000001a4a47824 */ /* 0x010fe400028e06f4 */
[----:B-1----:R-:W-:-:S02]  /*14cd50*/  IMAD.MOV.U32 R118, RZ, RZ, R165 ;  /* 0x000000ffff767224 */ /* 0x002fc400078e00a5 */
[----:B------:R-:W-:Y:S01]  /*14cd60*/  IMAD.MOV.U32 R119, RZ, RZ, R168 ;  /* 0x000000ffff777224 */ /* 0x000fe200078e00a8 */
[----:B------:R1:W-:Y:S01]  /*14cd70*/  STL [R1+0x5628], R168 ;  /* 0x005628a801007387 */ /* 0x0003e20000100800 */
[----:B------:R-:W-:Y:S01]  /*14cd80*/  STL [R1+0x5624], R148 ;  /* 0x0056249401007387 */ /* 0x000fe20000100800 */
[----:B------:R-:W-:Y:S01]  /*14cd90*/  IADD3.X R149, R149, R244, RZ, P3, !PT ;  /* 0x000000f495957210 */ /* 0x000fe20001ffe4ff */
[----:B------:R2:W-:Y:S01]  /*14cda0*/  STL [R1+0x5620], R164 ;  /* 0x005620a401007387 */ /* 0x0005e20000100800 */
[----:B------:R2:W-:Y:S04]  /*14cdb0*/  LDGSTS.E [R0+0x9200], [R118.64], P4 ;  /* 0x0920000076007fae */ /* 0x0005e8000a121844 */
[----:B------:R-:W4:Y:S01]  /*14cdc0*/  LDL.LU R165, [R1+0x55bc] ;  /* 0x0055bc0001a57983 */ /* 0x000f220000300800 */
[----:B--2---:R-:W-:-:S03]  /*14cdd0*/  IMAD.MOV.U32 R118, RZ, RZ, R152 ;  /* 0x000000ffff767224 */ /* 0x004fc600078e0098 */
[----:B---3--:R-:W2:Y:S01]  /*14cde0*/  LDL.LU R152, [R1+0x55b4] ;  /* 0x0055b40001987983 */ /* 0x008ea20000300800 */
[----:B------:R3:W-:Y:S02]  /*14cdf0*/  STL [R1+0x5618], R149 ;  /* 0x0056189501007387 */ /* 0x0007e40000100800 */
[----:B------:R-:W2:Y:S02]  /*14ce00*/  LDL.LU R180, [R1+0x55ac] ;  /* 0x0055ac0001b47983 */ /* 0x000ea40000300800 */
[----:B------:R-:W2:Y:S01]  /*14ce10*/  LDL.LU R179, [R1+0x55b0] ;  /* 0x0055b00001b37983 */ /* 0x000ea20000300800 */
[----:B-1----:R-:W2:Y:S01]  /*14ce20*/  LDL.LU R168, [R1+0x55a8] ;  /* 0x0055a80001a87983 */ /* 0x002ea20000300800 */
[----:B------:R-:W2:Y:S02]  /*14ce30*/  LDL.LU R169, [R1+0x55a0] ;  /* 0x0055a00001a97983 */ /* 0x000ea40000300800 */
[----:B------:R-:W2:Y:S02]  /*14ce40*/  LDL.LU R201, [R1+0x5598] ;  /* 0x0055980001c97983 */ /* 0x000ea40000300800 */
[----:B------:R-:W2:Y:S02]  /*14ce50*/  LDL.LU R200, [R1+0x55a4] ;  /* 0x0055a40001c87983 */ /* 0x000ea40000300800 */
[----:B------:R-:W-:Y:S01]  /*14ce60*/  IMAD.MOV.U32 R119, RZ, RZ, R164 ;  /* 0x000000ffff777224 */ /* 0x000fe200078e00a4 */
[----:B------:R-:W-:-:S04]  /*14ce70*/  ISETP.GT.AND P3, PT, R116, 0x1e, PT ;  /* 0x0000001e7400780c */ /* 0x000fc80003f64270 */
[----:B------:R1:W-:Y:S01]  /*14ce80*/  LDGSTS.E [R0+0x9400], [R118.64], P4 ;  /* 0x0940000076007fae */ /* 0x0003e2000a121844 */
[----:B------:R-:W-:Y:S01]  /*14ce90*/  ISETP.GT.AND P5, PT, R116, 0x22, PT ;  /* 0x000000227400780c */ /* 0x000fe20003fa4270 */
[----:B------:R-:W-:Y:S01]  /*14cea0*/  HMMA.1688.F32.TF32 R124, R8, R188, R124 ;  /* 0x000000bc087c723c */ /* 0x000fe2000008107c */
[----:B------:R-:W2:Y:S01]  /*14ceb0*/  LDL.LU R189, [R1+0x5530] ;  /* 0x0055300001bd7983 */ /* 0x000ea20000300800 */
[----:B------:R-:W2:Y:S01]  /*14cec0*/  LDL.LU R188, [R1+0x553c] ;  /* 0x00553c0001bc7983 */ /* 0x000ea20000300800 */
[----:B------:R-:W2:Y:S01]  /*14ced0*/  LDL.LU R164, [R1+0x5534] ;  /* 0x0055340001a47983 */ /* 0x000ea20000300800 */
[----:B-1----:R-:W-:Y:S01]  /*14cee0*/  MOV R118, R148 ;  /* 0x0000009400767202 */ /* 0x002fe20000000f00 */
[----:B------:R-:W-:Y:S02]  /*14cef0*/  IMAD.MOV.U32 R119, RZ, RZ, R149 ;  /* 0x000000ffff777224 */ /* 0x000fe400078e0095 */
[----:B---3--:R-:W2:Y:S04]  /*14cf00*/  LDL.LU R149, [R1+0x552c] ;  /* 0x00552c0001957983 */ /* 0x008ea80000300800 */
[----:B------:R1:W-:Y:S01]  /*14cf10*/  LDGSTS.E [R0+0x9600], [R118.64], P4 ;  /* 0x0960000076007fae */ /* 0x0003e2000a121844 */
[----:B------:R-:W2:Y:S01]  /*14cf20*/  LDL.LU R148, [R1+0x5524] ;  /* 0x0055240001947983 */ /* 0x000ea20000300800 */
[----:B-1----:R-:W-:-:S02]  /*14cf30*/  SEL R119, RZ, 0x4, !P3 ;  /* 0x00000004ff777807 */ /* 0x002fc40005800000 */
[----:B------:R-:W-:Y:S02]  /*14cf40*/  SEL R118, RZ, 0x4, !P5 ;  /* 0x00000004ff767807 */ /* 0x000fe40006800000 */
[----:B------:R-:W-:Y:S02]  /*14cf50*/  SEL R119, R119, RZ, !P0 ;  /* 0x000000ff77777207 */ /* 0x000fe40004000000 */
[----:B------:R-:W-:Y:S01]  /*14cf60*/  SEL R118, R118, RZ, !P0 ;  /* 0x000000ff76767207 */ /* 0x000fe20004000000 */
[----:B------:R-:W-:Y:S01]  /*14cf70*/  HMMA.1688.F32.TF32 R16, R8, R144, R16 ;  /* 0x000000900810723c */ /* 0x000fe20000081010 */
[----:B----4-:R-:W-:-:S05]  /*14cf80*/  IADD3 R165, P3, R165, R247, RZ ;  /* 0x000000f7a5a57210 */ /* 0x010fca0007f7e0ff */
[----:B------:R-:W-:Y:S01]  /*14cf90*/  STL [R1+0x55bc], R165 ;  /* 0x0055bca501007387 */ /* 0x000fe20000100800 */
[-C--:B--2---:R-:W-:Y:S02]  /*14cfa0*/  IADD3 R152, P4, R152, R247.reuse, RZ ;  /* 0x000000f798987210 */ /* 0x084fe40007f9e0ff */
[----:B------:R-:W-:Y:S01]  /*14cfb0*/  IADD3 R180, P5, R180, R247, RZ ;  /* 0x000000f7b4b47210 */ /* 0x000fe20007fbe0ff */
[--C-:B------:R-:W-:Y:S01]  /*14cfc0*/  IMAD.X R179, R179, 0x1, R244.reuse, P3 ;  /* 0x00000001b3b37824 */ /* 0x100fe200018e06f4 */
[----:B------:R-:W-:Y:S02]  /*14cfd0*/  IADD3.X R168, R168, R244, RZ, P4, !PT ;  /* 0x000000f4a8a87210 */ /* 0x000fe400027fe4ff */
[----:B------:R-:W-:Y:S01]  /*14cfe0*/  ISETP.NE.U32.AND P3, PT, R119, RZ, PT ;  /* 0x000000ff7700720c */ /* 0x000fe20003f65070 */
[----:B------:R-:W-:Y:S01]  /*14cff0*/  ISETP.NE.U32.AND P4, PT, R118, RZ, PT ;  /* 0x000000ff7600720c */ /* 0x000fe20003f85070 */
[----:B------:R-:W-:Y:S01]  /*14d000*/  STL [R1+0x55b4], R152 ;  /* 0x0055b49801007387 */ /* 0x000fe20000100800 */
[----:B------:R-:W-:-:S02]  /*14d010*/  IMAD.X R169, R169, 0x1, R244, P5 ;  /* 0x00000001a9a97824 */ /* 0x000fc400028e06f4 */
[----:B------:R-:W-:Y:S01]  /*14d020*/  IMAD.MOV.U32 R118, RZ, RZ, R165 ;  /* 0x000000ffff767224 */ /* 0x000fe200078e00a5 */
[----:B------:R-:W-:Y:S01]  /*14d030*/  MOV R119, R179 ;  /* 0x000000b300777202 */ /* 0x000fe20000000f00 */
[----:B------:R-:W-:Y:S01]  /*14d040*/  STL [R1+0x55ac], R180 ;  /* 0x0055acb401007387 */ /* 0x000fe20000100800 */
[----:B------:R1:W-:Y:S02]  /*14d050*/  STL [R1+0x55b0], R179 ;  /* 0x0055b0b301007387 */ /* 0x0003e40000100800 */
[----:B------:R2:W-:Y:S01]  /*14d060*/  STL [R1+0x55a8], R168 ;  /* 0x0055a8a801007387 */ /* 0x0005e20000100800 */
[----:B------:R-:W-:Y:S01]  /*14d070*/  IADD3 R200, P5, R200, R247, RZ ;  /* 0x000000f7c8c87210 */ /* 0x000fe20007fbe0ff */
[----:B------:R4:W-:Y:S04]  /*14d080*/  LDGSTS.E [R0+0xb000], [R118.64], P1 ;  /* 0x0b00000076007fae */ /* 0x0009e80008921844 */
[----:B-1----:R-:W3:Y:S01]  /*14d090*/  LDL.LU R179, [R1+0x61a0] ;  /* 0x0061a00001b37983 */ /* 0x002ee20000300800 */
[----:B------:R1:W-:Y:S02]  /*14d0a0*/  STL [R1+0x55a0], R169 ;  /* 0x0055a0a901007387 */ /* 0x0003e40000100800 */
[----:B------:R-:W3:Y:S02]  /*14d0b0*/  LDL.LU R165, [R1+0x5528] ;  /* 0x0055280001a57983 */ /* 0x000ee40000300800 */
[----:B----4-:R-:W-:Y:S01]  /*14d0c0*/  IMAD.MOV.U32 R118, RZ, RZ, R152 ;  /* 0x000000ffff767224 */ /* 0x010fe200078e0098 */
[----:B------:R-:W-:Y:S01]  /*14d0d0*/  MOV R119, R168 ;  /* 0x000000a800777202 */ /* 0x000fe20000000f00 */
[----:B------:R-:W-:Y:S01]  /*14d0e0*/  STL [R1+0x55a4], R200 ;  /* 0x0055a4c801007387 */ /* 0x000fe20000100800 */
[----:B------:R-:W4:Y:S02]  /*14d0f0*/  LDL.LU R145, [R1+0x5520] ;  /* 0x0055200001917983 */ /* 0x000f240000300800 */
[----:B------:R-:W-:-:S02]  /*14d100*/  IMAD.X R201, R201, 0x1, R244, P5 ;  /* 0x00000001c9c97824 */ /* 0x000fc400028e06f4 */
[----:B--2---:R-:W2:Y:S01]  /*14d110*/  LDL.LU R168, [R1+0x619c] ;  /* 0x00619c0001a87983 */ /* 0x004ea20000300800 */
[----:B------:R1:W-:Y:S04]  /*14d120*/  LDGSTS.E [R0+0xb200], [R118.64], P1 ;  /* 0x0b20000076007fae */ /* 0x0003e80008921844 */
[----:B------:R-:W2:Y:S01]  /*14d130*/  LDL.LU R152, [R1+0x6198] ;  /* 0x0061980001987983 */ /* 0x000ea20000300800 */
[----:B-1----:R-:W-:Y:S02]  /*14d140*/  IMAD.MOV.U32 R119, RZ, RZ, R169 ;  /* 0x000000ffff777224 */ /* 0x002fe400078e00a9 */
[----:B------:R-:W-:Y:S01]  /*14d150*/  IMAD.MOV.U32 R118, RZ, RZ, R180 ;  /* 0x000000ffff767224 */ /* 0x000fe200078e00b4 */
[----:B------:R-:W2:Y:S01]  /*14d160*/  LDL.LU R169, [R1+0x6194] ;  /* 0x0061940001a97983 */ /* 0x000ea20000300800 */
[----:B------:R-:W2:Y:S02]  /*14d170*/  LDL.LU R180, [R1+0x6190] ;  /* 0x0061900001b47983 */ /* 0x000ea40000300800 */
[----:B------:R-:W-:Y:S02]  /*14d180*/  STL [R1+0x5598], R201 ;  /* 0x005598c901007387 */ /* 0x000fe40000100800 */
[----:B------:R-:W2:Y:S01]  /*14d190*/  LDL.LU R144, [R1+0x5518] ;  /* 0x0055180001907983 */ /* 0x000ea20000300800 */
[----:B------:R1:W-:Y:S01]  /*14d1a0*/  LDGSTS.E [R0+0xb400], [R118.64], P1 ;  /* 0x0b40000076007fae */ /* 0x0003e20008921844 */
[----:B------:R-:W-:-:S05]  /*14d1b0*/  IADD3 R188, P5, R188, R247, RZ ;  /* 0x000000f7bcbc7210 */ /* 0x000fca0007fbe0ff */
[----:B------:R-:W-:Y:S01]  /*14d1c0*/  IMAD.X R189, R189, 0x1, R244, P5 ;  /* 0x00000001bdbd7824 */ /* 0x000fe200028e06f4 */
[----:B-1----:R-:W-:Y:S01]  /*14d1d0*/  MOV R118, R200 ;  /* 0x000000c800767202 */ /* 0x002fe20000000f00 */
[----:B------:R-:W-:-:S05]  /*14d1e0*/  IMAD.MOV.U32 R119, RZ, RZ, R201 ;  /* 0x000000ffff777224 */ /* 0x000fca00078e00c9 */
[----:B------:R1:W-:Y:S01]  /*14d1f0*/  LDGSTS.E [R0+0xb600], [R118.64], P1 ;  /* 0x0b60000076007fae */ /* 0x0003e20008921844 */
[-C--:B------:R-:W-:Y:S02]  /*14d200*/  IADD3 R164, P1, R164, R247.reuse, RZ ;  /* 0x000000f7a4a47210 */ /* 0x080fe40007f3e0ff */
[----:B------:R-:W-:Y:S01]  /*14d210*/  IADD3 R149, P5, R149, R247, RZ ;  /* 0x000000f795957210 */ /* 0x000fe20007fbe0ff */
[----:B------:R-:W-:Y:S02]  /*14d220*/  STL [R1+0x553c], R188 ;  /* 0x00553cbc01007387 */ /* 0x000fe40000100800 */
[----:B------:R-:W-:Y:S02]  /*14d230*/  STL [R1+0x5534], R164 ;  /* 0x005534a401007387 */ /* 0x000fe40000100800 */
[----:B-1----:R-:W-:Y:S01]  /*14d240*/  IMAD.MOV.U32 R118, RZ, RZ, R188 ;  /* 0x000000ffff767224 */ /* 0x002fe200078e00bc */
[----:B------:R-:W-:Y:S01]  /*14d250*/  MOV R119, R189 ;  /* 0x000000bd00777202 */ /* 0x000fe20000000f00 */
[----:B------:R-:W-:Y:S04]  /*14d260*/  STL [R1+0x5530], R189 ;  /* 0x005530bd01007387 */ /* 0x000fe80000100800 */
[----:B------:R1:W-:Y:S01]  /*14d270*/  LDGSTS.E [R0+0xd000], [R118.64], P2 ;  /* 0x0d00000076007fae */ /* 0x0003e20009121844 */
[----:B------:R1:W-:Y:S01]  /*14d280*/  STL [R1+0x552c], R149 ;  /* 0x00552c9501007387 */ /* 0x0003e20000100800 */
[----:B------:R-:W-:Y:S01]  /*14d290*/  HMMA.1688.F32.TF32 R12, R8, R224, R12 ;  /* 0x000000e0080c723c */ /* 0x000fe2000008100c */
[----:B-1----:R-:W-:Y:S01]  /*14d2a0*/  IMAD.MOV.U32 R118, RZ, RZ, R164 ;  /* 0x000000ffff767224 */ /* 0x002fe200078e00a4 */
[----:B---3--:R-:W-:Y:S01]  /*14d2b0*/  IADD3.X R165, R165, R244, RZ, P1, !PT ;  /* 0x000000f4a5a57210 */ /* 0x008fe20000ffe4ff */
[----:B------:R-:W-:-:S04]  /*14d2c0*/  IADD3 R148, P1, R148, R247, RZ ;  /* 0x000000f794947210 */ /* 0x000fc80007f3e0ff */
[----:B------:R-:W-:Y:S02]  /*14d2d0*/  IMAD.MOV.U32 R119, RZ, RZ, R165 ;  /* 0x000000ffff777224 */ /* 0x000fe400078e00a5 */
[----:B----4-:R-:W-:Y:S01]  /*14d2e0*/  IMAD.X R145, R145, 0x1, R244, P5 ;  /* 0x0000000191917824 */ /* 0x010fe200028e06f4 */
[----:B------:R-:W-:Y:S01]  /*14d2f0*/  STL [R1+0x5528], R165 ;  /* 0x005528a501007387 */ /* 0x000fe20000100800 */
[----:B------:R-:W-:Y:S03]  /*14d300*/  STL [R1+0x5524], R148 ;  /* 0x0055249401007387 */ /* 0x000fe60000100800 */
[----:B------:R1:W-:Y:S04]  /*14d310*/  LDGSTS.E [R0+0xd200], [R118.64], P2 ;  /* 0x0d20000076007fae */ /* 0x0003e80009121844 */
[----:B------:R3:W-:Y:S01]  /*14d320*/  STL [R1+0x5520], R145 ;  /* 0x0055209101007387 */ /* 0x0007e20000100800 */
[----:B-1----:R-:W-:-:S03]  /*14d330*/  IMAD.MOV.U32 R118, RZ, RZ, R149 ;  /* 0x000000ffff767224 */ /* 0x002fc600078e0095 */
[----:B------:R-:W4:Y:S01]  /*14d340*/  LDL.LU R149, [R1+0x54bc] ;  /* 0x0054bc0001957983 */ /* 0x000f220000300800 */
[----:B------:R-:W4:Y:S01]  /*14d350*/  LDL.LU R225, [R1+0x54b4] ;  /* 0x0054b40001e17983 */ /* 0x000f220000300800 */
[----:B--2---:R-:W-:Y:S01]  /*14d360*/  IADD3.X R144, R144, R244, RZ, P1, !PT ;  /* 0x000000f490907210 */ /* 0x004fe20000ffe4ff */
[----:B------:R-:W-:-:S04]  /*14d370*/  IMAD.MOV.U32 R119, RZ, RZ, R145 ;  /* 0x000000ffff777224 */ /* 0x000fc800078e0091 */
[----:B------:R1:W-:Y:S01]  /*14d380*/  STL [R1+0x5518], R144 ;  /* 0x0055189001007387 */ /* 0x0003e20000100800 */
[----:B---3--:R-:W2:Y:S02]  /*14d390*/  LDL.LU R145, [R1+0x54ac] ;  /* 0x0054ac0001917983 */ /* 0x008ea40000300800 */
[----:B------:R-:W3:Y:S01]  /*14d3a0*/  LDL.LU R165, [R1+0x54b0] ;  /* 0x0054b00001a57983 */ /* 0x000ee20000300800 */
[----:B------:R1:W-:Y:S01]  /*14d3b0*/  LDGSTS.E [R0+0xd400], [R118.64], P2 ;  /* 0x0d40000076007fae */ /* 0x0003e20009121844 */
[----:B------:R-:W-:Y:S01]  /*14d3c0*/  ISETP.GT.AND P1, PT, R116, 0x26, PT ;  /* 0x000000267400780c */ /* 0x000fe20003f24270 */
[----:B------:R-:W2:Y:S02]  /*14d3d0*/  LDL.LU R224, [R1+0x54a0] ;  /* 0x0054a00001e07983 */ /* 0x000ea40000300800 */
[----:B------:R-:W2:Y:S01]  /*14d3e0*/  LDL.LU R201, [R1+0x5498] ;  /* 0x0054980001c97983 */ /* 0x000ea20000300800 */
[----:B------:R-:W2:Y:S01]  /*14d3f0*/  LDL.LU R200, [R1+0x54a4] ;  /* 0x0054a40001c87983 */ /* 0x000ea20000300800 */
[----:B------:R-:W2:Y:S02]  /*14d400*/  LDL.LU R189, [R1+0x5430] ;  /* 0x0054300001bd7983 */ /* 0x000ea40000300800 */
[----:B------:R-:W2:Y:S02]  /*14d410*/  LDL.LU R188, [R1+0x543c] ;  /* 0x00543c0001bc7983 */ /* 0x000ea40000300800 */
[----:B------:R-:W2:Y:S01]  /*14d420*/  LDL.LU R164, [R1+0x5434] ;  /* 0x0054340001a47983 */ /* 0x000ea20000300800 */
[----:B-1----:R-:W-:Y:S01]  /*14d430*/  MOV R118, R148 ;  /* 0x0000009400767202 */ /* 0x002fe20000000f00 */
[----:B------:R-:W-:Y:S01]  /*14d440*/  IMAD.MOV.U32 R119, RZ, RZ, R144 ;  /* 0x000000ffff777224 */ /* 0x000fe200078e0090 */
[----:B------:R-:W2:Y:S01]  /*14d450*/  LDL.LU R148, [R1+0x542c] ;  /* 0x00542c0001947983 */ /* 0x000ea20000300800 */
[----:B------:R-:W2:Y:S03]  /*14d460*/  LDL.LU R144, [R1+0x5424] ;  /* 0x0054240001907983 */ /* 0x000ea60000300800 */
[----:B------:R1:W-:Y:S02]  /*14d470*/  LDGSTS.E [R0+0xd600], [R118.64], P2 ;  /* 0x0d60000076007fae */ /* 0x0003e40009121844 */
[----:B-1----:R-:W-:-:S04]  /*14d480*/  SEL R119, RZ, 0x4, !P1 ;  /* 0x00000004ff777807 */ /* 0x002fc80004800000 */
[----:B------:R-:W-:Y:S02]  /*14d490*/  SEL R119, R119, RZ, !P0 ;  /* 0x000000ff77777207 */ /* 0x000fe40004000000 */
[-C--:B----4-:R-:W-:Y:S02]  /*14d4a0*/  IADD3 R149, P1, R149, R247.reuse, RZ ;  /* 0x000000f795957210 */ /* 0x090fe40007f3e0ff */
[----:B------:R-:W-:-:S03]  /*14d4b0*/  IADD3 R225, P2, R225, R247, RZ ;  /* 0x000000f7e1e17210 */ /* 0x000fc60007f5e0ff */
[----:B------:R-:W-:Y:S02]  /*14d4c0*/  STL [R1+0x54bc], R149 ;  /* 0x0054bc9501007387 */ /* 0x000fe40000100800 */
[----:B------:R-:W-:Y:S02]  /*14d4d0*/  STL [R1+0x54b4], R225 ;  /* 0x0054b4e101007387 */ /* 0x000fe40000100800 */
[----:B---3--:R-:W-:Y:S01]  /*14d4e0*/  IMAD.X R165, R165, 0x1, R244, P1 ;  /* 0x00000001a5a57824 */ /* 0x008fe200008e06f4 */
[----:B------:R-:W-:Y:S02]  /*14d4f0*/  ISETP.NE.U32.AND P1, PT, R119, RZ, PT ;  /* 0x000000ff7700720c */ /* 0x000fe40003f25070 */
[----:B------:R-:W3:Y:S01]  /*14d500*/  LDL.LU R119, [R1+0x54a8] ;  /* 0x0054a80001777983 */ /* 0x000ee20000300800 */
[----:B------:R-:W-:-:S04]  /*14d510*/  ISETP.GT.AND P5, PT, R116, 0x2a, PT ;  /* 0x0000002a7400780c */ /* 0x000fc80003fa4270 */
[----:B------:R-:W-:Y:S01]  /*14d520*/  SEL R118, RZ, 0x4, !P5 ;  /* 0x00000004ff767807 */ /* 0x000fe20006800000 */
[----:B--2---:R-:W-:-:S03]  /*14d530*/  IADD3 R145, P5, R145, R247, RZ ;  /* 0x000000f791917210 */ /* 0x004fc60007fbe0ff */
[----:B------:R-:W-:Y:S01]  /*14d540*/  SEL R118, R118, RZ, !P0 ;  /* 0x000000ff76767207 */ /* 0x000fe20004000000 */
[----:B------:R-:W-:Y:S01]  /*14d550*/  HMMA.1688.F32.TF32 R4, R8, R220, R4 ;  /* 0x000000dc0804723c */ /* 0x000fe20000081004 */
[----:B------:R-:W-:Y:S01]  /*14d560*/  STL [R1+0x54ac], R145 ;  /* 0x0054ac9101007387 */ /* 0x000fe20000100800 */
[----:B------:R-:W-:Y:S02]  /*14d570*/  STL [R1+0x54b0], R165 ;  /* 0x0054b0a501007387 */ /* 0x000fe40000100800 */
[----:B------:R-:W-:Y:S01]  /*14d580*/  IMAD.X R224, R224, 0x1, R244, P5 ;  /* 0x00000001e0e07824 */ /* 0x000fe200028e06f4 */
[----:B------:R-:W-:-:S05]  /*14d590*/  IADD3 R200, P5, R200, R247, RZ ;  /* 0x000000f7c8c87210 */ /* 0x000fca0007fbe0ff */
[----:B------:R-:W-:Y:S01]  /*14d5a0*/  IMAD.X R201, R201, 0x1, R244, P5 ;  /* 0x00000001c9c97824 */ /* 0x000fe200028e06f4 */
[----:B---3--:R-:W-:Y:S01]  /*14d5b0*/  IADD3.X R119, R119, R244, RZ, P2, !PT ;  /* 0x000000f477777210 */ /* 0x008fe200017fe4ff */
[----:B------:R-:W-:Y:S01]  /*14d5c0*/  ISETP.NE.U32.AND P2, PT, R118, RZ, PT ;  /* 0x000000ff7600720c */ /* 0x000fe20003f45070 */
[----:B------:R-:W-:-:S03]  /*14d5d0*/  MOV R118, R149 ;  /* 0x0000009500767202 */ /* 0x000fc60000000f00 */
[----:B------:R1:W-:Y:S01]  /*14d5e0*/  STL [R1+0x54a8], R119 ;  /* 0x0054a87701007387 */ /* 0x0003e20000100800 */
[----:B------:R-:W-:Y:S02]  /*14d5f0*/  IMAD.MOV.U32 R221, RZ, RZ, R119 ;  /* 0x000000ffffdd7224 */ /* 0x000fe400078e0077 */
[----:B------:R-:W-:Y:S02]  /*14d600*/  STL [R1+0x54a0], R224 ;  /* 0x0054a0e001007387 */ /* 0x000fe40000100800 */
[----:B-1----:R-:W-:Y:S02]  /*14d610*/  IMAD.MOV.U32 R119, RZ, RZ, R165 ;  /* 0x000000ffff777224 */ /* 0x002fe400078e00a5 */
[----:B------:R-:W2:Y:S04]  /*14d620*/  LDL.LU R165, [R1+0x5428] ;  /* 0x0054280001a57983 */ /* 0x000ea80000300800 */
[----:B------:R1:W-:Y:S01]  /*14d630*/  LDGSTS.E [R0+0xf000], [R118.64], P3 ;  /* 0x0f00000076007fae */ /* 0x0003e20009921844 */
[----:B------:R-:W-:Y:S02]  /*14d640*/  STL [R1+0x54a4], R200 ;  /* 0x0054a4c801007387 */ /* 0x000fe40000100800 */
[----:B------:R-:W3:Y:S02]  /*14d650*/  LDL.LU R149, [R1+0x5420] ;  /* 0x0054200001957983 */ /* 0x000ee40000300800 */
[----:B------:R4:W-:Y:S01]  /*14d660*/  STL [R1+0x5498], R201 ;  /* 0x005498c901007387 */ /* 0x0009e20000100800 */
[----:B-1----:R-:W-:Y:S01]  /*14d670*/  MOV R118, R225 ;  /* 0x000000e100767202 */ /* 0x002fe20000000f00 */
[----:B------:R-:W-:-:S05]  /*14d680*/  IMAD.MOV.U32 R119, RZ, RZ, R221 ;  /* 0x000000ffff777224 */ /* 0x000fca00078e00dd */
[----:B------:R1:W-:Y:S02]  /*14d690*/  LDGSTS.E [R0+0xf200], [R118.64], P3 ;  /* 0x0f20000076007fae */ /* 0x0003e40009921844 */
[----:B-1----:R-:W-:Y:S02]  /*14d6a0*/  IMAD.MOV.U32 R118, RZ, RZ, R145 ;  /* 0x000000ffff767224 */ /* 0x002fe400078e0091 */
[----:B------:R-:W4:Y:S01]  /*14d6b0*/  LDL.LU R145, [R1+0x5418] ;  /* 0x0054180001917983 */ /* 0x000f220000300800 */
[----:B------:R-:W-:Y:S02]  /*14d6c0*/  MOV R119, R224 ;  /* 0x000000e000777202 */ /* 0x000fe40000000f00 */
[----:B------:R-:W-:-:S03]  /*14d6d0*/  IADD3 R188, P5, R188, R247, RZ ;  /* 0x000000f7bcbc7210 */ /* 0x000fc60007fbe0ff */
[----:B------:R1:W-:Y:S01]  /*14d6e0*/  LDGSTS.E [R0+0xf400], [R118.64], P3 ;  /* 0x0f40000076007fae */ /* 0x0003e20009921844 */
[----:B------:R-:W-:Y:S01]  /*14d6f0*/  IADD3.X R189, R189, R244, RZ, P5, !PT ;  /* 0x000000f4bdbd7210 */ /* 0x000fe20002ffe4ff */
[----:B------:R-:W-:Y:S02]  /*14d700*/  IADD3 R148, P5, R148, R247, RZ ;  /* 0x000000f794947210 */ /* 0x000fe40007fbe0ff */
[----:B-1----:R-:W-:Y:S02]  /*14d710*/  IMAD.MOV.U32 R118, RZ, RZ, R200 ;  /* 0x000000ffff767224 */ /* 0x002fe400078e00c8 */
[----:B------:R-:W-:-:S05]  /*14d720*/  IMAD.MOV.U32 R119, RZ, RZ, R201 ;  /* 0x000000ffff777224 */ /* 0x000fca00078e00c9 */
[----:B------:R1:W-:Y:S01]  /*14d730*/  LDGSTS.E [R0+0xf600], [R118.64], P3 ;  /* 0x0f60000076007fae */ /* 0x0003e20009921844 */
[----:B------:R-:W-:-:S03]  /*14d740*/  IADD3 R164, P3, R164, R247, RZ ;  /* 0x000000f7a4a47210 */ /* 0x000fc60007f7e0ff */
[----:B------:R-:W-:Y:S04]  /*14d750*/  STL [R1+0x543c], R188 ;  /* 0x00543cbc01007387 */ /* 0x000fe80000100800 */
[----:B------:R-:W-:Y:S01]  /*14d760*/  STL [R1+0x5434], R164 ;  /* 0x005434a401007387 */ /* 0x000fe20000100800 */
[----:B------:R1:W-:Y:S02]  /*14d770*/  STL [R1+0x5430], R189 ;  /* 0x005430bd01007387 */ /* 0x0003e40000100800 */
[----:B------:R-:W-:Y:S01]  /*14d780*/  STL [R1+0x542c], R148 ;  /* 0x00542c9401007387 */ /* 0x000fe20000100800 */
[----:B------:R-:W-:Y:S07]  /*14d790*/  HMMA.1688.F32.TF32 R52, R8, R212, R52 ;  /* 0x000000d40834723c */ /* 0x000fee0000081034 */
[----:B------:R-:W-:Y:S01]  /*14d7a0*/  MOV R8, R188 ;  /* 0x000000bc00087202 */ /* 0x000fe20000000f00 */
[----:B------:R-:W-:-:S05]  /*14d7b0*/  IMAD.MOV.U32 R9, RZ, RZ, R189 ;  /* 0x000000ffff097224 */ /* 0x000fca00078e00bd */
[----:B------:R1:W-:Y:S02]  /*14d7c0*/  LDGSTS.E [R0+0x11000], [R8.64], P4 ;  /* 0x1100000008007fae */ /* 0x0003e4000a121844 */
[----:B-1----:R-:W-:Y:S02]  /*14d7d0*/  IMAD.MOV.U32 R8, RZ, RZ, R164 ;  /* 0x000000ffff087224 */ /* 0x002fe400078e00a4 */
[--C-:B--2---:R-:W-:Y:S01]  /*14d7e0*/  IMAD.X R165, R165, 0x1, R244.reuse, P3 ;  /* 0x00000001a5a57824 */ /* 0x104fe200018e06f4 */
[----:B------:R-:W-:Y:S01]  /*14d7f0*/  IADD3 R144, P3, R144, R247, RZ ;  /* 0x000000f790907210 */ /* 0x000fe20007f7e0ff */
[----:B---3--:R-:W-:-:S03]  /*14d800*/  IMAD.X R149, R149, 0x1, R244, P5 ;  /* 0x0000000195957824 */ /* 0x008fc600028e06f4 */
[----:B------:R-:W-:Y:S01]  /*14d810*/  STL [R1+0x5428], R165 ;  /* 0x005428a501007387 */ /* 0x000fe20000100800 */
[----:B------:R-:W-:Y:S02]  /*14d820*/  STL [R1+0x5424], R144 ;  /* 0x0054249001007387 */ /* 0x000fe40000100800 */
[----:B------:R1:W-:Y:S02]  /*14d830*/  STL [R1+0x5420], R149 ;  /* 0x0054209501007387 */ /* 0x0003e40000100800 */
[----:B----4-:R-:W2:Y:S01]  /*14d840*/  LDL.LU R201, [R1+0x53bc] ;  /* 0x0053bc0001c97983 */ /* 0x010ea20000300800 */
[----:B------:R-:W3:Y:S01]  /*14d850*/  LDL.LU R189, [R1+0x53b4] ;  /* 0x0053b40001bd7983 */ /* 0x000ee20000300800 */
[----:B------:R-:W-:-:S05]  /*14d860*/  MOV R9, R165 ;  /* 0x000000a500097202 */ /* 0x000fca0000000f00 */
[----:B------:R4:W-:Y:S01]  /*14d870*/  LDGSTS.E [R0+0x11200], [R8.64], P4 ;  /* 0x1120000008007fae */ /* 0x0009e2000a121844 */
[----:B------:R-:W-:-:S05]  /*14d880*/  IMAD.X R145, R145, 0x1, R244, P3 ;  /* 0x0000000191917824 */ /* 0x000fca00018e06f4 */
[----:B------:R2:W-:Y:S01]  /*14d890*/  STL [R1+0x5418], R145 ;  /* 0x0054189101007387 */ /* 0x0005e20000100800 */
[----:B------:R-:W3:Y:S02]  /*14d8a0*/  LDL.LU R11, [R1+0x53ac] ;  /* 0x0053ac00010b7983 */ /* 0x000ee40000300800 */
[----:B------:R-:W3:Y:S02]  /*14d8b0*/  LDL.LU R212, [R1+0x53b0] ;  /* 0x0053b00001d47983 */ /* 0x000ee40000300800 */
[----:B------:R-:W3:Y:S01]  /*14d8c0*/  LDL.LU R200, [R1+0x53a8] ;  /* 0x0053a80001c87983 */ /* 0x000ee20000300800 */
[----:B------:R-:W3:Y:S01]  /*14d8d0*/  LDL.LU R188, [R1+0x53a0] ;  /* 0x0053a00001bc7983 */ /* 0x000ee20000300800 */
[----:B----4-:R-:W-:Y:S01]  /*14d8e0*/  MOV R9, R149 ;  /* 0x0000009500097202 */ /* 0x010fe20000000f00 */
[----:B------:R-:W-:Y:S02]  /*14d8f0*/  IMAD.MOV.U32 R8, RZ, RZ, R148 ;  /* 0x000000ffff087224 */ /* 0x000fe400078e0094 */
[----:B-1----:R-:W4:Y:S04]  /*14d900*/  LDL.LU R149, [R1+0x5398] ;  /* 0x0053980001957983 */ /* 0x002f280000300800 */
[----:B------:R-:W4:Y:S04]  /*14d910*/  LDL.LU R148, [R1+0x53a4] ;  /* 0x0053a40001947983 */ /* 0x000f280000300800 */
[----:B------:R1:W-:Y:S01]  /*14d920*/  LDGSTS.E [R0+0x11400], [R8.64], P4 ;  /* 0x1140000008007fae */ /* 0x0003e2000a121844 */
[----:B------:R-:W-:Y:S01]  /*14d930*/  HMMA.1688.F32.TF32 R48, R120, R166, R48 ;  /* 0x000000a67830723c */ /* 0x000fe20000081030 */
[----:B------:R-:W-:-:S02]  /*14d940*/  ISETP.GT.AND P3, PT, R116, 0x2e, PT ;  /* 0x0000002e7400780c */ /* 0x000fc40003f64270 */
[----:B------:R-:W-:Y:S01]  /*14d950*/  ISETP.GT.AND P5, PT, R116, 0x32, PT ;  /* 0x000000327400780c */ /* 0x000fe20003fa4270 */
[----:B-1----:R-:W-:Y:S02]  /*14d960*/  IMAD.MOV.U32 R8, RZ, RZ, R144 ;  /* 0x000000ffff087224 */ /* 0x002fe400078e0090 */
[----:B------:R-:W-:Y:S01]  /*14d970*/  IMAD.MOV.U32 R9, RZ, RZ, R145 ;  /* 0x000000ffff097224 */ /* 0x000fe200078e0091 */
[----:B------:R-:W4:Y:S01]  /*14d980*/  LDL.LU R144, [R1+0x533c] ;  /* 0x00533c0001907983 */ /* 0x000f220000300800 */
[----:B------:R-:W4:Y:S02]  /*14d990*/  LDL.LU R119, [R1+0x5334] ;  /* 0x0053340001777983 */ /* 0x000f240000300800 */
[----:B------:R-:W4:Y:S01]  /*14d9a0*/  LDL.LU R118, [R1+0x532c] ;  /* 0x00532c0001767983 */ /* 0x000f220000300800 */
[----:B------:R1:W-:Y:S02]  /*14d9b0*/  LDGSTS.E [R0+0x11600], [R8.64], P4 ;  /* 0x1160000008007fae */ /* 0x0003e4000a121844 */
[----:B-1----:R-:W-:-:S02]  /*14d9c0*/  SEL R9, RZ, 0x4, !P3 ;  /* 0x00000004ff097807 */ /* 0x002fc40005800000 */
[----:B------:R-:W-:Y:S02]  /*14d9d0*/  SEL R8, RZ, 0x4, !P5 ;  /* 0x00000004ff087807 */ /* 0x000fe40006800000 */
[----:B------:R-:W-:Y:S02]  /*14d9e0*/  SEL R9, R9, RZ, !P0 ;  /* 0x000000ff09097207 */ /* 0x000fe40004000000 */
[----:B------:R-:W-:Y:S02]  /*14d9f0*/  SEL R8, R8, RZ, !P0 ;  /* 0x000000ff08087207 */ /* 0x000fe40004000000 */
[-C--:B--2---:R-:W-:Y:S02]  /*14da00*/  IADD3 R201, P3, R201, R247.reuse, RZ ;  /* 0x000000f7c9c97210 */ /* 0x084fe40007f7e0ff */
[----:B---3--:R-:W-:-:S03]  /*14da10*/  IADD3 R189, P4, R189, R247, RZ ;  /* 0x000000f7bdbd7210 */ /* 0x008fc60007f9e0ff */
[----:B------:R-:W-:Y:S04]  /*14da20*/  STL [R1+0x53bc], R201 ;  /* 0x0053bcc901007387 */ /* 0x000fe80000100800 */
[----:B------:R-:W-:Y:S01]  /*14da30*/  STL [R1+0x53b4], R189 ;  /* 0x0053b4bd01007387 */ /* 0x000fe20000100800 */
[----:B------:R-:W-:Y:S02]  /*14da40*/  IADD3 R11, P5, R11, R247, RZ ;  /* 0x000000f70b0b7210 */ /* 0x000fe40007fbe0ff */
[----:B------:R-:W-:Y:S01]  /*14da50*/  IADD3.X R212, R212, R244, RZ, P3, !PT ;  /* 0x000000f4d4d47210 */ /* 0x000fe20001ffe4ff */
[--C-:B------:R-:W-:Y:S02]  /*14da60*/  IMAD.X R200, R200, 0x1, R244.reuse, P4 ;  /* 0x00000001c8c87824 */ /* 0x100fe400020e06f4 */
[----:B------:R-:W-:Y:S02]  /*14da70*/  STL [R1+0x53ac], R11 ;  /* 0x0053ac0b01007387 */ /* 0x000fe40000100800 */
[----:B------:R-:W-:Y:S02]  /*14da80*/  STL [R1+0x53b0], R212 ;  /* 0x0053b0d401007387 */ /* 0x000fe40000100800 */
[----:B------:R-:W-:-:S02]  /*14da90*/  IMAD.X R188, R188, 0x1, R244, P5 ;  /* 0x00000001bcbc7824 */ /* 0x000fc400028e06f4 */
[----:B------:R-:W-:Y:S01]  /*14daa0*/  STL [R1+0x53a8], R200 ;  /* 0x0053a8c801007387 */ /* 0x000fe20000100800 */
[----:B------:R-:W-:Y:S02]  /*14dab0*/  ISETP.NE.U32.AND P3, PT, R9, RZ, PT ;  /* 0x000000ff0900720c */ /* 0x000fe40003f65070 */
[----:B------:R-:W-:Y:S01]  /*14dac0*/  ISETP.NE.U32.AND P4, PT, R8, RZ, PT ;  /* 0x000000ff0800720c */ /* 0x000fe20003f85070 */
[----:B------:R-:W2:Y:S01]  /*14dad0*/  LDL.LU.64 R166, [R1+0x6188] ;  /* 0x0061880001a67983 */ /* 0x000ea20000300a00 */
[----:B------:R-:W3:Y:S01]  /*14dae0*/  LDL.LU.64 R164, [R1+0x6180] ;  /* 0x0061800001a47983 */ /* 0x000ee20000300a00 */
[----:B------:R-:W-:Y:S01]  /*14daf0*/  MOV R8, R201 ;  /* 0x000000c900087202 */ /* 0x000fe20000000f00 */
[----:B------:R-:W-:Y:S01]  /*14db00*/  IMAD.MOV.U32 R9, RZ, RZ, R212 ;  /* 0x000000ffff097224 */ /* 0x000fe200078e00d4 */
[----:B----4-:R-:W-:Y:S01]  /*14db10*/  IADD3 R148, P5, R148, R247, RZ ;  /* 0x000000f794947210 */ /* 0x010fe20007fbe0ff */
[----:B------:R-:W4:Y:S01]  /*14db20*/  LDL.LU R145, [R1+0x5330] ;  /* 0x0053300001917983 */ /* 0x000f220000300800 */
[----:B------:R-:W-:Y:S02]  /*14db30*/  STL [R1+0x53a0], R188 ;  /* 0x0053a0bc01007387 */ /* 0x000fe40000100800 */
[----:B------:R1:W-:Y:S02]  /*14db40*/  STL.64 [R1+0x1db0], R48 ;  /* 0x001db03001007387 */ /* 0x0003e40000100a00 */
[----:B------:R-:W-:Y:S01]  /*14db50*/  STL.64 [R1+0x1db8], R50 ;  /* 0x001db83201007387 */ /* 0x000fe20000100a00 */
[----:B------:R-:W2:Y:S04]  /*14db60*/  LDL.LU R10, [R1+0x5324] ;  /* 0x00532400010a7983 */ /* 0x000ea80000300800 */
[----:B------:R1:W-:Y:S01]  /*14db70*/  LDGSTS.E [R0+0x13000], [R8.64], P1 ;  /* 0x1300000008007fae */ /* 0x0003e20008921844 */
[----:B------:R-:W-:Y:S02]  /*14db80*/  STL [R1+0x53a4], R148 ;  /* 0x0053a49401007387 */ /* 0x000fe40000100800 */
[----:B------:R-:W-:Y:S01]  /*14db90*/  IMAD.X R149, R149, 0x1, R244, P5 ;  /* 0x0000000195957824 */ /* 0x000fe200028e06f4 */
[----:B-1----:R-:W2:Y:S01]  /*14dba0*/  LDL.LU R49, [R1+0x5328] ;  /* 0x0053280001317983 */ /* 0x002ea20000300800 */
[----:B------:R-:W3:Y:S01]  /*14dbb0*/  LDL.LU R48, [R1+0x5320] ;  /* 0x0053200001307983 */ /* 0x000ee20000300800 */
[----:B------:R-:W-:Y:S01]  /*14dbc0*/  MOV R8, R189 ;  /* 0x000000bd00087202 */ /* 0x000fe20000000f00 */
[----:B------:R-:W-:Y:S01]  /*14dbd0*/  IMAD.MOV.U32 R9, RZ, RZ, R200 ;  /* 0x000000ffff097224 */ /* 0x000fe200078e00c8 */
[----:B------:R1:W-:Y:S04]  /*14dbe0*/  STL [R1+0x5398], R149 ;  /* 0x0053989501007387 */ /* 0x0003e80000100800 */
[----:B------:R1:W-:Y:S02]  /*14dbf0*/  LDGSTS.E [R0+0x13200], [R8.64], P1 ;  /* 0x1320000008007fae */ /* 0x0003e40008921844 */
[----:B-1----:R-:W-:-:S02]  /*14dc00*/  IMAD.MOV.U32 R8, RZ, RZ, R11 ;  /* 0x000000ffff087224 */ /* 0x002fc400078e000b */
[----:B------:R-:W3:Y:S01]  /*14dc10*/  LDL.LU R11, [R1+0x5318] ;  /* 0x00531800010b7983 */ /* 0x000ee20000300800 */
[----:B------:R-:W-:Y:S01]  /*14dc20*/  HMMA.1688.F32.TF32 R104, R120, R150, R104 ;  /* 0x000000967868723c */ /* 0x000fe20000081068 */
[----:B------:R-:W-:Y:S02]  /*14dc30*/  MOV R9, R188 ;  /* 0x000000bc00097202 */ /* 0x000fe40000000f00 */
[----:B------:R-:W-:-:S03]  /*14dc40*/  IADD3 R144, P5, R144, R247, RZ ;  /* 0x000000f790907210 */ /* 0x000fc60007fbe0ff */
[----:B------:R1:W-:Y:S04]  /*14dc50*/  LDGSTS.E [R0+0x13400], [R8.64], P1 ;  /* 0x1340000008007fae */ /* 0x0003e80008921844 */
[----:B------:R-:W-:Y:S01]  /*14dc60*/  STL [R1+0x533c], R144 ;  /* 0x00533c9001007387 */ /* 0x000fe20000100800 */
[----:B------:R-:W3:Y:S02]  /*14dc70*/  LDL.LU.64 R150, [R1+0x6178] ;  /* 0x0061780001967983 */ /* 0x000ee40000300a00 */
[----:B-1----:R-:W-:Y:S02]  /*14dc80*/  IMAD.MOV.U32 R8, RZ, RZ, R148 ;  /* 0x000000ffff087224 */ /* 0x002fe400078e0094 */
[----:B------:R-:W-:Y:S02]  /*14dc90*/  IMAD.MOV.U32 R9, RZ, RZ, R149 ;  /* 0x000000ffff097224 */ /* 0x000fe400078e0095 */
[----:B------:R-:W3:Y:S04]  /*14dca0*/  LDL.LU.64 R148, [R1+0x6170] ;  /* 0x0061700001947983 */ /* 0x000ee80000300a00 */
[----:B------:R1:W-:Y:S01]  /*14dcb0*/  LDGSTS.E [R0+0x13600], [R8.64], P1 ;  /* 0x1360000008007fae */ /* 0x0003e20008921844 */
[----:B------:R-:W-:-:S05]  /*14dcc0*/  IADD3 R119, P1, R119, R247, RZ ;  /* 0x000000f777777210 */ /* 0x000fca0007f3e0ff */
[----:B------:R-:W-:Y:S01]  /*14dcd0*/  STL [R1+0x5334], R119 ;  /* 0x0053347701007387 */ /* 0x000fe20000100800 */
[----:B-1----:R-:W-:Y:S02]  /*14dce0*/  MOV R8, R144 ;  /* 0x0000009000087202 */ /* 0x002fe40000000f00 */
[----:B----4-:R-:W-:Y:S01]  /*14dcf0*/  IADD3.X R145, R145, R244, RZ, P5, !PT ;  /* 0x000000f491917210 */ /* 0x010fe20002ffe4ff */
[----:B------:R-:W-:-:S04]  /*14dd00*/  IADD3 R118, P5, R118, R247, RZ ;  /* 0x000000f776767210 */ /* 0x000fc80007fbe0ff */
[----:B------:R-:W-:Y:S01]  /*14dd10*/  IMAD.MOV.U32 R9, RZ, RZ, R145 ;  /* 0x000000ffff097224 */ /* 0x000fe200078e0091 */
[----:B------:R-:W-:Y:S01]  /*14dd20*/  STL [R1+0x5330], R145 ;  /* 0x0053309101007387 */ /* 0x000fe20000100800 */
[----:B------:R-:W-:Y:S02]  /*14dd30*/  STL.64 [R1+0x1da0], R104 ;  /* 0x001da06801007387 */ /* 0x000fe40000100a00 */
[----:B------:R-:W-:Y:S02]  /*14dd40*/  STL.64 [R1+0x1da8], R106 ;  /* 0x001da86a01007387 */ /* 0x000fe40000100a00 */
[----:B------:R-:W-:Y:S01]  /*14dd50*/  STL [R1+0x532c], R118 ;  /* 0x00532c7601007387 */ /* 0x000fe20000100800 */
[----:B------:R1:W-:Y:S01]  /*14dd60*/  LDGSTS.E [R0+0x15000], [R8.64], P2 ;  /* 0x1500000008007fae */ /* 0x0003e20009121844 */
[--C-:B--2---:R-:W-:Y:S01]  /*14dd70*/  IMAD.X R49, R49, 0x1, R244.reuse, P1 ;  /* 0x0000000131317824 */ /* 0x104fe200008e06f4 */
[----:B------:R-:W-:Y:S01]  /*14dd80*/  IADD3 R10, P1, R10, R247, RZ ;  /* 0x000000f70a0a7210 */ /* 0x000fe20007f3e0ff */
[----:B---3--:R-:W-:-:S03]  /*14dd90*/  IMAD.X R48, R48, 0x1, R244, P5 ;  /* 0x0000000130307824 */ /* 0x008fc600028e06f4 */
[----:B------:R2:W-:Y:S01]  /*14dda0*/  STL [R1+0x5328], R49 ;  /* 0x0053283101007387 */ /* 0x0005e20000100800 */
[----:B------:R-:W-:Y:S02]  /*14ddb0*/  STL [R1+0x5324], R10 ;  /* 0x0053240a01007387 */ /* 0x000fe40000100800 */
[----:B-1----:R-:W-:Y:S01]  /*14ddc0*/  IMAD.MOV.U32 R8, RZ, RZ, R119 ;  /* 0x000000ffff087224 */ /* 0x002fe200078e0077 */
[----:B------:R-:W-:Y:S01]  /*14ddd0*/  MOV R9, R49 ;  /* 0x0000003100097202 */ /* 0x000fe20000000f00 */
[----:B------:R1:W-:Y:S04]  /*14dde0*/  STL [R1+0x5320], R48 ;  /* 0x0053203001007387 */ /* 0x0003e80000100800 */
[----:B------:R3:W-:Y:S04]  /*14ddf0*/  LDGSTS.E [R0+0x15200], [R8.64], P2 ;  /* 0x1520000008007fae */ /* 0x0007e80009121844 */
[----:B--2---:R-:W2:Y:S01]  /*14de00*/  LDL.LU R49, [R1+0x52bc] ;  /* 0x0052bc0001317983 */ /* 0x004ea20000300800 */
[----:B------:R-:W4:Y:S02]  /*14de10*/  LDL.LU R119, [R1+0x52b4] ;  /* 0x0052b40001777983 */ /* 0x000f240000300800 */
[----:B------:R-:W-:Y:S01]  /*14de20*/  IMAD.X R11, R11, 0x1, R244, P1 ;  /* 0x000000010b0b7824 */ /* 0x000fe200008e06f4 */
[----:B---3--:R-:W-:-:S04]  /*14de30*/  MOV R9, R48 ;  /* 0x0000003000097202 */ /* 0x008fc80000000f00 */
[----:B------:R3:W-:Y:S01]  /*14de40*/  STL [R1+0x5318], R11 ;  /* 0x0053180b01007387 */ /* 0x0007e20000100800 */
[----:B-1----:R-:W4:Y:S02]  /*14de50*/  LDL.LU R48, [R1+0x52ac] ;  /* 0x0052ac0001307983 */ /* 0x002f240000300800 */
[----:B------:R-:W4:Y:S02]  /*14de60*/  LDL.LU R51, [R1+0x52b0] ;  /* 0x0052b00001337983 */ /* 0x000f240000300800 */
[----:B------:R-:W4:Y:S02]  /*14de70*/  LDL.LU R144, [R1+0x52a8] ;  /* 0x0052a80001907983 */ /* 0x000f240000300800 */
[----:B------:R-:W-:Y:S02]  /*14de80*/  IMAD.MOV.U32 R8, RZ, RZ, R118 ;  /* 0x000000ffff087224 */ /* 0x000fe400078e0076 */
[----:B------:R-:W4:Y:S01]  /*14de90*/  LDL.LU R118, [R1+0x52a0] ;  /* 0x0052a00001767983 */ /* 0x000f220000300800 */
[----:B------:R-:W4:Y:S02]  /*14dea0*/  LDL.LU R107, [R1+0x5298] ;  /* 0x00529800016b7983 */ /* 0x000f240000300800 */
[----:B------:R-:W4:Y:S01]  /*14deb0*/  LDL.LU R106, [R1+0x52a4] ;  /* 0x0052a400016a7983 */ /* 0x000f220000300800 */
[----:B------:R-:W-:Y:S01]  /*14dec0*/  HMMA.1688.F32.TF32 R108, R120, R202, R108 ;  /* 0x000000ca786c723c */ /* 0x000fe2000008106c */
[----:B------:R1:W-:Y:S01]  /*14ded0*/  LDGSTS.E [R0+0x15400], [R8.64], P2 ;  /* 0x1540000008007fae */ /* 0x0003e20009121844 */
[----:B------:R-:W-:-:S02]  /*14dee0*/  ISETP.GT.AND P1, PT, R116, 0x36, PT ;  /* 0x000000367400780c */ /* 0x000fc40003f24270 */
[----:B------:R-:W-:Y:S01]  /*14def0*/  ISETP.GT.AND P5, PT, R116, 0x3a, PT ;  /* 0x0000003a7400780c */ /* 0x000fe20003fa4270 */
[----:B------:R-:W4:Y:S01]  /*14df00*/  LDL.LU R104, [R1+0x523c] ;  /* 0x00523c0001687983 */ /* 0x000f220000300800 */
[----:B------:R-:W4:Y:S02]  /*14df10*/  LDL.LU R50, [R1+0x5234] ;  /* 0x0052340001327983 */ /* 0x000f240000300800 */
[----:B-1----:R-:W-:Y:S02]  /*14df20*/  IMAD.MOV.U32 R8, RZ, RZ, R10 ;  /* 0x000000ffff087224 */ /* 0x002fe400078e000a */
[----:B------:R-:W-:Y:S02]  /*14df30*/  IMAD.MOV.U32 R9, RZ, RZ, R11 ;  /* 0x000000ffff097224 */ /* 0x000fe400078e000b */
[----:B---3--:R-:W3:Y:S04]  /*14df40*/  LDL.LU R11, [R1+0x522c] ;  /* 0x00522c00010b7983 */ /* 0x008ee80000300800 */
[----:B------:R1:W-:Y:S02]  /*14df50*/  LDGSTS.E [R0+0x15600], [R8.64], P2 ;  /* 0x1560000008007fae */ /* 0x0003e40009121844 */
[----:B-1----:R-:W-:-:S02]  /*14df60*/  SEL R9, RZ, 0x4, !P1 ;  /* 0x00000004ff097807 */ /* 0x002fc40004800000 */
[----:B------:R-:W-:Y:S02]  /*14df70*/  SEL R8, RZ, 0x4, !P5 ;  /* 0x00000004ff087807 */ /* 0x000fe40006800000 */
[----:B------:R-:W-:Y:S02]  /*14df80*/  SEL R9, R9, RZ, !P0 ;  /* 0x000000ff09097207 */ /* 0x000fe40004000000 */
[----:B------:R-:W-:Y:S02]  /*14df90*/  SEL R8, R8, RZ, !P0 ;  /* 0x000000ff08087207 */ /* 0x000fe40004000000 */
[-C--:B--2---:R-:W-:Y:S02]  /*14dfa0*/  IADD3 R49, P1, R49, R247.reuse, RZ ;  /* 0x000000f731317210 */ /* 0x084fe40007f3e0ff */
[----:B----4-:R-:W-:-:S03]  /*14dfb0*/  IADD3 R119, P2, R119, R247, RZ ;  /* 0x000000f777777210 */ /* 0x010fc60007f5e0ff */
[----:B------:R-:W-:Y:S04]  /*14dfc0*/  STL [R1+0x52bc], R49 ;  /* 0x0052bc3101007387 */ /* 0x000fe80000100800 */
[----:B------:R-:W-:Y:S01]  /*14dfd0*/  STL [R1+0x52b4], R119 ;  /* 0x0052b47701007387 */ /* 0x000fe20000100800 */
[-C--:B------:R-:W-:Y:S02]  /*14dfe0*/  IADD3 R48, P5, R48, R247.reuse, RZ ;  /* 0x000000f730307210 */ /* 0x080fe40007fbe0ff */
[----:B------:R-:W-:Y:S01]  /*14dff0*/  IADD3.X R51, R51, R244, RZ, P1, !PT ;  /* 0x000000f433337210 */ /* 0x000fe20000ffe4ff */
[--C-:B------:R-:W-:Y:S02]  /*14e000*/  IMAD.X R144, R144, 0x1, R244.reuse, P2 ;  /* 0x0000000190907824 */ /* 0x100fe400010e06f4 */
[----:B------:R-:W-:Y:S02]  /*14e010*/  STL [R1+0x52ac], R48 ;  /* 0x0052ac3001007387 */ /* 0x000fe40000100800 */
[----:B------:R-:W-:Y:S02]  /*14e020*/  STL [R1+0x52b0], R51 ;  /* 0x0052b03301007387 */ /* 0x000fe40000100800 */
[----:B------:R-:W-:Y:S02]  /*14e030*/  STL [R1+0x52a8], R144 ;  /* 0x0052a89001007387 */ /* 0x000fe40000100800 */
[----:B------:R-:W2:Y:S02]  /*14e040*/  LDL.LU.64 R202, [R1+0x6168] ;  /* 0x0061680001ca7983 */ /* 0x000ea40000300a00 */
[----:B------:R-:W-:Y:S01]  /*14e050*/  IMAD.X R118, R118, 0x1, R244, P5 ;  /* 0x0000000176767824 */ /* 0x000fe200028e06f4 */
[----:B------:R-:W4:Y:S01]  /*14e060*/  LDL.LU.64 R200, [R1+0x6160] ;  /* 0x0061600001c87983 */ /* 0x000f220000300a00 */
[----:B------:R-:W-:Y:S01]  /*14e070*/  STL.64 [R1+0x1d80], R108 ;  /* 0x001d806c01007387 */ /* 0x000fe20000100a00 */
[----:B------:R-:W-:Y:S01]  /*14e080*/  IADD3 R106, P5, R106, R247, RZ ;  /* 0x000000f76a6a7210 */ /* 0x000fe20007fbe0ff */
[----:B------:R1:W-:Y:S01]  /*14e090*/  STL.64 [R1+0x1d88], R110 ;  /* 0x001d886e01007387 */ /* 0x0003e20000100a00 */
[----:B------:R-:W-:-:S02]  /*14e0a0*/  ISETP.NE.U32.AND P1, PT, R9, RZ, PT ;  /* 0x000000ff0900720c */ /* 0x000fc40003f25070 */
[----:B------:R-:W-:Y:S01]  /*14e0b0*/  ISETP.NE.U32.AND P2, PT, R8, RZ, PT ;  /* 0x000000ff0800720c */ /* 0x000fe20003f45070 */
[----:B------:R-:W-:Y:S01]  /*14e0c0*/  IMAD.MOV.U32 R8, RZ, RZ, R49 ;  /* 0x000000ffff087224 */ /* 0x000fe200078e0031 */
[----:B------:R-:W-:Y:S01]  /*14e0d0*/  MOV R9, R51 ;  /* 0x0000003300097202 */ /* 0x000fe20000000f00 */
[----:B------:R-:W-:-:S04]  /*14e0e0*/  IMAD.X R107, R107, 0x1, R244, P5 ;  /* 0x000000016b6b7824 */ /* 0x000fc800028e06f4 */
[----:B------:R3:W-:Y:S01]  /*14e0f0*/  LDGSTS.E [R0+0x17000], [R8.64], P3 ;  /* 0x1700000008007fae */ /* 0x0007e20009921844 */
[----:B-1----:R-:W-:Y:S01]  /*14e100*/  MOV R110, R169 ;  /* 0x000000a9006e7202 */ /* 0x002fe20000000f00 */
[----:B------:R-:W-:Y:S02]  /*14e110*/  IMAD.MOV.U32 R111, RZ, RZ, R152 ;  /* 0x000000ffff6f7224 */ /* 0x000fe400078e0098 */
[----:B------:R-:W2:Y:S01]  /*14e120*/  LDL.LU R169, [R1+0x615c] ;  /* 0x00615c0001a97983 */ /* 0x000ea20000300800 */
[----:B------:R-:W-:Y:S02]  /*14e130*/  STL [R1+0x52a0], R118 ;  /* 0x0052a07601007387 */ /* 0x000fe40000100800 */
[----:B------:R-:W2:Y:S02]  /*14e140*/  LDL.LU R152, [R1+0x6158] ;  /* 0x0061580001987983 */ /* 0x000ea40000300800 */
[----:B------:R-:W-:Y:S01]  /*14e150*/  STL [R1+0x52a4], R106 ;  /* 0x0052a46a01007387 */ /* 0x000fe20000100800 */
[----:B------:R-:W2:Y:S01]  /*14e160*/  LDL.LU R105, [R1+0x5230] ;  /* 0x0052300001697983 */ /* 0x000ea20000300800 */
[----:B------:R-:W4:Y:S02]  /*14e170*/  LDL.LU R10, [R1+0x5224] ;  /* 0x00522400010a7983 */ /* 0x000f240000300800 */
[----:B------:R-:W4:Y:S02]  /*14e180*/  LDL.LU R51, [R1+0x5228] ;  /* 0x0052280001337983 */ /* 0x000f240000300800 */
[----:B---3--:R-:W-:Y:S01]  /*14e190*/  IMAD.MOV.U32 R8, RZ, RZ, R119 ;  /* 0x000000ffff087224 */ /* 0x008fe200078e0077 */
[----:B------:R-:W-:Y:S01]  /*14e1a0*/  MOV R9, R144 ;  /* 0x0000009000097202 */ /* 0x000fe20000000f00 */
[----:B------:R-:W3:Y:S01]  /*14e1b0*/  LDL.LU R49, [R1+0x5220] ;  /* 0x0052200001317983 */ /* 0x000ee20000300800 */
[----:B------:R-:W-:Y:S03]  /*14e1c0*/  STL [R1+0x5298], R107 ;  /* 0x0052986b01007387 */ /* 0x000fe60000100800 */
[----:B------:R1:W-:Y:S02]  /*14e1d0*/  LDGSTS.E [R0+0x17200], [R8.64], P3 ;  /* 0x1720000008007fae */ /* 0x0003e40009921844 */
[----:B-1----:R-:W-:-:S02]  /*14e1e0*/  IMAD.MOV.U32 R8, RZ, RZ, R48 ;  /* 0x000000ffff087224 */ /* 0x002fc400078e0030 */
[----:B------:R-:W3:Y:S01]  /*14e1f0*/  LDL.LU R48, [R1+0x5218] ;  /* 0x0052180001307983 */ /* 0x000ee20000300800 */
[----:B------:R-:W-:Y:S01]  /*14e200*/  HMMA.1688.F32.TF32 R108, R120, R110, R112 ;  /* 0x0000006e786c723c */ /* 0x000fe20000081070 */
[----:B------:R-:W-:Y:S01]  /*14e210*/  IMAD.MOV.U32 R9, RZ, RZ, R118 ;  /* 0x000000ffff097224 */ /* 0x000fe200078e0076 */
[----:B------:R-:W-:-:S04]  /*14e220*/  IADD3 R104, P5, R104, R247, RZ ;  /* 0x000000f768687210 */ /* 0x000fc80007fbe0ff */
[----:B------:R1:W-:Y:S02]  /*14e230*/  LDGSTS.E [R0+0x17400], [R8.64], P3 ;  /* 0x1740000008007fae */ /* 0x0003e40009921844 */
[----:B-1----:R-:W-:Y:S01]  /*14e240*/  MOV R8, R106 ;  /* 0x0000006a00087202 */ /* 0x002fe20000000f00 */
[----:B------:R-:W-:-:S05]  /*14e250*/  IMAD.MOV.U32 R9, RZ, RZ, R107 ;  /* 0x000000ffff097224 */ /* 0x000fca00078e006b */
[----:B------:R1:W-:Y:S01]  /*14e260*/  LDGSTS.E [R0+0x17600], [R8.64], P3 ;  /* 0x1760000008007fae */ /* 0x0003e20009921844 */
[----:B------:R-:W-:-:S03]  /*14e270*/  IADD3 R50, P3, R50, R247, RZ ;  /* 0x000000f732327210 */ /* 0x000fc60007f7e0ff */
[----:B------:R-:W-:Y:S04]  /*14e280*/  STL [R1+0x523c], R104 ;  /* 0x00523c6801007387 */ /* 0x000fe80000100800 */
[----:B------:R-:W-:Y:S01]  /*14e290*/  STL [R1+0x5234], R50 ;  /* 0x0052343201007387 */ /* 0x000fe20000100800 */
[----:B-1----:R-:W-:Y:S02]  /*14e2a0*/  IMAD.MOV.U32 R8, RZ, RZ, R104 ;  /* 0x000000ffff087224 */ /* 0x002fe400078e0068 */
[----:B--2---:R-:W-:Y:S01]  /*14e2b0*/  IMAD.X R105, R105, 0x1, R244, P5 ;  /* 0x0000000169697824 */ /* 0x004fe200028e06f4 */
[----:B------:R-:W-:Y:S02]  /*14e2c0*/  IADD3 R11, P5, R11, R247, RZ ;  /* 0x000000f70b0b7210 */ /* 0x000fe40007fbe0ff */
[----:B----4-:R-:W-:-:S02]  /*14e2d0*/  IADD3.X R51, R51, R244, RZ, P3, !PT ;  /* 0x000000f433337210 */ /* 0x010fc40001ffe4ff */
[----:B------:R-:W-:Y:S01]  /*14e2e0*/  MOV R9, R105 ;  /* 0x0000006900097202 */ /* 0x000fe20000000f00 */
[----:B------:R-:W-:Y:S01]  /*14e2f0*/  STL [R1+0x5230], R105 ;  /* 0x0052306901007387 */ /* 0x000fe20000100800 */
[----:B------:R-:W-:Y:S01]  /*14e300*/  IADD3 R10, P3, R10, R247, RZ ;  /* 0x000000f70a0a7210 */ /* 0x000fe20007f7e0ff */
[----:B------:R-:W-:Y:S02]  /*14e310*/  STL.64 [R1+0x1d50], R108 ;  /* 0x001d506c01007387 */ /* 0x000fe40000100a00 */
[----:B------:R1:W-:Y:S01]  /*14e320*/  LDGSTS.E [R0+0x19000], [R8.64], P4 ;  /* 0x1900000008007fae */ /* 0x0003e2000a121844 */
[----:B---3--:R-:W-:-:S03]  /*14e330*/  IMAD.X R49, R49, 0x1, R244, P5 ;  /* 0x0000000131317824 */ /* 0x008fc600028e06f4 */
[----:B------:R2:W-:Y:S01]  /*14e340*/  STL.64 [R1+0x1d58], R110 ;  /* 0x001d586e01007387 */ /* 0x0005e20000100a00 */
[----:B------:R-:W-:Y:S03]  /*14e350*/  STL [R1+0x522c], R11 ;  /* 0x00522c0b01007387 */ /* 0x000fe60000100800 */
[----:B------:R-:W-:Y:S01]  /*14e360*/  STL [R1+0x5228], R51 ;  /* 0x0052283301007387 */ /* 0x000fe20000100800 */
[----:B------:R-:W-:Y:S02]  /*14e370*/  STL [R1+0x5224], R10 ;  /* 0x0052240a01007387 */ /* 0x000fe40000100800 */
[----:B------:R3:W-:Y:S02]  /*14e380*/  STL [R1+0x5220], R49 ;  /* 0x0052203101007387 */ /* 0x0007e40000100800 */
[----:B-1----:R-:W-:Y:S02]  /*14e390*/  IMAD.MOV.U32 R8, RZ, RZ, R50 ;  /* 0x000000ffff087224 */ /* 0x002fe400078e0032 */
[----:B------:R-:W-:Y:S01]  /*14e3a0*/  IMAD.MOV.U32 R9, RZ, RZ, R51 ;  /* 0x000000ffff097224 */ /* 0x000fe200078e0033 */
[----:B------:R-:W-:-:S04]  /*14e3b0*/  IADD3.X R48, R48, R244, RZ, P3, !PT ;  /* 0x000000f430307210 */ /* 0x000fc80001ffe4ff */
[----:B------:R1:W-:Y:S01]  /*14e3c0*/  LDGSTS.E [R0+0x19200], [R8.64], P4 ;  /* 0x1920000008007fae */ /* 0x0003e2000a121844 */
[----:B--2---:R-:W-:Y:S01]  /*14e3d0*/  IMAD.MOV.U32 R110, RZ, RZ, R153 ;  /* 0x000000ffff6e7224 */ /* 0x004fe200078e0099 */
[----:B------:R-:W-:Y:S01]  /*14e3e0*/  MOV R111, R181 ;  /* 0x000000b5006f7202 */ /* 0x000fe20000000f00 */
[----:B-1----:R-:W-:Y:S02]  /*14e3f0*/  IMAD.MOV.U32 R9, RZ, RZ, R49 ;  /* 0x000000ffff097224 */ /* 0x002fe400078e0031 */
[----:B---3--:R-:W2:Y:S01]  /*14e400*/  LDL.LU R49, [R1+0x51bc] ;  /* 0x0051bc0001317983 */ /* 0x008ea20000300800 */
[----:B------:R-:W3:Y:S02]  /*14e410*/  LDL.LU R109, [R1+0x51b4] ;  /* 0x0051b400016d7983 */ /* 0x000ee40000300800 */
[----:B------:R-:W-:Y:S02]  /*14e420*/  IMAD.MOV.U32 R8, RZ, RZ, R11 ;  /* 0x000000ffff087224 */ /* 0x000fe400078e000b */
        /* <DEDUP_REMOVED lines=9> */
[----:B------:R1:W-:Y:S01]  /*14e4c0*/  LDGSTS.E [R0+0x19400], [R8.64], P4 ;  /* 0x1940000008007fae */ /* 0x0003e2000a121844 */
[----:B------:R-:W-:Y:S01]  /*14e4d0*/  HMMA.1688.F32.TF32 R124, R120, R190, R124 ;  /* 0x000000be787c723c */ /* 0x000fe2000008107c */
[----:B------:R-:W-:-:S02]  /*14e4e0*/  ISETP.GT.AND P3, PT, R116, 0x3e, PT ;  /* 0x0000003e7400780c */ /* 0x000fc40003f64270 */
[----:B------:R-:W-:Y:S01]  /*14e4f0*/  ISETP.GT.AND P5, PT, R116, 0x42, PT ;  /* 0x000000427400780c */ /* 0x000fe20003fa4270 */
[----:B------:R-:W4:Y:S01]  /*14e500*/  LDL.LU R104, [R1+0x513c] ;  /* 0x00513c0001687983 */ /* 0x000f220000300800 */
[----:B------:R-:W4:Y:S01]  /*14e510*/  LDL.LU R50, [R1+0x5134] ;  /* 0x0051340001327983 */ /* 0x000f220000300800 */
[----:B-1----:R-:W-:Y:S01]  /*14e520*/  MOV R8, R10 ;  /* 0x0000000a00087202 */ /* 0x002fe20000000f00 */
[----:B------:R-:W-:Y:S02]  /*14e530*/  IMAD.MOV.U32 R9, RZ, RZ, R48 ;  /* 0x000000ffff097224 */ /* 0x000fe400078e0030 */
[----:B------:R-:W4:Y:S04]  /*14e540*/  LDL.LU R48, [R1+0x512c] ;  /* 0x00512c0001307983 */ /* 0x000f280000300800 */
[----:B------:R1:W-:Y:S02]  /*14e550*/  LDGSTS.E [R0+0x19600], [R8.64], P4 ;  /* 0x1960000008007fae */ /* 0x0003e4000a121844 */
[----:B-1----:R-:W-:-:S02]  /*14e560*/  SEL R9, RZ, 0x4, !P3 ;  /* 0x00000004ff097807 */ /* 0x002fc40005800000 */
[----:B------:R-:W-:Y:S02]  /*14e570*/  SEL R8, RZ, 0x4, !P5 ;  /* 0x00000004ff087807 */ /* 0x000fe40006800000 */
[----:B------:R-:W-:Y:S02]  /*14e580*/  SEL R9, R9, RZ, !P0 ;  /* 0x000000ff09097207 */ /* 0x000fe40004000000 */
[----:B------:R-:W-:Y:S02]  /*14e590*/  SEL R8, R8, RZ, !P0 ;  /* 0x000000ff08087207 */ /* 0x000fe40004000000 */
[-C--:B--2---:R-:W-:Y:S02]  /*14e5a0*/  IADD3 R49, P3, R49, R247.reuse, RZ ;  /* 0x000000f731317210 */ /* 0x084fe40007f7e0ff */
[-C--:B---3--:R-:W-:Y:S02]  /*14e5b0*/  IADD3 R109, P4, R109, R247.reuse, RZ ;  /* 0x000000f76d6d7210 */ /* 0x088fe40007f9e0ff */
[----:B----4-:R-:W-:Y:S01]  /*14e5c0*/  IADD3 R11, P5, R11, R247, RZ ;  /* 0x000000f70b0b7210 */ /* 0x010fe20007fbe0ff */
[----:B------:R-:W-:Y:S01]  /*14e5d0*/  STL [R1+0x51bc], R49 ;  /* 0x0051bc3101007387 */ /* 0x000fe20000100800 */
[----:B------:R-:W-:-:S02]  /*14e5e0*/  IMAD.X R51, R51, 0x1, R244, P3 ;  /* 0x0000000133337824 */ /* 0x000fc400018e06f4 */
[----:B------:R-:W-:Y:S01]  /*14e5f0*/  IMAD.X R112, R112, 0x1, R244, P4 ;  /* 0x0000000170707824 */ /* 0x000fe200020e06f4 */
[----:B------:R-:W-:Y:S01]  /*14e600*/  STL [R1+0x51b4], R109 ;  /* 0x0051b46d01007387 */ /* 0x000fe20000100800 */
[----:B------:R-:W-:Y:S02]  /*14e610*/  STL [R1+0x51ac], R11 ;  /* 0x0051ac0b01007387 */ /* 0x000fe40000100800 */
[----:B------:R1:W-:Y:S01]  /*14e620*/  STL [R1+0x51b0], R51 ;  /* 0x0051b03301007387 */ /* 0x0003e20000100800 */
[----:B------:R-:W-:Y:S01]  /*14e630*/  IADD3.X R108, R108, R244, RZ, P5, !PT ;  /* 0x000000f46c6c7210 */ /* 0x000fe20002ffe4ff */
[----:B------:R-:W-:Y:S01]  /*14e640*/  STL [R1+0x51a8], R112 ;  /* 0x0051a87001007387 */ /* 0x000fe20000100800 */
[----:B------:R-:W-:Y:S02]  /*14e650*/  ISETP.NE.U32.AND P3, PT, R9, RZ, PT ;  /* 0x000000ff0900720c */ /* 0x000fe40003f65070 */
[----:B------:R-:W-:Y:S01]  /*14e660*/  ISETP.NE.U32.AND P4, PT, R8, RZ, PT ;  /* 0x000000ff0800720c */ /* 0x000fe20003f85070 */
[----:B------:R-:W2:Y:S01]  /*14e670*/  LDL.LU.64 R190, [R1+0x6148] ;  /* 0x0061480001be7983 */ /* 0x000ea20000300a00 */
[----:B------:R-:W3:Y:S01]  /*14e680*/  LDL.LU.64 R188, [R1+0x6140] ;  /* 0x0061400001bc7983 */ /* 0x000ee20000300a00 */
[----:B------:R-:W-:-:S02]  /*14e690*/  IMAD.MOV.U32 R8, RZ, RZ, R49 ;  /* 0x000000ffff087224 */ /* 0x000fc400078e0031 */
[----:B------:R-:W-:Y:S01]  /*14e6a0*/  IMAD.MOV.U32 R9, RZ, RZ, R51 ;  /* 0x000000ffff097224 */ /* 0x000fe200078e0033 */
[----:B------:R-:W-:Y:S01]  /*14e6b0*/  IADD3 R106, P5, R106, R247, RZ ;  /* 0x000000f76a6a7210 */ /* 0x000fe20007fbe0ff */
[----:B------:R-:W4:Y:S01]  /*14e6c0*/  LDL.LU R105, [R1+0x5130] ;  /* 0x0051300001697983 */ /* 0x000f220000300800 */
[----:B------:R1:W-:Y:S02]  /*14e6d0*/  STL [R1+0x51a0], R108 ;  /* 0x0051a06c01007387 */ /* 0x0003e40000100800 */
[----:B------:R-:W-:Y:S02]  /*14e6e0*/  STL.64 [R1+0x1cf0], R124 ;  /* 0x001cf07c01007387 */ /* 0x000fe40000100a00 */
[----:B------:R1:W-:Y:S01]  /*14e6f0*/  STL.64 [R1+0x1cf8], R126 ;  /* 0x001cf87e01007387 */ /* 0x0003e20000100a00 */
        /* <DEDUP_REMOVED lines=12> */
[----:B------:R-:W-:-:S02]  /*14e7c0*/  IMAD.MOV.U32 R9, RZ, RZ, R108 ;  /* 0x000000ffff097224 */ /* 0x000fc400078e006c */
[----:B------:R-:W-:Y:S03]  /*14e7d0*/  HMMA.1688.F32.TF32 R108, R120, R110, R128 ;  /* 0x0000006e786c723c */ /* 0x000fe60000081080 */
[----:B------:R1:W-:Y:S01]  /*14e7e0*/  LDGSTS.E [R0+0x1b400], [R8.64], P1 ;  /* 0x1b40000008007fae */ /* 0x0003e20008921844 */
[----:B------:R-:W-:Y:S01]  /*14e7f0*/  IADD3 R104, P5, R104, R247, RZ ;  /* 0x000000f768687210 */ /* 0x000fe20007fbe0ff */
[----:B-1----:R-:W-:Y:S01]  /*14e800*/  IMAD.MOV.U32 R8, RZ, RZ, R106 ;  /* 0x000000ffff087224 */ /* 0x002fe200078e006a */
[----:B------:R-:W-:-:S05]  /*14e810*/  MOV R9, R107 ;  /* 0x0000006b00097202 */ /* 0x000fca0000000f00 */
[----:B------:R1:W-:Y:S01]  /*14e820*/  LDGSTS.E [R0+0x1b600], [R8.64], P1 ;  /* 0x1b60000008007fae */ /* 0x0003e20008921844 */
[----:B------:R-:W-:-:S03]  /*14e830*/  IADD3 R50, P1, R50, R247, RZ ;  /* 0x000000f732327210 */ /* 0x000fc60007f3e0ff */
[----:B------:R-:W-:Y:S04]  /*14e840*/  STL [R1+0x513c], R104 ;  /* 0x00513c6801007387 */ /* 0x000fe80000100800 */
[----:B------:R-:W-:Y:S01]  /*14e850*/  STL [R1+0x5134], R50 ;  /* 0x0051343201007387 */ /* 0x000fe20000100800 */
[----:B------:R-:W-:Y:S01]  /*14e860*/  MOV R127, R182 ;  /* 0x000000b6007f7202 */ /* 0x000fe20000000f00 */
[----:B-1----:R-:W-:Y:S02]  /*14e870*/  IMAD.MOV.U32 R8, RZ, RZ, R104 ;  /* 0x000000ffff087224 */ /* 0x002fe400078e0068 */
[----:B----4-:R-:W-:Y:S01]  /*14e880*/  IMAD.X R105, R105, 0x1, R244, P5 ;  /* 0x0000000169697824 */ /* 0x010fe200028e06f4 */
[----:B------:R-:W-:-:S04]  /*14e890*/  IADD3 R48, P5, R48, R247, RZ ;  /* 0x000000f730307210 */ /* 0x000fc80007fbe0ff */
[----:B------:R-:W-:Y:S01]  /*14e8a0*/  STL [R1+0x5130], R105 ;  /* 0x0051306901007387 */ /* 0x000fe20000100800 */
[----:B--2---:R-:W-:Y:S01]  /*14e8b0*/  IMAD.X R51, R51, 0x1, R244, P1 ;  /* 0x0000000133337824 */ /* 0x004fe200008e06f4 */
[----:B------:R-:W-:Y:S02]  /*14e8c0*/  IADD3 R10, P1, R10, R247, RZ ;  /* 0x000000f70a0a7210 */ /* 0x000fe40007f3e0ff */
[----:B------:R-:W-:Y:S01]  /*14e8d0*/  STL.64 [R1+0x1cb0], R108 ;  /* 0x001cb06c01007387 */ /* 0x000fe20000100a00 */
[----:B---3--:R-:W-:-:S03]  /*14e8e0*/  IADD3.X R49, R49, R244, RZ, P5, !PT ;  /* 0x000000f431317210 */ /* 0x008fc60002ffe4ff */
[----:B------:R-:W-:Y:S01]  /*14e8f0*/  STL.64 [R1+0x1cb8], R110 ;  /* 0x001cb86e01007387 */ /* 0x000fe20000100a00 */
[----:B------:R-:W-:Y:S02]  /*14e900*/  STL [R1+0x512c], R48 ;  /* 0x00512c3001007387 */ /* 0x000fe40000100800 */
[----:B------:R-:W-:Y:S01]  /*14e910*/  IMAD.MOV.U32 R9, RZ, RZ, R105 ;  /* 0x000000ffff097224 */ /* 0x000fe200078e0069 */
[----:B------:R1:W-:Y:S01]  /*14e920*/  STL [R1+0x5128], R51 ;  /* 0x0051283301007387 */ /* 0x0003e20000100800 */
[----:B------:R-:W-:Y:S02]  /*14e930*/  STL [R1+0x5124], R10 ;  /* 0x0051240a01007387 */ /* 0x000fe40000100800 */
[----:B------:R2:W-:Y:S02]  /*14e940*/  STL [R1+0x5120], R49 ;  /* 0x0051203101007387 */ /* 0x0005e40000100800 */
[----:B------:R-:W-:Y:S01]  /*14e950*/  IMAD.MOV.U32 R126, RZ, RZ, R191 ;  /* 0x000000ffff7e7224 */ /* 0x000fe200078e00bf */
[----:B------:R3:W-:Y:S04]  /*14e960*/  LDGSTS.E [R0+0x1d000], [R8.64], P2 ;  /* 0x1d00000008007fae */ /* 0x0007e80009121844 */
[----:B------:R-:W4:Y:S01]  /*14e970*/  LDL.LU R191, [R1+0x613c] ;  /* 0x00613c0001bf7983 */ /* 0x000f220000300800 */
[----:B------:R-:W4:Y:S02]  /*14e980*/  LDL.LU R182, [R1+0x6138] ;  /* 0x0061380001b67983 */ /* 0x000f240000300800 */
[----:B---3--:R-:W-:-:S02]  /*14e990*/  IMAD.MOV.U32 R9, RZ, RZ, R51 ;  /* 0x000000ffff097224 */ /* 0x008fc400078e0033 */
[----:B------:R-:W-:-:S05]  /*14e9a0*/  IMAD.X R11, R11, 0x1, R244, P1 ;  /* 0x000000010b0b7824 */ /* 0x000fca00008e06f4 */
[----:B------:R3:W-:Y:S01]  /*14e9b0*/  STL [R1+0x5118], R11 ;  /* 0x0051180b01007387 */ /* 0x0007e20000100800 */
[----:B-1----:R-:W4:Y:S02]  /*14e9c0*/  LDL.LU R51, [R1+0x50bc] ;  /* 0x0050bc0001337983 */ /* 0x002f240000300800 */
[----:B------:R-:W4:Y:S02]  /*14e9d0*/  LDL.LU R109, [R1+0x50b4] ;  /* 0x0050b400016d7983 */ /* 0x000f240000300800 */
[----:B------:R-:W4:Y:S01]  /*14e9e0*/  LDL.LU R107, [R1+0x50ac] ;  /* 0x0050ac00016b7983 */ /* 0x000f220000300800 */
[----:B------:R-:W4:Y:S01]  /*14e9f0*/  LDL.LU R104, [R1+0x50b0] ;  /* 0x0050b00001687983 */ /* 0x000f220000300800 */
[----:B------:R-:W-:Y:S01]  /*14ea00*/  MOV R8, R50 ;  /* 0x0000003200087202 */ /* 0x000fe20000000f00 */
[----:B------:R-:W4:Y:S02]  /*14ea10*/  LDL.LU R112, [R1+0x50a8] ;  /* 0x0050a80001707983 */ /* 0x000f240000300800 */
[----:B------:R-:W4:Y:S01]  /*14ea20*/  LDL.LU R108, [R1+0x50a0] ;  /* 0x0050a000016c7983 */ /* 0x000f220000300800 */
[----:B------:R-:W4:Y:S04]  /*14ea30*/  LDL.LU R106, [R1+0x5098] ;  /* 0x00509800016a7983 */ /* 0x000f280000300800 */
[----:B------:R1:W-:Y:S02]  /*14ea40*/  LDGSTS.E [R0+0x1d200], [R8.64], P2 ;  /* 0x1d20000008007fae */ /* 0x0003e40009121844 */
[----:B-1----:R-:W-:-:S02]  /*14ea50*/  IMAD.MOV.U32 R9, RZ, RZ, R49 ;  /* 0x000000ffff097224 */ /* 0x002fc400078e0031 */
[----:B--2---:R-:W2:Y:S01]  /*14ea60*/  LDL.LU R49, [R1+0x50a4] ;  /* 0x0050a40001317983 */ /* 0x004ea20000300800 */
[----:B------:R-:W-:Y:S01]  /*14ea70*/  MOV R8, R48 ;  /* 0x0000003000087202 */ /* 0x000fe20000000f00 */
[----:B------:R-:W-:Y:S01]  /*14ea80*/  HMMA.1688.F32.TF32 R124, R120, R126, R132 ;  /* 0x0000007e787c723c */ /* 0x000fe20000081084 */
[----:B------:R-:W-:-:S03]  /*14ea90*/  ISETP.GT.AND P1, PT, R116, 0x46, PT ;  /* 0x000000467400780c */ /* 0x000fc60003f24270 */
[----:B------:R1:W-:Y:S01]  /*14eaa0*/  LDGSTS.E [R0+0x1d400], [R8.64], P2 ;  /* 0x1d40000008007fae */ /* 0x0003e20009121844 */
[----:B------:R-:W-:Y:S02]  /*14eab0*/  ISETP.GT.AND P5, PT, R116, 0x4a, PT ;  /* 0x0000004a7400780c */ /* 0x000fe40003fa4270 */
[----:B------:R-:W-:Y:S01]  /*14eac0*/  MOV R110, R170 ;  /* 0x000000aa006e7202 */ /* 0x000fe20000000f00 */
[----:B------:R-:W-:Y:S01]  /*14ead0*/  IMAD.MOV.U32 R111, RZ, RZ, R154 ;  /* 0x000000ffff6f7224 */ /* 0x000fe200078e009a */
[----:B------:R-:W2:Y:S01]  /*14eae0*/  LDL.LU R170, [R1+0x6134] ;  /* 0x0061340001aa7983 */ /* 0x000ea20000300800 */
[----:B------:R-:W2:Y:S02]  /*14eaf0*/  LDL.LU R154, [R1+0x6130] ;  /* 0x00613000019a7983 */ /* 0x000ea40000300800 */
[----:B-1----:R-:W-:Y:S02]  /*14eb00*/  IMAD.MOV.U32 R8, RZ, RZ, R10 ;  /* 0x000000ffff087224 */ /* 0x002fe400078e000a */
[----:B------:R-:W-:Y:S01]  /*14eb10*/  IMAD.MOV.U32 R9, RZ, RZ, R11 ;  /* 0x000000ffff097224 */ /* 0x000fe200078e000b */
[----:B------:R-:W2:Y:S01]  /*14eb20*/  LDL.LU R10, [R1+0x503c] ;  /* 0x00503c00010a7983 */ /* 0x000ea20000300800 */
[----:B---3--:R-:W3:Y:S02]  /*14eb30*/  LDL.LU R11, [R1+0x5034] ;  /* 0x00503400010b7983 */ /* 0x008ee40000300800 */
[----:B------:R-:W3:Y:S01]  /*14eb40*/  LDL.LU R50, [R1+0x502c] ;  /* 0x00502c0001327983 */ /* 0x000ee20000300800 */
[----:B------:R1:W-:Y:S02]  /*14eb50*/  LDGSTS.E [R0+0x1d600], [R8.64], P2 ;  /* 0x1d60000008007fae */ /* 0x0003e40009121844 */
[----:B-1----:R-:W-:-:S02]  /*14eb60*/  SEL R9, RZ, 0x4, !P1 ;  /* 0x00000004ff097807 */ /* 0x002fc40004800000 */
[----:B------:R-:W-:Y:S02]  /*14eb70*/  SEL R8, RZ, 0x4, !P5 ;  /* 0x00000004ff087807 */ /* 0x000fe40006800000 */
[----:B------:R-:W-:Y:S02]  /*14eb80*/  SEL R9, R9, RZ, !P0 ;  /* 0x000000ff09097207 */ /* 0x000fe40004000000 */
[----:B------:R-:W-:Y:S02]  /*14eb90*/  SEL R8, R8, RZ, !P0 ;  /* 0x000000ff08087207 */ /* 0x000fe40004000000 */
[-C--:B----4-:R-:W-:Y:S02]  /*14eba0*/  IADD3 R51, P1, R51, R247.reuse, RZ ;  /* 0x000000f733337210 */ /* 0x090fe40007f3e0ff */
[-C--:B------:R-:W-:Y:S02]  /*14ebb0*/  IADD3 R109, P2, R109, R247.reuse, RZ ;  /* 0x000000f76d6d7210 */ /* 0x080fe40007f5e0ff */
[----:B------:R-:W-:Y:S01]  /*14ebc0*/  IADD3 R107, P5, R107, R247, RZ ;  /* 0x000000f76b6b7210 */ /* 0x000fe20007fbe0ff */
[----:B------:R-:W-:Y:S01]  /*14ebd0*/  IMAD.X R104, R104, 0x1, R244, P1 ;  /* 0x0000000168687824 */ /* 0x000fe200008e06f4 */
[----:B------:R-:W-:Y:S01]  /*14ebe0*/  IADD3.X R112, R112, R244, RZ, P2, !PT ;  /* 0x000000f470707210 */ /* 0x000fe200017fe4ff */
[----:B------:R-:W-:Y:S01]  /*14ebf0*/  STL [R1+0x50bc], R51 ;  /* 0x0050bc3301007387 */ /* 0x000fe20000100800 */
[----:B------:R-:W-:Y:S01]  /*14ec00*/  STL [R1+0x50b4], R109 ;  /* 0x0050b46d01007387 */ /* 0x000fe20000100800 */
[----:B------:R-:W-:-:S02]  /*14ec10*/  ISETP.NE.U32.AND P1, PT, R9, RZ, PT ;  /* 0x000000ff0900720c */ /* 0x000fc40003f25070 */
[----:B------:R-:W-:Y:S01]  /*14ec20*/  ISETP.NE.U32.AND P2, PT, R8, RZ, PT ;  /* 0x000000ff0800720c */ /* 0x000fe20003f45070 */
[----:B------:R-:W-:Y:S01]  /*14ec30*/  IMAD.X R108, R108, 0x1, R244, P5 ;  /* 0x000000016c6c7824 */ /* 0x000fe200028e06f4 */
[----:B------:R-:W-:Y:S01]  /*14ec40*/  STL [R1+0x50ac], R107 ;  /* 0x0050ac6b01007387 */ /* 0x000fe20000100800 */
[----:B------:R-:W-:Y:S01]  /*14ec50*/  IMAD.MOV.U32 R8, RZ, RZ, R51 ;  /* 0x000000ffff087224 */ /* 0x000fe200078e0033 */
[----:B------:R-:W-:Y:S01]  /*14ec60*/  MOV R9, R104 ;  /* 0x0000006800097202 */ /* 0x000fe20000000f00 */
[----:B------:R1:W-:Y:S01]  /*14ec70*/  STL [R1+0x50b0], R104 ;  /* 0x0050b06801007387 */ /* 0x0003e20000100800 */
[----:B------:R-:W-:Y:S01]  /*14ec80*/  STL [R1+0x50a8], R112 ;  /* 0x0050a87001007387 */ /* 0x000fe20000100800 */
[----:B------:R-:W4:Y:S02]  /*14ec90*/  LDL.LU R105, [R1+0x5030] ;  /* 0x0050300001697983 */ /* 0x000f240000300800 */
[----:B------:R-:W-:Y:S02]  /*14eca0*/  STL [R1+0x50a0], R108 ;  /* 0x0050a06c01007387 */ /* 0x000fe40000100800 */
[----:B------:R-:W-:Y:S01]  /*14ecb0*/  STL.64 [R1+0x1c90], R124 ;  /* 0x001c907c01007387 */ /* 0x000fe20000100a00 */
[----:B------:R2:W-:Y:S02]  /*14ecc0*/  LDGSTS.E [R0+0x1f000], [R8.64], P3 ;  /* 0x1f00000008007fae */ /* 0x0005e40009921844 */
[----:B--2---:R-:W-:-:S02]  /*14ecd0*/  IADD3 R49, P5, R49, R247, RZ ;  /* 0x000000f731317210 */ /* 0x004fc40007fbe0ff */
[----:B------:R-:W-:Y:S01]  /*14ece0*/  STL.64 [R1+0x1c98], R126 ;  /* 0x001c987e01007387 */ /* 0x000fe20000100a00 */
[----:B------:R-:W2:Y:S03]  /*14ecf0*/  LDL.LU R48, [R1+0x5024] ;  /* 0x0050240001307983 */ /* 0x000ea60000300800 */
[----:B------:R3:W-:Y:S01]  /*14ed00*/  STL [R1+0x50a4], R49 ;  /* 0x0050a43101007387 */ /* 0x0007e20000100800 */
[----:B-1----:R-:W2:Y:S02]  /*14ed10*/  LDL.LU R104, [R1+0x5028] ;  /* 0x0050280001687983 */ /* 0x002ea40000300800 */
[----:B------:R-:W2:Y:S02]  /*14ed20*/  LDL.LU R51, [R1+0x5020] ;  /* 0x0050200001337983 */ /* 0x000ea40000300800 */
[----:B------:R-:W-:Y:S01]  /*14ed30*/  IMAD.MOV.U32 R8, RZ, RZ, R109 ;  /* 0x000000ffff087224 */ /* 0x000fe200078e006d */
[----:B------:R-:W-:Y:S01]  /*14ed40*/  MOV R9, R112 ;  /* 0x0000007000097202 */ /* 0x000fe20000000f00 */
[----:B------:R-:W-:-:S04]  /*14ed50*/  IMAD.X R106, R106, 0x1, R244, P5 ;  /* 0x000000016a6a7824 */ /* 0x000fc800028e06f4 */
[----:B------:R1:W-:Y:S04]  /*14ed60*/  LDGSTS.E [R0+0x1f200], [R8.64], P3 ;  /* 0x1f20000008007fae */ /* 0x0003e80009921844 */
[----:B------:R-:W-:Y:S01]  /*14ed70*/  STL [R1+0x5098], R106 ;  /* 0x0050986a01007387 */ /* 0x000fe20000100800 */
[----:B-1----:R-:W-:Y:S02]  /*14ed80*/  IMAD.MOV.U32 R8, RZ, RZ, R107 ;  /* 0x000000ffff087224 */ /* 0x002fe400078e006b */
[----:B------:R-:W-:-:S05]  /*14ed90*/  IMAD.MOV.U32 R9, RZ, RZ, R108 ;  /* 0x000000ffff097224 */ /* 0x000fca00078e006c */
[----:B------:R1:W-:Y:S02]  /*14eda0*/  LDGSTS.E [R0+0x1f400], [R8.64], P3 ;  /* 0x1f40000008007fae */ /* 0x0003e40009921844 */
[----:B-1----:R-:W-:Y:S02]  /*14edb0*/  MOV R8, R49 ;  /* 0x0000003100087202 */ /* 0x002fe40000000f00 */
[----:B---3--:R-:W3:Y:S01]  /*14edc0*/  LDL.LU R49, [R1+0x5018] ;  /* 0x0050180001317983 */ /* 0x008ee20000300800 */
[----:B------:R-:W-:Y:S01]  /*14edd0*/  HMMA.1688.F32.TF32 R108, R120, R110, R136 ;  /* 0x0000006e786c723c */ /* 0x000fe20000081088 */
[----:B------:R-:W-:Y:S01]  /*14ede0*/  IADD3 R10, P5, R10, R247, RZ ;  /* 0x000000f70a0a7210 */ /* 0x000fe20007fbe0ff */
[----:B------:R-:W-:-:S05]  /*14edf0*/  IMAD.MOV.U32 R9, RZ, RZ, R106 ;  /* 0x000000ffff097224 */ /* 0x000fca00078e006a */
[----:B------:R1:W-:Y:S01]  /*14ee00*/  LDGSTS.E [R0+0x1f600], [R8.64], P3 ;  /* 0x1f60000008007fae */ /* 0x0003e20009921844 */
[----:B------:R-:W-:-:S03]  /*14ee10*/  IADD3 R11, P3, R11, R247, RZ ;  /* 0x000000f70b0b7210 */ /* 0x000fc60007f7e0ff */
[----:B------:R1:W-:Y:S04]  /*14ee20*/  STL [R1+0x503c], R10 ;  /* 0x00503c0a01007387 */ /* 0x0003e80000100800 */
[----:B------:R2:W-:Y:S01]  /*14ee30*/  STL [R1+0x5034], R11 ;  /* 0x0050340b01007387 */ /* 0x0005e20000100800 */
[----:B-1----:R-:W-:Y:S02]  /*14ee40*/  IMAD.MOV.U32 R8, RZ, RZ, R10 ;  /* 0x000000ffff087224 */ /* 0x002fe400078e000a */
[----:B----4-:R-:W-:Y:S01]  /*14ee50*/  IMAD.X R105, R105, 0x1, R244, P5 ;  /* 0x0000000169697824 */ /* 0x010fe200028e06f4 */
[----:B------:R-:W-:-:S04]  /*14ee60*/  IADD3 R50, P5, R50, R247, RZ ;  /* 0x000000f732327210 */ /* 0x000fc80007fbe0ff */
[----:B------:R-:W-:Y:S01]  /*14ee70*/  MOV R9, R105 ;  /* 0x0000006900097202 */ /* 0x000fe20000000f00 */
[----:B------:R-:W-:Y:S01]  /*14ee80*/  STL [R1+0x5030], R105 ;  /* 0x0050306901007387 */ /* 0x000fe20000100800 */
[----:B------:R-:W-:Y:S02]  /*14ee90*/  STL.64 [R1+0x1c20], R108 ;  /* 0x001c206c01007387 */ /* 0x000fe40000100a00 */
[----:B------:R-:W-:Y:S01]  /*14eea0*/  STL.64 [R1+0x1c28], R110 ;  /* 0x001c286e01007387 */ /* 0x000fe20000100a00 */
[----:B--2---:R-:W-:Y:S01]  /*14eeb0*/  IADD3.X R104, R104, R244, RZ, P3, !PT ;  /* 0x000000f468687210 */ /* 0x004fe20001ffe4ff */
[----:B------:R-:W-:Y:S02]  /*14eec0*/  IADD3 R48, P3, R48, R247, RZ ;  /* 0x000000f730307210 */ /* 0x000fe40007f7e0ff */
[----:B------:R-:W-:Y:S01]  /*14eed0*/  IMAD.X R51, R51, 0x1, R244, P5 ;  /* 0x0000000133337824 */ /* 0x000fe200028e06f4 */
[----:B------:R1:W-:Y:S04]  /*14eee0*/  STL [R1+0x502c], R50 ;  /* 0x00502c3201007387 */ /* 0x0003e80000100800 */
[----:B------:R2:W-:Y:S01]  /*14eef0*/  LDGSTS.E [R0+0x21000], [R8.64], P4 ;  /* 0x2100000008007fae */ /* 0x0005e2000a121844 */
[----:B------:R-:W-:Y:S02]  /*14ef00*/  STL [R1+0x5028], R104 ;  /* 0x0050286801007387 */ /* 0x000fe40000100800 */
[----:B------:R-:W4:Y:S02]  /*14ef10*/  LDL.LU R10, [R1+0x4fbc] ;  /* 0x004fbc00010a7983 */ /* 0x000f240000300800 */
[----:B------:R-:W-:Y:S01]  /*14ef20*/  STL [R1+0x5024], R48 ;  /* 0x0050243001007387 */ /* 0x000fe20000100800 */
[----:B------:R1:W-:Y:S01]  /*14ef30*/  STL [R1+0x5020], R51 ;  /* 0x0050203301007387 */ /* 0x0003e20000100800 */
[----:B------:R-:W4:Y:S02]  /*14ef40*/  LDL.LU R119, [R1+0x4fb0] ;  /* 0x004fb00001777983 */ /* 0x000f240000300800 */
[----:B------:R-:W4:Y:S02]  /*14ef50*/  LDL.LU R118, [R1+0x4fa8] ;  /* 0x004fa80001767983 */ /* 0x000f240000300800 */
[----:B--2---:R-:W-:-:S02]  /*14ef60*/  IMAD.MOV.U32 R8, RZ, RZ, R11 ;  /* 0x000000ffff087224 */ /* 0x004fc400078e000b */
[----:B------:R-:W-:Y:S01]  /*14ef70*/  IMAD.MOV.U32 R9, RZ, RZ, R104 ;  /* 0x000000ffff097224 */ /* 0x000fe200078e0068 */
[----:B------:R-:W2:Y:S01]  /*14ef80*/  LDL.LU R11, [R1+0x4fb4] ;  /* 0x004fb400010b7983 */ /* 0x000ea20000300800 */
[----:B------:R-:W2:Y:S03]  /*14ef90*/  LDL.LU R113, [R1+0x4fa0] ;  /* 0x004fa00001717983 */ /* 0x000ea60000300800 */
[----:B------:R1:W-:Y:S02]  /*14efa0*/  LDGSTS.E [R0+0x21200], [R8.64], P4 ;  /* 0x2120000008007fae */ /* 0x0003e4000a121844 */
[----:B-1----:R-:W-:Y:S02]  /*14efb0*/  IMAD.MOV.U32 R8, RZ, RZ, R50 ;  /* 0x000000ffff087224 */ /* 0x002fe400078e0032 */
[----:B------:R-:W-:Y:S01]  /*14efc0*/  IMAD.MOV.U32 R9, RZ, RZ, R51 ;  /* 0x000000ffff097224 */ /* 0x000fe200078e0033 */
[----:B------:R-:W-:Y:S01]  /*14efd0*/  MOV R50, R171 ;  /* 0x000000ab00327202 */ /* 0x000fe20000000f00 */
[----:B------:R-:W-:Y:S01]  /*14efe0*/  IMAD.MOV.U32 R51, RZ, RZ, R155 ;  /* 0x000000ffff337224 */ /* 0x000fe200078e009b */
[----:B------:R-:W2:Y:S01]  /*14eff0*/  LDL.LU R171, [R1+0x612c] ;  /* 0x00612c0001ab7983 */ /* 0x000ea20000300800 */
[----:B------:R-:W2:Y:S03]  /*14f000*/  LDL.LU R155, [R1+0x6128] ;  /* 0x00612800019b7983 */ /* 0x000ea60000300800 */
[----:B------:R1:W-:Y:S01]  /*14f010*/  LDGSTS.E [R0+0x21400], [R8.64], P4 ;  /* 0x2140000008007fae */ /* 0x0003e2000a121844 */
[----:B---3--:R-:W-:-:S05]  /*14f020*/  IADD3.X R49, R49, R244, RZ, P3, !PT ;  /* 0x000000f431317210 */ /* 0x008fca0001ffe4ff */
[----:B------:R-:W-:Y:S01]  /*14f030*/  STL [R1+0x5018], R49 ;  /* 0x0050183101007387 */ /* 0x000fe20000100800 */
[----:B------:R-:W3:Y:S02]  /*14f040*/  LDL.LU R112, [R1+0x4fac] ;  /* 0x004fac0001707983 */ /* 0x000ee40000300800 */
[----:B------:R-:W3:Y:S02]  /*14f050*/  LDL.LU R111, [R1+0x4f98] ;  /* 0x004f9800016f7983 */ /* 0x000ee40000300800 */
[----:B------:R-:W3:Y:S02]  /*14f060*/  LDL.LU R110, [R1+0x4fa4] ;  /* 0x004fa400016e7983 */ /* 0x000ee40000300800 */
[----:B-1----:R-:W-:Y:S01]  /*14f070*/  IMAD.MOV.U32 R8, RZ, RZ, R48 ;  /* 0x000000ffff087224 */ /* 0x002fe200078e0030 */
[----:B------:R-:W-:Y:S02]  /*14f080*/  MOV R9, R49 ;  /* 0x0000003100097202 */ /* 0x000fe40000000f00 */
[----:B------:R-:W-:-:S02]  /*14f090*/  ISETP.GT.AND P3, PT, R116, 0x4e, PT ;  /* 0x0000004e7400780c */ /* 0x000fc40003f64270 */
[----:B------:R-:W-:Y:S01]  /*14f0a0*/  ISETP.GT.AND P5, PT, R116, 0x52, PT ;  /* 0x000000527400780c */ /* 0x000fe20003fa4270 */
[----:B------:R-:W-:Y:S02]  /*14f0b0*/  IMAD.MOV.U32 R114, RZ, RZ, R228 ;  /* 0x000000ffff727224 */ /* 0x000fe400078e00e4 */
[----:B------:R-:W-:Y:S01]  /*14f0c0*/  IMAD.MOV.U32 R115, RZ, RZ, R229 ;  /* 0x000000ffff737224 */ /* 0x000fe200078e00e5 */
[----:B------:R1:W5:Y:S04]  /*14f0d0*/  LDL.LU R228, [R1+0x6124] ;  /* 0x0061240001e47983 */ /* 0x0003680000300800 */
[----:B------:R1:W-:Y:S01]  /*14f0e0*/  LDGSTS.E [R0+0x21600], [R8.64], P4 ;  /* 0x2160000008007fae */ /* 0x0003e2000a121844 */
[----:B------:R1:W5:Y:S02]  /*14f0f0*/  LDL.LU R229, [R1+0x6120] ;  /* 0x0061200001e57983 */ /* 0x0003640000300800 */
[----:B------:R-:W3:Y:S02]  /*14f100*/  LDL.LU R109, [R1+0x4f30] ;  /* 0x004f3000016d7983 */ /* 0x000ee40000300800 */
[----:B------:R-:W3:Y:S01]  /*14f110*/  LDL.LU R108, [R1+0x4f3c] ;  /* 0x004f3c00016c7983 */ /* 0x000ee20000300800 */
[----:B------:R-:W3:Y:S01]  /*14f120*/  LDL.LU R107, [R1+0x4f28] ;  /* 0x004f2800016b7983 */ /* 0x000ee20000300800 */
[----:B------:R-:W3:Y:S02]  /*14f130*/  LDL.LU R106, [R1+0x4f34] ;  /* 0x004f3400016a7983 */ /* 0x000ee40000300800 */
[----:B------:R-:W3:Y:S02]  /*14f140*/  LDL.LU R105, [R1+0x4f20] ;  /* 0x004f200001697983 */ /* 0x000ee40000300800 */
[----:B------:R-:W3:Y:S01]  /*14f150*/  LDL.LU R104, [R1+0x4f2c] ;  /* 0x004f2c0001687983 */ /* 0x000ee20000300800 */
[----:B-1----:R-:W-:-:S02]  /*14f160*/  SEL R9, RZ, 0x4, !P3 ;  /* 0x00000004ff097807 */ /* 0x002fc40005800000 */
[----:B------:R-:W-:-:S04]  /*14f170*/  SEL R8, RZ, 0x4, !P5 ;  /* 0x00000004ff087807 */ /* 0x000fc80006800000 */
[----:B------:R-:W-:Y:S02]  /*14f180*/  SEL R8, R8, RZ, !P0 ;  /* 0x000000ff08087207 */ /* 0x000fe40004000000 */
[----:B------:R-:W-:Y:S02]  /*14f190*/  SEL R9, R9, RZ, !P0 ;  /* 0x000000ff09097207 */ /* 0x000fe40004000000 */
[----:B----4-:R-:W-:-:S04]  /*14f1a0*/  IADD3 R10, P3, R10, R247, RZ ;  /* 0x000000f70a0a7210 */ /* 0x010fc80007f7e0ff */
[----:B------:R-:W-:Y:S01]  /*14f1b0*/  IADD3.X R119, R119, R244, RZ, P3, !PT ;  /* 0x000000f477777210 */ /* 0x000fe20001ffe4ff */
[----:B------:R1:W-:Y:S01]  /*14f1c0*/  STL [R1+0x4fbc], R10 ;  /* 0x004fbc0a01007387 */ /* 0x0003e20000100800 */
[----:B--2---:R-:W-:-:S05]  /*14f1d0*/  IADD3 R11, P4, R11, R247, RZ ;  /* 0x000000f70b0b7210 */ /* 0x004fca0007f9e0ff */
[----:B------:R-:W-:Y:S01]  /*14f1e0*/  IMAD.X R118, R118, 0x1, R244, P4 ;  /* 0x0000000176767824 */ /* 0x000fe200020e06f4 */
[----:B------:R2:W-:Y:S01]  /*14f1f0*/  STL [R1+0x4fb4], R11 ;  /* 0x004fb40b01007387 */ /* 0x0005e20000100800 */
[----:B------:R-:W-:Y:S01]  /*14f200*/  ISETP.NE.U32.AND P4, PT, R8, RZ, PT ;  /* 0x000000ff0800720c */ /* 0x000fe20003f85070 */
[----:B------:R-:W-:Y:S01]  /*14f210*/  MOV R8, R10 ;  /* 0x0000000a00087202 */ /* 0x000fe20000000f00 */
[----:B---3--:R-:W-:-:S05]  /*14f220*/  IADD3 R112, P5, R112, R247, RZ ;  /* 0x000000f770707210 */ /* 0x008fca0007fbe0ff */
[----:B------:R-:W-:Y:S01]  /*14f230*/  IMAD.X R113, R113, 0x1, R244, P5 ;  /* 0x0000000171717824 */ /* 0x000fe200028e06f4 */
[----:B------:R-:W-:Y:S01]  /*14f240*/  STL [R1+0x4fac], R112 ;  /* 0x004fac7001007387 */ /* 0x000fe20000100800 */
[----:B------:R-:W-:Y:S02]  /*14f250*/  STL [R1+0x4fb0], R119 ;  /* 0x004fb07701007387 */ /* 0x000fe40000100800 */
[----:B------:R-:W-:Y:S01]  /*14f260*/  STL [R1+0x4fa8], R118 ;  /* 0x004fa87601007387 */ /* 0x000fe20000100800 */
[----:B------:R-:W-:Y:S01]  /*14f270*/  STL [R1+0x4fa0], R113 ;  /* 0x004fa07101007387 */ /* 0x000fe20000100800 */
[----:B-1----:R-:W3:Y:S01]  /*14f280*/  LDL.LU R10, [R1+0x4f24] ;  /* 0x004f2400010a7983 */ /* 0x002ee20000300800 */
[----:B------:R-:W-:Y:S01]  /*14f290*/  ISETP.NE.U32.AND P3, PT, R9, RZ, PT ;  /* 0x000000ff0900720c */ /* 0x000fe20003f65070 */
[----:B------:R-:W-:Y:S01]  /*14f2a0*/  IMAD.MOV.U32 R9, RZ, RZ, R119 ;  /* 0x000000ffff097224 */ /* 0x000fe200078e0077 */
[----:B------:R-:W-:-:S04]  /*14f2b0*/  IADD3 R110, P5, R110, R247, RZ ;  /* 0x000000f76e6e7210 */ /* 0x000fc80007fbe0ff */
[----:B------:R1:W-:Y:S04]  /*14f2c0*/  LDGSTS.E [R0+0x23000], [R8.64], P1 ;  /* 0x2300000008007fae */ /* 0x0003e80008921844 */
[----:B------:R4:W-:Y:S01]  /*14f2d0*/  STL [R1+0x4fa4], R110 ;  /* 0x004fa46e01007387 */ /* 0x0009e20000100800 */
[----:B-1----:R-:W-:-:S03]  /*14f2e0*/  MOV R8, R11 ;  /* 0x0000000b00087202 */ /* 0x002fc60000000f00 */
[----:B--2---:R-:W2:Y:S01]  /*14f2f0*/  LDL.LU R11, [R1+0x4f18] ;  /* 0x004f1800010b7983 */ /* 0x004ea20000300800 */
[----:B------:R-:W-:Y:S02]  /*14f300*/  IMAD.MOV.U32 R9, RZ, RZ, R118 ;  /* 0x000000ffff097224 */ /* 0x000fe400078e0076 */
[----:B------:R-:W-:-:S03]  /*14f310*/  IMAD.X R111, R111, 0x1, R244, P5 ;  /* 0x000000016f6f7824 */ /* 0x000fc600028e06f4 */
[----:B------:R1:W-:Y:S01]  /*14f320*/  LDGSTS.E [R0+0x23200], [R8.64], P1 ;  /* 0x2320000008007fae */ /* 0x0003e20008921844 */
[----:B------:R-:W-:Y:S01]  /*14f330*/  IADD3 R108, P5, R108, R247, RZ ;  /* 0x000000f76c6c7210 */ /* 0x000fe20007fbe0ff */
[----:B-1----:R-:W-:Y:S01]  /*14f340*/  IMAD.MOV.U32 R8, RZ, RZ, R112 ;  /* 0x000000ffff087224 */ /* 0x002fe200078e0070 */
[----:B------:R-:W-:-:S05]  /*14f350*/  MOV R9, R113 ;  /* 0x0000007100097202 */ /* 0x000fca0000000f00 */
[----:B------:R1:W-:Y:S01]  /*14f360*/  LDGSTS.E [R0+0x23400], [R8.64], P1 ;  /* 0x2340000008007fae */ /* 0x0003e20008921844 */
[----:B------:R-:W-:Y:S01]  /*14f370*/  IADD3.X R109, R109, R244, RZ, P5, !PT ;  /* 0x000000f46d6d7210 */ /* 0x000fe20002ffe4ff */
[----:B------:R-:W-:Y:S02]  /*14f380*/  IADD3 R104, P5, R104, R247, RZ ;  /* 0x000000f768687210 */ /* 0x000fe40007fbe0ff */
[----:B-1----:R-:W-:Y:S02]  /*14f390*/  IMAD.MOV.U32 R8, RZ, RZ, R110 ;  /* 0x000000ffff087224 */ /* 0x002fe400078e006e */
[----:B------:R-:W-:-:S05]  /*14f3a0*/  IMAD.MOV.U32 R9, RZ, RZ, R111 ;  /* 0x000000ffff097224 */ /* 0x000fca00078e006f */
[----:B------:R1:W-:Y:S01]  /*14f3b0*/  LDGSTS.E [R0+0x23600], [R8.64], P1 ;  /* 0x2360000008007fae */ /* 0x0003e20008921844 */
[----:B------:R-:W-:-:S03]  /*14f3c0*/  IADD3 R106, P1, R106, R247, RZ ;  /* 0x000000f76a6a7210 */ /* 0x000fc60007f3e0ff */
[----:B------:R1:W-:Y:S01]  /*14f3d0*/  STL [R1+0x4f98], R111 ;  /* 0x004f986f01007387 */ /* 0x0003e20000100800 */
[----:B------:R-:W-:Y:S02]  /*14f3e0*/  STL [R1+0x4f3c], R108 ;  /* 0x004f3c6c01007387 */ /* 0x000fe40000100800 */
[--C-:B------:R-:W-:Y:S01]  /*14f3f0*/  IMAD.X R107, R107, 0x1, R244.reuse, P1 ;  /* 0x000000016b6b7824 */ /* 0x100fe200008e06f4 */
[----:B------:R-:W-:Y:S01]  /*14f400*/  STL [R1+0x4f34], R106 ;  /* 0x004f346a01007387 */ /* 0x000fe20000100800 */
[----:B------:R-:W-:Y:S02]  /*14f410*/  STL [R1+0x4f30], R109 ;  /* 0x004f306d01007387 */ /* 0x000fe40000100800 */
[----:B----4-:R-:W3:Y:S02]  /*14f420*/  LDL.LU R110, [R1+0x4ebc] ;  /* 0x004ebc00016e7983 */ /* 0x010ee40000300800 */
[----:B------:R-:W-:Y:S01]  /*14f430*/  IMAD.X R105, R105, 0x1, R244, P5 ;  /* 0x0000000169697824 */ /* 0x000fe200028e06f4 */
[----:B------:R-:W-:Y:S01]  /*14f440*/  STL [R1+0x4f2c], R104 ;  /* 0x004f2c6801007387 */ /* 0x000fe20000100800 */
[----:B------:R3:W-:Y:S02]  /*14f450*/  STL [R1+0x4f28], R107 ;  /* 0x004f286b01007387 */ /* 0x0007e40000100800 */
[----:B------:R-:W3:Y:S01]  /*14f460*/  LDL.LU R113, [R1+0x4eb4] ;  /* 0x004eb40001717983 */ /* 0x000ee20000300800 */
[----:B-1----:R-:W-:Y:S01]  /*14f470*/  MOV R8, R108 ;  /* 0x0000006c00087202 */ /* 0x002fe20000000f00 */
[----:B------:R-:W-:-:S02]  /*14f480*/  IMAD.MOV.U32 R9, RZ, RZ, R109 ;  /* 0x000000ffff097224 */ /* 0x000fc400078e006d */
[----:B------:R-:W-:Y:S02]  /*14f490*/  IMAD.MOV.U32 R126, RZ, RZ, R230 ;  /* 0x000000ffff7e7224 */ /* 0x000fe400078e00e6 */
[----:B------:R-:W-:Y:S01]  /*14f4a0*/  IMAD.MOV.U32 R127, RZ, RZ, R231 ;  /* 0x000000ffff7f7224 */ /* 0x000fe200078e00e7 */
[----:B------:R1:W-:Y:S02]  /*14f4b0*/  LDGSTS.E [R0+0x25000], [R8.64], P2 ;  /* 0x2500000008007fae */ /* 0x0003e40009121844 */
[----:B-1----:R-:W-:Y:S02]  /*14f4c0*/  MOV R9, R107 ;  /* 0x0000006b00097202 */ /* 0x002fe40000000f00 */
[----:B---3--:R-:W-:-:S05]  /*14f4d0*/  IADD3 R10, P1, R10, R247, RZ ;  /* 0x000000f70a0a7210 */ /* 0x008fca0007f3e0ff */
[----:B------:R1:W-:Y:S01]  /*14f4e0*/  STL [R1+0x4f24], R10 ;  /* 0x004f240a01007387 */ /* 0x0003e20000100800 */
[----:B------:R3:W-:Y:S02]  /*14f4f0*/  STL [R1+0x4f20], R105 ;  /* 0x004f206901007387 */ /* 0x0007e40000100800 */
[----:B------:R-:W4:Y:S02]  /*14f500*/  LDL.LU R111, [R1+0x4eac] ;  /* 0x004eac00016f7983 */ /* 0x000f240000300800 */
[----:B------:R-:W4:Y:S01]  /*14f510*/  LDL.LU R119, [R1+0x4eb0] ;  /* 0x004eb00001777983 */ /* 0x000f220000300800 */
[----:B------:R-:W4:Y:S01]  /*14f520*/  LDL.LU R118, [R1+0x4ea8] ;  /* 0x004ea80001767983 */ /* 0x000f220000300800 */
[----:B------:R-:W4:Y:S02]  /*14f530*/  LDL.LU R112, [R1+0x4ea0] ;  /* 0x004ea00001707983 */ /* 0x000f240000300800 */
[----:B------:R-:W4:Y:S02]  /*14f540*/  LDL.LU R107, [R1+0x4ea4] ;  /* 0x004ea400016b7983 */ /* 0x000f240000300800 */
[----:B------:R1:W5:Y:S01]  /*14f550*/  LDL.LU R230, [R1+0x611c] ;  /* 0x00611c0001e67983 */ /* 0x0003620000300800 */
[----:B------:R1:W5:Y:S01]  /*14f560*/  LDL.LU R231, [R1+0x6118] ;  /* 0x0061180001e77983 */ /* 0x0003620000300800 */
[----:B--2---:R-:W-:-:S05]  /*14f570*/  IMAD.X R11, R11, 0x1, R244, P1 ;  /* 0x000000010b0b7824 */ /* 0x004fca00008e06f4 */
[----:B------:R2:W-:Y:S01]  /*14f580*/  STL [R1+0x4f18], R11 ;  /* 0x004f180b01007387 */ /* 0x0005e20000100800 */
[----:B------:R-:W4:Y:S02]  /*14f590*/  LDL.LU R109, [R1+0x4e98] ;  /* 0x004e9800016d7983 */ /* 0x000f240000300800 */
[----:B------:R-:W-:-:S05]  /*14f5a0*/  IMAD.MOV.U32 R8, RZ, RZ, R106 ;  /* 0x000000ffff087224 */ /* 0x000fca00078e006a */
[----:B------:R1:W-:Y:S01]  /*14f5b0*/  LDGSTS.E [R0+0x25200], [R8.64], P2 ;  /* 0x2520000008007fae */ /* 0x0003e20009121844 */
[C---:B------:R-:W-:Y:S02]  /*14f5c0*/  ISETP.GT.AND P1, PT, R116.reuse, 0x56, PT ;  /* 0x000000567400780c */ /* 0x040fe40003f24270 */
[----:B------:R-:W-:Y:S01]  /*14f5d0*/  ISETP.GT.AND P5, PT, R116, 0x5a, PT ;  /* 0x0000005a7400780c */ /* 0x000fe20003fa4270 */
[----:B-1----:R-:W-:Y:S01]  /*14f5e0*/  IMAD.MOV.U32 R8, RZ, RZ, R104 ;  /* 0x000000ffff087224 */ /* 0x002fe200078e0068 */
[----:B------:R-:W-:-:S05]  /*14f5f0*/  MOV R9, R105 ;  /* 0x0000006900097202 */ /* 0x000fca0000000f00 */
[----:B------:R1:W-:Y:S01]  /*14f600*/  LDGSTS.E [R0+0x25400], [R8.64], P2 ;  /* 0x2540000008007fae */ /* 0x0003e20009121844 */
[----:B------:R-:W-:Y:S01]  /*14f610*/  HMMA.1688.F32.TF32 R44, R120, R114, R44 ;  /* 0x00000072782c723c */ /* 0x000fe2000008102c */
[----:B-1----:R-:W-:Y:S01]  /*14f620*/  MOV R8, R10 ;  /* 0x0000000a00087202 */ /* 0x002fe20000000f00 */
[----:B------:R-:W-:-:S05]  /*14f630*/  IMAD.MOV.U32 R9, RZ, RZ, R11 ;  /* 0x000000ffff097224 */ /* 0x000fca00078e000b */
[----:B------:R-:W-:Y:S01]  /*14f640*/  IMAD.MOV.U32 R114, RZ, RZ, R183 ;  /* 0x000000ffff727224 */ /* 0x000fe200078e00b7 */
[----:B------:R-:W-:Y:S01]  /*14f650*/  MOV R115, R172 ;  /* 0x000000ac00737202 */ /* 0x000fe20000000f00 */
[----:B------:R-:W4:Y:S04]  /*14f660*/  LDL.LU R183, [R1+0x6114] ;  /* 0x0061140001b77983 */ /* 0x000f280000300800 */
[----:B------:R1:W-:Y:S01]  /*14f670*/  LDGSTS.E [R0+0x25600], [R8.64], P2 ;  /* 0x2560000008007fae */ /* 0x0003e20009121844 */
[----:B------:R-:W4:Y:S02]  /*14f680*/  LDL.LU R172, [R1+0x6110] ;  /* 0x0061100001ac7983 */ /* 0x000f240000300800 */
[----:B------:R-:W4:Y:S02]  /*14f690*/  LDL.LU R108, [R1+0x4e30] ;  /* 0x004e3000016c7983 */ /* 0x000f240000300800 */
[----:B------:R-:W4:Y:S01]  /*14f6a0*/  LDL.LU R10, [R1+0x4e3c] ;  /* 0x004e3c00010a7983 */ /* 0x000f220000300800 */
[----:B---3--:R-:W2:Y:S02]  /*14f6b0*/  LDL.LU R105, [R1+0x4e28] ;  /* 0x004e280001697983 */ /* 0x008ea40000300800 */
[----:B--2---:R-:W2:Y:S02]  /*14f6c0*/  LDL.LU R11, [R1+0x4e34] ;  /* 0x004e3400010b7983 */ /* 0x004ea40000300800 */
[----:B------:R-:W2:Y:S01]  /*14f6d0*/  LDL.LU R104, [R1+0x4e2c] ;  /* 0x004e2c0001687983 */ /* 0x000ea20000300800 */
[----:B------:R-:W2:Y:S01]  /*14f6e0*/  LDL.LU R106, [R1+0x4e24] ;  /* 0x004e2400016a7983 */ /* 0x000ea20000300800 */
[----:B------:R-:W-:-:S02]  /*14f6f0*/  IADD3 R113, P2, R113, R247, RZ ;  /* 0x000000f771717210 */ /* 0x000fc40007f5e0ff */
[----:B-1----:R-:W-:Y:S01]  /*14f700*/  SEL R9, RZ, 0x4, !P1 ;  /* 0x00000004ff097807 */ /* 0x002fe20004800000 */
[-C--:B------:R-:W-:Y:S01]  /*14f710*/  IADD3 R110, P1, R110, R247.reuse, RZ ;  /* 0x000000f76e6e7210 */ /* 0x080fe20007f3e0ff */
[----:B------:R-:W-:Y:S02]  /*14f720*/  SEL R8, RZ, 0x4, !P5 ;  /* 0x00000004ff087807 */ /* 0x000fe40006800000 */
[----:B------:R-:W-:Y:S02]  /*14f730*/  SEL R9, R9, RZ, !P0 ;  /* 0x000000ff09097207 */ /* 0x000fe40004000000 */
[----:B------:R-:W-:Y:S01]  /*14f740*/  SEL R8, R8, RZ, !P0 ;  /* 0x000000ff08087207 */ /* 0x000fe20004000000 */
[----:B------:R1:W-:Y:S01]  /*14f750*/  STL [R1+0x4ebc], R110 ;  /* 0x004ebc6e01007387 */ /* 0x0003e20000100800 */
[----:B------:R-:W-:Y:S01]  /*14f760*/  STL [R1+0x4eb4], R113 ;  /* 0x004eb47101007387 */ /* 0x000fe20000100800 */
[----:B----4-:R-:W-:Y:S01]  /*14f770*/  IADD3 R111, P5, R111, R247, RZ ;  /* 0x000000f76f6f7210 */ /* 0x010fe20007fbe0ff */
[----:B------:R-:W-:-:S02]  /*14f780*/  IMAD.X R119, R119, 0x1, R244, P1 ;  /* 0x0000000177777824 */ /* 0x000fc400008e06f4 */
[----:B------:R-:W-:Y:S01]  /*14f790*/  IMAD.X R118, R118, 0x1, R244, P2 ;  /* 0x0000000176767824 */ /* 0x000fe200010e06f4 */
[----:B------:R-:W-:Y:S02]  /*14f7a0*/  ISETP.NE.U32.AND P1, PT, R9, RZ, PT ;  /* 0x000000ff0900720c */ /* 0x000fe40003f25070 */
[----:B------:R-:W-:Y:S01]  /*14f7b0*/  ISETP.NE.U32.AND P2, PT, R8, RZ, PT ;  /* 0x000000ff0800720c */ /* 0x000fe20003f45070 */
[----:B------:R-:W-:Y:S02]  /*14f7c0*/  IMAD.MOV.U32 R8, RZ, RZ, R110 ;  /* 0x000000ffff087224 */ /* 0x000fe400078e006e */
[----:B------:R-:W-:Y:S01]  /*14f7d0*/  IMAD.MOV.U32 R9, RZ, RZ, R119 ;  /* 0x000000ffff097224 */ /* 0x000fe200078e0077 */
[----:B------:R-:W-:Y:S01]  /*14f7e0*/  IADD3.X R112, R112, R244, RZ, P5, !PT ;  /* 0x000000f470707210 */ /* 0x000fe20002ffe4ff */
[----:B------:R-:W-:Y:S01]  /*14f7f0*/  STL [R1+0x4eac], R111 ;  /* 0x004eac6f01007387 */ /* 0x000fe20000100800 */
[----:B------:R-:W-:Y:S02]  /*14f800*/  STL [R1+0x4eb0], R119 ;  /* 0x004eb07701007387 */ /* 0x000fe40000100800 */
[----:B------:R-:W-:Y:S01]  /*14f810*/  STL [R1+0x4ea8], R118 ;  /* 0x004ea87601007387 */ /* 0x000fe20000100800 */
[----:B------:R4:W-:Y:S04]  /*14f820*/  LDGSTS.E [R0+0x27000], [R8.64], P3 ;  /* 0x2700000008007fae */ /* 0x0009e80009921844 */
[----:B------:R-:W-:Y:S01]  /*14f830*/  STL [R1+0x4ea0], R112 ;  /* 0x004ea07001007387 */ /* 0x000fe20000100800 */
[----:B-1----:R-:W3:Y:S01]  /*14f840*/  LDL.LU R110, [R1+0x4e20] ;  /* 0x004e2000016e7983 */ /* 0x002ee20000300800 */
[----:B------:R-:W-:Y:S01]  /*14f850*/  IADD3 R107, P5, R107, R247, RZ ;  /* 0x000000f76b6b7210 */ /* 0x000fe20007fbe0ff */
[----:B----4-:R-:W-:-:S02]  /*14f860*/  IMAD.MOV.U32 R8, RZ, RZ, R113 ;  /* 0x000000ffff087224 */ /* 0x010fc400078e0071 */
[----:B------:R-:W-:Y:S01]  /*14f870*/  IMAD.MOV.U32 R9, RZ, RZ, R118 ;  /* 0x000000ffff097224 */ /* 0x000fe200078e0076 */
[----:B------:R-:W-:-:S04]  /*14f880*/  IADD3.X R109, R109, R244, RZ, P5, !PT ;  /* 0x000000f46d6d7210 */ /* 0x000fc80002ffe4ff */
[----:B------:R1:W-:Y:S04]  /*14f890*/  LDGSTS.E [R0+0x27200], [R8.64], P3 ;  /* 0x2720000008007fae */ /* 0x0003e80009921844 */
[----:B------:R4:W-:Y:S01]  /*14f8a0*/  STL [R1+0x4ea4], R107 ;  /* 0x004ea46b01007387 */ /* 0x0009e20000100800 */
[----:B------:R-:W-:Y:S01]  /*14f8b0*/  STL [R1+0x4e98], R109 ;  /* 0x004e986d01007387 */ /* 0x000fe20000100800 */
[----:B-1----:R-:W-:Y:S01]  /*14f8c0*/  MOV R8, R111 ;  /* 0x0000006f00087202 */ /* 0x002fe20000000f00 */
[----:B------:R-:W-:-:S05]  /*14f8d0*/  IMAD.MOV.U32 R9, RZ, RZ, R112 ;  /* 0x000000ffff097224 */ /* 0x000fca00078e0070 */
[----:B------:R1:W-:Y:S02]  /*14f8e0*/  LDGSTS.E [R0+0x27400], [R8.64], P3 ;  /* 0x2740000008007fae */ /* 0x0003e40009921844 */
[----:B-1----:R-:W-:Y:S02]  /*14f8f0*/  IMAD.MOV.U32 R8, RZ, RZ, R107 ;  /* 0x000000ffff087224 */ /* 0x002fe400078e006b */
[----:B----4-:R-:W4:Y:S01]  /*14f900*/  LDL.LU R107, [R1+0x4e18] ;  /* 0x004e1800016b7983 */ /* 0x010f220000300800 */
[----:B------:R-:W-:Y:S01]  /*14f910*/  HMMA.1688.F32.TF32 R100, R120, R114, R100 ;  /* 0x000000727864723c */ /* 0x000fe20000081064 */
[----:B------:R-:W-:Y:S02]  /*14f920*/  MOV R9, R109 ;  /* 0x0000006d00097202 */ /* 0x000fe40000000f00 */
[----:B------:R-:W-:-:S03]  /*14f930*/  IADD3 R10, P5, R10, R247, RZ ;  /* 0x000000f70a0a7210 */ /* 0x000fc60007fbe0ff */
[----:B------:R1:W-:Y:S01]  /*14f940*/  LDGSTS.E [R0+0x27600], [R8.64], P3 ;  /* 0x2760000008007fae */ /* 0x0003e20009921844 */
[-C--:B--2---:R-:W-:Y:S01]  /*14f950*/  IADD3 R11, P3, R11, R247.reuse, RZ ;  /* 0x000000f70b0b7210 */ /* 0x084fe20007f7e0ff */
[--C-:B------:R-:W-:Y:S02]  /*14f960*/  IMAD.X R108, R108, 0x1, R244.reuse, P5 ;  /* 0x000000016c6c7824 */ /* 0x100fe400028e06f4 */
[----:B------:R2:W-:Y:S01]  /*14f970*/  STL [R1+0x4e3c], R10 ;  /* 0x004e3c0a01007387 */ /* 0x0005e20000100800 */
[-C--:B------:R-:W-:Y:S01]  /*14f980*/  IADD3 R104, P5, R104, R247.reuse, RZ ;  /* 0x000000f768687210 */ /* 0x080fe20007fbe0ff */
[----:B------:R2:W-:Y:S02]  /*14f990*/  STL [R1+0x4e34], R11 ;  /* 0x004e340b01007387 */ /* 0x0005e40000100800 */
[----:B------:R-:W-:Y:S01]  /*14f9a0*/  IMAD.X R105, R105, 0x1, R244, P3 ;  /* 0x0000000169697824 */ /* 0x000fe200018e06f4 */
[----:B------:R2:W-:Y:S01]  /*14f9b0*/  STL [R1+0x4e30], R108 ;  /* 0x004e306c01007387 */ /* 0x0005e20000100800 */
[----:B------:R-:W-:Y:S01]  /*14f9c0*/  IADD3 R106, P3, R106, R247, RZ ;  /* 0x000000f76a6a7210 */ /* 0x000fe20007f7e0ff */
[----:B-1----:R-:W-:-:S02]  /*14f9d0*/  IMAD.MOV.U32 R8, RZ, RZ, R10 ;  /* 0x000000ffff087224 */ /* 0x002fc400078e000a */
[----:B------:R-:W-:-:S04]  /*14f9e0*/  IMAD.MOV.U32 R9, RZ, RZ, R108 ;  /* 0x000000ffff097224 */ /* 0x000fc800078e006c */
[----:B------:R-:W-:Y:S01]  /*14f9f0*/  STL.64 [R1+0xad0], R100 ;  /* 0x000ad06401007387 */ /* 0x000fe20000100a00 */
[----:B------:R-:W-:Y:S02]  /*14fa00*/  STL.64 [R1+0xad8], R102 ;  /* 0x000ad86601007387 */ /* 0x000fe40000100a00 */
[----:B------:R-:W-:Y:S02]  /*14fa10*/  STL [R1+0x4e2c], R104 ;  /* 0x004e2c6801007387 */ /* 0x000fe40000100800 */
[----:B------:R1:W-:Y:S01]  /*14fa20*/  STL [R1+0x4e28], R105 ;  /* 0x004e286901007387 */ /* 0x0003e20000100800 */
[----:B------:R-:W4:Y:S01]  /*14fa30*/  LDL.LU R112, [R1+0x4db0] ;  /* 0x004db00001707983 */ /* 0x000f220000300800 */
[----:B------:R-:W-:Y:S03]  /*14fa40*/  STL [R1+0x4e24], R106 ;  /* 0x004e246a01007387 */ /* 0x000fe60000100800 */
[----:B------:R1:W-:Y:S01]  /*14fa50*/  LDGSTS.E [R0+0x29000], [R8.64], P4 ;  /* 0x2900000008007fae */ /* 0x0003e2000a121844 */
[----:B------:R-:W-:Y:S01]  /*14fa60*/  HMMA.1688.F32.TF32 R40, R120, R126, R40 ;  /* 0x0000007e7828723c */ /* 0x000fe20000081028 */
[----:B-1----:R-:W-:Y:S01]  /*14fa70*/  MOV R8, R11 ;  /* 0x0000000b00087202 */ /* 0x002fe20000000f00 */
[----:B------:R-:W-:-:S05]  /*14fa80*/  IMAD.MOV.U32 R9, RZ, RZ, R105 ;  /* 0x000000ffff097224 */ /* 0x000fca00078e0069 */
[----:B------:R-:W-:Y:S01]  /*14fa90*/  IMAD.MOV.U32 R126, RZ, RZ, R156 ;  /* 0x000000ffff7e7224 */ /* 0x000fe200078e009c */
[----:B------:R-:W-:Y:S01]  /*14faa0*/  MOV R127, R173 ;  /* 0x000000ad007f7202 */ /* 0x000fe20000000f00 */
[----:B------:R1:W-:Y:S02]  /*14fab0*/  LDGSTS.E [R0+0x29200], [R8.64], P4 ;  /* 0x2920000008007fae */ /* 0x0003e4000a121844 */
[----:B-1----:R-:W-:Y:S02]  /*14fac0*/  MOV R8, R104 ;  /* 0x0000006800087202 */ /* 0x002fe40000000f00 */
[----:B---3--:R-:W-:-:S05]  /*14fad0*/  IADD3.X R110, R110, R244, RZ, P5, !PT ;  /* 0x000000f46e6e7210 */ /* 0x008fca0002ffe4ff */
[----:B------:R1:W-:Y:S01]  /*14fae0*/  STL [R1+0x4e20], R110 ;  /* 0x004e206e01007387 */ /* 0x0003e20000100800 */
[----:B--2---:R-:W2:Y:S02]  /*14faf0*/  LDL.LU R10, [R1+0x4dbc] ;  /* 0x004dbc00010a7983 */ /* 0x004ea40000300800 */
[----:B------:R-:W3:Y:S02]  /*14fb00*/  LDL.LU R109, [R1+0x4da8] ;  /* 0x004da800016d7983 */ /* 0x000ee40000300800 */
[----:B------:R-:W3:Y:S01]  /*14fb10*/  LDL.LU R11, [R1+0x4db4] ;  /* 0x004db400010b7983 */ /* 0x000ee20000300800 */
[----:B------:R-:W3:Y:S01]  /*14fb20*/  LDL.LU R108, [R1+0x4da0] ;  /* 0x004da000016c7983 */ /* 0x000ee20000300800 */
[----:B------:R-:W3:Y:S02]  /*14fb30*/  LDL.LU R105, [R1+0x4dac] ;  /* 0x004dac0001697983 */ /* 0x000ee40000300800 */
[----:B------:R-:W3:Y:S02]  /*14fb40*/  LDL.LU R156, [R1+0x610c] ;  /* 0x00610c00019c7983 */ /* 0x000ee40000300800 */
[----:B------:R-:W3:Y:S02]  /*14fb50*/  LDL.LU R173, [R1+0x6108] ;  /* 0x0061080001ad7983 */ /* 0x000ee40000300800 */
[----:B----4-:R-:W-:-:S05]  /*14fb60*/  IMAD.X R107, R107, 0x1, R244, P3 ;  /* 0x000000016b6b7824 */ /* 0x010fca00018e06f4 */
[----:B------:R4:W-:Y:S01]  /*14fb70*/  STL [R1+0x4e18], R107 ;  /* 0x004e186b01007387 */ /* 0x0009e20000100800 */
[----:B------:R-:W4:Y:S02]  /*14fb80*/  LDL.LU R104, [R1+0x4d98] ;  /* 0x004d980001687983 */ /* 0x000f240000300800 */
[----:B------:R-:W4:Y:S02]  /*14fb90*/  LDL.LU R102, [R1+0x4da4] ;  /* 0x004da40001667983 */ /* 0x000f240000300800 */
[----:B------:R-:W-:Y:S01]  /*14fba0*/  IMAD.MOV.U32 R9, RZ, RZ, R110 ;  /* 0x000000ffff097224 */ /* 0x000fe200078e006e */
[----:B------:R-:W-:Y:S01]  /*14fbb0*/  HMMA.1688.F32.TF32 R96, R120, R126, R96 ;  /* 0x0000007e7860723c */ /* 0x000fe20000081060 */
[----:B------:R-:W-:-:S03]  /*14fbc0*/  ISETP.GT.AND P3, PT, R116, 0x5e, PT ;  /* 0x0000005e7400780c */ /* 0x000fc60003f64270 */
[----:B------:R1:W-:Y:S01]  /*14fbd0*/  LDGSTS.E [R0+0x29400], [R8.64], P4 ;  /* 0x2940000008007fae */ /* 0x0003e2000a121844 */
[----:B------:R-:W-:Y:S02]  /*14fbe0*/  ISETP.GT.AND P5, PT, R116, 0x62, PT ;  /* 0x000000627400780c */ /* 0x000fe40003fa4270 */
[----:B-1----:R-:W-:Y:S01]  /*14fbf0*/  MOV R110, R157 ;  /* 0x0000009d006e7202 */ /* 0x002fe20000000f00 */
[----:B------:R-:W-:Y:S01]  /*14fc00*/  IMAD.MOV.U32 R111, RZ, RZ, R174 ;  /* 0x000000ffff6f7224 */ /* 0x000fe200078e00ae */
[----:B------:R-:W4:Y:S01]  /*14fc10*/  LDL.LU R157, [R1+0x6104] ;  /* 0x00610400019d7983 */ /* 0x000f220000300800 */
[----:B------:R-:W4:Y:S02]  /*14fc20*/  LDL.LU R174, [R1+0x6100] ;  /* 0x0061000001ae7983 */ /* 0x000f240000300800 */
[----:B------:R-:W4:Y:S02]  /*14fc30*/  LDL.LU R101, [R1+0x4d3c] ;  /* 0x004d3c0001657983 */ /* 0x000f240000300800 */
[----:B------:R-:W-:-:S02]  /*14fc40*/  IMAD.MOV.U32 R8, RZ, RZ, R106 ;  /* 0x000000ffff087224 */ /* 0x000fc400078e006a */
[----:B------:R-:W-:Y:S01]  /*14fc50*/  IMAD.MOV.U32 R9, RZ, RZ, R107 ;  /* 0x000000ffff097224 */ /* 0x000fe200078e006b */
[----:B------:R-:W4:Y:S01]  /*14fc60*/  LDL.LU R106, [R1+0x4d34] ;  /* 0x004d3400016a7983 */ /* 0x000f220000300800 */
[----:B------:R-:W4:Y:S03]  /*14fc70*/  LDL.LU R100, [R1+0x4d2c] ;  /* 0x004d2c0001647983 */ /* 0x000f260000300800 */
[----:B------:R1:W-:Y:S02]  /*14fc80*/  LDGSTS.E [R0+0x29600], [R8.64], P4 ;  /* 0x2960000008007fae */ /* 0x0003e4000a121844 */
[----:B-1----:R-:W-:Y:S02]  /*14fc90*/  SEL R9, RZ, 0x4, !P3 ;  /* 0x00000004ff097807 */ /* 0x002fe40005800000 */
[----:B------:R-:W-:-:S04]  /*14fca0*/  SEL R8, RZ, 0x4, !P5 ;  /* 0x00000004ff087807 */ /* 0x000fc80006800000 */
[----:B------:R-:W-:Y:S02]  /*14fcb0*/  SEL R8, R8, RZ, !P0 ;  /* 0x000000ff08087207 */ /* 0x000fe40004000000 */
[-C--:B--2---:R-:W-:Y:S02]  /*14fcc0*/  IADD3 R10, P3, R10, R247.reuse, RZ ;  /* 0x000000f70a0a7210 */ /* 0x084fe40007f7e0ff */
[-C--:B---3--:R-:W-:Y:S02]  /*14fcd0*/  IADD3 R11, P4, R11, R247.reuse, RZ ;  /* 0x000000f70b0b7210 */ /* 0x088fe40007f9e0ff */
[-C--:B------:R-:W-:Y:S01]  /*14fce0*/  IADD3 R105, P5, R105, R247.reuse, RZ ;  /* 0x000000f769697210 */ /* 0x080fe20007fbe0ff */
[--C-:B------:R-:W-:Y:S01]  /*14fcf0*/  IMAD.X R112, R112, 0x1, R244.reuse, P3 ;  /* 0x0000000170707824 */ /* 0x100fe200018e06f4 */
[----:B------:R-:W-:Y:S01]  /*14fd00*/  IADD3.X R109, R109, R244, RZ, P4, !PT ;  /* 0x000000f46d6d7210 */ /* 0x000fe200027fe4ff */
[----:B------:R-:W-:Y:S01]  /*14fd10*/  STL [R1+0x4dbc], R10 ;  /* 0x004dbc0a01007387 */ /* 0x000fe20000100800 */
[----:B------:R-:W-:Y:S02]  /*14fd20*/  STL [R1+0x4db4], R11 ;  /* 0x004db40b01007387 */ /* 0x000fe40000100800 */
[----:B------:R-:W-:Y:S02]  /*14fd30*/  STL [R1+0x4dac], R105 ;  /* 0x004dac6901007387 */ /* 0x000fe40000100800 */
[----:B------:R-:W-:Y:S01]  /*14fd40*/  IMAD.X R108, R108, 0x1, R244, P5 ;  /* 0x000000016c6c7824 */ /* 0x000fe200028e06f4 */
[----:B------:R-:W-:Y:S01]  /*14fd50*/  STL [R1+0x4db0], R112 ;  /* 0x004db07001007387 */ /* 0x000fe20000100800 */
[----:B------:R-:W-:Y:S02]  /*14fd60*/  STL [R1+0x4da8], R109 ;  /* 0x004da86d01007387 */ /* 0x000fe40000100800 */
[----:B------:R-:W2:Y:S01]  /*14fd70*/  LDL.LU R103, [R1+0x4d30] ;  /* 0x004d300001677983 */ /* 0x000ea20000300800 */
[----:B------:R-:W-:Y:S01]  /*14fd80*/  STL [R1+0x4da0], R108 ;  /* 0x004da06c01007387 */ /* 0x000fe20000100800 */
[----:B------:R1:W-:Y:S02]  /*14fd90*/  STL.64 [R1+0xac0], R96 ;  /* 0x000ac06001007387 */ /* 0x0003e40000100a00 */
[----:B------:R-:W-:Y:S02]  /*14fda0*/  STL.64 [R1+0xac8], R98 ;  /* 0x000ac86201007387 */ /* 0x000fe40000100a00 */
[----:B----4-:R-:W3:Y:S01]  /*14fdb0*/  LDL.LU R107, [R1+0x4d28] ;  /* 0x004d2800016b7983 */ /* 0x010ee20000300800 */
[----:B------:R-:W-:Y:S01]  /*14fdc0*/  ISETP.NE.U32.AND P4, PT, R8, RZ, PT ;  /* 0x000000ff0800720c */ /* 0x000fe20003f85070 */
[----:B------:R-:W-:Y:S01]  /*14fdd0*/  IMAD.MOV.U32 R8, RZ, RZ, R10 ;  /* 0x000000ffff087224 */ /* 0x000fe200078e000a */
[----:B------:R-:W-:-:S05]  /*14fde0*/  IADD3 R102, P5, R102, R247, RZ ;  /* 0x000000f766667210 */ /* 0x000fca0007fbe0ff */
[----:B------:R-:W-:Y:S01]  /*14fdf0*/  STL [R1+0x4da4], R102 ;  /* 0x004da46601007387 */ /* 0x000fe20000100800 */
[----:B-1----:R-:W4:Y:S02]  /*14fe00*/  LDL.LU R96, [R1+0x4d20] ;  /* 0x004d200001607983 */ /* 0x002f240000300800 */
[----:B------:R-:W4:Y:S01]  /*14fe10*/  LDL.LU R10, [R1+0x4d24] ;  /* 0x004d2400010a7983 */ /* 0x000f220000300800 */
[----:B------:R-:W-:-:S04]  /*14fe20*/  SEL R9, R9, RZ, !P0 ;  /* 0x000000ff09097207 */ /* 0x000fc80004000000 */
[----:B------:R-:W-:Y:S01]  /*14fe30*/  ISETP.NE.U32.AND P3, PT, R9, RZ, PT ;  /* 0x000000ff0900720c */ /* 0x000fe20003f65070 */
[----:B------:R-:W-:Y:S01]  /*14fe40*/  MOV R9, R112 ;  /* 0x0000007000097202 */ /* 0x000fe20000000f00 */
[----:B------:R-:W-:Y:S04]  /*14fe50*/  HMMA.1688.F32.TF32 R92, R120, R110, R92 ;  /* 0x0000006e785c723c */ /* 0x000fe8000008105c */
[----:B------:R1:W-:Y:S01]  /*14fe60*/  LDGSTS.E [R0+0x2b000], [R8.64], P1 ;  /* 0x2b00000008007fae */ /* 0x0003e20008921844 */
[----:B------:R-:W-:Y:S02]  /*14fe70*/  IMAD.X R104, R104, 0x1, R244, P5 ;  /* 0x0000000168687824 */ /* 0x000fe400028e06f4 */
[----:B-1----:R-:W-:Y:S01]  /*14fe80*/  IMAD.MOV.U32 R8, RZ, RZ, R11 ;  /* 0x000000ffff087224 */ /* 0x002fe200078e000b */
[----:B------:R-:W-:-:S02]  /*14fe90*/  MOV R9, R109 ;  /* 0x0000006d00097202 */ /* 0x000fc40000000f00 */
[----:B------:R-:W-:Y:S01]  /*14fea0*/  IADD3 R101, P5, R101, R247, RZ ;  /* 0x000000f765657210 */ /* 0x000fe20007fbe0ff */
[----:B------:R-:W4:Y:S04]  /*14feb0*/  LDL.LU R11, [R1+0x4d18] ;  /* 0x004d1800010b7983 */ /* 0x000f280000300800 */
[----:B------:R1:W-:Y:S02]  /*14fec0*/  LDGSTS.E [R0+0x2b200], [R8.64], P1 ;  /* 0x2b20000008007fae */ /* 0x0003e40008921844 */
[----:B-1----:R-:W-:Y:S02]  /*14fed0*/  IMAD.MOV.U32 R8, RZ, RZ, R105 ;  /* 0x000000ffff087224 */ /* 0x002fe400078e0069 */
[----:B------:R-:W-:-:S05]  /*14fee0*/  IMAD.MOV.U32 R9, RZ, RZ, R108 ;  /* 0x000000ffff097224 */ /* 0x000fca00078e006c */
[----:B------:R1:W-:Y:S04]  /*14fef0*/  LDGSTS.E [R0+0x2b400], [R8.64], P1 ;  /* 0x2b40000008007fae */ /* 0x0003e80008921844 */
[----:B------:R1:W-:Y:S01]  /*14ff00*/  STL [R1+0x4d98], R104 ;  /* 0x004d986801007387 */ /* 0x0003e20000100800 */
[----:B------:R-:W-:Y:S01]  /*14ff10*/  STL [R1+0x4d3c], R101 ;  /* 0x004d3c6501007387 */ /* 0x000fe20000100800 */
[----:B-1----:R-:W-:Y:S01]  /*14ff20*/  MOV R8, R102 ;  /* 0x0000006600087202 */ /* 0x002fe20000000f00 */
[----:B------:R-:W-:-:S05]  /*14ff30*/  IMAD.MOV.U32 R9, RZ, RZ, R104 ;  /* 0x000000ffff097224 */ /* 0x000fca00078e0068 */
[----:B------:R1:W-:Y:S01]  /*14ff40*/  LDGSTS.E [R0+0x2b600], [R8.64], P1 ;  /* 0x2b60000008007fae */ /* 0x0003e20008921844 */
[----:B------:R-:W-:-:S05]  /*14ff50*/  IADD3 R106, P1, R106, R247, RZ ;  /* 0x000000f76a6a7210 */ /* 0x000fca0007f3e0ff */
[----:B------:R-:W-:Y:S01]  /*14ff60*/  STL [R1+0x4d34], R106 ;  /* 0x004d346a01007387 */ /* 0x000fe20000100800 */
[----:B-1----:R-:W-:Y:S02]  /*14ff70*/  IMAD.MOV.U32 R8, RZ, RZ, R101 ;  /* 0x000000ffff087224 */ /* 0x002fe400078e0065 */
[----:B--2---:R-:W-:Y:S01]  /*14ff80*/  IMAD.X R103, R103, 0x1, R244, P5 ;  /* 0x0000000167677824 */ /* 0x004fe200028e06f4 */
[----:B------:R-:W-:-:S04]  /*14ff90*/  IADD3 R100, P5, R100, R247, RZ ;  /* 0x000000f764647210 */ /* 0x000fc80007fbe0ff */
[----:B------:R1:W-:Y:S01]  /*14ffa0*/  STL [R1+0x4d30], R103 ;  /* 0x004d306701007387 */ /* 0x0003e20000100800 */
[----:B------:R-:W-:Y:S01]  /*14ffb0*/  STL.64 [R1+0xab0], R92 ;  /* 0x000ab05c01007387 */ /* 0x000fe20000100a00 */
[----:B---3--:R-:W-:Y:S02]  /*14ffc0*/  IADD3.X R107, R107, R244, RZ, P1, !PT ;  /* 0x000000f46b6b7210 */ /* 0x008fe40000ffe4ff */
[----:B------:R2:W-:Y:S04]  /*14ffd0*/  STL.64 [R1+0xab8], R94 ;  /* 0x000ab85e01007387 */ /* 0x0005e80000100a00 */
[----:B------:R-:W3:Y:S01]  /*14ffe0*/  LDL.LU R104, [R1+0x4cbc] ;  /* 0x004cbc0001687983 */ /* 0x000ee20000300800 */
[----:B------:R-:W3:Y:S02]  /*14fff0*/  LDL.LU R102, [R1+0x4cb4] ;  /* 0x004cb40001667983 */ /* 0x000ee40000300800 */
[----:B------:R-:W-:Y:S02]  /*150000*/  STL [R1+0x4d2c], R100 ;  /* 0x004d2c6401007387 */ /* 0x000fe40000100800 */
[----:B------:R-:W-:Y:S01]  /*150010*/  STL [R1+0x4d28], R107 ;  /* 0x004d286b01007387 */ /* 0x000fe20000100800 */
[----:B------:R-:W3:Y:S01]  /*150020*/  LDL.LU R105, [R1+0x4cb0] ;  /* 0x004cb00001697983 */ /* 0x000ee20000300800 */
[----:B------:R-:W-:-:S05]  /*150030*/  MOV R9, R103 ;  /* 0x0000006700097202 */ /* 0x000fca0000000f00 */
[----:B------:R1:W-:Y:S01]  /*150040*/  LDGSTS.E [R0+0x2d000], [R8.64], P2 ;  /* 0x2d00000008007fae */ /* 0x0003e20009121844 */
[----:B----4-:R-:W-:Y:S01]  /*150050*/  IMAD.X R96, R96, 0x1, R244, P5 ;  /* 0x0000000160607824 */ /* 0x010fe200028e06f4 */
[----:B------:R-:W-:-:S05]  /*150060*/  IADD3 R10, P1, R10, R247, RZ ;  /* 0x000000f70a0a7210 */ /* 0x000fca0007f3e0ff */
[----:B------:R-:W-:Y:S01]  /*150070*/  STL [R1+0x4d24], R10 ;  /* 0x004d240a01007387 */ /* 0x000fe20000100800 */
[----:B------:R4:W-:Y:S02]  /*150080*/  STL [R1+0x4d20], R96 ;  /* 0x004d206001007387 */ /* 0x0009e40000100800 */
[----:B-1----:R-:W3:Y:S02]  /*150090*/  LDL.LU R103, [R1+0x4ca8] ;  /* 0x004ca80001677983 */ /* 0x002ee40000300800 */
[----:B------:R-:W3:Y:S01]  /*1500a0*/  LDL.LU R101, [R1+0x4ca0] ;  /* 0x004ca00001657983 */ /* 0x000ee20000300800 */
[----:B------:R-:W3:Y:S01]  /*1500b0*/  LDL.LU R97, [R1+0x4cac] ;  /* 0x004cac0001617983 */ /* 0x000ee20000300800 */
[----:B--2---:R-:W2:Y:S02]  /*1500c0*/  LDL.LU R94, [R1+0x4ca4] ;  /* 0x004ca400015e7983 */ /* 0x004ea40000300800 */
[----:B------:R-:W-:Y:S02]  /*1500d0*/  IMAD.MOV.U32 R8, RZ, RZ, R106 ;  /* 0x000000ffff087224 */ /* 0x000fe400078e006a */
[----:B------:R-:W-:-:S05]  /*1500e0*/  IMAD.MOV.U32 R9, RZ, RZ, R107 ;  /* 0x000000ffff097224 */ /* 0x000fca00078e006b */
[----:B------:R1:W-:Y:S01]  /*1500f0*/  LDGSTS.E [R0+0x2d200], [R8.64], P2 ;  /* 0x2d20000008007fae */ /* 0x0003e20009121844 */
[C---:B------:R-:W-:Y:S01]  /*150100*/  ISETP.GT.AND P5, PT, R116.reuse, 0x6a, PT ;  /* 0x0000006a7400780c */ /* 0x040fe20003fa4270 */
[----:B------:R-:W-:Y:S01]  /*150110*/  IMAD.X R11, R11, 0x1, R244, P1 ;  /* 0x000000010b0b7824 */ /* 0x000fe200008e06f4 */
[----:B-1----:R-:W-:Y:S01]  /*150120*/  MOV R8, R100 ;  /* 0x0000006400087202 */ /* 0x002fe20000000f00 */
[----:B------:R-:W-:Y:S01]  /*150130*/  IMAD.MOV.U32 R9, RZ, RZ, R96 ;  /* 0x000000ffff097224 */ /* 0x000fe200078e0060 */
[----:B------:R-:W-:-:S04]  /*150140*/  ISETP.GT.AND P1, PT, R116, 0x66, PT ;  /* 0x000000667400780c */ /* 0x000fc80003f24270 */
[----:B------:R1:W-:Y:S01]  /*150150*/  LDGSTS.E [R0+0x2d400], [R8.64], P2 ;  /* 0x2d40000008007fae */ /* 0x0003e20009121844 */
[----:B------:R-:W-:Y:S01]  /*150160*/  MOV R110, R158 ;  /* 0x0000009e006e7202 */ /* 0x000fe20000000f00 */
[----:B------:R-:W-:Y:S02]  /*150170*/  IMAD.MOV.U32 R111, RZ, RZ, R159 ;  /* 0x000000ffff6f7224 */ /* 0x000fe400078e009f */
[----:B------:R-:W2:Y:S01]  /*150180*/  LDL.LU R158, [R1+0x60fc] ;  /* 0x0060fc00019e7983 */ /* 0x000ea20000300800 */
[----:B------:R-:W2:Y:S01]  /*150190*/  LDL.LU R159, [R1+0x60f8] ;  /* 0x0060f800019f7983 */ /* 0x000ea20000300800 */
[----:B----4-:R-:W4:Y:S02]  /*1501a0*/  LDL.LU R96, [R1+0x4c98] ;  /* 0x004c980001607983 */ /* 0x010f240000300800 */
[----:B-1----:R-:W-:Y:S01]  /*1501b0*/  IMAD.MOV.U32 R8, RZ, RZ, R10 ;  /* 0x000000ffff087224 */ /* 0x002fe200078e000a */
[----:B------:R-:W-:-:S05]  /*1501c0*/  MOV R9, R11 ;  /* 0x0000000b00097202 */ /* 0x000fca0000000f00 */
[----:B------:R1:W-:Y:S04]  /*1501d0*/  LDGSTS.E [R0+0x2d600], [R8.64], P2 ;  /* 0x2d60000008007fae */ /* 0x0003e80009121844 */
[----:B------:R1:W-:Y:S02]  /*1501e0*/  STL [R1+0x4d18], R11 ;  /* 0x004d180b01007387 */ /* 0x0003e40000100800 */
[----:B-1----:R-:W-:Y:S02]  /*1501f0*/  SEL R9, RZ, 0x4, !P1 ;  /* 0x00000004ff097807 */ /* 0x002fe40004800000 */
[----:B------:R-:W-:Y:S02]  /*150200*/  SEL R8, RZ, 0x4, !P5 ;  /* 0x00000004ff087807 */ /* 0x000fe40006800000 */
[----:B------:R-:W-:-:S02]  /*150210*/  SEL R9, R9, RZ, !P0 ;  /* 0x000000ff09097207 */ /* 0x000fc40004000000 */
[----:B------:R-:W-:Y:S01]  /*150220*/  SEL R8, R8, RZ, !P0 ;  /* 0x000000ff08087207 */ /* 0x000fe20004000000 */
[----:B------:R-:W-:Y:S02]  /*150230*/  IMAD.MOV.U32 R106, RZ, RZ, R160 ;  /* 0x000000ffff6a7224 */ /* 0x000fe400078e00a0 */
[----:B------:R-:W-:Y:S01]  /*150240*/  IMAD.MOV.U32 R107, RZ, RZ, R161 ;  /* 0x000000ffff6b7224 */ /* 0x000fe200078e00a1 */
[----:B------:R-:W4:Y:S01]  /*150250*/  LDL.LU R160, [R1+0x60f4] ;  /* 0x0060f40001a07983 */ /* 0x000f220000300800 */
[----:B------:R-:W4:Y:S02]  /*150260*/  LDL.LU R161, [R1+0x60f0] ;  /* 0x0060f00001a17983 */ /* 0x000f240000300800 */
[----:B------:R-:W4:Y:S02]  /*150270*/  LDL.LU R93, [R1+0x4c3c] ;  /* 0x004c3c00015d7983 */ /* 0x000f240000300800 */
[----:B------:R-:W4:Y:S01]  /*150280*/  LDL.LU R99, [R1+0x4c34] ;  /* 0x004c340001637983 */ /* 0x000f220000300800 */
[----:B------:R-:W4:Y:S01]  /*150290*/  LDL.LU R92, [R1+0x4c2c] ;  /* 0x004c2c00015c7983 */ /* 0x000f220000300800 */
[----:B---3--:R-:W-:-:S02]  /*1502a0*/  IADD3 R104, P1, R104, R247, RZ ;  /* 0x000000f768687210 */ /* 0x008fc40007f3e0ff */
[-C--:B------:R-:W-:Y:S02]  /*1502b0*/  IADD3 R102, P2, R102, R247.reuse, RZ ;  /* 0x000000f766667210 */ /* 0x080fe40007f5e0ff */
[----:B------:R-:W-:Y:S01]  /*1502c0*/  IADD3.X R105, R105, R244, RZ, P1, !PT ;  /* 0x000000f469697210 */ /* 0x000fe20000ffe4ff */
[----:B------:R-:W-:Y:S01]  /*1502d0*/  ISETP.NE.U32.AND P1, PT, R9, RZ, PT ;  /* 0x000000ff0900720c */ /* 0x000fe20003f25070 */
[----:B------:R-:W-:Y:S01]  /*1502e0*/  STL [R1+0x4cbc], R104 ;  /* 0x004cbc6801007387 */ /* 0x000fe20000100800 */
[----:B------:R-:W-:Y:S02]  /*1502f0*/  STL [R1+0x4cb4], R102 ;  /* 0x004cb46601007387 */ /* 0x000fe40000100800 */
[----:B------:R-:W-:Y:S01]  /*150300*/  IMAD.X R103, R103, 0x1, R244, P2 ;  /* 0x0000000167677824 */ /* 0x000fe200010e06f4 */
[----:B------:R-:W-:Y:S02]  /*150310*/  ISETP.NE.U32.AND P2, PT, R8, RZ, PT ;  /* 0x000000ff0800720c */ /* 0x000fe40003f45070 */
[----:B------:R-:W-:Y:S01]  /*150320*/  HMMA.1688.F32.TF32 R8, R120, R110, R88 ;  /* 0x0000006e7808723c */ /* 0x000fe20000081058 */
[----:B------:R-:W-:-:S05]  /*150330*/  IADD3 R97, P5, R97, R247, RZ ;  /* 0x000000f761617210 */ /* 0x000fca0007fbe0ff */
[----:B------:R-:W-:Y:S01]  /*150340*/  STL [R1+0x4cac], R97 ;  /* 0x004cac6101007387 */ /* 0x000fe20000100800 */
[----:B------:R-:W-:Y:S02]  /*150350*/  IMAD.X R101, R101, 0x1, R244, P5 ;  /* 0x0000000165657824 */ /* 0x000fe400028e06f4 */
[----:B------:R-:W-:Y:S02]  /*150360*/  STL [R1+0x4cb0], R105 ;  /* 0x004cb06901007387 */ /* 0x000fe40000100800 */
[----:B------:R-:W-:Y:S01]  /*150370*/  STL [R1+0x4ca8], R103 ;  /* 0x004ca86701007387 */ /* 0x000fe20000100800 */
[----:B------:R-:W3:Y:S01]  /*150380*/  LDL.LU R95, [R1+0x4c30] ;  /* 0x004c3000015f7983 */ /* 0x000ee20000300800 */
[----:B--2---:R-:W-:-:S03]  /*150390*/  IADD3 R94, P5, R94, R247, RZ ;  /* 0x000000f75e5e7210 */ /* 0x004fc60007fbe0ff */
[----:B------:R-:W-:Y:S07]  /*1503a0*/  STL [R1+0x4ca0], R101 ;  /* 0x004ca06501007387 */ /* 0x000fee0000100800 */
[----:B------:R-:W-:Y:S01]  /*1503b0*/  STL.64 [R1+0xaa0], R8 ;  /* 0x000aa00801007387 */ /* 0x000fe20000100a00 */
[----:B------:R1:W-:Y:S02]  /*1503c0*/  STL.64 [R1+0xaa8], R10 ;  /* 0x000aa80a01007387 */ /* 0x0003e40000100a00 */
[----:B------:R-:W2:Y:S02]  /*1503d0*/  LDL.LU R100, [R1+0x4c28] ;  /* 0x004c280001647983 */ /* 0x000ea40000300800 */
[----:B------:R-:W-:Y:S01]  /*1503e0*/  STL [R1+0x4ca4], R94 ;  /* 0x004ca45e01007387 */ /* 0x000fe20000100800 */
[----:B------:R-:W2:Y:S04]  /*1503f0*/  LDL.LU R98, [R1+0x4c20] ;  /* 0x004c200001627983 */ /* 0x000ea80000300800 */
[----:B-1----:R-:W2:Y:S01]  /*150400*/  LDL.LU R11, [R1+0x4c18] ;  /* 0x004c1800010b7983 */ /* 0x002ea20000300800 */
[----:B------:R-:W2:Y:S01]  /*150410*/  LDL.LU R10, [R1+0x4c24] ;  /* 0x004c2400010a7983 */ /* 0x000ea20000300800 */
[----:B------:R-:W-:Y:S01]  /*150420*/  MOV R8, R104 ;  /* 0x0000006800087202 */ /* 0x000fe20000000f00 */
[----:B------:R-:W-:Y:S01]  /*150430*/  IMAD.MOV.U32 R9, RZ, RZ, R105 ;  /* 0x000000ffff097224 */ /* 0x000fe200078e0069 */
[----:B------:R-:W-:Y:S04]  /*150440*/  HMMA.1688.F32.TF32 R84, R120, R106, R84 ;  /* 0x0000006a7854723c */ /* 0x000fe80000081054 */
[----:B------:R1:W-:Y:S01]  /*150450*/  LDGSTS.E [R0+0x2f000], [R8.64], P3 ;  /* 0x2f00000008007fae */ /* 0x0003e20009921844 */
[----:B----4-:R-:W-:Y:S01]  /*150460*/  IMAD.X R96, R96, 0x1, R244, P5 ;  /* 0x0000000160607824 */ /* 0x010fe200028e06f4 */
[----:B-1----:R-:W-:Y:S01]  /*150470*/  MOV R8, R102 ;  /* 0x0000006600087202 */ /* 0x002fe20000000f00 */
[----:B------:R-:W-:-:S05]  /*150480*/  IMAD.MOV.U32 R9, RZ, RZ, R103 ;  /* 0x000000ffff097224 */ /* 0x000fca00078e0067 */
[----:B------:R1:W-:Y:S01]  /*150490*/  LDGSTS.E [R0+0x2f200], [R8.64], P3 ;  /* 0x2f20000008007fae */ /* 0x0003e20009921844 */
[----:B------:R-:W-:Y:S01]  /*1504a0*/  IADD3 R93, P5, R93, R247, RZ ;  /* 0x000000f75d5d7210 */ /* 0x000fe20007fbe0ff */
[----:B-1----:R-:W-:Y:S01]  /*1504b0*/  IMAD.MOV.U32 R8, RZ, RZ, R97 ;  /* 0x000000ffff087224 */ /* 0x002fe200078e0061 */
[----:B------:R-:W-:-:S05]  /*1504c0*/  MOV R9, R101 ;  /* 0x0000006500097202 */ /* 0x000fca0000000f00 */
[----:B------:R1:W-:Y:S04]  /*1504d0*/  LDGSTS.E [R0+0x2f400], [R8.64], P3 ;  /* 0x2f40000008007fae */ /* 0x0003e80009921844 */
[----:B------:R4:W-:Y:S01]  /*1504e0*/  STL [R1+0x4c98], R96 ;  /* 0x004c986001007387 */ /* 0x0009e20000100800 */
[----:B------:R-:W-:Y:S02]  /*1504f0*/  STL [R1+0x4c3c], R93 ;  /* 0x004c3c5d01007387 */ /* 0x000fe40000100800 */
[----:B-1----:R-:W-:Y:S02]  /*150500*/  IMAD.MOV.U32 R8, RZ, RZ, R94 ;  /* 0x000000ffff087224 */ /* 0x002fe400078e005e */
[----:B------:R-:W-:-:S05]  /*150510*/  IMAD.MOV.U32 R9, RZ, RZ, R96 ;  /* 0x000000ffff097224 */ /* 0x000fca00078e0060 */
[----:B------:R1:W-:Y:S01]  /*150520*/  LDGSTS.E [R0+0x2f600], [R8.64], P3 ;  /* 0x2f60000008007fae */ /* 0x0003e20009921844 */
[----:B------:R-:W-:-:S05]  /*150530*/  IADD3 R99, P3, R99, R247, RZ ;  /* 0x000000f763637210 */ /* 0x000fca0007f7e0ff */
[----:B------:R-:W-:Y:S01]  /*150540*/  STL [R1+0x4c34], R99 ;  /* 0x004c346301007387 */ /* 0x000fe20000100800 */
[----:B-1----:R-:W-:Y:S02]  /*150550*/  MOV R8, R93 ;  /* 0x0000005d00087202 */ /* 0x002fe40000000f00 */
[----:B---3--:R-:W-:Y:S01]  /*150560*/  IADD3.X R95, R95, R244, RZ, P5, !PT ;  /* 0x000000f45f5f7210 */ /* 0x008fe20002ffe4ff */
[----:B------:R-:W-:-:S04]  /*150570*/  IADD3 R92, P5, R92, R247, RZ ;  /* 0x000000f75c5c7210 */ /* 0x000fc80007fbe0ff */
[----:B------:R1:W-:Y:S01]  /*150580*/  STL [R1+0x4c30], R95 ;  /* 0x004c305f01007387 */ /* 0x0003e20000100800 */
[----:B------:R3:W-:Y:S02]  /*150590*/  STL.64 [R1+0xa80], R84 ;  /* 0x000a805401007387 */ /* 0x0007e40000100a00 */
[----:B------:R1:W-:Y:S02]  /*1505a0*/  STL.64 [R1+0xa88], R86 ;  /* 0x000a885601007387 */ /* 0x0003e40000100a00 */
[----:B----4-:R-:W4:Y:S01]  /*1505b0*/  LDL.LU R96, [R1+0x4bbc] ;  /* 0x004bbc0001607983 */ /* 0x010f220000300800 */
[----:B------:R-:W4:Y:S01]  /*1505c0*/  LDL.LU R94, [R1+0x4bb4] ;  /* 0x004bb400015e7983 */ /* 0x000f220000300800 */
[----:B------:R1:W-:Y:S02]  /*1505d0*/  STL [R1+0x4c2c], R92 ;  /* 0x004c2c5c01007387 */ /* 0x0003e40000100800 */
[----:B------:R-:W4:Y:S02]  /*1505e0*/  LDL.LU R88, [R1+0x4bac] ;  /* 0x004bac0001587983 */ /* 0x000f240000300800 */
[----:B--2---:R-:W-:-:S02]  /*1505f0*/  IMAD.X R100, R100, 0x1, R244, P3 ;  /* 0x0000000164647824 */ /* 0x004fc400018e06f4 */
[----:B------:R-:W-:-:S03]  /*150600*/  IMAD.X R98, R98, 0x1, R244, P5 ;  /* 0x0000000162627824 */ /* 0x000fc600028e06f4 */
[----:B------:R-:W-:Y:S01]  /*150610*/  STL [R1+0x4c28], R100 ;  /* 0x004c286401007387 */ /* 0x000fe20000100800 */
[----:B------:R-:W2:Y:S01]  /*150620*/  LDL.LU R97, [R1+0x4bb0] ;  /* 0x004bb00001617983 */ /* 0x000ea20000300800 */
[----:B------:R-:W-:Y:S01]  /*150630*/  IADD3 R10, P3, R10, R247, RZ ;  /* 0x000000f70a0a7210 */ /* 0x000fe20007f7e0ff */
[----:B------:R-:W-:-:S04]  /*150640*/  IMAD.MOV.U32 R9, RZ, RZ, R95 ;  /* 0x000000ffff097224 */ /* 0x000fc800078e005f */
[----:B------:R-:W-:Y:S01]  /*150650*/  STL [R1+0x4c24], R10 ;  /* 0x004c240a01007387 */ /* 0x000fe20000100800 */
[----:B------:R-:W-:Y:S02]  /*150660*/  STL [R1+0x4c20], R98 ;  /* 0x004c206201007387 */ /* 0x000fe40000100800 */
[----:B-1----:R-:W2:Y:S02]  /*150670*/  LDL.LU R95, [R1+0x4ba8] ;  /* 0x004ba800015f7983 */ /* 0x002ea40000300800 */
[----:B------:R-:W2:Y:S01]  /*150680*/  LDL.LU R93, [R1+0x4ba0] ;  /* 0x004ba000015d7983 */ /* 0x000ea20000300800 */
[----:B---3--:R-:W3:Y:S04]  /*150690*/  LDL.LU R84, [R1+0x4ba4] ;  /* 0x004ba40001547983 */ /* 0x008ee80000300800 */
[----:B------:R1:W-:Y:S01]  /*1506a0*/  LDGSTS.E [R0+0x31000], [R8.64], P4 ;  /* 0x3100000008007fae */ /* 0x0003e2000a121844 */
[----:B------:R-:W-:-:S02]  /*1506b0*/  IMAD.X R11, R11, 0x1, R244, P3 ;  /* 0x000000010b0b7824 */ /* 0x000fc400018e06f4 */
[----:B-1----:R-:W-:Y:S01]  /*1506c0*/  IMAD.MOV.U32 R8, RZ, RZ, R99 ;  /* 0x000000ffff087224 */ /* 0x002fe200078e0063 */
[----:B------:R-:W-:-:S05]  /*1506d0*/  MOV R9, R100 ;  /* 0x0000006400097202 */ /* 0x000fca0000000f00 */
[----:B------:R1:W-:Y:S01]  /*1506e0*/  LDGSTS.E [R0+0x31200], [R8.64], P4 ;  /* 0x3120000008007fae */ /* 0x0003e2000a121844 */
[C---:B------:R-:W-:Y:S02]  /*1506f0*/  ISETP.GT.AND P3, PT, R116.reuse, 0x6e, PT ;  /* 0x0000006e7400780c */ /* 0x040fe40003f64270 */
[----:B------:R-:W-:Y:S01]  /*150700*/  ISETP.GT.AND P5, PT, R116, 0x72, PT ;  /* 0x000000727400780c */ /* 0x000fe20003fa4270 */
[----:B-1----:R-:W-:Y:S01]  /*150710*/  IMAD.MOV.U32 R8, RZ, RZ, R92 ;  /* 0x000000ffff087224 */ /* 0x002fe200078e005c */
[----:B------:R-:W-:-:S05]  /*150720*/  MOV R9, R98 ;  /* 0x0000006200097202 */ /* 0x000fca0000000f00 */
[----:B------:R1:W-:Y:S01]  /*150730*/  LDGSTS.E [R0+0x31400], [R8.64], P4 ;  /* 0x3140000008007fae */ /* 0x0003e2000a121844 */
[----:B------:R-:W-:Y:S02]  /*150740*/  IMAD.MOV.U32 R110, RZ, RZ, R162 ;  /* 0x000000ffff6e7224 */ /* 0x000fe400078e00a2 */
[----:B------:R-:W-:Y:S02]  /*150750*/  IMAD.MOV.U32 R111, RZ, RZ, R163 ;  /* 0x000000ffff6f7224 */ /* 0x000fe400078e00a3 */
[----:B------:R-:W3:Y:S01]  /*150760*/  LDL.LU R162, [R1+0x60ec] ;  /* 0x0060ec0001a27983 */ /* 0x000ee20000300800 */
[----:B------:R-:W3:Y:S01]  /*150770*/  LDL.LU R163, [R1+0x60e8] ;  /* 0x0060e80001a37983 */ /* 0x000ee20000300800 */
[----:B-1----:R-:W-:Y:S01]  /*150780*/  MOV R8, R10 ;  /* 0x0000000a00087202 */ /* 0x002fe20000000f00 */
[----:B------:R-:W-:-:S05]  /*150790*/  IMAD.MOV.U32 R9, RZ, RZ, R11 ;  /* 0x000000ffff097224 */ /* 0x000fca00078e000b */
[----:B------:R1:W-:Y:S04]  /*1507a0*/  LDGSTS.E [R0+0x31600], [R8.64], P4 ;  /* 0x3160000008007fae */ /* 0x0003e8000a121844 */
[----:B------:R1:W-:Y:S01]  /*1507b0*/  STL [R1+0x4c18], R11 ;  /* 0x004c180b01007387 */ /* 0x0003e20000100800 */
[----:B------:R-:W3:Y:S02]  /*1507c0*/  LDL.LU R86, [R1+0x4b98] ;  /* 0x004b980001567983 */ /* 0x000ee40000300800 */
[----:B------:R-:W3:Y:S01]  /*1507d0*/  LDL.LU R89, [R1+0x4b3c] ;  /* 0x004b3c0001597983 */ /* 0x000ee20000300800 */
[----:B-1----:R-:W-:Y:S02]  /*1507e0*/  SEL R9, RZ, 0x4, !P3 ;  /* 0x00000004ff097807 */ /* 0x002fe40005800000 */
[----:B------:R-:W-:-:S02]  /*1507f0*/  SEL R8, RZ, 0x4, !P5 ;  /* 0x00000004ff087807 */ /* 0x000fc40006800000 */
[----:B------:R-:W-:Y:S02]  /*150800*/  SEL R9, R9, RZ, !P0 ;  /* 0x000000ff09097207 */ /* 0x000fe40004000000 */
[----:B------:R-:W-:Y:S01]  /*150810*/  SEL R8, R8, RZ, !P0 ;  /* 0x000000ff08087207 */ /* 0x000fe20004000000 */
[----:B------:R-:W-:Y:S01]  /*150820*/  IMAD.MOV.U32 R106, RZ, RZ, R245 ;  /* 0x000000ffff6a7224 */ /* 0x000fe200078e00f5 */
[----:B------:R-:W-:Y:S01]  /*150830*/  MOV R107, R232 ;  /* 0x000000e8006b7202 */ /* 0x000fe20000000f00 */
[----:B------:R-:W3:Y:S01]  /*150840*/  LDL.LU R245, [R1+0x60e4] ;  /* 0x0060e40001f57983 */ /* 0x000ee20000300800 */
[----:B------:R1:W5:Y:S02]  /*150850*/  LDL.LU R232, [R1+0x60e0] ;  /* 0x0060e00001e87983 */ /* 0x0003640000300800 */
[----:B------:R-:W3:Y:S02]  /*150860*/  LDL.LU R92, [R1+0x4b30] ;  /* 0x004b3000015c7983 */ /* 0x000ee40000300800 */
[----:B------:R-:W3:Y:S01]  /*150870*/  LDL.LU R87, [R1+0x4b28] ;  /* 0x004b280001577983 */ /* 0x000ee20000300800 */
[----:B------:R-:W3:Y:S01]  /*150880*/  LDL.LU R85, [R1+0x4b34] ;  /* 0x004b340001557983 */ /* 0x000ee20000300800 */
[----:B------:R-:W3:Y:S01]  /*150890*/  LDL.LU R90, [R1+0x4b2c] ;  /* 0x004b2c00015a7983 */ /* 0x000ee20000300800 */
[----:B----4-:R-:W-:-:S02]  /*1508a0*/  IADD3 R96, P3, R96, R247, RZ ;  /* 0x000000f760607210 */ /* 0x010fc40007f7e0ff */
[----:B------:R-:W-:-:S03]  /*1508b0*/  IADD3 R94, P4, R94, R247, RZ ;  /* 0x000000f75e5e7210 */ /* 0x000fc60007f9e0ff */
[--C-:B--2---:R-:W-:Y:S01]  /*1508c0*/  IMAD.X R97, R97, 0x1, R244.reuse, P3 ;  /* 0x0000000161617824 */ /* 0x104fe200018e06f4 */
[----:B------:R-:W-:Y:S01]  /*1508d0*/  ISETP.NE.U32.AND P3, PT, R9, RZ, PT ;  /* 0x000000ff0900720c */ /* 0x000fe20003f65070 */
[----:B------:R-:W-:Y:S01]  /*1508e0*/  IMAD.X R95, R95, 0x1, R244, P4 ;  /* 0x000000015f5f7824 */ /* 0x000fe200020e06f4 */
[----:B------:R-:W-:Y:S02]  /*1508f0*/  ISETP.NE.U32.AND P4, PT, R8, RZ, PT ;  /* 0x000000ff0800720c */ /* 0x000fe40003f85070 */
[----:B------:R-:W-:Y:S01]  /*150900*/  HMMA.1688.F32.TF32 R8, R120, R110, R80 ;  /* 0x0000006e7808723c */ /* 0x000fe20000081050 */
[-C--:B------:R-:W-:Y:S01]  /*150910*/  IADD3 R88, P5, R88, R247.reuse, RZ ;  /* 0x000000f758587210 */ /* 0x080fe20007fbe0ff */
[----:B------:R-:W-:Y:S01]  /*150920*/  STL [R1+0x4bbc], R96 ;  /* 0x004bbc6001007387 */ /* 0x000fe20000100800 */
[----:B------:R-:W-:Y:S02]  /*150930*/  STL [R1+0x4bb4], R94 ;  /* 0x004bb45e01007387 */ /* 0x000fe40000100800 */
[----:B------:R-:W-:Y:S01]  /*150940*/  IADD3.X R93, R93, R244, RZ, P5, !PT ;  /* 0x000000f45d5d7210 */ /* 0x000fe20002ffe4ff */
[----:B------:R-:W-:Y:S01]  /*150950*/  STL [R1+0x4bac], R88 ;  /* 0x004bac5801007387 */ /* 0x000fe20000100800 */
[----:B------:R-:W-:Y:S02]  /*150960*/  STL [R1+0x4bb0], R97 ;  /* 0x004bb06101007387 */ /* 0x000fe40000100800 */
[----:B------:R-:W-:Y:S01]  /*150970*/  STL [R1+0x4ba8], R95 ;  /* 0x004ba85f01007387 */ /* 0x000fe20000100800 */
[----:B---3--:R-:W-:Y:S01]  /*150980*/  IADD3 R84, P5, R84, R247, RZ ;  /* 0x000000f754547210 */ /* 0x008fe20007fbe0ff */
[----:B------:R-:W2:Y:S01]  /*150990*/  LDL.LU R91, [R1+0x4b20] ;  /* 0x004b2000015b7983 */ /* 0x000ea20000300800 */
[----:B------:R-:W-:Y:S11]  /*1509a0*/  STL [R1+0x4ba0], R93 ;  /* 0x004ba05d01007387 */ /* 0x000ff60000100800 */
[----:B------:R-:W-:Y:S01]  /*1509b0*/  STL.64 [R1+0xa60], R8 ;  /* 0x000a600801007387 */ /* 0x000fe20000100a00 */
[----:B------:R3:W-:Y:S03]  /*1509c0*/  STL.64 [R1+0xa68], R10 ;  /* 0x000a680a01007387 */ /* 0x0007e60000100a00 */
[----:B---3--:R-:W3:Y:S01]  /*1509d0*/  LDL.LU R11, [R1+0x4b18] ;  /* 0x004b1800010b7983 */ /* 0x008ee20000300800 */
[----:B------:R-:W-:Y:S02]  /*1509e0*/  STL [R1+0x4ba4], R84 ;  /* 0x004ba45401007387 */ /* 0x000fe40000100800 */
[----:B------:R-:W4:Y:S02]  /*1509f0*/  LDL.LU R10, [R1+0x4b24] ;  /* 0x004b2400010a7983 */ /* 0x000f240000300800 */
[----:B------:R-:W-:-:S02]  /*150a00*/  IMAD.MOV.U32 R8, RZ, RZ, R96 ;  /* 0x000000ffff087224 */ /* 0x000fc400078e0060 */
[----:B------:R-:W-:Y:S01]  /*150a10*/  IMAD.MOV.U32 R9, RZ, RZ, R97 ;  /* 0x000000ffff097224 */ /* 0x000fe200078e0061 */
[----:B------:R-:W-:Y:S04]  /*150a20*/  HMMA.1688.F32.TF32 R76, R120, R106, R76 ;  /* 0x0000006a784c723c */ /* 0x000fe8000008104c */
[----:B------:R1:W-:Y:S02]  /*150a30*/  LDGSTS.E [R0+0x33000], [R8.64], P1 ;  /* 0x3300000008007fae */ /* 0x0003e40008921844 */
[----:B-1----:R-:W-:Y:S02]  /*150a40*/  IMAD.MOV.U32 R8, RZ, RZ, R94 ;  /* 0x000000ffff087224 */ /* 0x002fe400078e005e */
[----:B------:R-:W-:Y:S01]  /*150a50*/  IMAD.MOV.U32 R9, RZ, RZ, R95 ;  /* 0x000000ffff097224 */ /* 0x000fe200078e005f */
[----:B------:R-:W-:-:S04]  /*150a60*/  IADD3.X R86, R86, R244, RZ, P5, !PT ;  /* 0x000000f456567210 */ /* 0x000fc80002ffe4ff */
[----:B------:R1:W-:Y:S01]  /*150a70*/  LDGSTS.E [R0+0x33200], [R8.64], P1 ;  /* 0x3320000008007fae */ /* 0x0003e20008921844 */
[----:B------:R-:W-:Y:S02]  /*150a80*/  IADD3 R89, P5, R89, R247, RZ ;  /* 0x000000f759597210 */ /* 0x000fe40007fbe0ff */
[----:B-1----:R-:W-:Y:S01]  /*150a90*/  MOV R8, R88 ;  /* 0x0000005800087202 */ /* 0x002fe20000000f00 */
[----:B------:R-:W-:-:S05]  /*150aa0*/  IMAD.MOV.U32 R9, RZ, RZ, R93 ;  /* 0x000000ffff097224 */ /* 0x000fca00078e005d */
[----:B------:R1:W-:Y:S01]  /*150ab0*/  LDGSTS.E [R0+0x33400], [R8.64], P1 ;  /* 0x3340000008007fae */ /* 0x0003e20008921844 */
[----:B------:R-:W-:-:S03]  /*150ac0*/  IMAD.X R92, R92, 0x1, R244, P5 ;  /* 0x000000015c5c7824 */ /* 0x000fc600028e06f4 */
[----:B------:R1:W-:Y:S02]  /*150ad0*/  STL [R1+0x4b98], R86 ;  /* 0x004b985601007387 */ /* 0x0003e40000100800 */
[----:B-1----:R-:W-:Y:S01]  /*150ae0*/  IMAD.MOV.U32 R8, RZ, RZ, R84 ;  /* 0x000000ffff087224 */ /* 0x002fe200078e0054 */
[----:B------:R-:W-:-:S05]  /*150af0*/  MOV R9, R86 ;  /* 0x0000005600097202 */ /* 0x000fca0000000f00 */
[----:B------:R1:W-:Y:S01]  /*150b00*/  LDGSTS.E [R0+0x33600], [R8.64], P1 ;  /* 0x3360000008007fae */ /* 0x0003e20008921844 */
[----:B------:R-:W-:-:S03]  /*150b10*/  IADD3 R85, P1, R85, R247, RZ ;  /* 0x000000f755557210 */ /* 0x000fc60007f3e0ff */
[----:B------:R1:W-:Y:S01]  /*150b20*/  STL [R1+0x4b3c], R89 ;  /* 0x004b3c5901007387 */ /* 0x0003e20000100800 */
[----:B------:R-:W-:-:S03]  /*150b30*/  IADD3 R90, P5, R90, R247, RZ ;  /* 0x000000f75a5a7210 */ /* 0x000fc60007fbe0ff */
[----:B------:R-:W-:Y:S01]  /*150b40*/  STL [R1+0x4b34], R85 ;  /* 0x004b345501007387 */ /* 0x000fe20000100800 */
[----:B------:R-:W-:Y:S02]  /*150b50*/  STL [R1+0x4b30], R92 ;  /* 0x004b305c01007387 */ /* 0x000fe40000100800 */
[----:B------:R-:W-:Y:S02]  /*150b60*/  STL.64 [R1+0x980], R76 ;  /* 0x0009804c01007387 */ /* 0x000fe40000100a00 */
[----:B------:R2:W-:Y:S02]  /*150b70*/  STL.64 [R1+0x988], R78 ;  /* 0x0009884e01007387 */ /* 0x0005e40000100a00 */
[----:B------:R-:W-:Y:S01]  /*150b80*/  IMAD.X R87, R87, 0x1, R244, P1 ;  /* 0x0000000157577824 */ /* 0x000fe200008e06f4 */
[----:B------:R-:W3:Y:S01]  /*150b90*/  LDL.LU R88, [R1+0x4afc] ;  /* 0x004afc0001587983 */ /* 0x000ee20000300800 */
[----:B------:R-:W3:Y:S02]  /*150ba0*/  LDL.LU R86, [R1+0x4ab4] ;  /* 0x004ab40001567983 */ /* 0x000ee40000300800 */
[----:B------:R-:W-:Y:S02]  /*150bb0*/  STL [R1+0x4b2c], R90 ;  /* 0x004b2c5a01007387 */ /* 0x000fe40000100800 */
[----:B-1----:R-:W-:-:S02]  /*150bc0*/  IMAD.MOV.U32 R8, RZ, RZ, R89 ;  /* 0x000000ffff087224 */ /* 0x002fc400078e0059 */
[----:B------:R-:W-:Y:S01]  /*150bd0*/  IMAD.MOV.U32 R9, RZ, RZ, R92 ;  /* 0x000000ffff097224 */ /* 0x000fe200078e005c */
[----:B------:R-:W3:Y:S01]  /*150be0*/  LDL.LU R84, [R1+0x4aac] ;  /* 0x004aac0001547983 */ /* 0x000ee20000300800 */
[----:B------:R1:W-:Y:S02]  /*150bf0*/  STL [R1+0x4b28], R87 ;  /* 0x004b285701007387 */ /* 0x0003e40000100800 */
[----:B------:R-:W3:Y:S01]  /*150c00*/  LDL.LU R89, [R1+0x4ab0] ;  /* 0x004ab00001597983 */ /* 0x000ee20000300800 */
[----:B------:R1:W-:Y:S02]  /*150c10*/  LDGSTS.E [R0+0x35000], [R8.64], P2 ;  /* 0x3500000008007fae */ /* 0x0003e40009121844 */
[----:B-1----:R-:W-:Y:S01]  /*150c20*/  IMAD.MOV.U32 R9, RZ, RZ, R87 ;  /* 0x000000ffff097224 */ /* 0x002fe200078e0057 */
[----:B------:R-:W-:Y:S01]  /*150c30*/  MOV R8, R85 ;  /* 0x0000005500087202 */ /* 0x000fe20000000f00 */
[----:B------:R-:W-:Y:S01]  /*150c40*/  IMAD.MOV.U32 R110, RZ, RZ, R233 ;  /* 0x000000ffff6e7224 */ /* 0x000fe200078e00e9 */
[----:B------:R-:W-:-:S03]  /*150c50*/  MOV R111, R234 ;  /* 0x000000ea006f7202 */ /* 0x000fc60000000f00 */
[----:B------:R1:W-:Y:S01]  /*150c60*/  LDGSTS.E [R0+0x35200], [R8.64], P2 ;  /* 0x3520000008007fae */ /* 0x0003e20009121844 */
[----:B--2---:R-:W-:Y:S02]  /*150c70*/  IADD3.X R91, R91, R244, RZ, P5, !PT ;  /* 0x000000f45b5b7210 */ /* 0x004fe40002ffe4ff */
[----:B----4-:R-:W-:-:S05]  /*150c80*/  IADD3 R10, P1, R10, R247, RZ ;  /* 0x000000f70a0a7210 */ /* 0x010fca0007f3e0ff */
[----:B------:R2:W-:Y:S01]  /*150c90*/  STL [R1+0x4b24], R10 ;  /* 0x004b240a01007387 */ /* 0x0005e20000100800 */
[----:B------:R-:W-:Y:S02]  /*150ca0*/  STL [R1+0x4b20], R91 ;  /* 0x004b205b01007387 */ /* 0x000fe40000100800 */
[----:B------:R-:W4:Y:S02]  /*150cb0*/  LDL.LU R79, [R1+0x4aa4] ;  /* 0x004aa400014f7983 */ /* 0x000f240000300800 */
[----:B------:R-:W4:Y:S01]  /*150cc0*/  LDL.LU R87, [R1+0x4aa8] ;  /* 0x004aa80001577983 */ /* 0x000f220000300800 */
[----:B------:R-:W4:Y:S01]  /*150cd0*/  LDL.LU R85, [R1+0x4aa0] ;  /* 0x004aa00001557983 */ /* 0x000f220000300800 */
[----:B-1----:R-:W-:Y:S01]  /*150ce0*/  MOV R8, R90 ;  /* 0x0000005a00087202 */ /* 0x002fe20000000f00 */
[----:B------:R-:W-:Y:S02]  /*150cf0*/  IMAD.MOV.U32 R9, RZ, RZ, R91 ;  /* 0x000000ffff097224 */ /* 0x000fe400078e005b */
[----:B---3--:R-:W-:Y:S01]  /*150d00*/  IMAD.X R11, R11, 0x1, R244, P1 ;  /* 0x000000010b0b7824 */ /* 0x008fe200008e06f4 */
[----:B------:R-:W-:Y:S01]  /*150d10*/  HMMA.1688.F32.TF32 R72, R120, R110, R72 ;  /* 0x0000006e7848723c */ /* 0x000fe20000081048 */
[----:B------:R1:W5:Y:S04]  /*150d20*/  LDL.LU R233, [R1+0x60dc] ;  /* 0x0060dc0001e97983 */ /* 0x0003680000300800 */
[----:B------:R3:W-:Y:S01]  /*150d30*/  LDGSTS.E [R0+0x35400], [R8.64], P2 ;  /* 0x3540000008007fae */ /* 0x0007e20009121844 */
[----:B------:R1:W5:Y:S02]  /*150d40*/  LDL.LU R234, [R1+0x60d8] ;  /* 0x0060d80001ea7983 */ /* 0x0003640000300800 */
[----:B------:R1:W-:Y:S02]  /*150d50*/  STL [R1+0x4b18], R11 ;  /* 0x004b180b01007387 */ /* 0x0003e40000100800 */
[----:B------:R-:W4:Y:S01]  /*150d60*/  LDL.LU R83, [R1+0x4a98] ;  /* 0x004a980001537983 */ /* 0x000f220000300800 */
[----:B------:R-:W-:-:S02]  /*150d70*/  ISETP.GT.AND P5, PT, R116, 0x7a, PT ;  /* 0x0000007a7400780c */ /* 0x000fc40003fa4270 */
[----:B------:R-:W-:Y:S01]  /*150d80*/  ISETP.GT.AND P1, PT, R116, 0x76, PT ;  /* 0x000000767400780c */ /* 0x000fe20003f24270 */
[----:B------:R-:W4:Y:S01]  /*150d90*/  LDL.LU R80, [R1+0x4a7c] ;  /* 0x004a7c0001507983 */ /* 0x000f220000300800 */
[----:B------:R-:W-:Y:S02]  /*150da0*/  MOV R106, R235 ;  /* 0x000000eb006a7202 */ /* 0x000fe40000000f00 */
[----:B------:R1:W5:Y:S02]  /*150db0*/  LDL.LU R235, [R1+0x60d4] ;  /* 0x0060d40001eb7983 */ /* 0x0003640000300800 */
[----:B---3--:R-:W-:Y:S02]  /*150dc0*/  IMAD.MOV.U32 R8, RZ, RZ, R10 ;  /* 0x000000ffff087224 */ /* 0x008fe400078e000a */
[----:B------:R-:W-:Y:S02]  /*150dd0*/  IMAD.MOV.U32 R9, RZ, RZ, R11 ;  /* 0x000000ffff097224 */ /* 0x000fe400078e000b */
[----:B------:R-:W-:-:S02]  /*150de0*/  IMAD.MOV.U32 R107, RZ, RZ, R236 ;  /* 0x000000ffff6b7224 */ /* 0x000fc400078e00ec */
[----:B------:R3:W5:Y:S04]  /*150df0*/  LDL.LU R236, [R1+0x60d0] ;  /* 0x0060d00001ec7983 */ /* 0x0007680000300800 */
[----:B------:R1:W-:Y:S01]  /*150e00*/  LDGSTS.E [R0+0x35600], [R8.64], P2 ;  /* 0x3560000008007fae */ /* 0x0003e20009121844 */
[----:B------:R-:W3:Y:S02]  /*150e10*/  LDL.LU R82, [R1+0x4a30] ;  /* 0x004a300001527983 */ /* 0x000ee40000300800 */
[----:B------:R-:W3:Y:S02]  /*150e20*/  LDL.LU R78, [R1+0x4a28] ;  /* 0x004a2800014e7983 */ /* 0x000ee40000300800 */
[----:B--2---:R-:W2:Y:S01]  /*150e30*/  LDL.LU R10, [R1+0x4a34] ;  /* 0x004a3400010a7983 */ /* 0x004ea20000300800 */
[----:B------:R-:W2:Y:S01]  /*150e40*/  LDL.LU R76, [R1+0x4a20] ;  /* 0x004a2000014c7983 */ /* 0x000ea20000300800 */
[----:B-1----:R-:W2:Y:S01]  /*150e50*/  LDL.LU R11, [R1+0x4a2c] ;  /* 0x004a2c00010b7983 */ /* 0x002ea20000300800 */
[----:B------:R-:W-:-:S02]  /*150e60*/  SEL R8, RZ, 0x4, !P5 ;  /* 0x00000004ff087807 */ /* 0x000fc40006800000 */
[----:B------:R-:W-:Y:S02]  /*150e70*/  SEL R9, RZ, 0x4, !P1 ;  /* 0x00000004ff097807 */ /* 0x000fe40004800000 */
[-C--:B------:R-:W-:Y:S02]  /*150e80*/  IADD3 R88, P2, R88, R247.reuse, RZ ;  /* 0x000000f758587210 */ /* 0x080fe40007f5e0ff */
[-C--:B------:R-:W-:Y:S02]  /*150e90*/  IADD3 R86, P5, R86, R247.reuse, RZ ;  /* 0x000000f756567210 */ /* 0x080fe40007fbe0ff */
[----:B------:R-:W-:Y:S01]  /*150ea0*/  IADD3 R84, P1, R84, R247, RZ ;  /* 0x000000f754547210 */ /* 0x000fe20007f3e0ff */
[--C-:B------:R-:W-:Y:S01]  /*150eb0*/  IMAD.X R89, R89, 0x1, R244.reuse, P2 ;  /* 0x0000000159597824 */ /* 0x100fe200010e06f4 */
[----:B------:R-:W-:Y:S01]  /*150ec0*/  STL [R1+0x4afc], R88 ;  /* 0x004afc5801007387 */ /* 0x000fe20000100800 */
[----:B------:R-:W-:Y:S02]  /*150ed0*/  STL [R1+0x4ab4], R86 ;  /* 0x004ab45601007387 */ /* 0x000fe40000100800 */
[----:B------:R-:W-:Y:S01]  /*150ee0*/  STL [R1+0x4aac], R84 ;  /* 0x004aac5401007387 */ /* 0x000fe20000100800 */
[----:B------:R-:W-:Y:S01]  /*150ef0*/  STL [R1+0x4ab0], R89 ;  /* 0x004ab05901007387 */ /* 0x000fe20000100800 */
[----:B----4-:R-:W-:Y:S01]  /*150f00*/  IADD3.X R87, R87, R244, RZ, P5, !PT ;  /* 0x000000f457577210 */ /* 0x010fe20002ffe4ff */
[----:B------:R-:W-:-:S04]  /*150f10*/  IMAD.X R85, R85, 0x1, R244, P1 ;  /* 0x0000000155557824 */ /* 0x000fc800008e06f4 */
[----:B------:R-:W-:Y:S01]  /*150f20*/  STL [R1+0x4aa8], R87 ;  /* 0x004aa85701007387 */ /* 0x000fe20000100800 */
[----:B------:R-:W4:Y:S02]  /*150f30*/  LDL.LU R81, [R1+0x4a18] ;  /* 0x004a180001517983 */ /* 0x000f240000300800 */
[----:B------:R-:W-:Y:S02]  /*150f40*/  STL [R1+0x4aa0], R85 ;  /* 0x004aa05501007387 */ /* 0x000fe40000100800 */
[----:B------:R-:W-:Y:S01]  /*150f50*/  STL.64 [R1+0x970], R72 ;  /* 0x0009704801007387 */ /* 0x000fe20000100a00 */
[----:B------:R-:W-:Y:S01]  /*150f60*/  STL.64 [R1+0x978], R74 ;  /* 0x0009784a01007387 */ /* 0x000fe20000100a00 */
[----:B------:R-:W4:Y:S01]  /*150f70*/  LDL.LU R77, [R1+0x4a24] ;  /* 0x004a2400014d7983 */ /* 0x000f220000300800 */
[----:B------:R-:W-:Y:S02]  /*150f80*/  SEL R9, R9, RZ, !P0 ;  /* 0x000000ff09097207 */ /* 0x000fe40004000000 */
[----:B------:R-:W-:-:S02]  /*150f90*/  SEL R8, R8, RZ, !P0 ;  /* 0x000000ff08087207 */ /* 0x000fc40004000000 */
[----:B------:R-:W-:Y:S02]  /*150fa0*/  ISETP.NE.U32.AND P2, PT, R9, RZ, PT ;  /* 0x000000ff0900720c */ /* 0x000fe40003f45070 */
[----:B------:R-:W-:Y:S01]  /*150fb0*/  ISETP.NE.U32.AND P5, PT, R8, RZ, PT ;  /* 0x000000ff0800720c */ /* 0x000fe20003fa5070 */
[----:B------:R-:W-:Y:S01]  /*150fc0*/  IMAD.MOV.U32 R8, RZ, RZ, R88 ;  /* 0x000000ffff087224 */ /* 0x000fe200078e0058 */
[----:B------:R-:W-:Y:S01]  /*150fd0*/  MOV R9, R89 ;  /* 0x0000005900097202 */ /* 0x000fe20000000f00 */
[----:B------:R-:W-:Y:S04]  /*150fe0*/  HMMA.1688.F32.TF32 R68, R120, R106, R68 ;  /* 0x0000006a7844723c */ /* 0x000fe80000081044 */
[----:B------:R1:W-:Y:S01]  /*150ff0*/  LDGSTS.E [R0+0x37000], [R8.64], P3 ;  /* 0x3700000008007fae */ /* 0x0003e20009921844 */
[----:B------:R-:W-:Y:S01]  /*151000*/  IADD3 R79, P1, R79, R247, RZ ;  /* 0x000000f74f4f7210 */ /* 0x000fe20007f3e0ff */
[----:B-1----:R-:W-:Y:S01]  /*151010*/  IMAD.MOV.U32 R8, RZ, RZ, R86 ;  /* 0x000000ffff087224 */ /* 0x002fe200078e0056 */
[----:B------:R-:W-:-:S03]  /*151020*/  MOV R9, R87 ;  /* 0x0000005700097202 */ /* 0x000fc60000000f00 */
[----:B------:R-:W-:Y:S02]  /*151030*/  IMAD.X R83, R83, 0x1, R244, P1 ;  /* 0x0000000153537824 */ /* 0x000fe400008e06f4 */
[----:B------:R1:W-:Y:S01]  /*151040*/  LDGSTS.E [R0+0x37200], [R8.64], P3 ;  /* 0x3720000008007fae */ /* 0x0003e20009921844 */
[----:B------:R-:W-:Y:S01]  /*151050*/  IADD3 R80, P1, R80, R247, RZ ;  /* 0x000000f750507210 */ /* 0x000fe20007f3e0ff */
[----:B-1----:R-:W-:Y:S02]  /*151060*/  IMAD.MOV.U32 R8, RZ, RZ, R84 ;  /* 0x000000ffff087224 */ /* 0x002fe400078e0054 */
[----:B------:R-:W-:-:S05]  /*151070*/  IMAD.MOV.U32 R9, RZ, RZ, R85 ;  /* 0x000000ffff097224 */ /* 0x000fca00078e0055 */
[----:B------:R1:W-:Y:S01]  /*151080*/  LDGSTS.E [R0+0x37400], [R8.64], P3 ;  /* 0x3740000008007fae */ /* 0x0003e20009921844 */
[----:B---3--:R-:W-:-:S03]  /*151090*/  IMAD.X R82, R82, 0x1, R244, P1 ;  /* 0x0000000152527824 */ /* 0x008fc600008e06f4 */
[----:B------:R3:W-:Y:S01]  /*1510a0*/  STL [R1+0x4aa4], R79 ;  /* 0x004aa44f01007387 */ /* 0x0007e20000100800 */
[----:B------:R-:W-:Y:S01]  /*1510b0*/  STL [R1+0x4a98], R83 ;  /* 0x004a985301007387 */ /* 0x000fe20000100800 */
[----:B-1----:R-:W-:Y:S01]  /*1510c0*/  MOV R8, R79 ;  /* 0x0000004f00087202 */ /* 0x002fe20000000f00 */
[----:B------:R-:W-:-:S05]  /*1510d0*/  IMAD.MOV.U32 R9, RZ, RZ, R83 ;  /* 0x000000ffff097224 */ /* 0x000fca00078e0053 */
[----:B------:R1:W-:Y:S01]  /*1510e0*/  LDGSTS.E [R0+0x37600], [R8.64], P3 ;  /* 0x3760000008007fae */ /* 0x0003e20009921844 */
[----:B--2---:R-:W-:-:S03]  /*1510f0*/  IADD3 R10, P3, R10, R247, RZ ;  /* 0x000000f70a0a7210 */ /* 0x004fc60007f7e0ff */
[----:B------:R2:W-:Y:S01]  /*151100*/  STL [R1+0x4a7c], R80 ;  /* 0x004a7c5001007387 */ /* 0x0005e20000100800 */
[----:B------:R-:W-:-:S03]  /*151110*/  IADD3 R11, P1, R11, R247, RZ ;  /* 0x000000f70b0b7210 */ /* 0x000fc60007f3e0ff */
[----:B------:R-:W-:Y:S01]  /*151120*/  STL [R1+0x4a34], R10 ;  /* 0x004a340a01007387 */ /* 0x000fe20000100800 */
[----:B------:R-:W-:Y:S02]  /*151130*/  STL [R1+0x4a30], R82 ;  /* 0x004a305201007387 */ /* 0x000fe40000100800 */
[----:B------:R-:W-:Y:S02]  /*151140*/  STL.64 [R1+0x940], R68 ;  /* 0x0009404401007387 */ /* 0x000fe40000100a00 */
[----:B------:R-:W-:Y:S01]  /*151150*/  STL.64 [R1+0x948], R70 ;  /* 0x0009484601007387 */ /* 0x000fe20000100a00 */
[----:B------:R-:W-:Y:S01]  /*151160*/  IADD3.X R78, R78, R244, RZ, P3, !PT ;  /* 0x000000f44e4e7210 */ /* 0x000fe20001ffe4ff */
[----:B---3--:R-:W3:Y:S01]  /*151170*/  LDL.LU R79, [R1+0x4a04] ;  /* 0x004a0400014f7983 */ /* 0x008ee20000300800 */
[----:B------:R-:W3:Y:S02]  /*151180*/  LDL.LU R73, [R1+0x49c4] ;  /* 0x0049c40001497983 */ /* 0x000ee40000300800 */
[----:B------:R-:W-:-:S02]  /*151190*/  IMAD.X R76, R76, 0x1, R244, P1 ;  /* 0x000000014c4c7824 */ /* 0x000fc400008e06f4 */
[----:B-1----:R-:W-:Y:S01]  /*1511a0*/  IMAD.MOV.U32 R8, RZ, RZ, R80 ;  /* 0x000000ffff087224 */ /* 0x002fe200078e0050 */
[----:B------:R-:W-:Y:S01]  /*1511b0*/  MOV R9, R82 ;  /* 0x0000005200097202 */ /* 0x000fe20000000f00 */
[----:B------:R-:W-:Y:S01]  /*1511c0*/  STL [R1+0x4a2c], R11 ;  /* 0x004a2c0b01007387 */ /* 0x000fe20000100800 */
[----:B------:R-:W3:Y:S02]  /*1511d0*/  LDL.LU R72, [R1+0x49bc] ;  /* 0x0049bc0001487983 */ /* 0x000ee40000300800 */
[----:B------:R1:W-:Y:S01]  /*1511e0*/  STL [R1+0x4a28], R78 ;  /* 0x004a284e01007387 */ /* 0x0003e20000100800 */
[----:B------:R1:W-:Y:S02]  /*1511f0*/  LDGSTS.E [R0+0x39000], [R8.64], P4 ;  /* 0x3900000008007fae */ /* 0x0003e4000a121844 */
[----:B-1----:R-:W-:Y:S01]  /*151200*/  IMAD.MOV.U32 R9, RZ, RZ, R78 ;  /* 0x000000ffff097224 */ /* 0x002fe200078e004e */
[----:B----4-:R-:W-:-:S05]  /*151210*/  IADD3 R77, P3, R77, R247, RZ ;  /* 0x000000f74d4d7210 */ /* 0x010fca0007f7e0ff */
[----:B------:R-:W-:Y:S01]  /*151220*/  STL [R1+0x4a24], R77 ;  /* 0x004a244d01007387 */ /* 0x000fe20000100800 */
[----:B------:R1:W-:Y:S02]  /*151230*/  STL [R1+0x4a20], R76 ;  /* 0x004a204c01007387 */ /* 0x0003e40000100800 */
[----:B--2---:R-:W2:Y:S02]  /*151240*/  LDL.LU R80, [R1+0x49c0] ;  /* 0x0049c00001507983 */ /* 0x004ea40000300800 */
[----:B------:R-:W4:Y:S01]  /*151250*/  LDL.LU R78, [R1+0x49b8] ;  /* 0x0049b800014e7983 */ /* 0x000f220000300800 */
[----:B------:R-:W4:Y:S01]  /*151260*/  LDL.LU R71, [R1+0x49b0] ;  /* 0x0049b00001477983 */ /* 0x000f220000300800 */
[----:B------:R-:W-:Y:S01]  /*151270*/  IMAD.MOV.U32 R8, RZ, RZ, R10 ;  /* 0x000000ffff087224 */ /* 0x000fe200078e000a */
[----:B------:R-:W-:Y:S01]  /*151280*/  IADD3.X R81, R81, R244, RZ, P3, !PT ;  /* 0x000000f451517210 */ /* 0x000fe20001ffe4ff */
[----:B------:R-:W4:Y:S01]  /*151290*/  LDL.LU R10, [R1+0x49b4] ;  /* 0x0049b400010a7983 */ /* 0x000f220000300800 */
[----:B------:R-:W-:Y:S01]  /*1512a0*/  MOV R110, R237 ;  /* 0x000000ed006e7202 */ /* 0x000fe20000000f00 */
[----:B------:R-:W-:Y:S01]  /*1512b0*/  IMAD.MOV.U32 R111, RZ, RZ, R238 ;  /* 0x000000ffff6f7224 */ /* 0x000fe200078e00ee */
[----:B------:R1:W5:Y:S04]  /*1512c0*/  LDL.LU R237, [R1+0x60cc] ;  /* 0x0060cc0001ed7983 */ /* 0x0003680000300800 */
[----:B------:R1:W-:Y:S01]  /*1512d0*/  LDGSTS.E [R0+0x39200], [R8.64], P4 ;  /* 0x3920000008007fae */ /* 0x0003e2000a121844 */
[----:B------:R1:W5:Y:S02]  /*1512e0*/  LDL.LU R238, [R1+0x60c8] ;  /* 0x0060c80001ee7983 */ /* 0x0003640000300800 */
[----:B------:R-:W-:Y:S02]  /*1512f0*/  STL [R1+0x4a18], R81 ;  /* 0x004a185101007387 */ /* 0x000fe40000100800 */
[----:B------:R-:W-:-:S02]  /*151300*/  IMAD.MOV.U32 R106, RZ, RZ, R239 ;  /* 0x000000ffff6a7224 */ /* 0x000fc400078e00ef */
[----:B------:R-:W-:Y:S02]  /*151310*/  IMAD.MOV.U32 R107, RZ, RZ, R240 ;  /* 0x000000ffff6b7224 */ /* 0x000fe400078e00f0 */
[----:B-1----:R-:W-:Y:S02]  /*151320*/  IMAD.MOV.U32 R8, RZ, RZ, R11 ;  /* 0x000000ffff087224 */ /* 0x002fe400078e000b */
[----:B------:R-:W-:Y:S01]  /*151330*/  IMAD.MOV.U32 R9, RZ, RZ, R76 ;  /* 0x000000ffff097224 */ /* 0x000fe200078e004c */
[----:B------:R-:W4:Y:S01]  /*151340*/  LDL.LU R11, [R1+0x49a8] ;  /* 0x0049a800010b7983 */ /* 0x000f220000300800 */
[----:B------:R-:W4:Y:S02]  /*151350*/  LDL.LU R76, [R1+0x498c] ;  /* 0x00498c00014c7983 */ /* 0x000f240000300800 */
[----:B------:R1:W5:Y:S02]  /*151360*/  LDL.LU R239, [R1+0x60c4] ;  /* 0x0060c40001ef7983 */ /* 0x0003640000300800 */
[----:B------:R1:W5:Y:S01]  /*151370*/  LDL.LU R240, [R1+0x60c0] ;  /* 0x0060c00001f07983 */ /* 0x0003620000300800 */
[----:B------:R1:W-:Y:S02]  /*151380*/  LDGSTS.E [R0+0x39400], [R8.64], P4 ;  /* 0x3940000008007fae */ /* 0x0003e4000a121844 */
[----:B-1----:R-:W-:-:S02]  /*151390*/  IMAD.MOV.U32 R8, RZ, RZ, R77 ;  /* 0x000000ffff087224 */ /* 0x002fc400078e004d */
[----:B------:R-:W4:Y:S01]  /*1513a0*/  LDL.LU R77, [R1+0x4940] ;  /* 0x00494000014d7983 */ /* 0x000f220000300800 */
[----:B------:R-:W4:Y:S02]  /*1513b0*/  LDL.LU R75, [R1+0x4938] ;  /* 0x00493800014b7983 */ /* 0x000f240000300800 */
[----:B------:R-:W4:Y:S02]  /*1513c0*/  LDL.LU R74, [R1+0x4944] ;  /* 0x00494400014a7983 */ /* 0x000f240000300800 */
[----:B------:R-:W4:Y:S01]  /*1513d0*/  LDL.LU R70, [R1+0x4930] ;  /* 0x0049300001467983 */ /* 0x000f220000300800 */
[----:B------:R-:W4:Y:S01]  /*1513e0*/  LDL.LU R69, [R1+0x493c] ;  /* 0x00493c0001457983 */ /* 0x000f220000300800 */
[----:B------:R-:W-:Y:S01]  /*1513f0*/  HMMA.1688.F32.TF32 R64, R120, R110, R64 ;  /* 0x0000006e7840723c */ /* 0x000fe20000081040 */
[----:B------:R-:W-:Y:S01]  /*151400*/  MOV R9, R81 ;  /* 0x0000005100097202 */ /* 0x000fe20000000f00 */
[----:B------:R-:W4:Y:S01]  /*151410*/  LDL.LU R68, [R1+0x4934] ;  /* 0x0049340001447983 */ /* 0x000f220000300800 */
[----:B------:R-:W-:-:S03]  /*151420*/  ISETP.GT.AND P1, PT, R116, 0x7e, PT ;  /* 0x0000007e7400780c */ /* 0x000fc60003f24270 */
[----:B------:R1:W-:Y:S02]  /*151430*/  LDGSTS.E [R0+0x39600], [R8.64], P4 ;  /* 0x3960000008007fae */ /* 0x0003e4000a121844 */
[----:B-1----:R-:W-:Y:S02]  /*151440*/  SEL R9, RZ, 0x4, !P1 ;  /* 0x00000004ff097807 */ /* 0x002fe40004800000 */
[-C--:B---3--:R-:W-:Y:S02]  /*151450*/  IADD3 R79, P1, R79, R247.reuse, RZ ;  /* 0x000000f74f4f7210 */ /* 0x088fe40007f3e0ff */
[-C--:B------:R-:W-:Y:S02]  /*151460*/  IADD3 R73, P6, R73, R247.reuse, RZ ;  /* 0x000000f749497210 */ /* 0x080fe40007fde0ff */
[----:B------:R-:W-:Y:S01]  /*151470*/  IADD3 R72, P4, R72, R247, RZ ;  /* 0x000000f748487210 */ /* 0x000fe20007f9e0ff */
[----:B------:R-:W-:Y:S02]  /*151480*/  STL [R1+0x4a04], R79 ;  /* 0x004a044f01007387 */ /* 0x000fe40000100800 */
[----:B------:R-:W-:Y:S02]  /*151490*/  STL [R1+0x49c4], R73 ;  /* 0x0049c44901007387 */ /* 0x000fe40000100800 */
[----:B------:R-:W-:Y:S01]  /*1514a0*/  STL [R1+0x49bc], R72 ;  /* 0x0049bc4801007387 */ /* 0x000fe20000100800 */
[----:B--2---:R-:W-:Y:S01]  /*1514b0*/  IADD3.X R80, R80, R244, RZ, P1, !PT ;  /* 0x000000f450507210 */ /* 0x004fe20000ffe4ff */
[----:B----4-:R-:W-:-:S02]  /*1514c0*/  IMAD.X R78, R78, 0x1, R244, P6 ;  /* 0x000000014e4e7824 */ /* 0x010fc400030e06f4 */
[----:B------:R-:W-:Y:S02]  /*1514d0*/  IMAD.X R71, R71, 0x1, R244, P4 ;  /* 0x0000000147477824 */ /* 0x000fe400020e06f4 */
[----:B------:R-:W-:Y:S01]  /*1514e0*/  STL [R1+0x49c0], R80 ;  /* 0x0049c05001007387 */ /* 0x000fe20000100800 */
[----:B------:R-:W-:Y:S03]  /*1514f0*/  STL [R1+0x49b8], R78 ;  /* 0x0049b84e01007387 */ /* 0x000fe60000100800 */
[----:B------:R-:W-:Y:S01]  /*151500*/  STL [R1+0x49b0], R71 ;  /* 0x0049b04701007387 */ /* 0x000fe20000100800 */
[----:B------:R1:W-:Y:S03]  /*151510*/  STL.64 [R1+0x920], R64 ;  /* 0x0009204001007387 */ /* 0x0003e60000100a00 */
[----:B------:R2:W-:Y:S04]  /*151520*/  STL.64 [R1+0x928], R66 ;  /* 0x0009284201007387 */ /* 0x0005e80000100a00 */
[----:B-1----:R-:W3:Y:S01]  /*151530*/  LDL.LU R65, [R1+0x4928] ;  /* 0x0049280001417983 */ /* 0x002ee20000300800 */
[----:B------:R-:W-:-:S04]  /*151540*/  ISETP.GT.AND P3, PT, R116, 0x3, PT ;  /* 0x000000037400780c */ /* 0x000fc80003f64270 */
[----:B------:R-:W-:Y:S02]  /*151550*/  SEL R8, RZ, 0x4, !P3 ;  /* 0x00000004ff087807 */ /* 0x000fe40005800000 */
[----:B------:R-:W-:Y:S02]  /*151560*/  SEL R9, R9, RZ, !P0 ;  /* 0x000000ff09097207 */ /* 0x000fe40004000000 */
[----:B------:R-:W-:Y:S02]  /*151570*/  SEL R8, R8, RZ, !P0 ;  /* 0x000000ff08087207 */ /* 0x000fe40004000000 */
[----:B------:R-:W-:Y:S01]  /*151580*/  ISETP.NE.U32.AND P3, PT, R9, RZ, PT ;  /* 0x000000ff0900720c */ /* 0x000fe20003f65070 */
[----:B------:R-:W-:Y:S01]  /*151590*/  IMAD.MOV.U32 R9, RZ, RZ, R80 ;  /* 0x000000ffff097224 */ /* 0x000fe200078e0050 */
[----:B------:R-:W-:Y:S01]  /*1515a0*/  ISETP.NE.U32.AND P1, PT, R8, RZ, PT ;  /* 0x000000ff0800720c */ /* 0x000fe20003f25070 */
[----:B------:R-:W-:Y:S01]  /*1515b0*/  MOV R8, R79 ;  /* 0x0000004f00087202 */ /* 0x000fe20000000f00 */
[----:B------:R-:W-:Y:S04]  /*1515c0*/  HMMA.1688.F32.TF32 R60, R120, R106, R60 ;  /* 0x0000006a783c723c */ /* 0x000fe8000008103c */
[----:B------:R1:W-:Y:S01]  /*1515d0*/  LDGSTS.E [R0+0x3b000], [R8.64], P2 ;  /* 0x3b00000008007fae */ /* 0x0003e20009121844 */
[----:B------:R-:W-:-:S02]  /*1515e0*/  IADD3 R10, P4, R10, R247, RZ ;  /* 0x000000f70a0a7210 */ /* 0x000fc40007f9e0ff */
[----:B-1----:R-:W-:Y:S01]  /*1515f0*/  MOV R8, R73 ;  /* 0x0000004900087202 */ /* 0x002fe20000000f00 */
[----:B------:R-:W-:Y:S02]  /*151600*/  IMAD.MOV.U32 R9, RZ, RZ, R78 ;  /* 0x000000ffff097224 */ /* 0x000fe400078e004e */
[----:B------:R-:W-:-:S03]  /*151610*/  IMAD.X R11, R11, 0x1, R244, P4 ;  /* 0x000000010b0b7824 */ /* 0x000fc600020e06f4 */
[----:B------:R1:W-:Y:S01]  /*151620*/  LDGSTS.E [R0+0x3b200], [R8.64], P2 ;  /* 0x3b20000008007fae */ /* 0x0003e20009121844 */
[----:B------:R-:W-:Y:S01]  /*151630*/  IADD3 R76, P4, R76, R247, RZ ;  /* 0x000000f74c4c7210 */ /* 0x000fe20007f9e0ff */
[----:B-1----:R-:W-:Y:S01]  /*151640*/  IMAD.MOV.U32 R8, RZ, RZ, R72 ;  /* 0x000000ffff087224 */ /* 0x002fe200078e0048 */
[----:B------:R-:W-:-:S05]  /*151650*/  MOV R9, R71 ;  /* 0x0000004700097202 */ /* 0x000fca0000000f00 */
[----:B------:R1:W-:Y:S04]  /*151660*/  LDGSTS.E [R0+0x3b400], [R8.64], P2 ;  /* 0x3b40000008007fae */ /* 0x0003e80009121844 */
[----:B------:R4:W-:Y:S01]  /*151670*/  STL [R1+0x49b4], R10 ;  /* 0x0049b40a01007387 */ /* 0x0009e20000100800 */
[----:B------:R1:W-:Y:S02]  /*151680*/  STL [R1+0x49a8], R11 ;  /* 0x0049a80b01007387 */ /* 0x0003e40000100800 */
[----:B--2---:R-:W2:Y:S01]  /*151690*/  LDL.LU R66, [R1+0x4904] ;  /* 0x0049040001427983 */ /* 0x004ea20000300800 */
[----:B------:R-:W-:Y:S01]  /*1516a0*/  IADD3.X R77, R77, R244, RZ, P4, !PT ;  /* 0x000000f44d4d7210 */ /* 0x000fe200027fe4ff */
[----:B------:R-:W2:Y:S01]  /*1516b0*/  LDL.LU R64, [R1+0x48bc] ;  /* 0x0048bc0001407983 */ /* 0x000ea20000300800 */
[----:B-1----:R-:W-:-:S02]  /*1516c0*/  IMAD.MOV.U32 R8, RZ, RZ, R10 ;  /* 0x000000ffff087224 */ /* 0x002fc400078e000a */
[----:B------:R-:W-:Y:S01]  /*1516d0*/  IMAD.MOV.U32 R9, RZ, RZ, R11 ;  /* 0x000000ffff097224 */ /* 0x000fe200078e000b */
[----:B------:R-:W-:Y:S01]  /*1516e0*/  STL [R1+0x498c], R76 ;  /* 0x00498c4c01007387 */ /* 0x000fe20000100800 */
[----:B----4-:R-:W2:Y:S03]  /*1516f0*/  LDL.LU R10, [R1+0x48b4] ;  /* 0x0048b400010a7983 */ /* 0x010ea60000300800 */
[----:B------:R1:W-:Y:S01]  /*151700*/  LDGSTS.E [R0+0x3b600], [R8.64], P2 ;  /* 0x3b60000008007fae */ /* 0x0003e20009121844 */
[----:B------:R-:W-:-:S05]  /*151710*/  IADD3 R74, P2, R74, R247, RZ ;  /* 0x000000f74a4a7210 */ /* 0x000fca0007f5e0ff */
[----:B------:R-:W-:Y:S01]  /*151720*/  STL [R1+0x4944], R74 ;  /* 0x0049444a01007387 */ /* 0x000fe20000100800 */
[----:B------:R-:W-:Y:S02]  /*151730*/  STL [R1+0x4940], R77 ;  /* 0x0049404d01007387 */ /* 0x000fe40000100800 */
[----:B------:R1:W-:Y:S02]  /*151740*/  STL.64 [R1+0x820], R60 ;  /* 0x0008203c01007387 */ /* 0x0003e40000100a00 */
[----:B------:R-:W-:Y:S01]  /*151750*/  STL.64 [R1+0x828], R62 ;  /* 0x0008283e01007387 */ /* 0x000fe20000100a00 */
[----:B------:R-:W2:Y:S01]  /*151760*/  LDL.LU R73, [R1+0x48b8] ;  /* 0x0048b80001497983 */ /* 0x000ea20000300800 */
[----:B------:R-:W2:Y:S01]  /*151770*/  LDL.LU R72, [R1+0x48b0] ;  /* 0x0048b00001487983 */ /* 0x000ea20000300800 */
[-C--:B------:R-:W-:Y:S01]  /*151780*/  IADD3 R69, P4, R69, R247.reuse, RZ ;  /* 0x000000f745457210 */ /* 0x080fe20007f9e0ff */
[----:B------:R-:W-:Y:S01]  /*151790*/  IMAD.X R75, R75, 0x1, R244, P2 ;  /* 0x000000014b4b7824 */ /* 0x000fe200010e06f4 */
[----:B------:R-:W-:-:S03]  /*1517a0*/  IADD3 R68, P2, R68, R247, RZ ;  /* 0x000000f744447210 */ /* 0x000fc60007f5e0ff */
[----:B------:R-:W-:Y:S01]  /*1517b0*/  STL [R1+0x493c], R69 ;  /* 0x00493c4501007387 */ /* 0x000fe20000100800 */
[----:B------:R-:W2:Y:S02]  /*1517c0*/  LDL.LU R71, [R1+0x48a8] ;  /* 0x0048a80001477983 */ /* 0x000ea40000300800 */
[----:B------:R-:W-:Y:S02]  /*1517d0*/  IMAD.X R70, R70, 0x1, R244, P4 ;  /* 0x0000000146467824 */ /* 0x000fe400020e06f4 */
[----:B------:R-:W2:Y:S01]  /*1517e0*/  LDL.LU R11, [R1+0x48ac] ;  /* 0x0048ac00010b7983 */ /* 0x000ea20000300800 */
[----:B------:R-:W-:Y:S01]  /*1517f0*/  STL [R1+0x4938], R75 ;  /* 0x0049384b01007387 */ /* 0x000fe20000100800 */
[----:B------:R-:W-:Y:S02]  /*151800*/  STL [R1+0x4934], R68 ;  /* 0x0049344401007387 */ /* 0x000fe40000100800 */
[----:B------:R3:W-:Y:S02]  /*151810*/  STL [R1+0x4930], R70 ;  /* 0x0049304601007387 */ /* 0x0007e40000100800 */
[----:B------:R-:W-:-:S02]  /*151820*/  IMAD.MOV.U32 R106, RZ, RZ, R241 ;  /* 0x000000ffff6a7224 */ /* 0x000fc400078e00f1 */
[----:B------:R-:W-:Y:S01]  /*151830*/  IMAD.MOV.U32 R107, RZ, RZ, R242 ;  /* 0x000000ffff6b7224 */ /* 0x000fe200078e00f2 */
[----:B------:R2:W5:Y:S01]  /*151840*/  LDL.LU R241, [R1+0x60bc] ;  /* 0x0060bc0001f17983 */ /* 0x0005620000300800 */
[----:B------:R2:W5:Y:S02]  /*151850*/  LDL.LU R242, [R1+0x60b8] ;  /* 0x0060b80001f27983 */ /* 0x0005640000300800 */
[----:B-1----:R-:W2:Y:S01]  /*151860*/  LDL.LU R60, [R1+0x48a0] ;  /* 0x0048a000013c7983 */ /* 0x002ea20000300800 */
[----:B------:R-:W-:Y:S01]  /*151870*/  MOV R8, R76 ;  /* 0x0000004c00087202 */ /* 0x000fe20000000f00 */
[----:B------:R-:W-:-:S05]  /*151880*/  IMAD.MOV.U32 R9, RZ, RZ, R77 ;  /* 0x000000ffff097224 */ /* 0x000fca00078e004d */
[----:B------:R1:W-:Y:S02]  /*151890*/  LDGSTS.E [R0+0x3d000], [R8.64], P5 ;  /* 0x3d00000008007fae */ /* 0x0003e4000a921844 */
[----:B-1----:R-:W-:Y:S01]  /*1518a0*/  IMAD.MOV.U32 R8, RZ, RZ, R74 ;  /* 0x000000ffff087224 */ /* 0x002fe200078e004a */
[----:B------:R-:W-:-:S05]  /*1518b0*/  MOV R9, R75 ;  /* 0x0000004b00097202 */ /* 0x000fca0000000f00 */
[----:B------:R1:W-:Y:S02]  /*1518c0*/  LDGSTS.E [R0+0x3d200], [R8.64], P5 ;  /* 0x3d20000008007fae */ /* 0x0003e4000a921844 */
[----:B-1----:R-:W-:Y:S02]  /*1518d0*/  IMAD.MOV.U32 R9, RZ, RZ, R70 ;  /* 0x000000ffff097224 */ /* 0x002fe400078e0046 */
[----:B------:R-:W-:-:S05]  /*1518e0*/  IMAD.MOV.U32 R8, RZ, RZ, R69 ;  /* 0x000000ffff087224 */ /* 0x000fca00078e0045 */
[----:B------:R1:W-:Y:S01]  /*1518f0*/  LDGSTS.E [R0+0x3d400], [R8.64], P5 ;  /* 0x3d40000008007fae */ /* 0x0003e2000a921844 */
[----:B---3--:R-:W-:-:S05]  /*151900*/  IADD3.X R65, R65, R244, RZ, P2, !PT ;  /* 0x000000f441417210 */ /* 0x008fca00017fe4ff */
[----:B------:R3:W-:Y:S01]  /*151910*/  STL [R1+0x4928], R65 ;  /* 0x0049284101007387 */ /* 0x0007e20000100800 */
[----:B------:R-:W4:Y:S02]  /*151920*/  LDL.LU R70, [R1+0x5810] ;  /* 0x0058100001467983 */ /* 0x000f240000300800 */
[----:B------:R-:W4:Y:S01]  /*151930*/  LDL.LU R69, [R1+0x581c] ;  /* 0x00581c0001457983 */ /* 0x000f220000300800 */
[----:B-1----:R-:W-:Y:S01]  /*151940*/  MOV R8, R68 ;  /* 0x0000004400087202 */ /* 0x002fe20000000f00 */
[----:B------:R-:W-:Y:S01]  /*151950*/  IMAD.MOV.U32 R9, RZ, RZ, R65 ;  /* 0x000000ffff097224 */ /* 0x000fe200078e0041 */
[----:B------:R-:W-:Y:S01]  /*151960*/  ISETP.GT.AND P2, PT, R116, 0x7, PT ;  /* 0x000000077400780c */ /* 0x000fe20003f44270 */
[----:B------:R-:W4:Y:S04]  /*151970*/  LDL.LU R67, [R1+0x5814] ;  /* 0x0058140001437983 */ /* 0x000f280000300800 */
[----:B------:R1:W-:Y:S01]  /*151980*/  LDGSTS.E [R0+0x3d600], [R8.64], P5 ;  /* 0x3d60000008007fae */ /* 0x0003e2000a921844 */
[----:B------:R-:W-:Y:S03]  /*151990*/  HMMA.1688.F32.TF32 R56, R120, R106, R56 ;  /* 0x0000006a7838723c */ /* 0x000fe60000081038 */
[----:B---3--:R-:W3:Y:S01]  /*1519a0*/  LDL.LU R65, [R1+0x580c] ;  /* 0x00580c0001417983 */ /* 0x008ee20000300800 */
[----:B-1----:R-:W-:-:S02]  /*1519b0*/  SEL R9, RZ, 0x4, !P2 ;  /* 0x00000004ff097807 */ /* 0x002fc40005000000 */
[----:B------:R-:W-:-:S04]  /*1519c0*/  ISETP.GT.AND P4, PT, R116, 0xb, PT ;  /* 0x0000000b7400780c */ /* 0x000fc80003f84270 */
[----:B------:R-:W-:Y:S02]  /*1519d0*/  SEL R8, RZ, 0x4, !P4 ;  /* 0x00000004ff087807 */ /* 0x000fe40006000000 */
[----:B------:R-:W-:Y:S02]  /*1519e0*/  SEL R9, R9, RZ, !P0 ;  /* 0x000000ff09097207 */ /* 0x000fe40004000000 */
[-C--:B--2---:R-:W-:Y:S02]  /*1519f0*/  IADD3 R66, P2, R66, R247.reuse, RZ ;  /* 0x000000f742427210 */ /* 0x084fe40007f5e0ff */
[----:B------:R-:W-:-:S03]  /*151a00*/  IADD3 R64, P6, R64, R247, RZ ;  /* 0x000000f740407210 */ /* 0x000fc60007fde0ff */
[----:B------:R1:W-:Y:S02]  /*151a10*/  STL [R1+0x4904], R66 ;  /* 0x0049044201007387 */ /* 0x0003e40000100800 */
[----:B------:R2:W-:Y:S01]  /*151a20*/  STL [R1+0x48bc], R64 ;  /* 0x0048bc4001007387 */ /* 0x0005e20000100800 */
[----:B------:R-:W-:-:S05]  /*151a30*/  IADD3 R10, P5, R10, R247, RZ ;  /* 0x000000f70a0a7210 */ /* 0x000fca0007fbe0ff */
[----:B------:R-:W-:Y:S01]  /*151a40*/  STL [R1+0x48b4], R10 ;  /* 0x0048b40a01007387 */ /* 0x000fe20000100800 */
[----:B------:R-:W-:Y:S01]  /*151a50*/  IMAD.X R73, R73, 0x1, R244, P2 ;  /* 0x0000000149497824 */ /* 0x000fe200010e06f4 */
[----:B------:R-:W-:-:S04]  /*151a60*/  IADD3.X R72, R72, R244, RZ, P6, !PT ;  /* 0x000000f448487210 */ /* 0x000fc800037fe4ff */
[----:B------:R-:W-:Y:S01]  /*151a70*/  STL [R1+0x48b8], R73 ;  /* 0x0048b84901007387 */ /* 0x000fe20000100800 */
[----:B------:R-:W-:Y:S02]  /*151a80*/  STL [R1+0x48b0], R72 ;  /* 0x0048b04801007387 */ /* 0x000fe40000100800 */
[----:B------:R-:W3:Y:S02]  /*151a90*/  LDL.LU R68, [R1+0x5808] ;  /* 0x0058080001447983 */ /* 0x000ee40000300800 */
[----:B------:R-:W-:Y:S01]  /*151aa0*/  IMAD.X R71, R71, 0x1, R244, P5 ;  /* 0x0000000147477824 */ /* 0x000fe200028e06f4 */
[----:B------:R-:W-:Y:S02]  /*151ab0*/  SEL R8, R8, RZ, !P0 ;  /* 0x000000ff08087207 */ /* 0x000fe40004000000 */
[----:B------:R-:W-:Y:S02]  /*151ac0*/  IADD3 R11, P5, R11, R247, RZ ;  /* 0x000000f70b0b7210 */ /* 0x000fe40007fbe0ff */
[----:B------:R-:W-:Y:S01]  /*151ad0*/  STL [R1+0x48a8], R71 ;  /* 0x0048a84701007387 */ /* 0x000fe20000100800 */
[----:B------:R-:W-:Y:S02]  /*151ae0*/  STL.64 [R1+0x810], R56 ;  /* 0x0008103801007387 */ /* 0x000fe40000100a00 */
[----:B------:R2:W-:Y:S01]  /*151af0*/  STL.64 [R1+0x818], R58 ;  /* 0x0008183a01007387 */ /* 0x0005e20000100a00 */
[----:B------:R-:W-:-:S02]  /*151b00*/  ISETP.NE.U32.AND P4, PT, R9, RZ, PT ;  /* 0x000000ff0900720c */ /* 0x000fc40003f85070 */
[----:B------:R-:W-:Y:S01]  /*151b10*/  ISETP.NE.U32.AND P2, PT, R8, RZ, PT ;  /* 0x000000ff0800720c */ /* 0x000fe20003f45070 */
[----:B------:R-:W3:Y:S01]  /*151b20*/  LDL.LU R63, [R1+0x5804] ;  /* 0x00580400013f7983 */ /* 0x000ee20000300800 */
[----:B------:R-:W-:Y:S02]  /*151b30*/  STL [R1+0x48ac], R11 ;  /* 0x0048ac0b01007387 */ /* 0x000fe40000100800 */
[----:B------:R-:W-:Y:S01]  /*151b40*/  IMAD.MOV.U32 R8, RZ, RZ, R66 ;  /* 0x000000ffff087224 */ /* 0x000fe200078e0042 */
[----:B------:R-:W-:Y:S01]  /*151b50*/  MOV R9, R73 ;  /* 0x0000004900097202 */ /* 0x000fe20000000f00 */
[----:B------:R-:W-:Y:S01]  /*151b60*/  IMAD.X R60, R60, 0x1, R244, P5 ;  /* 0x000000013c3c7824 */ /* 0x000fe200028e06f4 */
[----:B-1----:R-:W3:Y:S01]  /*151b70*/  LDL.LU R66, [R1+0x5800] ;  /* 0x0058000001427983 */ /* 0x002ee20000300800 */
[----:B------:R-:W-:Y:S02]  /*151b80*/  IMAD.MOV.U32 R110, RZ, RZ, R243 ;  /* 0x000000ffff6e7224 */ /* 0x000fe400078e00f3 */
[----:B------:R1:W5:Y:S01]  /*151b90*/  LDL.LU R243, [R1+0x60b4] ;  /* 0x0060b40001f37983 */ /* 0x0003620000300800 */
[----:B------:R1:W-:Y:S04]  /*151ba0*/  LDGSTS.E [R0+0x3f000], [R8.64], P3 ;  /* 0x3f00000008007fae */ /* 0x0003e80009921844 */
[----:B------:R1:W-:Y:S01]  /*151bb0*/  STL [R1+0x48a0], R60 ;  /* 0x0048a03c01007387 */ /* 0x0003e20000100800 */
[----:B------:R-:W-:-:S02]  /*151bc0*/  IMAD.MOV.U32 R111, RZ, RZ, R248 ;  /* 0x000000ffff6f7224 */ /* 0x000fc400078e00f8 */
[----:B------:R1:W5:Y:S01]  /*151bd0*/  LDL.LU R248, [R1+0x60b0] ;  /* 0x0060b00001f87983 */ /* 0x0003620000300800 */
[----:B------:R-:W-:Y:S01]  /*151be0*/  ISETP.GT.AND P5, PT, R116, 0xf, PT ;  /* 0x0000000f7400780c */ /* 0x000fe20003fa4270 */
[----:B------:R-:W-:Y:S02]  /*151bf0*/  IMAD.MOV.U32 R106, RZ, RZ, R249 ;  /* 0x000000ffff6a7224 */ /* 0x000fe400078e00f9 */
[----:B-1----:R-:W-:Y:S01]  /*151c00*/  IMAD.MOV.U32 R8, RZ, RZ, R64 ;  /* 0x000000ffff087224 */ /* 0x002fe200078e0040 */
[----:B------:R-:W-:Y:S01]  /*151c10*/  MOV R9, R72 ;  /* 0x0000004800097202 */ /* 0x000fe20000000f00 */
[----:B--2---:R-:W2:Y:S01]  /*151c20*/  LDL.LU R64, [R1+0x57f8] ;  /* 0x0057f80001407983 */ /* 0x004ea20000300800 */
[----:B------:R-:W2:Y:S02]  /*151c30*/  LDL.LU R61, [R1+0x579c] ;  /* 0x00579c00013d7983 */ /* 0x000ea40000300800 */
[----:B------:R1:W5:Y:S01]  /*151c40*/  LDL.LU R249, [R1+0x60ac] ;  /* 0x0060ac0001f97983 */ /* 0x0003620000300800 */
[----:B------:R-:W-:Y:S01]  /*151c50*/  MOV R107, R250 ;  /* 0x000000fa006b7202 */ /* 0x000fe20000000f00 */
[----:B------:R1:W-:Y:S04]  /*151c60*/  LDGSTS.E [R0+0x3f200], [R8.64], P3 ;  /* 0x3f20000008007fae */ /* 0x0003e80009921844 */
[----:B------:R1:W5:Y:S01]  /*151c70*/  LDL.LU R250, [R1+0x60a8] ;  /* 0x0060a80001fa7983 */ /* 0x0003620000300800 */
[----:B------:R-:W2:Y:S02]  /*151c80*/  LDL.LU R62, [R1+0x5790] ;  /* 0x00579000013e7983 */ /* 0x000ea40000300800 */
[----:B------:R-:W2:Y:S02]  /*151c90*/  LDL.LU R59, [R1+0x5794] ;  /* 0x00579400013b7983 */ /* 0x000ea40000300800 */
[----:B------:R-:W2:Y:S01]  /*151ca0*/  LDL.LU R57, [R1+0x578c] ;  /* 0x00578c0001397983 */ /* 0x000ea20000300800 */
[----:B-1----:R-:W-:Y:S01]  /*151cb0*/  MOV R8, R10 ;  /* 0x0000000a00087202 */ /* 0x002fe20000000f00 */
[----:B------:R-:W-:Y:S01]  /*151cc0*/  IMAD.MOV.U32 R9, RZ, RZ, R71 ;  /* 0x000000ffff097224 */ /* 0x000fe200078e0047 */
[----:B------:R-:W-:-:S04]  /*151cd0*/  SEL R10, RZ, 0x4, !P5 ;  /* 0x00000004ff0a7807 */ /* 0x000fc80006800000 */
[----:B------:R1:W-:Y:S02]  /*151ce0*/  LDGSTS.E [R0+0x3f400], [R8.64], P3 ;  /* 0x3f40000008007fae */ /* 0x0003e40009921844 */
[----:B-1----:R-:W-:Y:S02]  /*151cf0*/  IMAD.MOV.U32 R9, RZ, RZ, R60 ;  /* 0x000000ffff097224 */ /* 0x002fe400078e003c */
[----:B------:R-:W2:Y:S01]  /*151d00*/  LDL.LU R60, [R1+0x5788] ;  /* 0x00578800013c7983 */ /* 0x000ea20000300800 */
[----:B------:R-:W2:Y:S02]  /*151d10*/  LDL.LU R58, [R1+0x5780] ;  /* 0x00578000013a7983 */ /* 0x000ea40000300800 */
[----:B------:R-:W-:Y:S01]  /*151d20*/  IMAD.MOV.U32 R8, RZ, RZ, R11 ;  /* 0x000000ffff087224 */ /* 0x000fe200078e000b */
[----:B------:R-:W1:Y:S04]  /*151d30*/  S2R R145, SR_TID.X ;  /* 0x0000000000917919 */ /* 0x000e680000002100 */
[----:B------:R1:W-:Y:S01]  /*151d40*/  LDGSTS.E [R0+0x3f600], [R8.64], P3 ;  /* 0x3f60000008007fae */ /* 0x0003e20009921844 */
[----:B----4-:R-:W-:-:S05]  /*151d50*/  IADD3 R69, P5, R69, R247, RZ ;  /* 0x000000f745457210 */ /* 0x010fca0007fbe0ff */
[----:B------:R2:W-:Y:S01]  /*151d60*/  STL [R1+0x581c], R69 ;  /* 0x00581c4501007387 */ /* 0x0005e20000100800 */
[----:B------:R-:W4:Y:S01]  /*151d70*/  LDL.LU R11, [R1+0x5784] ;  /* 0x00578400010b7983 */ /* 0x000f220000300800 */
[-C--:B------:R-:W-:Y:S01]  /*151d80*/  IADD3 R67, P3, R67, R247.reuse, RZ ;  /* 0x000000f743437210 */ /* 0x080fe20007f7e0ff */
[----:B------:R-:W-:Y:S01]  /*151d90*/  IMAD.X R70, R70, 0x1, R244, P5 ;  /* 0x0000000146467824 */ /* 0x000fe200028e06f4 */
[----:B---3--:R-:W-:Y:S02]  /*151da0*/  IADD3 R65, P5, R65, R247, RZ ;  /* 0x000000f741417210 */ /* 0x008fe40007fbe0ff */
[----:B-1----:R-:W-:Y:S01]  /*151db0*/  LOP3.LUT R145, R145, 0x7f, RZ, 0xc0, !PT ;  /* 0x0000007f91917812 */ /* 0x002fe200078ec0ff */
[----:B------:R1:W-:Y:S01]  /*151dc0*/  STL [R1+0x5814], R67 ;  /* 0x0058144301007387 */ /* 0x0003e20000100800 */
[----:B------:R-:W-:Y:S02]  /*151dd0*/  STL [R1+0x5810], R70 ;  /* 0x0058104601007387 */ /* 0x000fe40000100800 */
[----:B------:R-:W-:Y:S01]  /*151de0*/  SHF.L.U32 R145, R145, 0x2, RZ ;  /* 0x0000000291917819 */ /* 0x000fe200000006ff */
[----:B------:R3:W-:Y:S01]  /*151df0*/  STL [R1+0x580c], R65 ;  /* 0x00580c4101007387 */ /* 0x0007e20000100800 */
[----:B------:R-:W-:-:S02]  /*151e00*/  SEL R8, R10, RZ, !P0 ;  /* 0x000000ff0a087207 */ /* 0x000fc40004000000 */
[----:B------:R-:W-:Y:S02]  /*151e10*/  LOP3.LUT R56, R145, 0x60, RZ, 0x3c, !PT ;  /* 0x0000006091387812 */ /* 0x000fe400078e3cff */
[----:B------:R-:W-:Y:S02]  /*151e20*/  MOV R9, R70 ;  /* 0x0000004600097202 */ /* 0x000fe40000000f00 */
[----:B------:R-:W-:Y:S01]  /*151e30*/  LEA R56, R218, R56, 0x12 ;  /* 0x00000038da387211 */ /* 0x000fe200078e90ff */
[----:B------:R-:W-:-:S05]  /*151e40*/  IMAD.X R68, R68, 0x1, R244, P3 ;  /* 0x0000000144447824 */ /* 0x000fca00018e06f4 */
[----:B------:R1:W-:Y:S01]  /*151e50*/  STL [R1+0x5808], R68 ;  /* 0x0058084401007387 */ /* 0x0003e20000100800 */
[----:B------:R-:W4:Y:S01]  /*151e60*/  LDL.LU R10, [R1+0x5778] ;  /* 0x00577800010a7983 */ /* 0x000f220000300800 */
[----:B------:R-:W-:Y:S01]  /*151e70*/  ISETP.NE.U32.AND P3, PT, R8, RZ, PT ;  /* 0x000000ff0800720c */ /* 0x000fe20003f65070 */
[----:B------:R-:W-:-:S05]  /*151e80*/  IMAD.MOV.U32 R8, RZ, RZ, R69 ;  /* 0x000000ffff087224 */ /* 0x000fca00078e0045 */
[----:B------:R1:W-:Y:S01]  /*151e90*/  LDGSTS.E [R56+0x1800], [R8.64], P1 ;  /* 0x0180000008387fae */ /* 0x0003e20008921844 */
[----:B------:R-:W-:Y:S01]  /*151ea0*/  IMAD.X R66, R66, 0x1, R244, P5 ;  /* 0x0000000142427824 */ /* 0x000fe200028e06f4 */
[----:B------:R-:W-:Y:S01]  /*151eb0*/  IADD3 R63, P5, R63, R247, RZ ;  /* 0x000000f73f3f7210 */ /* 0x000fe20007fbe0ff */
[----:B-1----:R-:W-:Y:S01]  /*151ec0*/  IMAD.MOV.U32 R8, RZ, RZ, R67 ;  /* 0x000000ffff087224 */ /* 0x002fe200078e0043 */
[----:B------:R-:W-:-:S05]  /*151ed0*/  MOV R9, R68 ;  /* 0x0000004400097202 */ /* 0x000fca0000000f00 */
[----:B------:R1:W-:Y:S01]  /*151ee0*/  LDGSTS.E [R56+0x1a00], [R8.64], P1 ;  /* 0x01a0000008387fae */ /* 0x0003e20008921844 */
[----:B--2---:R-:W-:Y:S01]  /*151ef0*/  IMAD.X R64, R64, 0x1, R244, P5 ;  /* 0x0000000140407824 */ /* 0x004fe200028e06f4 */
[----:B------:R-:W-:Y:S01]  /*151f00*/  IADD3 R61, P5, R61, R247, RZ ;  /* 0x000000f73d3d7210 */ /* 0x000fe20007fbe0ff */
[----:B-1----:R-:W-:Y:S02]  /*151f10*/  IMAD.MOV.U32 R8, RZ, RZ, R65 ;  /* 0x000000ffff087224 */ /* 0x002fe400078e0041 */
[----:B------:R-:W-:-:S05]  /*151f20*/  IMAD.MOV.U32 R9, RZ, RZ, R66 ;  /* 0x000000ffff097224 */ /* 0x000fca00078e0042 */
[----:B------:R1:W-:Y:S04]  /*151f30*/  LDGSTS.E [R56+0x1c00], [R8.64], P1 ;  /* 0x01c0000008387fae */ /* 0x0003e80008921844 */
[----:B------:R2:W-:Y:S01]  /*151f40*/  STL [R1+0x5800], R66 ;  /* 0x0058004201007387 */ /* 0x0005e20000100800 */
[----:B------:R-:W-:Y:S02]  /*151f50*/  IMAD.X R62, R62, 0x1, R244, P5 ;  /* 0x000000013e3e7824 */ /* 0x000fe400028e06f4 */
[----:B------:R-:W-:Y:S01]  /*151f60*/  STL [R1+0x5804], R63 ;  /* 0x0058043f01007387 */ /* 0x000fe20000100800 */
[----:B-1----:R-:W-:Y:S01]  /*151f70*/  MOV R8, R63 ;  /* 0x0000003f00087202 */ /* 0x002fe20000000f00 */
[----:B------:R-:W-:Y:S01]  /*151f80*/  IMAD.MOV.U32 R9, RZ, RZ, R64 ;  /* 0x000000ffff097224 */ /* 0x000fe200078e0040 */
[----:B------:R-:W-:Y:S04]  /*151f90*/  STL [R1+0x57f8], R64 ;  /* 0x0057f84001007387 */ /* 0x000fe80000100800 */
[----:B------:R1:W-:Y:S01]  /*151fa0*/  LDGSTS.E [R56+0x1e00], [R8.64], P1 ;  /* 0x01e0000008387fae */ /* 0x0003e20008921844 */
[----:B------:R-:W-:-:S02]  /*151fb0*/  IADD3 R59, P1, R59, R247, RZ ;  /* 0x000000f73b3b7210 */ /* 0x000fc40007f3e0ff */
[-C--:B------:R-:W-:Y:S01]  /*151fc0*/  IADD3 R57, P5, R57, R247.reuse, RZ ;  /* 0x000000f739397210 */ /* 0x080fe20007fbe0ff */
[----:B------:R-:W-:Y:S01]  /*151fd0*/  STL [R1+0x579c], R61 ;  /* 0x00579c3d01007387 */ /* 0x000fe20000100800 */
[----:B------:R-:W-:Y:S01]  /*151fe0*/  IADD3.X R60, R60, R244, RZ, P1, !PT ;  /* 0x000000f43c3c7210 */ /* 0x000fe20000ffe4ff */
[----:B------:R-:W-:Y:S01]  /*151ff0*/  STL [R1+0x5794], R59 ;  /* 0x0057943b01007387 */ /* 0x000fe20000100800 */
[----:B------:R1:W-:Y:S02]  /*152000*/  STL [R1+0x5790], R62 ;  /* 0x0057903e01007387 */ /* 0x0003e40000100800 */
[----:B------:R-:W4:Y:S02]  /*152010*/  LDL.LU R69, [R1+0x571c] ;  /* 0x00571c0001457983 */ /* 0x000f240000300800 */
[----:B------:R-:W4:Y:S02]  /*152020*/  LDL.LU R67, [R1+0x5714] ;  /* 0x0057140001437983 */ /* 0x000f240000300800 */
[----:B------:R-:W-:Y:S01]  /*152030*/  IMAD.X R58, R58, 0x1, R244, P5 ;  /* 0x000000013a3a7824 */ /* 0x000fe200028e06f4 */
[----:B------:R1:W-:Y:S01]  /*152040*/  STL [R1+0x578c], R57 ;  /* 0x00578c3901007387 */ /* 0x0003e20000100800 */
[----:B---3--:R-:W3:Y:S02]  /*152050*/  LDL.LU R65, [R1+0x570c] ;  /* 0x00570c0001417983 */ /* 0x008ee40000300800 */
[----:B------:R1:W-:Y:S01]  /*152060*/  STL [R1+0x5788], R60 ;  /* 0x0057883c01007387 */ /* 0x0003e20000100800 */
[----:B----4-:R-:W-:-:S05]  /*152070*/  IADD3 R11, P1, R11, R247, RZ ;  /* 0x000000f70b0b7210 */ /* 0x010fca0007f3e0ff */
[----:B------:R-:W-:Y:S01]  /*152080*/  STL [R1+0x5784], R11 ;  /* 0x0057840b01007387 */ /* 0x000fe20000100800 */
[----:B------:R-:W-:Y:S02]  /*152090*/  STL [R1+0x5780], R58 ;  /* 0x0057803a01007387 */ /* 0x000fe40000100800 */
[----:B------:R-:W4:Y:S02]  /*1520a0*/  LDL.LU R70, [R1+0x5710] ;  /* 0x0057100001467983 */ /* 0x000f240000300800 */
[----:B------:R-:W4:Y:S01]  /*1520b0*/  LDL.LU R68, [R1+0x5708] ;  /* 0x0057080001447983 */ /* 0x000f220000300800 */
[----:B--2---:R-:W2:Y:S01]  /*1520c0*/  LDL.LU R66, [R1+0x5700] ;  /* 0x0057000001427983 */ /* 0x004ea20000300800 */
[----:B-1----:R-:W-:Y:S01]  /*1520d0*/  IMAD.MOV.U32 R8, RZ, RZ, R61 ;  /* 0x000000ffff087224 */ /* 0x002fe200078e003d */
[----:B------:R-:W-:Y:S02]  /*1520e0*/  MOV R9, R62 ;  /* 0x0000003e00097202 */ /* 0x000fe40000000f00 */
[----:B------:R-:W2:Y:S04]  /*1520f0*/  LDL.LU R62, [R1+0x5704] ;  /* 0x00570400013e7983 */ /* 0x000ea80000300800 */
[----:B------:R1:W-:Y:S02]  /*152100*/  LDGSTS.E [R56+0x3800], [R8.64], P4 ;  /* 0x0380000008387fae */ /* 0x0003e4000a121844 */
[----:B-1----:R-:W-:-:S02]  /*152110*/  IMAD.MOV.U32 R8, RZ, RZ, R59 ;  /* 0x000000ffff087224 */ /* 0x002fc400078e003b */
[----:B------:R-:W-:-:S05]  /*152120*/  IMAD.MOV.U32 R9, RZ, RZ, R60 ;  /* 0x000000ffff097224 */ /* 0x000fca00078e003c */
[----:B------:R1:W-:Y:S02]  /*152130*/  LDGSTS.E [R56+0x3a00], [R8.64], P4 ;  /* 0x03a0000008387fae */ /* 0x0003e4000a121844 */
[----:B-1----:R-:W-:Y:S02]  /*152140*/  IMAD.MOV.U32 R8, RZ, RZ, R57 ;  /* 0x000000ffff087224 */ /* 0x002fe400078e0039 */
[----:B------:R-:W-:-:S05]  /*152150*/  IMAD.MOV.U32 R9, RZ, RZ, R58 ;  /* 0x000000ffff097224 */ /* 0x000fca00078e003a */
[----:B------:R1:W-:Y:S01]  /*152160*/  LDGSTS.E [R56+0x3c00], [R8.64], P4 ;  /* 0x03c0000008387fae */ /* 0x0003e2000a121844 */
[----:B------:R-:W-:-:S05]  /*152170*/  IADD3.X R10, R10, R244, RZ, P1, !PT ;  /* 0x000000f40a0a7210 */ /* 0x000fca0000ffe4ff */
[----:B------:R1:W-:Y:S01]  /*152180*/  STL [R1+0x5778], R10 ;  /* 0x0057780a01007387 */ /* 0x0003e20000100800 */
[----:B------:R-:W2:Y:S02]  /*152190*/  LDL.LU R64, [R1+0x56f8] ;  /* 0x0056f80001407983 */ /* 0x000ea40000300800 */
[----:B------:R-:W2:Y:S02]  /*1521a0*/  LDL.LU R57, [R1+0x569c] ;  /* 0x00569c0001397983 */ /* 0x000ea40000300800 */
[----:B------:R-:W2:Y:S01]  /*1521b0*/  LDL.LU R63, [R1+0x5690] ;  /* 0x00569000013f7983 */ /* 0x000ea20000300800 */
[----:B------:R-:W2:Y:S01]  /*1521c0*/  LDL.LU R61, [R1+0x5688] ;  /* 0x00568800013d7983 */ /* 0x000ea20000300800 */
[----:B------:R-:W2:Y:S01]  /*1521d0*/  LDL.LU R60, [R1+0x5694] ;  /* 0x00569400013c7983 */ /* 0x000ea20000300800 */
[----:B-1----:R-:W-:Y:S02]  /*1521e0*/  MOV R9, R10 ;  /* 0x0000000a00097202 */ /* 0x002fe40000000f00 */
[----:B------:R-:W2:Y:S04]  /*1521f0*/  LDL.LU R59, [R1+0x5680] ;  /* 0x00568000013b7983 */ /* 0x000ea80000300800 */
[----:B------:R-:W2:Y:S01]  /*152200*/  LDL.LU R10, [R1+0x568c] ;  /* 0x00568c00010a7983 */ /* 0x000ea20000300800 */
[----:B------:R-:W-:-:S02]  /*152210*/  IMAD.MOV.U32 R8, RZ, RZ, R11 ;  /* 0x000000ffff087224 */ /* 0x000fc400078e000b */
[----:B------:R-:W2:Y:S01]  /*152220*/  LDL.LU R11, [R1+0x5684] ;  /* 0x00568400010b7983 */ /* 0x000ea20000300800 */
[C---:B------:R-:W-:Y:S02]  /*152230*/  ISETP.GT.AND P1, PT, R116.reuse, 0x13, PT ;  /* 0x000000137400780c */ /* 0x040fe40003f24270 */
[----:B------:R-:W-:Y:S01]  /*152240*/  ISETP.GT.AND P5, PT, R116, 0x17, PT ;  /* 0x000000177400780c */ /* 0x000fe20003fa4270 */
[----:B------:R1:W-:Y:S02]  /*152250*/  LDGSTS.E [R56+0x3e00], [R8.64], P4 ;  /* 0x03e0000008387fae */ /* 0x0003e4000a121844 */
[----:B-1----:R-:W-:Y:S02]  /*152260*/  SEL R9, RZ, 0x4, !P1 ;  /* 0x00000004ff097807 */ /* 0x002fe40004800000 */
[----:B------:R-:W-:Y:S02]  /*152270*/  SEL R8, RZ, 0x4, !P5 ;  /* 0x00000004ff087807 */ /* 0x000fe40006800000 */
[----:B------:R-:W-:-:S02]  /*152280*/  IADD3 R69, P1, R69, R247, RZ ;  /* 0x000000f745457210 */ /* 0x000fc40007f3e0ff */
[-C--:B------:R-:W-:Y:S02]  /*152290*/  IADD3 R67, P4, R67, R247.reuse, RZ ;  /* 0x000000f743437210 */ /* 0x080fe40007f9e0ff */
[----:B---3--:R-:W-:Y:S01]  /*1522a0*/  IADD3 R65, P5, R65, R247, RZ ;  /* 0x000000f741417210 */ /* 0x008fe20007fbe0ff */
[----:B------:R1:W-:Y:S02]  /*1522b0*/  STL [R1+0x571c], R69 ;  /* 0x00571c4501007387 */ /* 0x0003e40000100800 */
[----:B------:R3:W-:Y:S02]  /*1522c0*/  STL [R1+0x5714], R67 ;  /* 0x0057144301007387 */ /* 0x0007e40000100800 */
[----:B------:R-:W-:Y:S01]  /*1522d0*/  STL [R1+0x570c], R65 ;  /* 0x00570c4101007387 */ /* 0x000fe20000100800 */
[----:B----4-:R-:W-:Y:S01]  /*1522e0*/  IADD3.X R70, R70, R244, RZ, P1, !PT ;  /* 0x000000f446467210 */ /* 0x010fe20000ffe4ff */
[----:B------:R-:W-:-:S04]  /*1522f0*/  IMAD.X R68, R68, 0x1, R244, P4 ;  /* 0x0000000144447824 */ /* 0x000fc800020e06f4 */
[----:B------:R-:W-:Y:S01]  /*152300*/  STL [R1+0x5710], R70 ;  /* 0x0057104601007387 */ /* 0x000fe20000100800 */
[----:B------:R-:W-:Y:S02]  /*152310*/  STL [R1+0x5708], R68 ;  /* 0x0057084401007387 */ /* 0x000fe40000100800 */
[----:B------:R-:W4:Y:S01]  /*152320*/  LDL.LU R58, [R1+0x5678] ;  /* 0x00567800013a7983 */ /* 0x000f220000300800 */
[----:B------:R-:W-:Y:S02]  /*152330*/  SEL R9, R9, RZ, !P0 ;  /* 0x000000ff09097207 */ /* 0x000fe40004000000 */
[----:B------:R-:W-:Y:S02]  /*152340*/  SEL R8, R8, RZ, !P0 ;  /* 0x000000ff08087207 */ /* 0x000fe40004000000 */
[----:B------:R-:W-:Y:S02]  /*152350*/  ISETP.NE.U32.AND P1, PT, R9, RZ, PT ;  /* 0x000000ff0900720c */ /* 0x000fe40003f25070 */
[----:B------:R-:W-:Y:S01]  /*152360*/  ISETP.NE.U32.AND P4, PT, R8, RZ, PT ;  /* 0x000000ff0800720c */ /* 0x000fe20003f85070 */
[----:B------:R-:W-:-:S02]  /*152370*/  MOV R8, R69 ;  /* 0x0000004500087202 */ /* 0x000fc40000000f00 */
[----:B------:R-:W-:Y:S02]  /*152380*/  IMAD.MOV.U32 R9, RZ, RZ, R70 ;  /* 0x000000ffff097224 */ /* 0x000fe400078e0046 */
[----:B--2---:R-:W-:-:S03]  /*152390*/  IMAD.X R66, R66, 0x1, R244, P5 ;  /* 0x0000000142427824 */ /* 0x004fc600028e06f4 */
[----:B------:R2:W-:Y:S01]  /*1523a0*/  LDGSTS.E [R56+0x5800], [R8.64], P2 ;  /* 0x0580000008387fae */ /* 0x0005e20009121844 */
[----:B------:R-:W-:Y:S02]  /*1523b0*/  IADD3 R62, P5, R62, R247, RZ ;  /* 0x000000f73e3e7210 */ /* 0x000fe40007fbe0ff */
[----:B--2---:R-:W-:Y:S01]  /*1523c0*/  MOV R8, R67 ;  /* 0x0000004300087202 */ /* 0x004fe20000000f00 */
[----:B------:R-:W-:-:S05]  /*1523d0*/  IMAD.MOV.U32 R9, RZ, RZ, R68 ;  /* 0x000000ffff097224 */ /* 0x000fca00078e0044 */
[----:B------:R2:W-:Y:S02]  /*1523e0*/  LDGSTS.E [R56+0x5a00], [R8.64], P2 ;  /* 0x05a0000008387fae */ /* 0x0005e40009121844 */
[----:B--2---:R-:W-:Y:S01]  /*1523f0*/  IMAD.MOV.U32 R8, RZ, RZ, R65 ;  /* 0x000000ffff087224 */ /* 0x004fe200078e0041 */
[----:B------:R-:W-:-:S05]  /*152400*/  MOV R9, R66 ;  /* 0x0000004200097202 */ /* 0x000fca0000000f00 */
[----:B------:R2:W-:Y:S04]  /*152410*/  LDGSTS.E [R56+0x5c00], [R8.64], P2 ;  /* 0x05c0000008387fae */ /* 0x0005e80009121844 */
[----:B------:R-:W-:Y:S01]  /*152420*/  STL [R1+0x5700], R66 ;  /* 0x0057004201007387 */ /* 0x000fe20000100800 */
[----:B------:R1:W-:Y:S02]  /*152430*/  STL [R1+0x5704], R62 ;  /* 0x0057043e01007387 */ /* 0x0003e40000100800 */
[----:B--2---:R-:W-:Y:S02]  /*152440*/  IMAD.MOV.U32 R8, RZ, RZ, R62 ;  /* 0x000000ffff087224 */ /* 0x004fe400078e003e */
[----:B------:R-:W-:-:S04]  /*152450*/  IMAD.X R64, R64, 0x1, R244, P5 ;  /* 0x0000000140407824 */ /* 0x000fc800028e06f4 */
[----:B------:R-:W-:Y:S01]  /*152460*/  IMAD.MOV.U32 R9, RZ, RZ, R64 ;  /* 0x000000ffff097224 */ /* 0x000fe200078e0040 */
[-C--:B------:R-:W-:Y:S01]  /*152470*/  IADD3 R57, P5, R57, R247.reuse, RZ ;  /* 0x000000f739397210 */ /* 0x080fe20007fbe0ff */
[----:B------:R-:W-:Y:S04]  /*152480*/  STL [R1+0x56f8], R64 ;  /* 0x0056f84001007387 */ /* 0x000fe80000100800 */
[----:B------:R2:W-:Y:S01]  /*152490*/  LDGSTS.E [R56+0x5e00], [R8.64], P2 ;  /* 0x05e0000008387fae */ /* 0x0005e20009121844 */
[-C--:B------:R-:W-:Y:S02]  /*1524a0*/  IADD3 R60, P2, R60, R247.reuse, RZ ;  /* 0x000000f73c3c7210 */ /* 0x080fe40007f5e0ff */
[----:B------:R-:W-:Y:S01]  /*1524b0*/  IADD3.X R63, R63, R244, RZ, P5, !PT ;  /* 0x000000f43f3f7210 */ /* 0x000fe20002ffe4ff */
[----:B-1----:R-:W4:Y:S01]  /*1524c0*/  LDL.LU R69, [R1+0x561c] ;  /* 0x00561c0001457983 */ /* 0x002f220000300800 */
[----:B------:R-:W-:Y:S01]  /*1524d0*/  IADD3 R10, P5, R10, R247, RZ ;  /* 0x000000f70a0a7210 */ /* 0x000fe20007fbe0ff */
[----:B---3--:R-:W3:Y:S01]  /*1524e0*/  LDL.LU R67, [R1+0x5614] ;  /* 0x0056140001437983 */ /* 0x008ee20000300800 */
[----:B------:R-:W-:Y:S02]  /*1524f0*/  STL [R1+0x569c], R57 ;  /* 0x00569c3901007387 */ /* 0x000fe40000100800 */
[----:B------:R-:W-:-:S02]  /*152500*/  IMAD.X R61, R61, 0x1, R244, P2 ;  /* 0x000000013d3d7824 */ /* 0x000fc400010e06f4 */
[----:B------:R-:W3:Y:S01]  /*152510*/  LDL.LU R62, [R1+0x560c] ;  /* 0x00560c00013e7983 */ /* 0x000ee20000300800 */
[----:B------:R-:W-:Y:S01]  /*152520*/  STL [R1+0x5694], R60 ;  /* 0x0056943c01007387 */ /* 0x000fe20000100800 */
[----:B------:R-:W-:Y:S01]  /*152530*/  IADD3 R11, P2, R11, R247, RZ ;  /* 0x000000f70b0b7210 */ /* 0x000fe20007f5e0ff */
[----:B------:R1:W-:Y:S02]  /*152540*/  STL [R1+0x5690], R63 ;  /* 0x0056903f01007387 */ /* 0x0003e40000100800 */
[----:B------:R-:W-:Y:S01]  /*152550*/  IMAD.X R59, R59, 0x1, R244, P5 ;  /* 0x000000013b3b7824 */ /* 0x000fe200028e06f4 */
[----:B------:R-:W-:Y:S01]  /*152560*/  STL [R1+0x568c], R10 ;  /* 0x00568c0a01007387 */ /* 0x000fe20000100800 */
[----:B------:R4:W-:Y:S02]  /*152570*/  STL [R1+0x5688], R61 ;  /* 0x0056883d01007387 */ /* 0x0009e40000100800 */
[----:B------:R-:W3:Y:S02]  /*152580*/  LDL.LU R70, [R1+0x5610] ;  /* 0x0056100001467983 */ /* 0x000ee40000300800 */
[----:B------:R-:W-:Y:S01]  /*152590*/  STL [R1+0x5684], R11 ;  /* 0x0056840b01007387 */ /* 0x000fe20000100800 */
[----:B------:R-:W-:Y:S01]  /*1525a0*/  STL [R1+0x5680], R59 ;  /* 0x0056803b01007387 */ /* 0x000fe20000100800 */
[----:B------:R-:W3:Y:S01]  /*1525b0*/  LDL.LU R68, [R1+0x5608] ;  /* 0x0056080001447983 */ /* 0x000ee20000300800 */
[----:B--2---:R-:W-:Y:S01]  /*1525c0*/  MOV R8, R57 ;  /* 0x0000003900087202 */ /* 0x004fe20000000f00 */
[----:B------:R-:W-:-:S02]  /*1525d0*/  IMAD.MOV.U32 R9, RZ, RZ, R63 ;  /* 0x000000ffff097224 */ /* 0x000fc400078e003f */
[----:B-1----:R-:W2:Y:S04]  /*1525e0*/  LDL.LU R63, [R1+0x5600] ;  /* 0x00560000013f7983 */ /* 0x002ea80000300800 */
[----:B------:R1:W-:Y:S01]  /*1525f0*/  LDGSTS.E [R56+0x7800], [R8.64], P3 ;  /* 0x0780000008387fae */ /* 0x0003e20009921844 */
[----:B------:R-:W2:Y:S02]  /*152600*/  LDL.LU R57, [R1+0x5604] ;  /* 0x0056040001397983 */ /* 0x000ea40000300800 */
[----:B-1----:R-:W-:Y:S01]  /*152610*/  IMAD.MOV.U32 R8, RZ, RZ, R60 ;  /* 0x000000ffff087224 */ /* 0x002fe200078e003c */
[----:B------:R-:W-:-:S05]  /*152620*/  MOV R9, R61 ;  /* 0x0000003d00097202 */ /* 0x000fca0000000f00 */
[----:B------:R1:W-:Y:S02]  /*152630*/  LDGSTS.E [R56+0x7a00], [R8.64], P3 ;  /* 0x07a0000008387fae */ /* 0x0003e40009921844 */
[----:B-1----:R-:W-:Y:S01]  /*152640*/  IMAD.MOV.U32 R8, RZ, RZ, R10 ;  /* 0x000000ffff087224 */ /* 0x002fe200078e000a */
[----:B------:R-:W-:-:S05]  /*152650*/  MOV R9, R59 ;  /* 0x0000003b00097202 */ /* 0x000fca0000000f00 */
[----:B------:R1:W-:Y:S02]  /*152660*/  LDGSTS.E [R56+0x7c00], [R8.64], P3 ;  /* 0x07c0000008387fae */ /* 0x0003e40009921844 */
[----:B-1----:R-:W-:Y:S01]  /*152670*/  MOV R8, R11 ;  /* 0x0000000b00087202 */ /* 0x002fe20000000f00 */
[----:B----4-:R-:W-:-:S05]  /*152680*/  IMAD.X R58, R58, 0x1, R244, P2 ;  /* 0x000000013a3a7824 */ /* 0x010fca00010e06f4 */
[----:B------:R1:W-:Y:S01]  /*152690*/  STL [R1+0x5678], R58 ;  /* 0x0056783a01007387 */ /* 0x0003e20000100800 */
[----:B------:R-:W4:Y:S02]  /*1526a0*/  LDL.LU R61, [R1+0x55f8] ;  /* 0x0055f800013d7983 */ /* 0x000f240000300800 */
[----:B------:R-:W4:Y:S02]  /*1526b0*/  LDL.LU R10, [R1+0x559c] ;  /* 0x00559c00010a7983 */ /* 0x000f240000300800 */
[----:B------:R-:W-:Y:S01]  /*1526c0*/  IMAD.MOV.U32 R9, RZ, RZ, R58 ;  /* 0x000000ffff097224 */ /* 0x000fe200078e003a */
[C---:B------:R-:W-:Y:S02]  /*1526d0*/  ISETP.GT.AND P2, PT, R116.reuse, 0x1b, PT ;  /* 0x0000001b7400780c */ /* 0x040fe40003f44270 */
[----:B------:R-:W-:Y:S02]  /*1526e0*/  ISETP.GT.AND P5, PT, R116, 0x1f, PT ;  /* 0x0000001f7400780c */ /* 0x000fe40003fa4270 */
[----:B------:R1:W-:Y:S04]  /*1526f0*/  LDGSTS.E [R56+0x7e00], [R8.64], P3 ;  /* 0x07e0000008387fae */ /* 0x0003e80009921844 */
[----:B-1----:R-:W4:Y:S01]  /*152700*/  LDL.LU R58, [R1+0x5590] ;  /* 0x00559000013a7983 */ /* 0x002f220000300800 */
[----:B------:R-:W4:Y:S02]  /*152710*/  LDL.LU R66, [R1+0x5588] ;  /* 0x0055880001427983 */ /* 0x000f240000300800 */
[----:B------:R-:W4:Y:S02]  /*152720*/  LDL.LU R65, [R1+0x5594] ;  /* 0x0055940001417983 */ /* 0x000f240000300800 */
[----:B------:R-:W4:Y:S01]  /*152730*/  LDL.LU R59, [R1+0x5580] ;  /* 0x00558000013b7983 */ /* 0x000f220000300800 */
[----:B------:R-:W4:Y:S01]  /*152740*/  LDL.LU R11, [R1+0x558c] ;  /* 0x00558c00010b7983 */ /* 0x000f220000300800 */
[----:B------:R-:W4:Y:S01]  /*152750*/  LDL.LU R60, [R1+0x5584] ;  /* 0x00558400013c7983 */ /* 0x000f220000300800 */
[----:B------:R-:W-:-:S02]  /*152760*/  SEL R9, RZ, 0x4, !P2 ;  /* 0x00000004ff097807 */ /* 0x000fc40005000000 */
[----:B------:R-:W-:Y:S02]  /*152770*/  SEL R8, RZ, 0x4, !P5 ;  /* 0x00000004ff087807 */ /* 0x000fe40006800000 */
[----:B------:R-:W-:Y:S02]  /*152780*/  SEL R9, R9, RZ, !P0 ;  /* 0x000000ff09097207 */ /* 0x000fe40004000000 */
[----:B------:R-:W-:Y:S02]  /*152790*/  SEL R8, R8, RZ, !P0 ;  /* 0x000000ff08087207 */ /* 0x000fe40004000000 */
[-C--:B------:R-:W-:Y:S02]  /*1527a0*/  IADD3 R69, P2, R69, R247.reuse, RZ ;  /* 0x000000f745457210 */ /* 0x080fe40007f5e0ff */
[-C--:B---3--:R-:W-:Y:S02]  /*1527b0*/  IADD3 R67, P3, R67, R247.reuse, RZ ;  /* 0x000000f743437210 */ /* 0x088fe40007f7e0ff */
[----:B------:R-:W-:Y:S01]  /*1527c0*/  IADD3 R62, P5, R62, R247, RZ ;  /* 0x000000f73e3e7210 */ /* 0x000fe20007fbe0ff */
[----:B------:R-:W-:Y:S02]  /*1527d0*/  STL [R1+0x561c], R69 ;  /* 0x00561c4501007387 */ /* 0x000fe40000100800 */
[----:B------:R-:W-:Y:S02]  /*1527e0*/  STL [R1+0x5614], R67 ;  /* 0x0056144301007387 */ /* 0x000fe40000100800 */
[----:B------:R-:W-:Y:S01]  /*1527f0*/  IMAD.X R70, R70, 0x1, R244, P2 ;  /* 0x0000000146467824 */ /* 0x000fe200010e06f4 */
[----:B------:R-:W-:Y:S01]  /*152800*/  IADD3.X R68, R68, R244, RZ, P3, !PT ;  /* 0x000000f444447210 */ /* 0x000fe20001ffe4ff */
[----:B------:R-:W-:Y:S03]  /*152810*/  STL [R1+0x560c], R62 ;  /* 0x00560c3e01007387 */ /* 0x000fe60000100800 */
[----:B------:R-:W-:Y:S01]  /*152820*/  STL [R1+0x5610], R70 ;  /* 0x0056104601007387 */ /* 0x000fe20000100800 */
[----:B------:R-:W-:Y:S01]  /*152830*/  STL [R1+0x5608], R68 ;  /* 0x0056084401007387 */ /* 0x000fe20000100800 */
[----:B------:R-:W3:Y:S01]  /*152840*/  LDL.LU R64, [R1+0x5578] ;  /* 0x0055780001407983 */ /* 0x000ee20000300800 */
[----:B------:R-:W-:-:S02]  /*152850*/  ISETP.NE.U32.AND P2, PT, R9, RZ, PT ;  /* 0x000000ff0900720c */ /* 0x000fc40003f45070 */
[----:B------:R-:W-:Y:S01]  /*152860*/  ISETP.NE.U32.AND P3, PT, R8, RZ, PT ;  /* 0x000000ff0800720c */ /* 0x000fe20003f65070 */
[----:B------:R-:W-:Y:S01]  /*152870*/  IMAD.MOV.U32 R8, RZ, RZ, R69 ;  /* 0x000000ffff087224 */ /* 0x000fe200078e0045 */
[----:B------:R-:W-:Y:S01]  /*152880*/  MOV R9, R70 ;  /* 0x0000004600097202 */ /* 0x000fe20000000f00 */
[----:B--2---:R-:W-:-:S04]  /*152890*/  IMAD.X R63, R63, 0x1, R244, P5 ;  /* 0x000000013f3f7824 */ /* 0x004fc800028e06f4 */
[----:B------:R1:W-:Y:S01]  /*1528a0*/  LDGSTS.E [R56+0x9800], [R8.64], P1 ;  /* 0x0980000008387fae */ /* 0x0003e20008921844 */
[----:B------:R-:W-:Y:S01]  /*1528b0*/  IADD3 R57, P5, R57, R247, RZ ;  /* 0x000000f739397210 */ /* 0x000fe20007fbe0ff */
[----:B-1----:R-:W-:Y:S01]  /*1528c0*/  IMAD.MOV.U32 R8, RZ, RZ, R67 ;  /* 0x000000ffff087224 */ /* 0x002fe200078e0043 */
[----:B------:R-:W-:-:S05]  /*1528d0*/  MOV R9, R68 ;  /* 0x0000004400097202 */ /* 0x000fca0000000f00 */
[----:B------:R1:W-:Y:S04]  /*1528e0*/  LDGSTS.E [R56+0x9a00], [R8.64], P1 ;  /* 0x09a0000008387fae */ /* 0x0003e80008921844 */
[----:B------:R2:W-:Y:S01]  /*1528f0*/  STL [R1+0x5600], R63 ;  /* 0x0056003f01007387 */ /* 0x0005e20000100800 */
[----:B-1----:R-:W-:Y:S02]  /*152900*/  IMAD.MOV.U32 R8, RZ, RZ, R62 ;  /* 0x000000ffff087224 */ /* 0x002fe400078e003e */
[----:B------:R-:W-:-:S05]  /*152910*/  IMAD.MOV.U32 R9, RZ, RZ, R63 ;  /* 0x000000ffff097224 */ /* 0x000fca00078e003f */
[----:B------:R1:W-:Y:S04]  /*152920*/  LDGSTS.E [R56+0x9c00], [R8.64], P1 ;  /* 0x09c0000008387fae */ /* 0x0003e80008921844 */
[----:B------:R-:W-:Y:S01]  /*152930*/  STL [R1+0x5604], R57 ;  /* 0x0056043901007387 */ /* 0x000fe20000100800 */
[----:B-1----:R-:W-:Y:S01]  /*152940*/  MOV R8, R57 ;  /* 0x0000003900087202 */ /* 0x002fe20000000f00 */
[----:B----4-:R-:W-:Y:S01]  /*152950*/  IMAD.X R61, R61, 0x1, R244, P5 ;  /* 0x000000013d3d7824 */ /* 0x010fe200028e06f4 */
[----:B------:R-:W-:-:S03]  /*152960*/  IADD3 R10, P5, R10, R247, RZ ;  /* 0x000000f70a0a7210 */ /* 0x000fc60007fbe0ff */
[----:B------:R-:W-:Y:S01]  /*152970*/  IMAD.MOV.U32 R9, RZ, RZ, R61 ;  /* 0x000000ffff097224 */ /* 0x000fe200078e003d */
[----:B------:R1:W-:Y:S01]  /*152980*/  STL [R1+0x55f8], R61 ;  /* 0x0055f83d01007387 */ /* 0x0003e20000100800 */
[----:B--2---:R-:W2:Y:S03]  /*152990*/  LDL.LU R63, [R1+0x551c] ;  /* 0x00551c00013f7983 */ /* 0x004ea60000300800 */
[----:B------:R4:W-:Y:S01]  /*1529a0*/  LDGSTS.E [R56+0x9e00], [R8.64], P1 ;  /* 0x09e0000008387fae */ /* 0x0009e20008921844 */
[-C--:B------:R-:W-:Y:S01]  /*1529b0*/  IADD3 R65, P1, R65, R247.reuse, RZ ;  /* 0x000000f741417210 */ /* 0x080fe20007f3e0ff */
[--C-:B------:R-:W-:Y:S01]  /*1529c0*/  IMAD.X R58, R58, 0x1, R244.reuse, P5 ;  /* 0x000000013a3a7824 */ /* 0x100fe200028e06f4 */
[-C--:B------:R-:W-:Y:S02]  /*1529d0*/  IADD3 R11, P5, R11, R247.reuse, RZ ;  /* 0x000000f70b0b7210 */ /* 0x080fe40007fbe0ff */
[----:B------:R-:W-:Y:S01]  /*1529e0*/  IADD3.X R66, R66, R244, RZ, P1, !PT ;  /* 0x000000f442427210 */ /* 0x000fe20000ffe4ff */
[----:B-1----:R-:W2:Y:S01]  /*1529f0*/  LDL.LU R61, [R1+0x5514] ;  /* 0x00551400013d7983 */ /* 0x002ea20000300800 */
[----:B------:R-:W-:Y:S02]  /*152a00*/  STL [R1+0x559c], R10 ;  /* 0x00559c0a01007387 */ /* 0x000fe40000100800 */
[----:B------:R-:W2:Y:S02]  /*152a10*/  LDL.LU R57, [R1+0x550c] ;  /* 0x00550c0001397983 */ /* 0x000ea40000300800 */
[----:B------:R-:W-:Y:S01]  /*152a20*/  STL [R1+0x5594], R65 ;  /* 0x0055944101007387 */ /* 0x000fe20000100800 */
[----:B------:R-:W-:Y:S01]  /*152a30*/  IADD3 R60, P1, R60, R247, RZ ;  /* 0x000000f73c3c7210 */ /* 0x000fe20007f3e0ff */
[----:B------:R1:W-:Y:S01]  /*152a40*/  STL [R1+0x5590], R58 ;  /* 0x0055903a01007387 */ /* 0x0003e20000100800 */
[----:B------:R-:W-:-:S02]  /*152a50*/  IMAD.X R59, R59, 0x1, R244, P5 ;  /* 0x000000013b3b7824 */ /* 0x000fc400028e06f4 */
[----:B------:R1:W-:Y:S02]  /*152a60*/  STL [R1+0x558c], R11 ;  /* 0x00558c0b01007387 */ /* 0x0003e40000100800 */
[----:B------:R-:W-:Y:S01]  /*152a70*/  STL [R1+0x5588], R66 ;  /* 0x0055884201007387 */ /* 0x000fe20000100800 */
[----:B------:R-:W2:Y:S01]  /*152a80*/  LDL.LU R70, [R1+0x5510] ;  /* 0x0055100001467983 */ /* 0x000ea20000300800 */
[----:B------:R-:W-:Y:S02]  /*152a90*/  STL [R1+0x5584], R60 ;  /* 0x0055843c01007387 */ /* 0x000fe40000100800 */
[----:B------:R1:W-:Y:S02]  /*152aa0*/  STL [R1+0x5580], R59 ;  /* 0x0055803b01007387 */ /* 0x0003e40000100800 */
[----:B------:R-:W2:Y:S02]  /*152ab0*/  LDL.LU R62, [R1+0x5508] ;  /* 0x00550800013e7983 */ /* 0x000ea40000300800 */
[----:B----4-:R-:W-:Y:S01]  /*152ac0*/  IMAD.MOV.U32 R8, RZ, RZ, R10 ;  /* 0x000000ffff087224 */ /* 0x010fe200078e000a */
[----:B------:R-:W-:-:S02]  /*152ad0*/  MOV R9, R58 ;  /* 0x0000003a00097202 */ /* 0x000fc40000000f00 */
[----:B-1----:R-:W4:Y:S04]  /*152ae0*/  LDL.LU R58, [R1+0x5500] ;  /* 0x00550000013a7983 */ /* 0x002f280000300800 */
[----:B------:R1:W-:Y:S01]  /*152af0*/  LDGSTS.E [R56+0xb800], [R8.64], P4 ;  /* 0x0b80000008387fae */ /* 0x0003e2000a121844 */
[----:B------:R-:W4:Y:S02]  /*152b00*/  LDL.LU R10, [R1+0x5504] ;  /* 0x00550400010a7983 */ /* 0x000f240000300800 */
[----:B-1----:R-:W-:Y:S02]  /*152b10*/  IMAD.MOV.U32 R8, RZ, RZ, R65 ;  /* 0x000000ffff087224 */ /* 0x002fe400078e0041 */
[----:B------:R-:W-:-:S05]  /*152b20*/  IMAD.MOV.U32 R9, RZ, RZ, R66 ;  /* 0x000000ffff097224 */ /* 0x000fca00078e0042 */
[----:B------:R1:W-:Y:S02]  /*152b30*/  LDGSTS.E [R56+0xba00], [R8.64], P4 ;  /* 0x0ba0000008387fae */ /* 0x0003e4000a121844 */
[----:B-1----:R-:W-:Y:S02]  /*152b40*/  IMAD.MOV.U32 R8, RZ, RZ, R11 ;  /* 0x000000ffff087224 */ /* 0x002fe400078e000b */
[----:B------:R-:W4:Y:S01]  /*152b50*/  LDL.LU R11, [R1+0x54f8] ;  /* 0x0054f800010b7983 */ /* 0x000f220000300800 */
[----:B------:R-:W-:Y:S02]  /*152b60*/  IMAD.MOV.U32 R9, RZ, RZ, R59 ;  /* 0x000000ffff097224 */ /* 0x000fe400078e003b */
[----:B------:R-:W4:Y:S03]  /*152b70*/  LDL.LU R59, [R1+0x549c] ;  /* 0x00549c00013b7983 */ /* 0x000f260000300800 */
[----:B------:R1:W-:Y:S02]  /*152b80*/  LDGSTS.E [R56+0xbc00], [R8.64], P4 ;  /* 0x0bc0000008387fae */ /* 0x0003e4000a121844 */
[----:B-1----:R-:W-:-:S02]  /*152b90*/  MOV R8, R60 ;  /* 0x0000003c00087202 */ /* 0x002fc40000000f00 */
[----:B---3--:R-:W-:-:S05]  /*152ba0*/  IADD3.X R64, R64, R244, RZ, P1, !PT ;  /* 0x000000f440407210 */ /* 0x008fca0000ffe4ff */
[----:B------:R1:W-:Y:S01]  /*152bb0*/  STL [R1+0x5578], R64 ;  /* 0x0055784001007387 */ /* 0x0003e20000100800 */
[----:B------:R-:W2:Y:S02]  /*152bc0*/  LDL.LU R69, [R1+0x5490] ;  /* 0x0054900001457983 */ /* 0x000ea40000300800 */
[----:B------:R-:W2:Y:S02]  /*152bd0*/  LDL.LU R68, [R1+0x5488] ;  /* 0x0054880001447983 */ /* 0x000ea40000300800 */
[----:B------:R-:W2:Y:S01]  /*152be0*/  LDL.LU R67, [R1+0x5494] ;  /* 0x0054940001437983 */ /* 0x000ea20000300800 */
[----:B------:R-:W2:Y:S01]  /*152bf0*/  LDL.LU R66, [R1+0x5480] ;  /* 0x0054800001427983 */ /* 0x000ea20000300800 */
[----:B------:R-:W2:Y:S02]  /*152c00*/  LDL.LU R60, [R1+0x548c] ;  /* 0x00548c00013c7983 */ /* 0x000ea40000300800 */
[----:B------:R-:W-:Y:S02]  /*152c10*/  IMAD.MOV.U32 R9, RZ, RZ, R64 ;  /* 0x000000ffff097224 */ /* 0x000fe400078e0040 */
[----:B-1----:R-:W2:Y:S01]  /*152c20*/  LDL.LU R64, [R1+0x5484] ;  /* 0x0054840001407983 */ /* 0x002ea20000300800 */
[----:B------:R-:W-:-:S02]  /*152c30*/  ISETP.GT.AND P5, PT, R116, 0x27, PT ;  /* 0x000000277400780c */ /* 0x000fc40003fa4270 */
[----:B------:R-:W-:Y:S01]  /*152c40*/  ISETP.GT.AND P1, PT, R116, 0x23, PT ;  /* 0x000000237400780c */ /* 0x000fe20003f24270 */
[----:B------:R1:W-:Y:S02]  /*152c50*/  LDGSTS.E [R56+0xbe00], [R8.64], P4 ;  /* 0x0be0000008387fae */ /* 0x0003e4000a121844 */
[----:B-1----:R-:W-:Y:S02]  /*152c60*/  SEL R8, RZ, 0x4, !P5 ;  /* 0x00000004ff087807 */ /* 0x002fe40006800000 */
[----:B------:R-:W-:Y:S02]  /*152c70*/  SEL R9, RZ, 0x4, !P1 ;  /* 0x00000004ff097807 */ /* 0x000fe40004800000 */
[-C--:B--2---:R-:W-:Y:S02]  /*152c80*/  IADD3 R63, P4, R63, R247.reuse, RZ ;  /* 0x000000f73f3f7210 */ /* 0x084fe40007f9e0ff */
[-C--:B------:R-:W-:Y:S02]  /*152c90*/  IADD3 R61, P5, R61, R247.reuse, RZ ;  /* 0x000000f73d3d7210 */ /* 0x080fe40007fbe0ff */
[----:B------:R-:W-:Y:S01]  /*152ca0*/  IADD3 R57, P1, R57, R247, RZ ;  /* 0x000000f739397210 */ /* 0x000fe20007f3e0ff */
[----:B------:R-:W-:Y:S02]  /*152cb0*/  STL [R1+0x551c], R63 ;  /* 0x00551c3f01007387 */ /* 0x000fe40000100800 */
[----:B------:R1:W-:Y:S02]  /*152cc0*/  STL [R1+0x5514], R61 ;  /* 0x0055143d01007387 */ /* 0x0003e40000100800 */
[----:B------:R-:W-:Y:S01]  /*152cd0*/  IMAD.X R70, R70, 0x1, R244, P4 ;  /* 0x0000000146467824 */ /* 0x000fe200020e06f4 */
[----:B------:R-:W-:Y:S01]  /*152ce0*/  IADD3.X R62, R62, R244, RZ, P5, !PT ;  /* 0x000000f43e3e7210 */ /* 0x000fe20002ffe4ff */
[----:B------:R2:W-:Y:S03]  /*152cf0*/  STL [R1+0x550c], R57 ;  /* 0x00550c3901007387 */ /* 0x0005e60000100800 */
[----:B------:R-:W-:Y:S01]  /*152d00*/  STL [R1+0x5510], R70 ;  /* 0x0055104601007387 */ /* 0x000fe20000100800 */
[----:B------:R1:W-:Y:S01]  /*152d10*/  STL [R1+0x5508], R62 ;  /* 0x0055083e01007387 */ /* 0x0003e20000100800 */
[----:B------:R-:W3:Y:S01]  /*152d20*/  LDL.LU R65, [R1+0x5478] ;  /* 0x0054780001417983 */ /* 0x000ee20000300800 */
[----:B------:R-:W-:-:S02]  /*152d30*/  SEL R9, R9, RZ, !P0 ;  /* 0x000000ff09097207 */ /* 0x000fc40004000000 */
[----:B------:R-:W-:Y:S02]  /*152d40*/  SEL R8, R8, RZ, !P0 ;  /* 0x000000ff08087207 */ /* 0x000fe40004000000 */
[----:B------:R-:W-:Y:S02]  /*152d50*/  ISETP.NE.U32.AND P4, PT, R9, RZ, PT ;  /* 0x000000ff0900720c */ /* 0x000fe40003f85070 */
[----:B------:R-:W-:Y:S01]  /*152d60*/  ISETP.NE.U32.AND P5, PT, R8, RZ, PT ;  /* 0x000000ff0800720c */ /* 0x000fe20003fa5070 */
[----:B------:R-:W-:Y:S01]  /*152d70*/  IMAD.MOV.U32 R8, RZ, RZ, R63 ;  /* 0x000000ffff087224 */ /* 0x000fe200078e003f */
[----:B------:R-:W-:Y:S01]  /*152d80*/  MOV R9, R70 ;  /* 0x0000004600097202 */ /* 0x000fe20000000f00 */
[----:B----4-:R-:W-:-:S04]  /*152d90*/  IMAD.X R58, R58, 0x1, R244, P1 ;  /* 0x000000013a3a7824 */ /* 0x010fc800008e06f4 */
[----:B------:R4:W-:Y:S01]  /*152da0*/  LDGSTS.E [R56+0xd800], [R8.64], P2 ;  /* 0x0d80000008387fae */ /* 0x0009e20009121844 */
[----:B------:R-:W-:Y:S01]  /*152db0*/  IADD3 R10, P1, R10, R247, RZ ;  /* 0x000000f70a0a7210 */ /* 0x000fe20007f3e0ff */
[----:B----4-:R-:W-:Y:S01]  /*152dc0*/  IMAD.MOV.U32 R8, RZ, RZ, R61 ;  /* 0x000000ffff087224 */ /* 0x010fe200078e003d */
[----:B------:R-:W-:-:S05]  /*152dd0*/  MOV R9, R62 ;  /* 0x0000003e00097202 */ /* 0x000fca0000000f00 */
[----:B------:R4:W-:Y:S01]  /*152de0*/  LDGSTS.E [R56+0xda00], [R8.64], P2 ;  /* 0x0da0000008387fae */ /* 0x0009e20009121844 */
[----:B------:R-:W-:Y:S01]  /*152df0*/  IMAD.X R11, R11, 0x1, R244, P1 ;  /* 0x000000010b0b7824 */ /* 0x000fe200008e06f4 */
[----:B------:R-:W-:Y:S01]  /*152e00*/  IADD3 R59, P1, R59, R247, RZ ;  /* 0x000000f73b3b7210 */ /* 0x000fe20007f3e0ff */
[----:B----4-:R-:W-:Y:S02]  /*152e10*/  IMAD.MOV.U32 R8, RZ, RZ, R57 ;  /* 0x000000ffff087224 */ /* 0x010fe400078e0039 */
[----:B------:R-:W-:-:S05]  /*152e20*/  IMAD.MOV.U32 R9, RZ, RZ, R58 ;  /* 0x000000ffff097224 */ /* 0x000fca00078e003a */
[----:B------:R4:W-:Y:S04]  /*152e30*/  LDGSTS.E [R56+0xdc00], [R8.64], P2 ;  /* 0x0dc0000008387fae */ /* 0x0009e80009121844 */
[----:B------:R2:W-:Y:S01]  /*152e40*/  STL [R1+0x5500], R58 ;  /* 0x0055003a01007387 */ /* 0x0005e20000100800 */
[----:B------:R-:W-:Y:S02]  /*152e50*/  STL [R1+0x5504], R10 ;  /* 0x0055040a01007387 */ /* 0x000fe40000100800 */
[----:B------:R2:W-:Y:S02]  /*152e60*/  STL [R1+0x54f8], R11 ;  /* 0x0054f80b01007387 */ /* 0x0005e40000100800 */
[----:B-1----:R-:W3:Y:S01]  /*152e70*/  LDL.LU R61, [R1+0x541c] ;  /* 0x00541c00013d7983 */ /* 0x002ee20000300800 */
[----:B--2---:R-:W2:Y:S01]  /*152e80*/  LDL.LU R57, [R1+0x5414] ;  /* 0x0054140001397983 */ /* 0x004ea20000300800 */
[----:B----4-:R-:W-:Y:S01]  /*152e90*/  MOV R8, R10 ;  /* 0x0000000a00087202 */ /* 0x010fe20000000f00 */
[----:B------:R-:W-:-:S02]  /*152ea0*/  IMAD.MOV.U32 R9, RZ, RZ, R11 ;  /* 0x000000ffff097224 */ /* 0x000fc400078e000b */
[----:B------:R1:W-:Y:S01]  /*152eb0*/  STL [R1+0x549c], R59 ;  /* 0x00549c3b01007387 */ /* 0x0003e20000100800 */
[----:B------:R-:W4:Y:S03]  /*152ec0*/  LDL.LU R62, [R1+0x540c] ;  /* 0x00540c00013e7983 */ /* 0x000f260000300800 */
[----:B------:R1:W-:Y:S01]  /*152ed0*/  LDGSTS.E [R56+0xde00], [R8.64], P2 ;  /* 0x0de0000008387fae */ /* 0x0003e20009121844 */
[--C-:B------:R-:W-:Y:S01]  /*152ee0*/  IMAD.X R69, R69, 0x1, R244.reuse, P1 ;  /* 0x0000000145457824 */ /* 0x100fe200008e06f4 */
[-C--:B------:R-:W-:Y:S02]  /*152ef0*/  IADD3 R67, P2, R67, R247.reuse, RZ ;  /* 0x000000f743437210 */ /* 0x080fe40007f5e0ff */
[-C--:B------:R-:W-:Y:S02]  /*152f00*/  IADD3 R60, P1, R60, R247.reuse, RZ ;  /* 0x000000f73c3c7210 */ /* 0x080fe40007f3e0ff */
[----:B------:R-:W-:Y:S01]  /*152f10*/  IADD3.X R68, R68, R244, RZ, P2, !PT ;  /* 0x000000f444447210 */ /* 0x000fe200017fe4ff */
[----:B------:R-:W-:Y:S01]  /*152f20*/  STL [R1+0x5494], R67 ;  /* 0x0054944301007387 */ /* 0x000fe20000100800 */
[----:B------:R-:W-:Y:S02]  /*152f30*/  STL [R1+0x5490], R69 ;  /* 0x0054904501007387 */ /* 0x000fe40000100800 */
[----:B------:R-:W4:Y:S01]  /*152f40*/  LDL.LU R63, [R1+0x5410] ;  /* 0x00541000013f7983 */ /* 0x000f220000300800 */
[----:B------:R-:W-:Y:S01]  /*152f50*/  IADD3 R64, P2, R64, R247, RZ ;  /* 0x000000f740407210 */ /* 0x000fe20007f5e0ff */
[----:B------:R-:W4:Y:S01]  /*152f60*/  LDL.LU R58, [R1+0x5404] ;  /* 0x00540400013a7983 */ /* 0x000f220000300800 */
[----:B------:R-:W-:Y:S01]  /*152f70*/  IMAD.X R66, R66, 0x1, R244, P1 ;  /* 0x0000000142427824 */ /* 0x000fe200008e06f4 */
[----:B-1----:R-:W-:Y:S01]  /*152f80*/  HMMA.1688.F32.TF32 R8, R120, R222, R4 ;  /* 0x000000de7808723c */ /* 0x002fe20000081004 */
[----:B------:R1:W-:Y:S01]  /*152f90*/  STL [R1+0x548c], R60 ;  /* 0x00548c3c01007387 */ /* 0x0003e20000100800 */
[----:B------:R1:W-:Y:S05]  /*152fa0*/  STL [R1+0x5488], R68 ;  /* 0x0054884401007387 */ /* 0x0003ea0000100800 */
[----:B------:R-:W-:-:S02]  /*152fb0*/  IMAD.MOV.U32 R4, RZ, RZ, R59 ;  /* 0x000000ffff047224 */ /* 0x000fc400078e003b */
[----:B------:R-:W4:Y:S01]  /*152fc0*/  LDL.LU R59, [R1+0x5408] ;  /* 0x00540800013b7983 */ /* 0x000f220000300800 */
[----:B------:R-:W-:Y:S02]  /*152fd0*/  STL [R1+0x5484], R64 ;  /* 0x0054844001007387 */ /* 0x000fe40000100800 */
[----:B------:R-:W-:Y:S02]  /*152fe0*/  STL [R1+0x5480], R66 ;  /* 0x0054804201007387 */ /* 0x000fe40000100800 */
[----:B------:R-:W4:Y:S01]  /*152ff0*/  LDL.LU R75, [R1+0x5400] ;  /* 0x00540000014b7983 */ /* 0x000f220000300800 */
[----:B------:R-:W-:-:S05]  /*153000*/  MOV R5, R69 ;  /* 0x0000004500057202 */ /* 0x000fca0000000f00 */
[----:B------:R1:W-:Y:S02]  /*153010*/  LDGSTS.E [R56+0xf800], [R4.64], P3 ;  /* 0x0f80000004387fae */ /* 0x0003e40009921844 */
[----:B-1----:R-:W-:Y:S02]  /*153020*/  IMAD.MOV.U32 R4, RZ, RZ, R67 ;  /* 0x000000ffff047224 */ /* 0x002fe400078e0043 */
[----:B------:R-:W-:-:S05]  /*153030*/  IMAD.MOV.U32 R5, RZ, RZ, R68 ;  /* 0x000000ffff057224 */ /* 0x000fca00078e0044 */
[----:B------:R1:W-:Y:S02]  /*153040*/  LDGSTS.E [R56+0xfa00], [R4.64], P3 ;  /* 0x0fa0000004387fae */ /* 0x0003e40009921844 */
[----:B-1----:R-:W-:Y:S02]  /*153050*/  IMAD.MOV.U32 R4, RZ, RZ, R60 ;  /* 0x000000ffff047224 */ /* 0x002fe400078e003c */
[----:B------:R-:W4:Y:S01]  /*153060*/  LDL.LU R60, [R1+0x53f8] ;  /* 0x0053f800013c7983 */ /* 0x000f220000300800 */
[----:B------:R-:W4:Y:S01]  /*153070*/  LDL.LU R73, [R1+0x539c] ;  /* 0x00539c0001497983 */ /* 0x000f220000300800 */
[----:B---3--:R-:W-:-:S05]  /*153080*/  IADD3.X R65, R65, R244, RZ, P2, !PT ;  /* 0x000000f441417210 */ /* 0x008fca00017fe4ff */
[----:B------:R1:W-:Y:S01]  /*153090*/  STL [R1+0x5478], R65 ;  /* 0x0054784101007387 */ /* 0x0003e20000100800 */
[----:B------:R-:W3:Y:S02]  /*1530a0*/  LDL.LU R74, [R1+0x5390] ;  /* 0x00539000014a7983 */ /* 0x000ee40000300800 */
[----:B------:R-:W3:Y:S02]  /*1530b0*/  LDL.LU R72, [R1+0x5388] ;  /* 0x0053880001487983 */ /* 0x000ee40000300800 */
[----:B------:R-:W3:Y:S02]  /*1530c0*/  LDL.LU R71, [R1+0x5394] ;  /* 0x0053940001477983 */ /* 0x000ee40000300800 */
[----:B------:R-:W-:Y:S01]  /*1530d0*/  IMAD.MOV.U32 R5, RZ, RZ, R66 ;  /* 0x000000ffff057224 */ /* 0x000fe200078e0042 */
[C---:B------:R-:W-:Y:S02]  /*1530e0*/  ISETP.GT.AND P1, PT, R116.reuse, 0x2b, PT ;  /* 0x0000002b7400780c */ /* 0x040fe40003f24270 */
[----:B------:R-:W-:Y:S01]  /*1530f0*/  ISETP.GT.AND P2, PT, R116, 0x2f, PT ;  /* 0x0000002f7400780c */ /* 0x000fe20003f44270 */
[----:B------:R-:W3:Y:S04]  /*153100*/  LDL.LU R69, [R1+0x538c] ;  /* 0x00538c0001457983 */ /* 0x000ee80000300800 */
[----:B------:R1:W-:Y:S01]  /*153110*/  LDGSTS.E [R56+0xfc00], [R4.64], P3 ;  /* 0x0fc0000004387fae */ /* 0x0003e20009921844 */
[----:B------:R-:W3:Y:S01]  /*153120*/  LDL.LU R67, [R1+0x5384] ;  /* 0x0053840001437983 */ /* 0x000ee20000300800 */
[----:B-1----:R-:W-:Y:S01]  /*153130*/  MOV R4, R64 ;  /* 0x0000004000047202 */ /* 0x002fe20000000f00 */
[----:B------:R-:W-:-:S05]  /*153140*/  IMAD.MOV.U32 R5, RZ, RZ, R65 ;  /* 0x000000ffff057224 */ /* 0x000fca00078e0041 */
[----:B------:R1:W-:Y:S02]  /*153150*/  LDGSTS.E [R56+0xfe00], [R4.64], P3 ;  /* 0x0fe0000004387fae */ /* 0x0003e40009921844 */
[----:B-1----:R-:W-:Y:S02]  /*153160*/  SEL R5, RZ, 0x4, !P1 ;  /* 0x00000004ff057807 */ /* 0x002fe40004800000 */
[----:B------:R-:W-:Y:S02]  /*153170*/  SEL R4, RZ, 0x4, !P2 ;  /* 0x00000004ff047807 */ /* 0x000fe40005000000 */
[-C--:B------:R-:W-:Y:S02]  /*153180*/  IADD3 R61, P1, R61, R247.reuse, RZ ;  /* 0x000000f73d3d7210 */ /* 0x080fe40007f3e0ff */
[----:B--2---:R-:W-:-:S03]  /*153190*/  IADD3 R57, P6, R57, R247, RZ ;  /* 0x000000f739397210 */ /* 0x004fc60007fde0ff */
[----:B------:R-:W-:Y:S01]  /*1531a0*/  STL [R1+0x541c], R61 ;  /* 0x00541c3d01007387 */ /* 0x000fe20000100800 */
[----:B----4-:R-:W-:-:S03]  /*1531b0*/  IADD3 R62, P2, R62, R247, RZ ;  /* 0x000000f73e3e7210 */ /* 0x010fc60007f5e0ff */
[----:B------:R-:W-:Y:S04]  /*1531c0*/  STL [R1+0x5414], R57 ;  /* 0x0054143901007387 */ /* 0x000fe80000100800 */
[----:B------:R-:W-:Y:S01]  /*1531d0*/  STL [R1+0x540c], R62 ;  /* 0x00540c3e01007387 */ /* 0x000fe20000100800 */
[----:B------:R-:W-:Y:S01]  /*1531e0*/  SEL R5, R5, RZ, !P0 ;  /* 0x000000ff05057207 */ /* 0x000fe20004000000 */
[----:B------:R-:W-:-:S05]  /*1531f0*/  IMAD.X R63, R63, 0x1, R244, P1 ;  /* 0x000000013f3f7824 */ /* 0x000fca00008e06f4 */
[----:B------:R1:W-:Y:S01]  /*153200*/  STL [R1+0x5410], R63 ;  /* 0x0054103f01007387 */ /* 0x0003e20000100800 */
[----:B------:R-:W-:Y:S01]  /*153210*/  IADD3.X R59, R59, R244, RZ, P6, !PT ;  /* 0x000000f43b3b7210 */ /* 0x000fe200037fe4ff */
[----:B------:R-:W-:-:S04]  /*153220*/  IMAD.X R75, R75, 0x1, R244, P2 ;  /* 0x000000014b4b7824 */ /* 0x000fc800010e06f4 */
[----:B------:R2:W-:Y:S01]  /*153230*/  STL [R1+0x5408], R59 ;  /* 0x0054083b01007387 */ /* 0x0005e20000100800 */
[----:B------:R-:W-:Y:S01]  /*153240*/  STL [R1+0x5400], R75 ;  /* 0x0054004b01007387 */ /* 0x000fe20000100800 */
[----:B------:R-:W-:Y:S01]  /*153250*/  IADD3 R58, P2, R58, R247, RZ ;  /* 0x000000f73a3a7210 */ /* 0x000fe20007f5e0ff */
[----:B------:R-:W4:Y:S01]  /*153260*/  LDL.LU R70, [R1+0x5380] ;  /* 0x0053800001467983 */ /* 0x000f220000300800 */
[----:B------:R-:W-:-:S03]  /*153270*/  SEL R4, R4, RZ, !P0 ;  /* 0x000000ff04047207 */ /* 0x000fc60004000000 */
[----:B------:R-:W-:Y:S01]  /*153280*/  STL [R1+0x5404], R58 ;  /* 0x0054043a01007387 */ /* 0x000fe20000100800 */
[----:B------:R-:W4:Y:S01]  /*153290*/  LDL.LU R68, [R1+0x5378] ;  /* 0x0053780001447983 */ /* 0x000f220000300800 */
[----:B------:R-:W-:Y:S02]  /*1532a0*/  ISETP.NE.U32.AND P3, PT, R5, RZ, PT ;  /* 0x000000ff0500720c */ /* 0x000fe40003f65070 */
[----:B------:R-:W-:Y:S01]  /*1532b0*/  ISETP.NE.U32.AND P1, PT, R4, RZ, PT ;  /* 0x000000ff0400720c */ /* 0x000fe20003f25070 */
[----:B------:R-:W4:Y:S01]  /*1532c0*/  LDL.LU R65, [R1+0x531c] ;  /* 0x00531c0001417983 */ /* 0x000f220000300800 */
[----:B------:R-:W-:Y:S07]  /*1532d0*/  HMMA.1688.F32.TF32 R4, R120, R214, R52 ;  /* 0x000000d67804723c */ /* 0x000fee0000081034 */
[----:B------:R-:W-:Y:S01]  /*1532e0*/  MOV R53, R63 ;  /* 0x0000003f00357202 */ /* 0x000fe20000000f00 */
[----:B------:R-:W-:Y:S01]  /*1532f0*/  IMAD.MOV.U32 R52, RZ, RZ, R61 ;  /* 0x000000ffff347224 */ /* 0x000fe200078e003d */
[----:B-1----:R-:W4:Y:S01]  /*153300*/  LDL.LU R63, [R1+0x5314] ;  /* 0x00531400013f7983 */ /* 0x002f220000300800 */
[----:B------:R-:W4:Y:S03]  /*153310*/  LDL.LU R66, [R1+0x5310] ;  /* 0x0053100001427983 */ /* 0x000f260000300800 */
[----:B------:R1:W-:Y:S01]  /*153320*/  LDGSTS.E [R56+0x11800], [R52.64], P4 ;  /* 0x1180000034387fae */ /* 0x0003e2000a121844 */
[----:B------:R-:W-:Y:S01]  /*153330*/  IMAD.X R60, R60, 0x1, R244, P2 ;  /* 0x000000013c3c7824 */ /* 0x000fe200010e06f4 */
[----:B------:R-:W-:Y:S01]  /*153340*/  IADD3 R73, P2, R73, R247, RZ ;  /* 0x000000f749497210 */ /* 0x000fe20007f5e0ff */
[----:B-1----:R-:W-:Y:S01]  /*153350*/  IMAD.MOV.U32 R52, RZ, RZ, R57 ;  /* 0x000000ffff347224 */ /* 0x002fe200078e0039 */
[----:B------:R-:W-:-:S02]  /*153360*/  MOV R53, R59 ;  /* 0x0000003b00357202 */ /* 0x000fc40000000f00 */
[----:B------:R1:W-:Y:S01]  /*153370*/  STL [R1+0x53f8], R60 ;  /* 0x0053f83c01007387 */ /* 0x0003e20000100800 */
[----:B------:R-:W4:Y:S02]  /*153380*/  LDL.LU R64, [R1+0x5308] ;  /* 0x0053080001407983 */ /* 0x000f240000300800 */
[----:B------:R-:W-:Y:S02]  /*153390*/  STL [R1+0x539c], R73 ;  /* 0x00539c4901007387 */ /* 0x000fe40000100800 */
[----:B------:R-:W4:Y:S01]  /*1533a0*/  LDL.LU R61, [R1+0x530c] ;  /* 0x00530c00013d7983 */ /* 0x000f220000300800 */
[----:B--2---:R-:W2:Y:S04]  /*1533b0*/  LDL.LU R59, [R1+0x5304] ;  /* 0x00530400013b7983 */ /* 0x004ea80000300800 */
[----:B------:R1:W-:Y:S01]  /*1533c0*/  LDGSTS.E [R56+0x11a00], [R52.64], P4 ;  /* 0x11a0000034387fae */ /* 0x0003e2000a121844 */
[----:B------:R-:W2:Y:S02]  /*1533d0*/  LDL.LU R57, [R1+0x529c] ;  /* 0x00529c0001397983 */ /* 0x000ea40000300800 */
[----:B-1----:R-:W-:-:S02]  /*1533e0*/  IMAD.MOV.U32 R52, RZ, RZ, R62 ;  /* 0x000000ffff347224 */ /* 0x002fc400078e003e */
[----:B------:R-:W-:Y:S01]  /*1533f0*/  IMAD.MOV.U32 R53, RZ, RZ, R75 ;  /* 0x000000ffff357224 */ /* 0x000fe200078e004b */
[----:B------:R-:W2:Y:S01]  /*153400*/  LDL.LU R62, [R1+0x5300] ;  /* 0x00530000013e7983 */ /* 0x000ea20000300800 */
[----:B------:R-:W2:Y:S03]  /*153410*/  LDL.LU R54, [R1+0x5294] ;  /* 0x0052940001367983 */ /* 0x000ea60000300800 */
[----:B------:R1:W-:Y:S02]  /*153420*/  LDGSTS.E [R56+0x11c00], [R52.64], P4 ;  /* 0x11c0000034387fae */ /* 0x0003e4000a121844 */
[----:B-1----:R-:W-:Y:S02]  /*153430*/  IMAD.MOV.U32 R53, RZ, RZ, R60 ;  /* 0x000000ffff357224 */ /* 0x002fe400078e003c */
[----:B------:R-:W2:Y:S01]  /*153440*/  LDL.LU R60, [R1+0x52f8] ;  /* 0x0052f800013c7983 */ /* 0x000ea20000300800 */
[----:B------:R-:W-:-:S05]  /*153450*/  IMAD.MOV.U32 R52, RZ, RZ, R58 ;  /* 0x000000ffff347224 */ /* 0x000fca00078e003a */
[----:B------:R1:W-:Y:S01]  /*153460*/  LDGSTS.E [R56+0x11e00], [R52.64], P4 ;  /* 0x11e0000034387fae */ /* 0x0003e2000a121844 */
[----:B---3--:R-:W-:Y:S02]  /*153470*/  IADD3.X R74, R74, R244, RZ, P2, !PT ;  /* 0x000000f44a4a7210 */ /* 0x008fe400017fe4ff */
[----:B------:R-:W-:-:S03]  /*153480*/  IADD3 R71, P2, R71, R247, RZ ;  /* 0x000000f747477210 */ /* 0x000fc60007f5e0ff */
[----:B------:R-:W-:Y:S01]  /*153490*/  STL [R1+0x5390], R74 ;  /* 0x0053904a01007387 */ /* 0x000fe20000100800 */
[----:B------:R-:W3:Y:S02]  /*1534a0*/  LDL.LU R58, [R1+0x5290] ;  /* 0x00529000013a7983 */ /* 0x000ee40000300800 */
[----:B------:R-:W-:Y:S02]  /*1534b0*/  STL [R1+0x5394], R71 ;  /* 0x0053944701007387 */ /* 0x000fe40000100800 */
[----:B------:R-:W3:Y:S02]  /*1534c0*/  LDL.LU R55, [R1+0x5288] ;  /* 0x0052880001377983 */ /* 0x000ee40000300800 */
[----:B-1----:R-:W-:Y:S02]  /*1534d0*/  IMAD.MOV.U32 R52, RZ, RZ, R73 ;  /* 0x000000ffff347224 */ /* 0x002fe400078e0049 */
[----:B------:R-:W-:Y:S01]  /*1534e0*/  IMAD.MOV.U32 R53, RZ, RZ, R74 ;  /* 0x000000ffff357224 */ /* 0x000fe200078e004a */
[----:B------:R-:W-:-:S02]  /*1534f0*/  IADD3.X R72, R72, R244, RZ, P2, !PT ;  /* 0x000000f448487210 */ /* 0x000fc400017fe4ff */
[-C--:B------:R-:W-:Y:S02]  /*153500*/  IADD3 R69, P4, R69, R247.reuse, RZ ;  /* 0x000000f745457210 */ /* 0x080fe40007f9e0ff */
[----:B------:R1:W-:Y:S01]  /*153510*/  LDGSTS.E [R56+0x13800], [R52.64], P5 ;  /* 0x1380000034387fae */ /* 0x0003e2000a921844 */
[----:B------:R-:W-:Y:S01]  /*153520*/  IADD3 R67, P2, R67, R247, RZ ;  /* 0x000000f743437210 */ /* 0x000fe20007f5e0ff */
[----:B-1----:R-:W-:Y:S02]  /*153530*/  IMAD.MOV.U32 R52, RZ, RZ, R71 ;  /* 0x000000ffff347224 */ /* 0x002fe400078e0047 */
[----:B------:R-:W-:-:S05]  /*153540*/  IMAD.MOV.U32 R53, RZ, RZ, R72 ;  /* 0x000000ffff357224 */ /* 0x000fca00078e0048 */
[----:B------:R1:W-:Y:S02]  /*153550*/  LDGSTS.E [R56+0x13a00], [R52.64], P5 ;  /* 0x13a0000034387fae */ /* 0x0003e4000a921844 */
[----:B-1----:R-:W-:Y:S02]  /*153560*/  IMAD.MOV.U32 R52, RZ, RZ, R69 ;  /* 0x000000ffff347224 */ /* 0x002fe400078e0045 */
[----:B------:R-:W-:Y:S01]  /*153570*/  STL [R1+0x538c], R69 ;  /* 0x00538c4501007387 */ /* 0x000fe20000100800 */
[----:B------:R-:W-:Y:S02]  /*153580*/  STL [R1+0x5388], R72 ;  /* 0x0053884801007387 */ /* 0x000fe40000100800 */
[----:B------:R-:W-:Y:S01]  /*153590*/  STL [R1+0x5384], R67 ;  /* 0x0053844301007387 */ /* 0x000fe20000100800 */
[----:B------:R-:W-:Y:S07]  /*1535a0*/  HMMA.1688.F32.TF32 R32, R120, R106, R32 ;  /* 0x0000006a7820723c */ /* 0x000fee0000081020 */
[----:B------:R-:W-:-:S02]  /*1535b0*/  IMAD.MOV.U32 R106, RZ, RZ, R251 ;  /* 0x000000ffff6a7224 */ /* 0x000fc400078e00fb */
[----:B------:R-:W-:Y:S01]  /*1535c0*/  IMAD.MOV.U32 R107, RZ, RZ, R217 ;  /* 0x000000ffff6b7224 */ /* 0x000fe200078e00d9 */
[----:B----4-:R-:W-:-:S05]  /*1535d0*/  IADD3.X R70, R70, R244, RZ, P4, !PT ;  /* 0x000000f446467210 */ /* 0x010fca00027fe4ff */
[----:B------:R-:W-:Y:S01]  /*1535e0*/  IMAD.MOV.U32 R53, RZ, RZ, R70 ;  /* 0x000000ffff357224 */ /* 0x000fe200078e0046 */
[-C--:B------:R-:W-:Y:S02]  /*1535f0*/  IADD3.X R68, R68, R244.reuse, RZ, P2, !PT ;  /* 0x000000f444447210 */ /* 0x080fe400017fe4ff */
[-C--:B------:R-:W-:Y:S02]  /*153600*/  IADD3 R65, P4, R65, R247.reuse, RZ ;  /* 0x000000f741417210 */ /* 0x080fe40007f9e0ff */
[----:B------:R1:W-:Y:S02]  /*153610*/  LDGSTS.E [R56+0x13c00], [R52.64], P5 ;  /* 0x13c0000034387fae */ /* 0x0003e4000a921844 */
[----:B------:R-:W-:Y:S01]  /*153620*/  IADD3.X R66, R66, R244, RZ, P4, !PT ;  /* 0x000000f442427210 */ /* 0x000fe200027fe4ff */
[----:B-1----:R-:W-:Y:S02]  /*153630*/  IMAD.MOV.U32 R52, RZ, RZ, R67 ;  /* 0x000000ffff347224 */ /* 0x002fe400078e0043 */
[----:B------:R-:W-:Y:S01]  /*153640*/  IMAD.MOV.U32 R53, RZ, RZ, R68 ;  /* 0x000000ffff357224 */ /* 0x000fe200078e0044 */
[----:B------:R-:W-:-:S04]  /*153650*/  IADD3 R63, P2, R63, R247, RZ ;  /* 0x000000f73f3f7210 */ /* 0x000fc80007f5e0ff */
[----:B------:R1:W-:Y:S04]  /*153660*/  LDGSTS.E [R56+0x13e00], [R52.64], P5 ;  /* 0x13e0000034387fae */ /* 0x0003e8000a921844 */
[----:B------:R-:W-:Y:S01]  /*153670*/  STL [R1+0x5380], R70 ;  /* 0x0053804601007387 */ /* 0x000fe20000100800 */
[----:B------:R-:W-:Y:S01]  /*153680*/  IADD3.X R64, R64, R244, RZ, P2, !PT ;  /* 0x000000f440407210 */ /* 0x000fe200017fe4ff */
[----:B-1----:R-:W-:Y:S02]  /*153690*/  IMAD.MOV.U32 R52, RZ, RZ, R65 ;  /* 0x000000ffff347224 */ /* 0x002fe400078e0041 */
[----:B------:R-:W-:Y:S01]  /*1536a0*/  IMAD.MOV.U32 R53, RZ, RZ, R66 ;  /* 0x000000ffff357224 */ /* 0x000fe200078e0042 */
[----:B------:R-:W-:-:S04]  /*1536b0*/  IADD3 R61, P4, R61, R247, RZ ;  /* 0x000000f73d3d7210 */ /* 0x000fc80007f9e0ff */
[----:B------:R1:W-:Y:S01]  /*1536c0*/  LDGSTS.E [R56+0x15800], [R52.64], P3 ;  /* 0x1580000034387fae */ /* 0x0003e20009921844 */
[----:B--2---:R-:W-:-:S03]  /*1536d0*/  IADD3 R59, P2, R59, R247, RZ ;  /* 0x000000f73b3b7210 */ /* 0x004fc60007f5e0ff */
[----:B------:R-:W-:Y:S01]  /*1536e0*/  STL [R1+0x531c], R65 ;  /* 0x00531c4101007387 */ /* 0x000fe20000100800 */
[----:B------:R-:W-:Y:S01]  /*1536f0*/  STL [R1+0x5378], R68 ;  /* 0x0053784401007387 */ /* 0x000fe20000100800 */
[-C--:B------:R-:W-:Y:S01]  /*153700*/  IADD3 R57, P5, R57, R247.reuse, RZ ;  /* 0x000000f739397210 */ /* 0x080fe20007fbe0ff */
[----:B-1----:R-:W-:Y:S02]  /*153710*/  IMAD.MOV.U32 R52, RZ, RZ, R63 ;  /* 0x000000ffff347224 */ /* 0x002fe400078e003f */
[----:B------:R-:W-:Y:S01]  /*153720*/  IMAD.MOV.U32 R53, RZ, RZ, R64 ;  /* 0x000000ffff357224 */ /* 0x000fe200078e0040 */
[----:B------:R-:W-:Y:S01]  /*153730*/  IADD3.X R62, R62, R244, RZ, P4, !PT ;  /* 0x000000f43e3e7210 */ /* 0x000fe200027fe4ff */
[----:B------:R-:W-:Y:S04]  /*153740*/  STL [R1+0x5314], R63 ;  /* 0x0053143f01007387 */ /* 0x000fe80000100800 */
[----:B------:R1:W-:Y:S01]  /*153750*/  LDGSTS.E [R56+0x15a00], [R52.64], P3 ;  /* 0x15a0000034387fae */ /* 0x0003e20009921844 */
[----:B------:R-:W-:Y:S01]  /*153760*/  IADD3 R54, P4, R54, R247, RZ ;  /* 0x000000f736367210 */ /* 0x000fe20007f9e0ff */
[----:B------:R-:W-:Y:S02]  /*153770*/  STL [R1+0x5310], R66 ;  /* 0x0053104201007387 */ /* 0x000fe40000100800 */
[----:B------:R-:W-:Y:S01]  /*153780*/  STL [R1+0x530c], R61 ;  /* 0x00530c3d01007387 */ /* 0x000fe20000100800 */
[----:B------:R-:W-:Y:S01]  /*153790*/  STL [R1+0x5308], R64 ;  /* 0x0053084001007387 */ /* 0x000fe20000100800 */
[----:B------:R-:W-:Y:S02]  /*1537a0*/  STL [R1+0x5304], R59 ;  /* 0x0053043b01007387 */ /* 0x000fe40000100800 */
[----:B-1----:R-:W-:Y:S01]  /*1537b0*/  IMAD.MOV.U32 R52, RZ, RZ, R61 ;  /* 0x000000ffff347224 */ /* 0x002fe200078e003d */
[----:B------:R-:W-:-:S02]  /*1537c0*/  MOV R53, R62 ;  /* 0x0000003e00357202 */ /* 0x000fc40000000f00 */
[----:B------:R-:W-:Y:S01]  /*1537d0*/  IADD3.X R60, R60, R244, RZ, P2, !PT ;  /* 0x000000f43c3c7210 */ /* 0x000fe200017fe4ff */
[----:B------:R1:W-:Y:S04]  /*1537e0*/  STL [R1+0x5300], R62 ;  /* 0x0053003e01007387 */ /* 0x0003e80000100800 */
[----:B------:R2:W-:Y:S01]  /*1537f0*/  LDGSTS.E [R56+0x15c00], [R52.64], P3 ;  /* 0x15c0000034387fae */ /* 0x0005e20009921844 */
[----:B------:R-:W-:Y:S02]  /*153800*/  STL [R1+0x529c], R57 ;  /* 0x00529c3901007387 */ /* 0x000fe40000100800 */
[----:B------:R-:W-:Y:S02]  /*153810*/  STL [R1+0x5294], R54 ;  /* 0x0052943601007387 */ /* 0x000fe40000100800 */
[----:B------:R4:W-:Y:S01]  /*153820*/  STL [R1+0x52f8], R60 ;  /* 0x0052f83c01007387 */ /* 0x0009e20000100800 */
[C---:B------:R-:W-:Y:S08]  /*153830*/  HMMA.1688.F32.TF32 R36, R120.reuse, R110, R36 ;  /* 0x0000006e7824723c */ /* 0x040ff00000081024 */
[----:B------:R-:W-:Y:S01]  /*153840*/  HMMA.1688.F32.TF32 R24, R120, R106, R24 ;  /* 0x0000006a7818723c */ /* 0x000fe20000081018 */
[----:B--2---:R-:W-:Y:S01]  /*153850*/  IMAD.MOV.U32 R52, RZ, RZ, R59 ;  /* 0x000000ffff347224 */ /* 0x004fe200078e003b */
[----:B------:R-:W-:-:S02]  /*153860*/  MOV R53, R60 ;  /* 0x0000003c00357202 */ /* 0x000fc40000000f00 */
[----:B------:R-:W-:Y:S01]  /*153870*/  MOV R110, R246 ;  /* 0x000000f6006e7202 */ /* 0x000fe20000000f00 */
[----:B------:R-:W-:Y:S02]  /*153880*/  IMAD.MOV.U32 R111, RZ, RZ, R252 ;  /* 0x000000ffff6f7224 */ /* 0x000fe400078e00fc */
[----:B------:R-:W-:Y:S02]  /*153890*/  IMAD.MOV.U32 R106, RZ, RZ, R216 ;  /* 0x000000ffff6a7224 */ /* 0x000fe400078e00d8 */
[----:B------:R-:W-:Y:S01]  /*1538a0*/  IMAD.MOV.U32 R107, RZ, RZ, R210 ;  /* 0x000000ffff6b7224 */ /* 0x000fe200078e00d2 */
[----:B------:R2:W-:Y:S01]  /*1538b0*/  LDGSTS.E [R56+0x15e00], [R52.64], P3 ;  /* 0x15e0000034387fae */ /* 0x0005e20009921844 */
[C---:B------:R-:W-:Y:S08]  /*1538c0*/  HMMA.1688.F32.TF32 R48, R120.reuse, R50, R140 ;  /* 0x000000327830723c */ /* 0x040ff0000008108c */
[C---:B------:R-:W-:Y:S08]  /*1538d0*/  HMMA.1688.F32.TF32 R28, R120.reuse, R110, R28 ;  /* 0x0000006e781c723c */ /* 0x040ff0000008101c */
[C---:B------:R-:W-:Y:S08]  /*1538e0*/  HMMA.1688.F32.TF32 R20, R120.reuse, R106, R20 ;  /* 0x0000006a7814723c */ /* 0x040ff00000081014 */
[C---:B------:R-:W-:Y:S08]  /*1538f0*/  HMMA.1688.F32.TF32 R16, R120.reuse, R146, R16 ;  /* 0x000000927810723c */ /* 0x040ff00000081010 */
[----:B------:R-:W-:Y:S01]  /*153900*/  HMMA.1688.F32.TF32 R12, R120, R226, R12 ;  /* 0x000000e2780c723c */ /* 0x000fe2000008100c */
[----:B--2---:R-:W-:-:S02]  /*153910*/  IMAD.MOV.U32 R52, RZ, RZ, R57 ;  /* 0x000000ffff347224 */ /* 0x004fc400078e0039 */
[--C-:B---3--:R-:W-:Y:S02]  /*153920*/  IMAD.X R58, R58, 0x1, R244.reuse, P5 ;  /* 0x000000013a3a7824 */ /* 0x108fe400028e06f4 */
[----:B------:R-:W-:Y:S02]  /*153930*/  IMAD.X R55, R55, 0x1, R244, P4 ;  /* 0x0000000137377824 */ /* 0x000fe400020e06f4 */
[----:B------:R-:W-:Y:S01]  /*153940*/  IMAD.MOV.U32 R53, RZ, RZ, R58 ;  /* 0x000000ffff357224 */ /* 0x000fe200078e003a */
[----:B------:R2:W-:Y:S02]  /*153950*/  STL [R1+0x5290], R58 ;  /* 0x0052903a01007387 */ /* 0x0005e40000100800 */
[----:B------:R2:W-:Y:S02]  /*153960*/  STL [R1+0x5288], R55 ;  /* 0x0052883701007387 */ /* 0x0005e40000100800 */
[----:B-1----:R-:W3:Y:S02]  /*153970*/  LDL.LU R62, [R1+0x5284] ;  /* 0x00528400013e7983 */ /* 0x002ee40000300800 */
[----:B------:R-:W3:Y:S01]  /*153980*/  LDL.LU R61, [R1+0x521c] ;  /* 0x00521c00013d7983 */ /* 0x000ee20000300800 */
[----:B----4-:R-:W4:Y:S01]  /*153990*/  LDL.LU R60, [R1+0x5214] ;  /* 0x00521400013c7983 */ /* 0x010f220000300800 */
[----:B------:R-:W4:Y:S03]  /*1539a0*/  LDL.LU R59, [R1+0x520c] ;  /* 0x00520c00013b7983 */ /* 0x000f260000300800 */
[----:B------:R1:W-:Y:S04]  /*1539b0*/  LDGSTS.E [R56+0x17800], [R52.64], P1 ;  /* 0x1780000034387fae */ /* 0x0003e80008921844 */
[----:B--2---:R-:W2:Y:S01]  /*1539c0*/  LDL.LU R58, [R1+0x5280] ;  /* 0x00528000013a7983 */ /* 0x004ea20000300800 */
[----:B------:R-:W2:Y:S02]  /*1539d0*/  LDL.LU R57, [R1+0x5204] ;  /* 0x0052040001397983 */ /* 0x000ea40000300800 */
[----:B-1----:R-:W-:-:S02]  /*1539e0*/  IMAD.MOV.U32 R53, RZ, RZ, R55 ;  /* 0x000000ffff357224 */ /* 0x002fc400078e0037 */
        /* <DEDUP_REMOVED lines=76> */
[----:B------:R-:W2:Y:S04]  /*153eb0*/  LDL.LU R123, [R1+0x448c] ;  /* 0x00448c00017b7983 */ /* 0x000ea80000300800 */
[----:B------:R1:W-:Y:S04]  /*153ec0*/  LDGSTS.E [R56+0x17a00], [R52.64], P1 ;  /* 0x17a0000034387fae */ /* 0x0003e80008921844 */
[----:B-1----:R-:W2:Y:S01]  /*153ed0*/  LDL.LU R53, [R1+0x528c] ;  /* 0x00528c0001357983 */ /* 0x002ea20000300800 */
[----:B------:R-:W2:Y:S01]  /*153ee0*/  LDL.LU R52, [R1+0x519c] ;  /* 0x00519c0001347983 */ /* 0x000ea20000300800 */
[----:B---3--:R-:W-:-:S02]  /*153ef0*/  IADD3 R62, P4, R62, R247, RZ ;  /* 0x000000f73e3e7210 */ /* 0x008fc40007f9e0ff */
[-C--:B------:R-:W-:Y:S02]  /*153f00*/  IADD3 R61, P5, R61, R247.reuse, RZ ;  /* 0x000000f73d3d7210 */ /* 0x080fe40007fbe0ff */
[-C--:B----4-:R-:W-:Y:S02]  /*153f10*/  IADD3 R60, P6, R60, R247.reuse, RZ ;  /* 0x000000f73c3c7210 */ /* 0x090fe40007fde0ff */
[-C--:B------:R-:W-:Y:S01]  /*153f20*/  IADD3 R59, P2, R59, R247.reuse, RZ ;  /* 0x000000f73b3b7210 */ /* 0x080fe20007f5e0ff */
[----:B------:R-:W-:Y:S01]  /*153f30*/  STL [R1+0x5284], R62 ;  /* 0x0052843e01007387 */ /* 0x000fe20000100800 */
[----:B--2---:R-:W-:Y:S02]  /*153f40*/  IADD3.X R55, R55, R244, RZ, P4, !PT ;  /* 0x000000f437377210 */ /* 0x004fe400027fe4ff */
[----:B------:R-:W-:-:S05]  /*153f50*/  IADD3 R53, P3, R53, R247, RZ ;  /* 0x000000f735357210 */ /* 0x000fca0007f7e0ff */
[----:B------:R-:W-:Y:S01]  /*153f60*/  STL [R1+0x528c], R53 ;  /* 0x00528c3501007387 */ /* 0x000fe20000100800 */
[----:B------:R-:W-:Y:S02]  /*153f70*/  STL [R1+0x521c], R61 ;  /* 0x00521c3d01007387 */ /* 0x000fe40000100800 */
[----:B------:R-:W-:Y:S02]  /*153f80*/  IMAD.X R58, R58, 0x1, R244, P3 ;  /* 0x000000013a3a7824 */ /* 0x000fe400018e06f4 */
[----:B------:R-:W-:Y:S01]  /*153f90*/  STL [R1+0x5214], R60 ;  /* 0x0052143c01007387 */ /* 0x000fe20000100800 */
[----:B------:R1:W-:Y:S01]  /*153fa0*/  STL [R1+0x520c], R59 ;  /* 0x00520c3b01007387 */ /* 0x0003e20000100800 */
[----:B------:R-:W-:-:S03]  /*153fb0*/  IADD3 R57, P3, R57, R247, RZ ;  /* 0x000000f739397210 */ /* 0x000fc60007f7e0ff */
[----:B-1----:R-:W2:Y:S01]  /*153fc0*/  LDL.LU R59, [R1+0x5210] ;  /* 0x00521000013b7983 */ /* 0x002ea20000300800 */
[----:B------:R-:W3:Y:S02]  /*153fd0*/  LDL.LU R81, [R1+0x5194] ;  /* 0x0051940001517983 */ /* 0x000ee40000300800 */
[----:B------:R1:W-:Y:S02]  /*153fe0*/  STL [R1+0x5280], R58 ;  /* 0x0052803a01007387 */ /* 0x0003e40000100800 */
[----:B-1----:R-:W4:Y:S01]  /*153ff0*/  LDL.LU R58, [R1+0x5208] ;  /* 0x00520800013a7983 */ /* 0x002f220000300800 */
[----:B------:R-:W4:Y:S02]  /*154000*/  LDL.LU R80, [R1+0x518c] ;  /* 0x00518c0001507983 */ /* 0x000f240000300800 */
[----:B------:R1:W-:Y:S02]  /*154010*/  STL [R1+0x5204], R57 ;  /* 0x0052043901007387 */ /* 0x0003e40000100800 */
[----:B-1----:R-:W4:Y:S01]  /*154020*/  LDL.LU R57, [R1+0x5200] ;  /* 0x0052000001397983 */ /* 0x002f220000300800 */
[----:B------:R-:W4:Y:S02]  /*154030*/  LDL.LU R79, [R1+0x5184] ;  /* 0x00518400014f7983 */ /* 0x000f240000300800 */
        /* <DEDUP_REMOVED lines=20> */
[----:B-1----:R-:W4:Y:S01]  /*154180*/  LDL.LU R55, [R1+0x5014] ;  /* 0x0050140001377983 */ /* 0x002f220000300800 */
[----:B------:R-:W-:-:S05]  /*154190*/  IADD3 R52, P4, R52, R247, RZ ;  /* 0x000000f734347210 */ /* 0x000fca0007f9e0ff */
[----:B------:R1:W-:Y:S04]  /*1541a0*/  STL [R1+0x519c], R52 ;  /* 0x00519c3401007387 */ /* 0x0003e80000100800 */
[----:B-1----:R-:W4:Y:S01]  /*1541b0*/  LDL.LU R52, [R1+0x5088] ;  /* 0x0050880001347983 */ /* 0x002f220000300800 */
[----:B--2---:R-:W-:Y:S01]  /*1541c0*/  IMAD.X R59, R59, 0x1, R244, P5 ;  /* 0x000000013b3b7824 */ /* 0x004fe200028e06f4 */
[----:B---3--:R-:W-:-:S04]  /*1541d0*/  IADD3 R81, P5, R81, R247, RZ ;  /* 0x000000f751517210 */ /* 0x008fc80007fbe0ff */
[----:B------:R1:W-:Y:S01]  /*1541e0*/  STL [R1+0x5210], R59 ;  /* 0x0052103b01007387 */ /* 0x0003e20000100800 */
[----:B----4-:R-:W-:-:S03]  /*1541f0*/  IMAD.X R58, R58, 0x1, R244, P6 ;  /* 0x000000013a3a7824 */ /* 0x010fc600030e06f4 */
[----:B-1----:R-:W2:Y:S04]  /*154200*/  LDL.LU R59, [R1+0x500c] ;  /* 0x00500c00013b7983 */ /* 0x002ea80000300800 */
[----:B------:R1:W-:Y:S01]  /*154210*/  STL [R1+0x5208], R58 ;  /* 0x0052083a01007387 */ /* 0x0003e20000100800 */
[-C--:B------:R-:W-:Y:S02]  /*154220*/  IADD3 R80, P6, R80, R247.reuse, RZ ;  /* 0x000000f750507210 */ /* 0x080fe40007fde0ff */
[----:B------:R-:W-:Y:S01]  /*154230*/  IADD3.X R57, R57, R244, RZ, P2, !PT ;  /* 0x000000f439397210 */ /* 0x000fe200017fe4ff */
[----:B------:R-:W-:Y:S01]  /*154240*/  IADD3 R79, P2, R79, R247, RZ ;  /* 0x000000f74f4f7210 */ /* 0x000fe20007f5e0ff */
[----:B-1----:R-:W3:Y:S01]  /*154250*/  LDL.LU R58, [R1+0x5080] ;  /* 0x00508000013a7983 */ /* 0x002ee20000300800 */
[----:B------:R-:W-:Y:S02]  /*154260*/  STL [R1+0x5194], R81 ;  /* 0x0051945101007387 */ /* 0x000fe40000100800 */
[----:B------:R-:W-:-:S02]  /*154270*/  IMAD.X R78, R78, 0x1, R244, P3 ;  /* 0x000000014e4e7824 */ /* 0x000fc400018e06f4 */
[----:B------:R1:W-:Y:S01]  /*154280*/  STL [R1+0x5200], R57 ;  /* 0x0052003901007387 */ /* 0x0003e20000100800 */
[-C--:B------:R-:W-:Y:S01]  /*154290*/  IADD3 R77, P3, R77, R247.reuse, RZ ;  /* 0x000000f74d4d7210 */ /* 0x080fe20007f7e0ff */
[--C-:B------:R-:W-:Y:S01]  /*1542a0*/  IMAD.X R76, R76, 0x1, R244.reuse, P4 ;  /* 0x000000014c4c7824 */ /* 0x100fe200020e06f4 */
[-C--:B------:R-:W-:Y:S02]  /*1542b0*/  IADD3 R75, P4, R75, R247.reuse, RZ ;  /* 0x000000f74b4b7210 */ /* 0x080fe40007f9e0ff */
[-C--:B------:R-:W-:Y:S01]  /*1542c0*/  IADD3.X R74, R74, R244.reuse, RZ, P5, !PT ;  /* 0x000000f44a4a7210 */ /* 0x080fe20002ffe4ff */
[-C--:B------:R-:W-:Y:S02]  /*1542d0*/  IADD3 R73, P5, R73, R247.reuse, RZ ;  /* 0x000000f749497210 */ /* 0x080fe40007fbe0ff */
[--C-:B------:R-:W-:Y:S01]  /*1542e0*/  IMAD.X R72, R72, 0x1, R244.reuse, P6 ;  /* 0x0000000148487824 */ /* 0x100fe200030e06f4 */
[----:B-1----:R-:W4:Y:S01]  /*1542f0*/  LDL.LU R57, [R1+0x5004] ;  /* 0x0050040001397983 */ /* 0x002f220000300800 */
[----:B------:R-:W-:Y:S02]  /*154300*/  STL [R1+0x518c], R80 ;  /* 0x00518c5001007387 */ /* 0x000fe40000100800 */
[----:B------:R-:W-:Y:S02]  /*154310*/  STL [R1+0x5184], R79 ;  /* 0x0051844f01007387 */ /* 0x000fe40000100800 */
[----:B------:R-:W-:Y:S01]  /*154320*/  STL [R1+0x51f8], R78 ;  /* 0x0051f84e01007387 */ /* 0x000fe20000100800 */
[----:B------:R-:W-:Y:S01]  /*154330*/  STL [R1+0x511c], R77 ;  /* 0x00511c4d01007387 */ /* 0x000fe20000100800 */
[----:B------:R-:W-:Y:S01]  /*154340*/  STL [R1+0x5190], R76 ;  /* 0x0051904c01007387 */ /* 0x000fe20000100800 */
[-C--:B------:R-:W-:Y:S01]  /*154350*/  IADD3 R71, P6, R71, R247.reuse, RZ ;  /* 0x000000f747477210 */ /* 0x080fe20007fde0ff */
[----:B------:R-:W-:Y:S02]  /*154360*/  STL [R1+0x5114], R75 ;  /* 0x0051144b01007387 */ /* 0x000fe40000100800 */
[--C-:B------:R-:W-:Y:S01]  /*154370*/  IMAD.X R70, R70, 0x1, R244.reuse, P2 ;  /* 0x0000000146467824 */ /* 0x100fe200010e06f4 */
[----:B------:R-:W-:Y:S01]  /*154380*/  STL [R1+0x5188], R74 ;  /* 0x0051884a01007387 */ /* 0x000fe20000100800 */
[-C--:B------:R-:W-:Y:S01]  /*154390*/  IADD3 R69, P2, R69, R247.reuse, RZ ;  /* 0x000000f745457210 */ /* 0x080fe20007f5e0ff */
[----:B------:R-:W-:Y:S01]  /*1543a0*/  STL [R1+0x510c], R73 ;  /* 0x00510c4901007387 */ /* 0x000fe20000100800 */
[-C--:B------:R-:W-:Y:S01]  /*1543b0*/  IADD3.X R68, R68, R244.reuse, RZ, P3, !PT ;  /* 0x000000f444447210 */ /* 0x080fe20001ffe4ff */
[----:B------:R-:W-:Y:S01]  /*1543c0*/  STL [R1+0x5180], R72 ;  /* 0x0051804801007387 */ /* 0x000fe20000100800 */
[-C--:B------:R-:W-:Y:S01]  /*1543d0*/  IADD3 R67, P3, R67, R247.reuse, RZ ;  /* 0x000000f743437210 */ /* 0x080fe20007f7e0ff */
[----:B------:R-:W-:Y:S02]  /*1543e0*/  STL [R1+0x5104], R71 ;  /* 0x0051044701007387 */ /* 0x000fe40000100800 */
[--C-:B------:R-:W-:Y:S01]  /*1543f0*/  IMAD.X R66, R66, 0x1, R244.reuse, P4 ;  /* 0x0000000142427824 */ /* 0x100fe200020e06f4 */
[----:B------:R-:W-:Y:S01]  /*154400*/  STL [R1+0x5178], R70 ;  /* 0x0051784601007387 */ /* 0x000fe20000100800 */
[-C--:B------:R-:W-:Y:S01]  /*154410*/  IADD3 R65, P4, R65, R247.reuse, RZ ;  /* 0x000000f741417210 */ /* 0x080fe20007f9e0ff */
[----:B------:R-:W-:Y:S02]  /*154420*/  STL [R1+0x509c], R69 ;  /* 0x00509c4501007387 */ /* 0x000fe40000100800 */
[--C-:B------:R-:W-:Y:S01]  /*154430*/  IMAD.X R64, R64, 0x1, R244.reuse, P5 ;  /* 0x0000000140407824 */ /* 0x100fe200028e06f4 */
[----:B------:R-:W-:Y:S01]  /*154440*/  STL [R1+0x5110], R68 ;  /* 0x0051104401007387 */ /* 0x000fe20000100800 */
[-C--:B------:R-:W-:Y:S01]  /*154450*/  IADD3 R63, P5, R63, R247.reuse, RZ ;  /* 0x000000f73f3f7210 */ /* 0x080fe20007fbe0ff */
[----:B------:R-:W-:Y:S01]  /*154460*/  STL [R1+0x5094], R67 ;  /* 0x0050944301007387 */ /* 0x000fe20000100800 */
[----:B------:R-:W-:Y:S01]  /*154470*/  IADD3.X R62, R62, R244, RZ, P6, !PT ;  /* 0x000000f43e3e7210 */ /* 0x000fe200037fe4ff */
[--C-:B------:R-:W-:Y:S01]  /*154480*/  IMAD.X R60, R60, 0x1, R244.reuse, P2 ;  /* 0x000000013c3c7824 */ /* 0x100fe200010e06f4 */
[----:B------:R-:W-:Y:S01]  /*154490*/  STL [R1+0x5108], R66 ;  /* 0x0051084201007387 */ /* 0x000fe20000100800 */
[-C--:B------:R-:W-:Y:S01]  /*1544a0*/  IADD3 R55, P2, R55, R247.reuse, RZ ;  /* 0x000000f737377210 */ /* 0x080fe20007f5e0ff */
[----:B------:R-:W-:Y:S01]  /*1544b0*/  STL [R1+0x508c], R65 ;  /* 0x00508c4101007387 */ /* 0x000fe20000100800 */
[----:B------:R-:W-:Y:S01]  /*1544c0*/  IADD3 R61, P6, R61, R247, RZ ;  /* 0x000000f73d3d7210 */ /* 0x000fe20007fde0ff */
[----:B------:R-:W-:Y:S01]  /*1544d0*/  STL [R1+0x5100], R64 ;  /* 0x0051004001007387 */ /* 0x000fe20000100800 */
[----:B------:R-:W-:Y:S02]  /*1544e0*/  STL [R1+0x5084], R63 ;  /* 0x0050843f01007387 */ /* 0x000fe40000100800 */
[----:B------:R-:W-:Y:S02]  /*1544f0*/  STL [R1+0x50f8], R62 ;  /* 0x0050f83e01007387 */ /* 0x000fe40000100800 */
[----:B------:R1:W-:Y:S01]  /*154500*/  STL [R1+0x5014], R55 ;  /* 0x0050143701007387 */ /* 0x0003e20000100800 */
[----:B------:R-:W-:Y:S04]  /*154510*/  STL [R1+0x501c], R61 ;  /* 0x00501c3d01007387 */ /* 0x000fe80000100800 */
[----:B-1----:R-:W4:Y:S01]  /*154520*/  LDL.LU R55, [R1+0x5078] ;  /* 0x0050780001377983 */ /* 0x002f220000300800 */
[----:B------:R-:W-:-:S02]  /*154530*/  IMAD.X R52, R52, 0x1, R244, P3 ;  /* 0x0000000134347824 */ /* 0x000fc400018e06f4 */
[----:B------:R-:W-:Y:S03]  /*154540*/  STL [R1+0x5090], R60 ;  /* 0x0050903c01007387 */ /* 0x000fe60000100800 */
[----:B------:R1:W-:Y:S04]  /*154550*/  STL [R1+0x5088], R52 ;  /* 0x0050883401007387 */ /* 0x0003e80000100800 */
[----:B-1----:R-:W4:Y:S01]  /*154560*/  LDL.LU R52, [R1+0x4f9c] ;  /* 0x004f9c0001347983 */ /* 0x002f220000300800 */
[----:B------:R-:W4:Y:S01]  /*154570*/  LDL.LU R81, [R1+0x5010] ;  /* 0x0050100001517983 */ /* 0x000f220000300800 */
[----:B--2---:R-:W-:-:S05]  /*154580*/  IADD3 R59, P3, R59, R247, RZ ;  /* 0x000000f73b3b7210 */ /* 0x004fca0007f7e0ff */
[----:B------:R1:W-:Y:S01]  /*154590*/  STL [R1+0x500c], R59 ;  /* 0x00500c3b01007387 */ /* 0x0003e20000100800 */
[----:B---3--:R-:W-:-:S03]  /*1545a0*/  IADD3.X R58, R58, R244, RZ, P4, !PT ;  /* 0x000000f43a3a7210 */ /* 0x008fc600027fe4ff */
[----:B-1----:R-:W2:Y:S01]  /*1545b0*/  LDL.LU R59, [R1+0x4f94] ;  /* 0x004f9400013b7983 */ /* 0x002ea20000300800 */
[----:B------:R-:W3:Y:S03]  /*1545c0*/  LDL.LU R80, [R1+0x5008] ;  /* 0x0050080001507983 */ /* 0x000ee60000300800 */
[----:B------:R1:W-:Y:S01]  /*1545d0*/  STL [R1+0x5080], R58 ;  /* 0x0050803a01007387 */ /* 0x0003e20000100800 */
[----:B----4-:R-:W-:-:S03]  /*1545e0*/  IADD3 R57, P4, R57, R247, RZ ;  /* 0x000000f739397210 */ /* 0x010fc60007f9e0ff */
        /* <DEDUP_REMOVED lines=23> */
[----:B------:R-:W-:-:S05]  /*154760*/  IMAD.X R55, R55, 0x1, R244, P5 ;  /* 0x0000000137377824 */ /* 0x000fca00028e06f4 */
[----:B------:R1:W-:Y:S04]  /*154770*/  STL [R1+0x5078], R55 ;  /* 0x0050783701007387 */ /* 0x0003e80000100800 */
[----:B-1----:R-:W4:Y:S01]  /*154780*/  LDL.LU R55, [R1+0x4e14] ;  /* 0x004e140001377983 */ /* 0x002f220000300800 */
[----:B------:R-:W-:-:S05]  /*154790*/  IADD3 R52, P5, R52, R247, RZ ;  /* 0x000000f734347210 */ /* 0x000fca0007fbe0ff */
[----:B------:R1:W-:Y:S04]  /*1547a0*/  STL [R1+0x4f9c], R52 ;  /* 0x004f9c3401007387 */ /* 0x0003e80000100800 */
[----:B-1----:R-:W4:Y:S01]  /*1547b0*/  LDL.LU R52, [R1+0x4e88] ;  /* 0x004e880001347983 */ /* 0x002f220000300800 */
[----:B------:R-:W-:Y:S01]  /*1547c0*/  IMAD.X R81, R81, 0x1, R244, P6 ;  /* 0x0000000151517824 */ /* 0x000fe200030e06f4 */
[----:B--2---:R-:W-:Y:S02]  /*1547d0*/  IADD3 R59, P6, R59, R247, RZ ;  /* 0x000000f73b3b7210 */ /* 0x004fe40007fde0ff */
[----:B---3--:R-:W-:-:S03]  /*1547e0*/  IADD3.X R80, R80, R244, RZ, P2, !PT ;  /* 0x000000f450507210 */ /* 0x008fc600017fe4ff */
[----:B------:R1:W-:Y:S01]  /*1547f0*/  STL [R1+0x4f94], R59 ;  /* 0x004f943b01007387 */ /* 0x0003e20000100800 */
[-C--:B----4-:R-:W-:Y:S01]  /*154800*/  IADD3 R58, P2, R58, R247.reuse, RZ ;  /* 0x000000f73a3a7210 */ /* 0x090fe20007f5e0ff */
[--C-:B------:R-:W-:Y:S02]  /*154810*/  IMAD.X R79, R79, 0x1, R244.reuse, P3 ;  /* 0x000000014f4f7824 */ /* 0x100fe400018e06f4 */
[----:B-1----:R-:W2:Y:S01]  /*154820*/  LDL.LU R59, [R1+0x4e0c] ;  /* 0x004e0c00013b7983 */ /* 0x002ea20000300800 */
[----:B------:R-:W-:Y:S01]  /*154830*/  STL [R1+0x5010], R81 ;  /* 0x0050105101007387 */ /* 0x000fe20000100800 */
[-C--:B------:R-:W-:Y:S01]  /*154840*/  IADD3 R78, P3, R78, R247.reuse, RZ ;  /* 0x000000f74e4e7210 */ /* 0x080fe20007f7e0ff */
[----:B------:R1:W-:Y:S02]  /*154850*/  STL [R1+0x4f8c], R58 ;  /* 0x004f8c3a01007387 */ /* 0x0003e40000100800 */
[----:B------:R-:W-:Y:S01]  /*154860*/  IMAD.X R77, R77, 0x1, R244, P4 ;  /* 0x000000014d4d7824 */ /* 0x000fe200020e06f4 */
[----:B------:R-:W-:-:S02]  /*154870*/  IADD3 R76, P4, R76, R247, RZ ;  /* 0x000000f74c4c7210 */ /* 0x000fc40007f9e0ff */
[----:B------:R-:W-:Y:S01]  /*154880*/  IADD3.X R75, R75, R244, RZ, P5, !PT ;  /* 0x000000f44b4b7210 */ /* 0x000fe20002ffe4ff */
[-C--:B------:R-:W-:Y:S02]  /*154890*/  IADD3 R74, P5, R74, R247.reuse, RZ ;  /* 0x000000f74a4a7210 */ /* 0x080fe40007fbe0ff */
[--C-:B------:R-:W-:Y:S01]  /*1548a0*/  IMAD.X R73, R73, 0x1, R244.reuse, P6 ;  /* 0x0000000149497824 */ /* 0x100fe200030e06f4 */
[----:B------:R-:W-:Y:S01]  /*1548b0*/  IADD3 R72, P6, R72, R247, RZ ;  /* 0x000000f748487210 */ /* 0x000fe20007fde0ff */
[----:B-1----:R-:W3:Y:S01]  /*1548c0*/  LDL.LU R58, [R1+0x4e80] ;  /* 0x004e8000013a7983 */ /* 0x002ee20000300800 */
[----:B------:R-:W-:Y:S02]  /*1548d0*/  STL [R1+0x5008], R80 ;  /* 0x0050085001007387 */ /* 0x000fe40000100800 */
[----:B------:R-:W-:Y:S02]  /*1548e0*/  STL [R1+0x5000], R79 ;  /* 0x0050004f01007387 */ /* 0x000fe40000100800 */
[----:B------:R-:W-:Y:S01]  /*1548f0*/  STL [R1+0x4f84], R78 ;  /* 0x004f844e01007387 */ /* 0x000fe20000100800 */
[----:B------:R-:W-:Y:S01]  /*154900*/  STL [R1+0x4ff8], R77 ;  /* 0x004ff84d01007387 */ /* 0x000fe20000100800 */
[----:B------:R-:W-:Y:S02]  /*154910*/  STL [R1+0x4f1c], R76 ;  /* 0x004f1c4c01007387 */ /* 0x000fe40000100800 */
[----:B------:R-:W-:-:S02]  /*154920*/  IMAD.X R71, R71, 0x1, R244, P2 ;  /* 0x0000000147477824 */ /* 0x000fc400010e06f4 */
[----:B------:R-:W-:Y:S01]  /*154930*/  STL [R1+0x4f90], R75 ;  /* 0x004f904b01007387 */ /* 0x000fe20000100800 */
[-C--:B------:R-:W-:Y:S01]  /*154940*/  IADD3 R70, P2, R70, R247.reuse, RZ ;  /* 0x000000f746467210 */ /* 0x080fe20007f5e0ff */
[----:B------:R-:W-:Y:S01]  /*154950*/  STL [R1+0x4f14], R74 ;  /* 0x004f144a01007387 */ /* 0x000fe20000100800 */
[----:B------:R-:W-:Y:S01]  /*154960*/  IADD3.X R69, R69, R244, RZ, P3, !PT ;  /* 0x000000f445457210 */ /* 0x000fe20001ffe4ff */
[----:B------:R-:W-:Y:S01]  /*154970*/  STL [R1+0x4f88], R73 ;  /* 0x004f884901007387 */ /* 0x000fe20000100800 */
[-C--:B------:R-:W-:Y:S01]  /*154980*/  IADD3 R68, P3, R68, R247.reuse, RZ ;  /* 0x000000f744447210 */ /* 0x080fe20007f7e0ff */
[----:B------:R-:W-:Y:S01]  /*154990*/  STL [R1+0x4f0c], R72 ;  /* 0x004f0c4801007387 */ /* 0x000fe20000100800 */
[--C-:B------:R-:W-:Y:S02]  /*1549a0*/  IMAD.X R67, R67, 0x1, R244.reuse, P4 ;  /* 0x0000000143437824 */ /* 0x100fe400020e06f4 */
[----:B------:R-:W-:Y:S01]  /*1549b0*/  STL [R1+0x4f80], R71 ;  /* 0x004f804701007387 */ /* 0x000fe20000100800 */
[----:B------:R-:W-:Y:S01]  /*1549c0*/  IADD3 R66, P4, R66, R247, RZ ;  /* 0x000000f742427210 */ /* 0x000fe20007f9e0ff */
[----:B------:R-:W-:Y:S01]  /*1549d0*/  STL [R1+0x4f04], R70 ;  /* 0x004f044601007387 */ /* 0x000fe20000100800 */
        /* <DEDUP_REMOVED lines=9> */
[----:B------:R-:W-:Y:S02]  /*154a70*/  STL [R1+0x4f08], R65 ;  /* 0x004f084101007387 */ /* 0x000fe40000100800 */
[----:B------:R-:W-:Y:S01]  /*154a80*/  IMAD.X R61, R61, 0x1, R244, P2 ;  /* 0x000000013d3d7824 */ /* 0x000fe200010e06f4 */
[----:B------:R-:W-:Y:S01]  /*154a90*/  STL [R1+0x4e8c], R64 ;  /* 0x004e8c4001007387 */ /* 0x000fe20000100800 */
[-C--:B------:R-:W-:Y:S01]  /*154aa0*/  IADD3 R60, P2, R60, R247.reuse, RZ ;  /* 0x000000f73c3c7210 */ /* 0x080fe20007f5e0ff */
[----:B------:R-:W-:Y:S02]  /*154ab0*/  STL [R1+0x4f00], R63 ;  /* 0x004f003f01007387 */ /* 0x000fe40000100800 */
[----:B------:R-:W-:Y:S01]  /*154ac0*/  STL [R1+0x4e84], R62 ;  /* 0x004e843e01007387 */ /* 0x000fe20000100800 */
[----:B------:R1:W-:Y:S01]  /*154ad0*/  STL [R1+0x4e90], R57 ;  /* 0x004e903901007387 */ /* 0x0003e20000100800 */
[----:B------:R-:W-:Y:S01]  /*154ae0*/  STL [R1+0x4ef8], R61 ;  /* 0x004ef83d01007387 */ /* 0x000fe20000100800 */
[----:B------:R-:W-:-:S02]  /*154af0*/  IADD3 R55, P3, R55, R247, RZ ;  /* 0x000000f737377210 */ /* 0x000fc40007f7e0ff */
[----:B-1----:R-:W4:Y:S01]  /*154b00*/  LDL.LU R57, [R1+0x4e04] ;  /* 0x004e040001397983 */ /* 0x002f220000300800 */
[----:B------:R-:W-:Y:S02]  /*154b10*/  STL [R1+0x4e1c], R60 ;  /* 0x004e1c3c01007387 */ /* 0x000fe40000100800 */
[----:B------:R1:W-:Y:S02]  /*154b20*/  STL [R1+0x4e14], R55 ;  /* 0x004e143701007387 */ /* 0x0003e40000100800 */
[----:B-1----:R-:W4:Y:S01]  /*154b30*/  LDL.LU R55, [R1+0x4e78] ;  /* 0x004e780001377983 */ /* 0x002f220000300800 */
[----:B------:R-:W-:Y:S01]  /*154b40*/  IADD3.X R52, R52, R244, RZ, P4, !PT ;  /* 0x000000f434347210 */ /* 0x000fe200027fe4ff */
[----:B------:R-:W4:Y:S04]  /*154b50*/  LDL.LU R81, [R1+0x4d9c] ;  /* 0x004d9c0001517983 */ /* 0x000f280000300800 */
[----:B------:R1:W-:Y:S04]  /*154b60*/  STL [R1+0x4e88], R52 ;  /* 0x004e883401007387 */ /* 0x0003e80000100800 */
[----:B-1----:R-:W4:Y:S01]  /*154b70*/  LDL.LU R52, [R1+0x4e10] ;  /* 0x004e100001347983 */ /* 0x002f220000300800 */
[----:B------:R-:W4:Y:S01]  /*154b80*/  LDL.LU R80, [R1+0x4d94] ;  /* 0x004d940001507983 */ /* 0x000f220000300800 */
[----:B--2---:R-:W-:-:S05]  /*154b90*/  IADD3 R59, P4, R59, R247, RZ ;  /* 0x000000f73b3b7210 */ /* 0x004fca0007f9e0ff */
[----:B------:R1:W-:Y:S01]  /*154ba0*/  STL [R1+0x4e0c], R59 ;  /* 0x004e0c3b01007387 */ /* 0x0003e20000100800 */
[----:B---3--:R-:W-:-:S03]  /*154bb0*/  IMAD.X R58, R58, 0x1, R244, P5 ;  /* 0x000000013a3a7824 */ /* 0x008fc600028e06f4 */
[----:B-1----:R-:W2:Y:S01]  /*154bc0*/  LDL.LU R59, [R1+0x4e08] ;  /* 0x004e0800013b7983 */ /* 0x002ea20000300800 */
        /* <DEDUP_REMOVED lines=21> */
[----:B-1----:R-:W3:Y:S01]  /*154d20*/  LDL.LU R58, [R1+0x4c1c] ;  /* 0x004c1c00013a7983 */ /* 0x002ee20000300800 */
[----:B----4-:R-:W-:-:S05]  /*154d30*/  IADD3 R57, P5, R57, R247, RZ ;  /* 0x000000f739397210 */ /* 0x010fca0007fbe0ff */
[----:B------:R1:W-:Y:S01]  /*154d40*/  STL [R1+0x4e04], R57 ;  /* 0x004e043901007387 */ /* 0x0003e20000100800 */
[----:B------:R-:W-:-:S03]  /*154d50*/  IMAD.X R55, R55, 0x1, R244, P6 ;  /* 0x0000000137377824 */ /* 0x000fc600030e06f4 */
[----:B-1----:R-:W4:Y:S02]  /*154d60*/  LDL.LU R57, [R1+0x4c90] ;  /* 0x004c900001397983 */ /* 0x002f240000300800 */
[----:B------:R1:W-:Y:S02]  /*154d70*/  STL [R1+0x4e78], R55 ;  /* 0x004e783701007387 */ /* 0x0003e40000100800 */
[----:B-1----:R-:W4:Y:S01]  /*154d80*/  LDL.LU R55, [R1+0x4c14] ;  /* 0x004c140001377983 */ /* 0x002f220000300800 */
[----:B------:R-:W-:-:S05]  /*154d90*/  IADD3.X R52, R52, R244, RZ, P2, !PT ;  /* 0x000000f434347210 */ /* 0x000fca00017fe4ff */
[----:B------:R1:W-:Y:S04]  /*154da0*/  STL [R1+0x4e10], R52 ;  /* 0x004e103401007387 */ /* 0x0003e80000100800 */
[----:B-1----:R-:W4:Y:S01]  /*154db0*/  LDL.LU R52, [R1+0x4c88] ;  /* 0x004c880001347983 */ /* 0x002f220000300800 */
[-C--:B------:R-:W-:Y:S02]  /*154dc0*/  IADD3 R81, P6, R81, R247.reuse, RZ ;  /* 0x000000f751517210 */ /* 0x080fe40007fde0ff */
[----:B------:R-:W-:-:S03]  /*154dd0*/  IADD3 R80, P2, R80, R247, RZ ;  /* 0x000000f750507210 */ /* 0x000fc60007f5e0ff */
[----:B------:R-:W-:Y:S01]  /*154de0*/  STL [R1+0x4d9c], R81 ;  /* 0x004d9c5101007387 */ /* 0x000fe20000100800 */
[--C-:B--2---:R-:W-:Y:S01]  /*154df0*/  IMAD.X R59, R59, 0x1, R244.reuse, P3 ;  /* 0x000000013b3b7824 */ /* 0x104fe200018e06f4 */
[-C--:B---3--:R-:W-:Y:S01]  /*154e00*/  IADD3 R79, P3, R79, R247.reuse, RZ ;  /* 0x000000f74f4f7210 */ /* 0x088fe20007f7e0ff */
[--C-:B------:R-:W-:Y:S01]  /*154e10*/  IMAD.X R78, R78, 0x1, R244.reuse, P4 ;  /* 0x000000014e4e7824 */ /* 0x100fe200020e06f4 */
[-C--:B------:R-:W-:Y:S02]  /*154e20*/  IADD3 R77, P4, R77, R247.reuse, RZ ;  /* 0x000000f74d4d7210 */ /* 0x080fe40007f9e0ff */
[----:B------:R1:W-:Y:S01]  /*154e30*/  STL [R1+0x4e08], R59 ;  /* 0x004e083b01007387 */ /* 0x0003e20000100800 */
[-C--:B------:R-:W-:Y:S01]  /*154e40*/  IADD3.X R76, R76, R244.reuse, RZ, P5, !PT ;  /* 0x000000f44c4c7210 */ /* 0x080fe20002ffe4ff */
[-C--:B------:R-:W-:Y:S02]  /*154e50*/  IADD3 R75, P5, R75, R247.reuse, RZ ;  /* 0x000000f74b4b7210 */ /* 0x080fe40007fbe0ff */
[--C-:B------:R-:W-:Y:S01]  /*154e60*/  IMAD.X R74, R74, 0x1, R244.reuse, P6 ;  /* 0x000000014a4a7824 */ /* 0x100fe200030e06f4 */
[-C--:B------:R-:W-:Y:S01]  /*154e70*/  IADD3 R73, P6, R73, R247.reuse, RZ ;  /* 0x000000f749497210 */ /* 0x080fe20007fde0ff */
[--C-:B------:R-:W-:Y:S01]  /*154e80*/  IMAD.X R72, R72, 0x1, R244.reuse, P2 ;  /* 0x0000000148487824 */ /* 0x100fe200010e06f4 */
[----:B-1----:R-:W2:Y:S01]  /*154e90*/  LDL.LU R59, [R1+0x4c0c] ;  /* 0x004c0c00013b7983 */ /* 0x002ea20000300800 */
[----:B------:R-:W-:Y:S02]  /*154ea0*/  STL [R1+0x4d94], R80 ;  /* 0x004d945001007387 */ /* 0x000fe40000100800 */
[----:B------:R-:W-:Y:S02]  /*154eb0*/  STL [R1+0x4d8c], R79 ;  /* 0x004d8c4f01007387 */ /* 0x000fe40000100800 */
[----:B------:R-:W-:Y:S01]  /*154ec0*/  STL [R1+0x4e00], R78 ;  /* 0x004e004e01007387 */ /* 0x000fe20000100800 */
[----:B------:R-:W-:Y:S01]  /*154ed0*/  STL [R1+0x4d84], R77 ;  /* 0x004d844d01007387 */ /* 0x000fe20000100800 */
        /* <DEDUP_REMOVED lines=16> */
[----:B------:R-:W-:Y:S01]  /*154fe0*/  STL [R1+0x4d78], R68 ;  /* 0x004d784401007387 */ /* 0x000fe20000100800 */
[----:B------:R-:W-:Y:S01]  /*154ff0*/  IADD3 R63, P6, R63, R247, RZ ;  /* 0x000000f73f3f7210 */ /* 0x000fe20007fde0ff */
[----:B------:R-:W-:Y:S02]  /*155000*/  STL [R1+0x4c9c], R67 ;  /* 0x004c9c4301007387 */ /* 0x000fe40000100800 */
[----:B------:R-:W-:-:S02]  /*155010*/  IMAD.X R62, R62, 0x1, R244, P2 ;  /* 0x000000013e3e7824 */ /* 0x000fc400010e06f4 */
[----:B------:R-:W-:Y:S01]  /*155020*/  IMAD.X R60, R60, 0x1, R244, P3 ;  /* 0x000000013c3c7824 */ /* 0x000fe200018e06f4 */
        /* <DEDUP_REMOVED lines=8> */
[----:B------:R-:W-:Y:S01]  /*1550b0*/  STL [R1+0x4c84], R61 ;  /* 0x004c843d01007387 */ /* 0x000fe20000100800 */
[----:B----4-:R-:W-:-:S03]  /*1550c0*/  IADD3.X R57, R57, R244, RZ, P4, !PT ;  /* 0x000000f439397210 */ /* 0x010fc600027fe4ff */
[----:B-1----:R-:W3:Y:S01]  /*1550d0*/  LDL.LU R58, [R1+0x4c80] ;  /* 0x004c8000013a7983 */ /* 0x002ee20000300800 */
[----:B------:R-:W-:Y:S03]  /*1550e0*/  STL [R1+0x4cd8], R60 ;  /* 0x004cd83c01007387 */ /* 0x000fe60000100800 */
[----:B------:R1:W-:Y:S01]  /*1550f0*/  STL [R1+0x4c90], R57 ;  /* 0x004c903901007387 */ /* 0x0003e20000100800 */
[----:B------:R-:W-:-:S03]  /*155100*/  IADD3 R55, P4, R55, R247, RZ ;  /* 0x000000f737377210 */ /* 0x000fc60007f9e0ff */
[----:B-1----:R-:W4:Y:S01]  /*155110*/  LDL.LU R57, [R1+0x4c04] ;  /* 0x004c040001397983 */ /* 0x002f220000300800 */
[----:B------:R-:W4:Y:S02]  /*155120*/  LDL.LU R81, [R1+0x4c58] ;  /* 0x004c580001517983 */ /* 0x000f240000300800 */
[----:B------:R1:W-:Y:S02]  /*155130*/  STL [R1+0x4c14], R55 ;  /* 0x004c143701007387 */ /* 0x0003e40000100800 */
[----:B-1----:R-:W4:Y:S01]  /*155140*/  LDL.LU R55, [R1+0x4b9c] ;  /* 0x004b9c0001377983 */ /* 0x002f220000300800 */
[----:B------:R-:W4:Y:S02]  /*155150*/  LDL.LU R80, [R1+0x4c10] ;  /* 0x004c100001507983 */ /* 0x000f240000300800 */
[----:B------:R-:W-:-:S05]  /*155160*/  IMAD.X R52, R52, 0x1, R244, P5 ;  /* 0x0000000134347824 */ /* 0x000fca00028e06f4 */
[----:B------:R1:W-:Y:S04]  /*155170*/  STL [R1+0x4c88], R52 ;  /* 0x004c883401007387 */ /* 0x0003e80000100800 */
[----:B-1----:R-:W4:Y:S01]  /*155180*/  LDL.LU R52, [R1+0x4b94] ;  /* 0x004b940001347983 */ /* 0x002f220000300800 */
[----:B------:R-:W4:Y:S02]  /*155190*/  LDL.LU R79, [R1+0x4c08] ;  /* 0x004c0800014f7983 */ /* 0x000f240000300800 */
[----:B------:R-:W4:Y:S02]  /*1551a0*/  LDL.LU R78, [R1+0x4b8c] ;  /* 0x004b8c00014e7983 */ /* 0x000f240000300800 */
[----:B------:R-:W4:Y:S01]  /*1551b0*/  LDL.LU R77, [R1+0x4c00] ;  /* 0x004c0000014d7983 */ /* 0x000f220000300800 */
[----:B--2---:R-:W-:-:S05]  /*1551c0*/  IADD3 R59, P5, R59, R247, RZ ;  /* 0x000000f73b3b7210 */ /* 0x004fca0007fbe0ff */
        /* <DEDUP_REMOVED lines=19> */
[----:B---3--:R-:W-:-:S05]  /*155300*/  IMAD.X R58, R58, 0x1, R244, P6 ;  /* 0x000000013a3a7824 */ /* 0x008fca00030e06f4 */
[----:B------:R1:W-:Y:S01]  /*155310*/  STL [R1+0x4c80], R58 ;  /* 0x004c803a01007387 */ /* 0x0003e20000100800 */
[-C--:B----4-:R-:W-:Y:S02]  /*155320*/  IADD3 R57, P6, R57, R247.reuse, RZ ;  /* 0x000000f739397210 */ /* 0x090fe40007fde0ff */
[----:B------:R-:W-:Y:S01]  /*155330*/  IADD3.X R81, R81, R244, RZ, P2, !PT ;  /* 0x000000f451517210 */ /* 0x000fe200017fe4ff */
[----:B-1----:R-:W3:Y:S02]  /*155340*/  LDL.LU R58, [R1+0x4a90] ;  /* 0x004a9000013a7983 */ /* 0x002ee40000300800 */
[----:B------:R1:W-:Y:S01]  /*155350*/  STL [R1+0x4c04], R57 ;  /* 0x004c043901007387 */ /* 0x0003e20000100800 */
[-C--:B------:R-:W-:Y:S01]  /*155360*/  IADD3 R55, P2, R55, R247.reuse, RZ ;  /* 0x000000f737377210 */ /* 0x080fe20007f5e0ff */
[----:B-1----:R-:W4:Y:S04]  /*155370*/  LDL.LU R57, [R1+0x4a88] ;  /* 0x004a880001397983 */ /* 0x002f280000300800 */
[----:B------:R1:W-:Y:S02]  /*155380*/  STL [R1+0x4b9c], R55 ;  /* 0x004b9c3701007387 */ /* 0x0003e40000100800 */
[----:B-1----:R-:W4:Y:S01]  /*155390*/  LDL.LU R55, [R1+0x4a80] ;  /* 0x004a800001377983 */ /* 0x002f220000300800 */
[----:B------:R-:W-:Y:S01]  /*1553a0*/  IMAD.X R80, R80, 0x1, R244, P3 ;  /* 0x0000000150507824 */ /* 0x000fe200018e06f4 */
[----:B------:R-:W-:-:S02]  /*1553b0*/  IADD3 R52, P3, R52, R247, RZ ;  /* 0x000000f734347210 */ /* 0x000fc40007f7e0ff */
[----:B------:R-:W-:Y:S04]  /*1553c0*/  STL [R1+0x4c58], R81 ;  /* 0x004c585101007387 */ /* 0x000fe80000100800 */
[----:B------:R1:W-:Y:S04]  /*1553d0*/  STL [R1+0x4b94], R52 ;  /* 0x004b943401007387 */ /* 0x0003e80000100800 */
[----:B-1----:R-:W4:Y:S01]  /*1553e0*/  LDL.LU R52, [R1+0x4a38] ;  /* 0x004a380001347983 */ /* 0x002f220000300800 */
[----:B------:R-:W-:Y:S01]  /*1553f0*/  IMAD.X R79, R79, 0x1, R244, P4 ;  /* 0x000000014f4f7824 */ /* 0x000fe200020e06f4 */
[----:B------:R-:W-:-:S02]  /*155400*/  IADD3 R78, P4, R78, R247, RZ ;  /* 0x000000f74e4e7210 */ /* 0x000fc40007f9e0ff */
[-C--:B------:R-:W-:Y:S01]  /*155410*/  IADD3.X R77, R77, R244.reuse, RZ, P5, !PT ;  /* 0x000000f44d4d7210 */ /* 0x080fe20002ffe4ff */
[----:B------:R-:W-:Y:S01]  /*155420*/  STL [R1+0x4c10], R80 ;  /* 0x004c105001007387 */ /* 0x000fe20000100800 */
[----:B------:R-:W-:Y:S02]  /*155430*/  STL [R1+0x4c08], R79 ;  /* 0x004c084f01007387 */ /* 0x000fe40000100800 */
[----:B------:R-:W-:Y:S01]  /*155440*/  STL [R1+0x4b8c], R78 ;  /* 0x004b8c4e01007387 */ /* 0x000fe20000100800 */
[----:B------:R-:W-:Y:S01]  /*155450*/  STL [R1+0x4c00], R77 ;  /* 0x004c004d01007387 */ /* 0x000fe20000100800 */
[-C--:B--2---:R-:W-:Y:S01]  /*155460*/  IADD3 R76, P5, R76, R247.reuse, RZ ;  /* 0x000000f74c4c7210 */ /* 0x084fe20007fbe0ff */
[--C-:B------:R-:W-:Y:S01]  /*155470*/  IMAD.X R75, R75, 0x1, R244.reuse, P6 ;  /* 0x000000014b4b7824 */ /* 0x100fe200030e06f4 */
[-C--:B------:R-:W-:Y:S01]  /*155480*/  IADD3 R74, P6, R74, R247.reuse, RZ ;  /* 0x000000f74a4a7210 */ /* 0x080fe20007fde0ff */
[--C-:B------:R-:W-:Y:S01]  /*155490*/  IMAD.X R73, R73, 0x1, R244.reuse, P2 ;  /* 0x0000000149497824 */ /* 0x100fe200010e06f4 */
[-C--:B------:R-:W-:Y:S01]  /*1554a0*/  IADD3 R72, P2, R72, R247.reuse, RZ ;  /* 0x000000f748487210 */ /* 0x080fe20007f5e0ff */
[----:B------:R-:W-:Y:S01]  /*1554b0*/  STL [R1+0x4b84], R76 ;  /* 0x004b844c01007387 */ /* 0x000fe20000100800 */
[----:B------:R-:W-:Y:S01]  /*1554c0*/  IADD3.X R71, R71, R244, RZ, P3, !PT ;  /* 0x000000f447477210 */ /* 0x000fe20001ffe4ff */
[----:B------:R-:W-:Y:S01]  /*1554d0*/  STL [R1+0x4bd8], R75 ;  /* 0x004bd84b01007387 */ /* 0x000fe20000100800 */
[----:B------:R-:W-:Y:S01]  /*1554e0*/  IADD3 R70, P3, R70, R247, RZ ;  /* 0x000000f746467210 */ /* 0x000fe20007f7e0ff */
[----:B------:R-:W-:Y:S01]  /*1554f0*/  STL [R1+0x4b1c], R74 ;  /* 0x004b1c4a01007387 */ /* 0x000fe20000100800 */
[----:B------:R-:W-:-:S02]  /*155500*/  IMAD.X R69, R69, 0x1, R244, P4 ;  /* 0x0000000145457824 */ /* 0x000fc400020e06f4 */
[----:B------:R-:W-:Y:S01]  /*155510*/  STL [R1+0x4b90], R73 ;  /* 0x004b904901007387 */ /* 0x000fe20000100800 */
[-C--:B------:R-:W-:Y:S01]  /*155520*/  IADD3 R68, P4, R68, R247.reuse, RZ ;  /* 0x000000f744447210 */ /* 0x080fe20007f9e0ff */
[----:B------:R-:W-:Y:S01]  /*155530*/  STL [R1+0x4b14], R72 ;  /* 0x004b144801007387 */ /* 0x000fe20000100800 */
[--C-:B------:R-:W-:Y:S02]  /*155540*/  IMAD.X R67, R67, 0x1, R244.reuse, P5 ;  /* 0x0000000143437824 */ /* 0x100fe400028e06f4 */
[----:B------:R-:W-:Y:S01]  /*155550*/  STL [R1+0x4b88], R71 ;  /* 0x004b884701007387 */ /* 0x000fe20000100800 */
        /* <DEDUP_REMOVED lines=16> */
[-C--:B------:R-:W-:Y:S01]  /*155660*/  IADD3 R121, P4, R121, R247.reuse, RZ ;  /* 0x000000f779797210 */ /* 0x080fe20007f9e0ff */
[----:B------:R-:W-:Y:S01]  /*155670*/  STL [R1+0x4a8c], R62 ;  /* 0x004a8c3e01007387 */ /* 0x000fe20000100800 */
[----:B------:R-:W-:Y:S02]  /*155680*/  STL [R1+0x4b00], R61 ;  /* 0x004b003d01007387 */ /* 0x000fe40000100800 */
[----:B------:R-:W-:Y:S02]  /*155690*/  STL [R1+0x4a84], R60 ;  /* 0x004a843c01007387 */ /* 0x000fe40000100800 */
[----:B------:R-:W-:Y:S01]  /*1556a0*/  STL [R1+0x4ab8], R59 ;  /* 0x004ab83b01007387 */ /* 0x000fe20000100800 */
[----:B------:R-:W-:Y:S01]  /*1556b0*/  STL [R1+0x4a1c], R121 ;  /* 0x004a1c7901007387 */ /* 0x000fe20000100800 */
[----:B---3--:R-:W-:Y:S01]  /*1556c0*/  IMAD.X R58, R58, 0x1, R244, P5 ;  /* 0x000000013a3a7824 */ /* 0x008fe200028e06f4 */
[----:B------:R-:W-:-:S04]  /*1556d0*/  IADD3 R119, P5, R119, R247, RZ ;  /* 0x000000f777777210 */ /* 0x000fc80007fbe0ff */
[----:B------:R-:W-:Y:S01]  /*1556e0*/  STL [R1+0x4a90], R58 ;  /* 0x004a903a01007387 */ /* 0x000fe20000100800 */
[----:B----4-:R-:W-:-:S05]  /*1556f0*/  IMAD.X R57, R57, 0x1, R244, P6 ;  /* 0x0000000139397824 */ /* 0x010fca00030e06f4 */
[----:B------:R1:W-:Y:S01]  /*155700*/  STL [R1+0x4a88], R57 ;  /* 0x004a883901007387 */ /* 0x0003e20000100800 */
[----:B------:R-:W-:Y:S01]  /*155710*/  STL [R1+0x4a14], R119 ;  /* 0x004a147701007387 */ /* 0x000fe20000100800 */
[----:B------:R-:W-:-:S05]  /*155720*/  IADD3.X R55, R55, R244, RZ, P2, !PT ;  /* 0x000000f437377210 */ /* 0x000fca00017fe4ff */
[----:B------:R-:W-:Y:S01]  /*155730*/  STL [R1+0x4a80], R55 ;  /* 0x004a803701007387 */ /* 0x000fe20000100800 */
[----:B-1----:R-:W2:Y:S02]  /*155740*/  LDL.LU R57, [R1+0x487c] ;  /* 0x00487c0001397983 */ /* 0x002ea40000300800 */
[----:B------:R-:W-:-:S05]  /*155750*/  IMAD.X R52, R52, 0x1, R244, P3 ;  /* 0x0000000134347824 */ /* 0x000fca00018e06f4 */
[----:B------:R1:W-:Y:S04]  /*155760*/  STL [R1+0x4a38], R52 ;  /* 0x004a383401007387 */ /* 0x0003e80000100800 */
[----:B-1----:R-:W3:Y:S01]  /*155770*/  LDL.LU R52, [R1+0x4874] ;  /* 0x0048740001347983 */ /* 0x002ee20000300800 */
[----:B------:R-:W4:Y:S02]  /*155780*/  LDL.LU R64, [R1+0x486c] ;  /* 0x00486c0001407983 */ /* 0x000f240000300800 */
[----:B------:R-:W4:Y:S02]  /*155790*/  LDL.LU R55, [R1+0x4864] ;  /* 0x0048640001377983 */ /* 0x000f240000300800 */
[----:B------:R-:W4:Y:S01]  /*1557a0*/  LDL.LU R63, [R1+0x485c] ;  /* 0x00485c00013f7983 */ /* 0x000f220000300800 */
[----:B------:R-:W4:Y:S01]  /*1557b0*/  LDL.LU R61, [R1+0x4870] ;  /* 0x00487000013d7983 */ /* 0x000f220000300800 */
[----:B------:R-:W4:Y:S01]  /*1557c0*/  LDL.LU R59, [R1+0x4854] ;  /* 0x00485400013b7983 */ /* 0x000f220000300800 */
[----:B------:R-:W-:-:S02]  /*1557d0*/  IADD3 R115, P6, R115, R247, RZ ;  /* 0x000000f773737210 */ /* 0x000fc40007fde0ff */
[-C--:B------:R-:W-:Y:S01]  /*1557e0*/  IADD3 R113, P2, R113, R247.reuse, RZ ;  /* 0x000000f771717210 */ /* 0x080fe20007f5e0ff */
[--C-:B------:R-:W-:Y:S01]  /*1557f0*/  IMAD.X R122, R122, 0x1, R244.reuse, P4 ;  /* 0x000000017a7a7824 */ /* 0x100fe200020e06f4 */
[-C--:B------:R-:W-:Y:S01]  /*155800*/  IADD3 R111, P3, R111, R247.reuse, RZ ;  /* 0x000000f76f6f7210 */ /* 0x080fe20007f7e0ff */
[----:B------:R-:W4:Y:S01]  /*155810*/  LDL.LU R60, [R1+0x4868] ;  /* 0x00486800013c7983 */ /* 0x000f220000300800 */
        /* <DEDUP_REMOVED lines=19> */
[----:B------:R-:W-:Y:S01]  /*155950*/  IMAD.MOV.U32 R246, RZ, RZ, c[0x0][0x18c] ;  /* 0x00006300fff67624 */ /* 0x000fe200078e00ff */
        /* <DEDUP_REMOVED lines=8> */
[----:B------:R-:W-:Y:S01]  /*1559e0*/  IMAD.SHL.U32 R246, R246, 0x80, RZ ;  /* 0x00000080f6f67824 */ /* 0x000fe200078e00ff */
        /* <DEDUP_REMOVED lines=9> */
[----:B------:R-:W-:Y:S02]  /*155a80*/  IADD3.X R100, R100, R244, RZ, P4, !PT ;  /* 0x000000f464647210 */ /* 0x000fe400027fe4ff */
[----:B------:R-:W-:Y:S01]  /*155a90*/  SHF.L.U32 R246, R246, 0x2, RZ ;  /* 0x00000002f6f67819 */ /* 0x000fe200000006ff */
        /* <DEDUP_REMOVED lines=8> */
[----:B------:R-:W-:Y:S02]  /*155b20*/  STL [R1+0x4908], R100 ;  /* 0x0049086401007387 */ /* 0x000fe40000100800 */
[----:B------:R-:W-:Y:S01]  /*155b30*/  STL [R1+0x4894], R91 ;  /* 0x0048945b01007387 */ /* 0x000fe20000100800 */
[----:B------:R-:W-:Y:S01]  /*155b40*/  STL [R1+0x48c0], R98 ;  /* 0x0048c06201007387 */ /* 0x000fe20000100800 */
[----:B------:R-:W-:Y:S02]  /*155b50*/  STL [R1+0x488c], R54 ;  /* 0x00488c3601007387 */ /* 0x000fe40000100800 */
[----:B------:R-:W4:Y:S01]  /*155b60*/  LDL.LU R58, [R1+0x4860] ;  /* 0x00486000013a7983 */ /* 0x000f220000300800 */
[----:B--2---:R-:W-:-:S05]  /*155b70*/  IADD3 R57, P6, R57, R246, RZ ;  /* 0x000000f639397210 */ /* 0x004fca0007fde0ff */
[----:B------:R1:W-:Y:S04]  /*155b80*/  STL [R1+0x487c], R57 ;  /* 0x00487c3901007387 */ /* 0x0003e80000100800 */
[----:B-1----:R-:W2:Y:S01]  /*155b90*/  LDL.LU R57, [R1+0x4858] ;  /* 0x0048580001397983 */ /* 0x002ea20000300800 */
[----:B------:R-:W-:Y:S02]  /*155ba0*/  IADD3 R88, P5, R88, R246, RZ ;  /* 0x000000f658587210 */ /* 0x000fe40007fbe0ff */
[----:B------:R-:W-:Y:S01]  /*155bb0*/  IADD3.X R94, R94, R244, RZ, P2, !PT ;  /* 0x000000f45e5e7210 */ /* 0x000fe200017fe4ff */
[----:B------:R-:W-:Y:S02]  /*155bc0*/  STL [R1+0x4898], R96 ;  /* 0x0048986001007387 */ /* 0x000fe40000100800 */
[--C-:B------:R-:W-:Y:S01]  /*155bd0*/  IMAD.X R92, R92, 0x1, R244.reuse, P3 ;  /* 0x000000015c5c7824 */ /* 0x100fe200018e06f4 */
[----:B------:R-:W-:Y:S01]  /*155be0*/  STL [R1+0x4884], R88 ;  /* 0x0048845801007387 */ /* 0x000fe20000100800 */
[----:B------:R-:W2:Y:S02]  /*155bf0*/  LDL.LU R66, [R1+0x483c] ;  /* 0x00483c0001427983 */ /* 0x000ea40000300800 */
[----:B------:R-:W2:Y:S02]  /*155c00*/  LDL.LU R62, [R1+0x4850] ;  /* 0x00485000013e7983 */ /* 0x000ea40000300800 */
[----:B------:R-:W-:Y:S01]  /*155c10*/  IMAD.X R90, R90, 0x1, R244, P4 ;  /* 0x000000015a5a7824 */ /* 0x000fe200020e06f4 */
[----:B---3--:R-:W-:-:S02]  /*155c20*/  IADD3 R52, P2, R52, R246, RZ ;  /* 0x000000f634347210 */ /* 0x008fc40007f5e0ff */
[-C--:B----4-:R-:W-:Y:S02]  /*155c30*/  IADD3 R64, P3, R64, R246.reuse, RZ ;  /* 0x000000f640407210 */ /* 0x090fe40007f7e0ff */
[-C--:B------:R-:W-:Y:S01]  /*155c40*/  IADD3 R55, P4, R55, R246.reuse, RZ ;  /* 0x000000f637377210 */ /* 0x080fe20007f9e0ff */
[----:B------:R1:W-:Y:S01]  /*155c50*/  STL [R1+0x4874], R52 ;  /* 0x0048743401007387 */ /* 0x0003e20000100800 */
[----:B------:R-:W-:Y:S01]  /*155c60*/  IADD3.X R89, R89, R3, RZ, P5, !PT ;  /* 0x0000000359597210 */ /* 0x000fe20002ffe4ff */
[-C--:B------:R-:W-:Y:S02]  /*155c70*/  IADD3 R63, P5, R63, R246.reuse, RZ ;  /* 0x000000f63f3f7210 */ /* 0x080fe40007fbe0ff */
[--C-:B------:R-:W-:Y:S01]  /*155c80*/  IMAD.X R61, R61, 0x1, R3.reuse, P6 ;  /* 0x000000013d3d7824 */ /* 0x100fe200030e0603 */
[----:B------:R-:W-:Y:S01]  /*155c90*/  IADD3 R59, P6, R59, R246, RZ ;  /* 0x000000f63b3b7210 */ /* 0x000fe20007fde0ff */
[----:B-1----:R-:W3:Y:S01]  /*155ca0*/  LDL.LU R52, [R1+0x4834] ;  /* 0x0048340001347983 */ /* 0x002ee20000300800 */
[----:B------:R-:W-:Y:S02]  /*155cb0*/  STL [R1+0x4890], R94 ;  /* 0x0048905e01007387 */ /* 0x000fe40000100800 */
[----:B------:R-:W4:Y:S02]  /*155cc0*/  LDL.LU R65, [R1+0x4848] ;  /* 0x0048480001417983 */ /* 0x000f240000300800 */
[----:B------:R-:W-:Y:S01]  /*155cd0*/  STL [R1+0x486c], R64 ;  /* 0x00486c4001007387 */ /* 0x000fe20000100800 */
[----:B------:R1:W-:Y:S04]  /*155ce0*/  STL [R1+0x4864], R55 ;  /* 0x0048643701007387 */ /* 0x0003e80000100800 */
[----:B-1----:R-:W4:Y:S01]  /*155cf0*/  LDL.LU R55, [R1+0x482c] ;  /* 0x00482c0001377983 */ /* 0x002f220000300800 */
[----:B------:R-:W-:Y:S02]  /*155d00*/  STL [R1+0x4888], R92 ;  /* 0x0048885c01007387 */ /* 0x000fe40000100800 */
[----:B------:R-:W4:Y:S02]  /*155d10*/  LDL.LU R64, [R1+0x4824] ;  /* 0x0048240001407983 */ /* 0x000f240000300800 */
[----:B------:R1:W-:Y:S02]  /*155d20*/  STL [R1+0x485c], R63 ;  /* 0x00485c3f01007387 */ /* 0x0003e40000100800 */
[----:B-1----:R-:W4:Y:S01]  /*155d30*/  LDL.LU R63, [R1+0x481c] ;  /* 0x00481c00013f7983 */ /* 0x002f220000300800 */
[----:B------:R-:W-:Y:S02]  /*155d40*/  STL [R1+0x4880], R90 ;  /* 0x0048805a01007387 */ /* 0x000fe40000100800 */
[----:B------:R1:W-:Y:S02]  /*155d50*/  STL [R1+0x4854], R59 ;  /* 0x0048543b01007387 */ /* 0x0003e40000100800 */
[----:B-1----:R-:W4:Y:S01]  /*155d60*/  LDL.LU R59, [R1+0x4830] ;  /* 0x00483000013b7983 */ /* 0x002f220000300800 */
[----:B------:R1:W-:Y:S03]  /*155d70*/  STL [R1+0x4870], R61 ;  /* 0x0048703d01007387 */ /* 0x0003e60000100800 */
[----:B-1----:R-:W4:Y:S01]  /*155d80*/  LDL.LU R61, [R1+0x4814] ;  /* 0x00481400013d7983 */ /* 0x002f220000300800 */
[----:B------:R-:W-:Y:S02]  /*155d90*/  STL [R1+0x4878], R89 ;  /* 0x0048785901007387 */ /* 0x000fe40000100800 */
[----:B------:R-:W4:Y:S02]  /*155da0*/  LDL.LU R87, [R1+0x4838] ;  /* 0x0048380001577983 */ /* 0x000f240000300800 */
[----:B------:R-:W-:-:S05]  /*155db0*/  IMAD.X R60, R60, 0x1, R3, P2 ;  /* 0x000000013c3c7824 */ /* 0x000fca00010e0603 */
[----:B------:R1:W-:Y:S04]  /*155dc0*/  STL [R1+0x4868], R60 ;  /* 0x0048683c01007387 */ /* 0x0003e80000100800 */
[----:B-1----:R-:W4:Y:S01]  /*155dd0*/  LDL.LU R60, [R1+0x4828] ;  /* 0x00482800013c7983 */ /* 0x002f220000300800 */
[----:B------:R-:W-:-:S05]  /*155de0*/  IADD3.X R58, R58, R3, RZ, P3, !PT ;  /* 0x000000033a3a7210 */ /* 0x000fca0001ffe4ff */
[----:B------:R1:W-:Y:S04]  /*155df0*/  STL [R1+0x4860], R58 ;  /* 0x0048603a01007387 */ /* 0x0003e80000100800 */
[----:B-1----:R-:W4:Y:S01]  /*155e00*/  LDL.LU R58, [R1+0x4820] ;  /* 0x00482000013a7983 */ /* 0x002f220000300800 */
[----:B--2---:R-:W-:-:S05]  /*155e10*/  IMAD.X R57, R57, 0x1, R3, P4 ;  /* 0x0000000139397824 */ /* 0x004fca00020e0603 */
[----:B------:R1:W-:Y:S04]  /*155e20*/  STL [R1+0x4858], R57 ;  /* 0x0048583901007387 */ /* 0x0003e80000100800 */
[----:B-1----:R-:W2:Y:S01]  /*155e30*/  LDL.LU R57, [R1+0x4818] ;  /* 0x0048180001397983 */ /* 0x002ea20000300800 */
[-C--:B------:R-:W-:Y:S02]  /*155e40*/  IADD3 R216, P2, R216, R246.reuse, RZ ;  /* 0x000000f6d8d87210 */ /* 0x080fe40007f5e0ff */
[-C--:B------:R-:W-:Y:S02]  /*155e50*/  IADD3 R86, P3, R86, R246.reuse, RZ ;  /* 0x000000f656567210 */ /* 0x080fe40007f7e0ff */
[----:B------:R-:W-:Y:S01]  /*155e60*/  IADD3 R66, P4, R66, R246, RZ ;  /* 0x000000f642427210 */ /* 0x000fe20007f9e0ff */
[----:B------:R-:W2:Y:S01]  /*155e70*/  LDL.LU R84, [R1+0x4804] ;  /* 0x0048040001547983 */ /* 0x000ea20000300800 */
[----:B------:R-:W-:-:S02]  /*155e80*/  IMAD.X R62, R62, 0x1, R3, P5 ;  /* 0x000000013e3e7824 */ /* 0x000fc400028e0603 */
[----:B------:R-:W-:Y:S02]  /*155e90*/  STL [R1+0x484c], R216 ;  /* 0x00484cd801007387 */ /* 0x000fe40000100800 */
[----:B------:R-:W-:Y:S01]  /*155ea0*/  STL [R1+0x4844], R86 ;  /* 0x0048445601007387 */ /* 0x000fe20000100800 */
[----:B------:R1:W-:Y:S01]  /*155eb0*/  STL [R1+0x483c], R66 ;  /* 0x00483c4201007387 */ /* 0x0003e20000100800 */
[-C--:B---3--:R-:W-:Y:S02]  /*155ec0*/  IADD3 R52, P5, R52, R246.reuse, RZ ;  /* 0x000000f634347210 */ /* 0x088fe40007fbe0ff */
[----:B----4-:R-:W-:Y:S01]  /*155ed0*/  IADD3.X R65, R65, R3, RZ, P6, !PT ;  /* 0x0000000341417210 */ /* 0x010fe200037fe4ff */
[----:B-1----:R-:W3:Y:S01]  /*155ee0*/  LDL.LU R66, [R1+0x47fc] ;  /* 0x0047fc0001427983 */ /* 0x002ee20000300800 */
[----:B------:R1:W-:Y:S02]  /*155ef0*/  STL [R1+0x4850], R62 ;  /* 0x0048503e01007387 */ /* 0x0003e40000100800 */
[----:B------:R-:W-:Y:S01]  /*155f00*/  IMAD.X R217, R217, 0x1, R3, P2 ;  /* 0x00000001d9d97824 */ /* 0x000fe200010e0603 */
[-C--:B------:R-:W-:Y:S01]  /*155f10*/  IADD3 R55, P6, R55, R246.reuse, RZ ;  /* 0x000000f637377210 */ /* 0x080fe20007fde0ff */
[----:B-1----:R-:W4:Y:S01]  /*155f20*/  LDL.LU R62, [R1+0x4810] ;  /* 0x00481000013e7983 */ /* 0x002f220000300800 */
[----:B------:R1:W-:Y:S01]  /*155f30*/  STL [R1+0x4834], R52 ;  /* 0x0048343401007387 */ /* 0x0003e20000100800 */
[----:B------:R-:W-:-:S02]  /*155f40*/  IADD3 R64, P2, R64, R246, RZ ;  /* 0x000000f640407210 */ /* 0x000fc40007f5e0ff */
[----:B-1----:R-:W4:Y:S01]  /*155f50*/  LDL.LU R52, [R1+0x47f4] ;  /* 0x0047f40001347983 */ /* 0x002f220000300800 */
[----:B------:R1:W-:Y:S03]  /*155f60*/  STL [R1+0x4848], R65 ;  /* 0x0048484101007387 */ /* 0x0003e60000100800 */
[----:B-1----:R-:W4:Y:S01]  /*155f70*/  LDL.LU R65, [R1+0x4808] ;  /* 0x0048080001417983 */ /* 0x002f220000300800 */
[----:B------:R1:W-:Y:S01]  /*155f80*/  STL [R1+0x482c], R55 ;  /* 0x00482c3701007387 */ /* 0x0003e20000100800 */
[----:B------:R-:W-:Y:S02]  /*155f90*/  IADD3.X R59, R59, R3, RZ, P4, !PT ;  /* 0x000000033b3b7210 */ /* 0x000fe400027fe4ff */
[----:B-1----:R-:W4:Y:S01]  /*155fa0*/  LDL.LU R55, [R1+0x47ec] ;  /* 0x0047ec0001377983 */ /* 0x002f220000300800 */
[----:B------:R-:W-:Y:S01]  /*155fb0*/  IMAD.X R87, R87, 0x1, R3, P3 ;  /* 0x0000000157577824 */ /* 0x000fe200018e0603 */
[----:B------:R-:W-:-:S02]  /*155fc0*/  IADD3 R63, P3, R63, R246, RZ ;  /* 0x000000f63f3f7210 */ /* 0x000fc40007f7e0ff */
[----:B------:R1:W-:Y:S01]  /*155fd0*/  STL [R1+0x4824], R64 ;  /* 0x0048244001007387 */ /* 0x0003e20000100800 */
[----:B------:R-:W-:-:S03]  /*155fe0*/  IADD3 R61, P4, R61, R246, RZ ;  /* 0x000000f63d3d7210 */ /* 0x000fc60007f9e0ff */
[----:B-1----:R-:W4:Y:S01]  /*155ff0*/  LDL.LU R64, [R1+0x47e4] ;  /* 0x0047e40001407983 */ /* 0x002f220000300800 */
[----:B------:R-:W-:Y:S02]  /*156000*/  STL [R1+0x4840], R217 ;  /* 0x004840d901007387 */ /* 0x000fe40000100800 */
[----:B------:R-:W-:Y:S02]  /*156010*/  STL [R1+0x481c], R63 ;  /* 0x00481c3f01007387 */ /* 0x000fe40000100800 */
[----:B------:R1:W-:Y:S02]  /*156020*/  STL [R1+0x4830], R59 ;  /* 0x0048303b01007387 */ /* 0x0003e40000100800 */
[----:B-1----:R-:W4:Y:S01]  /*156030*/  LDL.LU R59, [R1+0x47dc] ;  /* 0x0047dc00013b7983 */ /* 0x002f220000300800 */
[----:B------:R-:W-:Y:S02]  /*156040*/  STL [R1+0x4838], R87 ;  /* 0x0048385701007387 */ /* 0x000fe40000100800 */
[----:B------:R1:W-:Y:S02]  /*156050*/  STL [R1+0x4814], R61 ;  /* 0x0048143d01007387 */ /* 0x0003e40000100800 */
[----:B-1----:R-:W4:Y:S01]  /*156060*/  LDL.LU R61, [R1+0x47f0] ;  /* 0x0047f000013d7983 */ /* 0x002f220000300800 */
[----:B------:R-:W4:Y:S02]  /*156070*/  LDL.LU R85, [R1+0x47f8] ;  /* 0x0047f80001557983 */ /* 0x000f240000300800 */
[----:B------:R-:W4:Y:S02]  /*156080*/  LDL.LU R63, [R1+0x47d4] ;  /* 0x0047d400013f7983 */ /* 0x000f240000300800 */
[----:B------:R-:W-:-:S05]  /*156090*/  IMAD.X R60, R60, 0x1, R3, P5 ;  /* 0x000000013c3c7824 */ /* 0x000fca00028e0603 */
[----:B------:R1:W-:Y:S04]  /*1560a0*/  STL [R1+0x4828], R60 ;  /* 0x0048283c01007387 */ /* 0x0003e80000100800 */
[----:B-1----:R-:W4:Y:S01]  /*1560b0*/  LDL.LU R60, [R1+0x47e8] ;  /* 0x0047e800013c7983 */ /* 0x002f220000300800 */
[----:B------:R-:W-:-:S05]  /*1560c0*/  IMAD.X R58, R58, 0x1, R3, P6 ;  /* 0x000000013a3a7824 */ /* 0x000fca00030e0603 */
[----:B------:R1:W-:Y:S04]  /*1560d0*/  STL [R1+0x4820], R58 ;  /* 0x0048203a01007387 */ /* 0x0003e80000100800 */
[----:B-1----:R-:W4:Y:S01]  /*1560e0*/  LDL.LU R58, [R1+0x47e0] ;  /* 0x0047e000013a7983 */ /* 0x002f220000300800 */
[----:B--2---:R-:W-:-:S05]  /*1560f0*/  IADD3.X R57, R57, R3, RZ, P2, !PT ;  /* 0x0000000339397210 */ /* 0x004fca00017fe4ff */
[----:B------:R1:W-:Y:S04]  /*156100*/  STL [R1+0x4818], R57 ;  /* 0x0048183901007387 */ /* 0x0003e80000100800 */
[----:B-1----:R-:W2:Y:S01]  /*156110*/  LDL.LU R57, [R1+0x47d8] ;  /* 0x0047d80001397983 */ /* 0x002ea20000300800 */
[-C--:B------:R-:W-:Y:S02]  /*156120*/  IADD3 R214, P5, R214, R246.reuse, RZ ;  /* 0x000000f6d6d67210 */ /* 0x080fe40007fbe0ff */
[-C--:B------:R-:W-:Y:S02]  /*156130*/  IADD3 R84, P6, R84, R246.reuse, RZ ;  /* 0x000000f654547210 */ /* 0x080fe40007fde0ff */
[----:B---3--:R-:W-:Y:S01]  /*156140*/  IADD3 R66, P2, R66, R246, RZ ;  /* 0x000000f642427210 */ /* 0x008fe20007f5e0ff */
[----:B------:R-:W3:Y:S01]  /*156150*/  LDL.LU R82, [R1+0x47c4] ;  /* 0x0047c40001527983 */ /* 0x000ee20000300800 */
[----:B------:R-:W-:Y:S02]  /*156160*/  STL [R1+0x480c], R214 ;  /* 0x00480cd601007387 */ /* 0x000fe40000100800 */
[----:B------:R-:W-:Y:S01]  /*156170*/  STL [R1+0x4804], R84 ;  /* 0x0048045401007387 */ /* 0x000fe20000100800 */
[----:B------:R1:W-:Y:S01]  /*156180*/  STL [R1+0x47fc], R66 ;  /* 0x0047fc4201007387 */ /* 0x0003e20000100800 */
[----:B----4-:R-:W-:Y:S01]  /*156190*/  IMAD.X R62, R62, 0x1, R3, P3 ;  /* 0x000000013e3e7824 */ /* 0x010fe200018e0603 */
[----:B------:R-:W-:-:S02]  /*1561a0*/  IADD3.X R215, R215, R3, RZ, P5, !PT ;  /* 0x00000003d7d77210 */ /* 0x000fc40002ffe4ff */
[----:B-1----:R-:W4:Y:S02]  /*1561b0*/  LDL.LU R66, [R1+0x47bc] ;  /* 0x0047bc0001427983 */ /* 0x002f240000300800 */
[----:B------:R1:W-:Y:S01]  /*1561c0*/  STL [R1+0x4810], R62 ;  /* 0x0048103e01007387 */ /* 0x0003e20000100800 */
[-C--:B------:R-:W-:Y:S01]  /*1561d0*/  IADD3 R52, P3, R52, R246.reuse, RZ ;  /* 0x000000f634347210 */ /* 0x080fe20007f7e0ff */
[----:B-1----:R-:W4:Y:S04]  /*1561e0*/  LDL.LU R62, [R1+0x47d0] ;  /* 0x0047d000013e7983 */ /* 0x002f280000300800 */
[----:B------:R1:W-:Y:S02]  /*1561f0*/  STL [R1+0x47f4], R52 ;  /* 0x0047f43401007387 */ /* 0x0003e40000100800 */
[--C-:B------:R-:W-:Y:S01]  /*156200*/  IMAD.X R65, R65, 0x1, R3.reuse, P4 ;  /* 0x0000000141417824 */ /* 0x100fe200020e0603 */
[----:B-1----:R-:W4:Y:S04]  /*156210*/  LDL.LU R52, [R1+0x47b4] ;  /* 0x0047b40001347983 */ /* 0x002f280000300800 */
[----:B------:R1:W-:Y:S01]  /*156220*/  STL [R1+0x4808], R65 ;  /* 0x0048084101007387 */ /* 0x0003e20000100800 */
[-C--:B------:R-:W-:Y:S01]  /*156230*/  IADD3 R55, P4, R55, R246.reuse, RZ ;  /* 0x000000f637377210 */ /* 0x080fe20007f9e0ff */
[----:B-1----:R-:W4:Y:S04]  /*156240*/  LDL.LU R65, [R1+0x47c8] ;  /* 0x0047c80001417983 */ /* 0x002f280000300800 */
[----:B------:R1:W-:Y:S01]  /*156250*/  STL [R1+0x47ec], R55 ;  /* 0x0047ec3701007387 */ /* 0x0003e20000100800 */
[-C--:B------:R-:W-:Y:S01]  /*156260*/  IADD3 R64, P5, R64, R246.reuse, RZ ;  /* 0x000000f640407210 */ /* 0x080fe20007fbe0ff */
[----:B-1----:R-:W4:Y:S04]  /*156270*/  LDL.LU R55, [R1+0x47ac] ;  /* 0x0047ac0001377983 */ /* 0x002f280000300800 */
[----:B------:R1:W-:Y:S04]  /*156280*/  STL [R1+0x47e4], R64 ;  /* 0x0047e44001007387 */ /* 0x0003e80000100800 */
[----:B-1----:R-:W4:Y:S01]  /*156290*/  LDL.LU R64, [R1+0x47a4] ;  /* 0x0047a40001407983 */ /* 0x002f220000300800 */
[--C-:B------:R-:W-:Y:S01]  /*1562a0*/  IMAD.X R85, R85, 0x1, R3.reuse, P6 ;  /* 0x0000000155557824 */ /* 0x100fe200030e0603 */
[-C--:B------:R-:W-:Y:S01]  /*1562b0*/  IADD3 R59, P6, R59, R246.reuse, RZ ;  /* 0x000000f63b3b7210 */ /* 0x080fe20007fde0ff */
[----:B------:R-:W-:Y:S01]  /*1562c0*/  IMAD.X R61, R61, 0x1, R3, P2 ;  /* 0x000000013d3d7824 */ /* 0x000fe200010e0603 */
[----:B------:R-:W-:-:S03]  /*1562d0*/  IADD3 R63, P2, R63, R246, RZ ;  /* 0x000000f63f3f7210 */ /* 0x000fc60007f5e0ff */
[----:B------:R1:W-:Y:S04]  /*1562e0*/  STL [R1+0x47dc], R59 ;  /* 0x0047dc3b01007387 */ /* 0x0003e80000100800 */
[----:B-1----:R-:W4:Y:S01]  /*1562f0*/  LDL.LU R59, [R1+0x479c] ;  /* 0x00479c00013b7983 */ /* 0x002f220000300800 */
[----:B------:R-:W-:Y:S02]  /*156300*/  STL [R1+0x4800], R215 ;  /* 0x004800d701007387 */ /* 0x000fe40000100800 */
[----:B------:R1:W-:Y:S02]  /*156310*/  STL [R1+0x47f0], R61 ;  /* 0x0047f03d01007387 */ /* 0x0003e40000100800 */
[----:B-1----:R-:W4:Y:S01]  /*156320*/  LDL.LU R61, [R1+0x47b0] ;  /* 0x0047b000013d7983 */ /* 0x002f220000300800 */
[----:B------:R-:W-:Y:S02]  /*156330*/  STL [R1+0x47f8], R85 ;  /* 0x0047f85501007387 */ /* 0x000fe40000100800 */
[----:B------:R1:W-:Y:S02]  /*156340*/  STL [R1+0x47d4], R63 ;  /* 0x0047d43f01007387 */ /* 0x0003e40000100800 */
[----:B-1----:R-:W4:Y:S01]  /*156350*/  LDL.LU R63, [R1+0x4794] ;  /* 0x00479400013f7983 */ /* 0x002f220000300800 */
[----:B------:R-:W4:Y:S01]  /*156360*/  LDL.LU R83, [R1+0x47b8] ;  /* 0x0047b80001537983 */ /* 0x000f220000300800 */
[----:B------:R-:W-:-:S05]  /*156370*/  IADD3.X R60, R60, R3, RZ, P3, !PT ;  /* 0x000000033c3c7210 */ /* 0x000fca0001ffe4ff */
[----:B------:R1:W-:Y:S04]  /*156380*/  STL [R1+0x47e8], R60 ;  /* 0x0047e83c01007387 */ /* 0x0003e80000100800 */
[----:B-1----:R-:W4:Y:S01]  /*156390*/  LDL.LU R60, [R1+0x47a8] ;  /* 0x0047a800013c7983 */ /* 0x002f220000300800 */
[----:B------:R-:W-:-:S05]  /*1563a0*/  IMAD.X R58, R58, 0x1, R3, P4 ;  /* 0x000000013a3a7824 */ /* 0x000fca00020e0603 */
[----:B------:R1:W-:Y:S04]  /*1563b0*/  STL [R1+0x47e0], R58 ;  /* 0x0047e03a01007387 */ /* 0x0003e80000100800 */
[----:B-1----:R-:W4:Y:S01]  /*1563c0*/  LDL.LU R58, [R1+0x47a0] ;  /* 0x0047a000013a7983 */ /* 0x002f220000300800 */
[----:B--2---:R-:W-:-:S05]  /*1563d0*/  IMAD.X R57, R57, 0x1, R3, P5 ;  /* 0x0000000139397824 */ /* 0x004fca00028e0603 */
[----:B------:R1:W-:Y:S04]  /*1563e0*/  STL [R1+0x47d8], R57 ;  /* 0x0047d83901007387 */ /* 0x0003e80000100800 */
[----:B-1----:R-:W2:Y:S01]  /*1563f0*/  LDL.LU R57, [R1+0x4798] ;  /* 0x0047980001397983 */ /* 0x002ea20000300800 */
[-C--:B------:R-:W-:Y:S02]  /*156400*/  IADD3 R212, P3, R212, R246.reuse, RZ ;  /* 0x000000f6d4d47210 */ /* 0x080fe40007f7e0ff */
[-C--:B---3--:R-:W-:Y:S02]  /*156410*/  IADD3 R82, P4, R82, R246.reuse, RZ ;  /* 0x000000f652527210 */ /* 0x088fe40007f9e0ff */
[----:B----4-:R-:W-:Y:S01]  /*156420*/  IADD3 R66, P5, R66, R246, RZ ;  /* 0x000000f642427210 */ /* 0x010fe20007fbe0ff */
[----:B------:R-:W3:Y:S01]  /*156430*/  LDL.LU R80, [R1+0x4784] ;  /* 0x0047840001507983 */ /* 0x000ee20000300800 */
[----:B------:R-:W-:Y:S02]  /*156440*/  STL [R1+0x47cc], R212 ;  /* 0x0047ccd401007387 */ /* 0x000fe40000100800 */
[----:B------:R-:W-:Y:S01]  /*156450*/  STL [R1+0x47c4], R82 ;  /* 0x0047c45201007387 */ /* 0x000fe20000100800 */
[----:B------:R1:W-:Y:S01]  /*156460*/  STL [R1+0x47bc], R66 ;  /* 0x0047bc4201007387 */ /* 0x0003e20000100800 */
[----:B------:R-:W-:Y:S01]  /*156470*/  IADD3.X R62, R62, R3, RZ, P6, !PT ;  /* 0x000000033e3e7210 */ /* 0x000fe200037fe4ff */
[----:B------:R-:W-:-:S02]  /*156480*/  IMAD.X R213, R213, 0x1, R3, P3 ;  /* 0x00000001d5d57824 */ /* 0x000fc400018e0603 */
[----:B-1----:R-:W4:Y:S02]  /*156490*/  LDL.LU R66, [R1+0x477c] ;  /* 0x00477c0001427983 */ /* 0x002f240000300800 */
[----:B------:R1:W-:Y:S01]  /*1564a0*/  STL [R1+0x47d0], R62 ;  /* 0x0047d03e01007387 */ /* 0x0003e20000100800 */
[-C--:B------:R-:W-:Y:S01]  /*1564b0*/  IADD3 R52, P6, R52, R246.reuse, RZ ;  /* 0x000000f634347210 */ /* 0x080fe20007fde0ff */
[----:B-1----:R-:W4:Y:S04]  /*1564c0*/  LDL.LU R62, [R1+0x4790] ;  /* 0x00479000013e7983 */ /* 0x002f280000300800 */
[----:B------:R1:W-:Y:S02]  /*1564d0*/  STL [R1+0x47b4], R52 ;  /* 0x0047b43401007387 */ /* 0x0003e40000100800 */
[----:B------:R-:W-:Y:S01]  /*1564e0*/  IMAD.X R65, R65, 0x1, R3, P2 ;  /* 0x0000000141417824 */ /* 0x000fe200010e0603 */
[----:B-1----:R-:W4:Y:S01]  /*1564f0*/  LDL.LU R52, [R1+0x4774] ;  /* 0x0047740001347983 */ /* 0x002f220000300800 */
[----:B------:R-:W-:-:S05]  /*156500*/  IADD3 R55, P2, R55, R246, RZ ;  /* 0x000000f637377210 */ /* 0x000fca0007f5e0ff */
[----:B------:R1:W-:Y:S01]  /*156510*/  STL [R1+0x47ac], R55 ;  /* 0x0047ac3701007387 */ /* 0x0003e20000100800 */
[----:B------:R-:W-:-:S03]  /*156520*/  IADD3 R64, P3, R64, R246, RZ ;  /* 0x000000f640407210 */ /* 0x000fc60007f7e0ff */
[----:B-1----:R-:W4:Y:S01]  /*156530*/  LDL.LU R55, [R1+0x4788] ;  /* 0x0047880001377983 */ /* 0x002f220000300800 */
[----:B------:R-:W-:Y:S03]  /*156540*/  STL [R1+0x47c8], R65 ;  /* 0x0047c84101007387 */ /* 0x000fe60000100800 */
[----:B------:R1:W-:Y:S04]  /*156550*/  STL [R1+0x47a4], R64 ;  /* 0x0047a44001007387 */ /* 0x0003e80000100800 */
[----:B-1----:R-:W4:Y:S01]  /*156560*/  LDL.LU R64, [R1+0x476c] ;  /* 0x00476c0001407983 */ /* 0x002f220000300800 */
[----:B------:R-:W-:Y:S01]  /*156570*/  IMAD.X R61, R61, 0x1, R3, P5 ;  /* 0x000000013d3d7824 */ /* 0x000fe200028e0603 */
[----:B------:R-:W-:Y:S01]  /*156580*/  IADD3.X R83, R83, R3, RZ, P4, !PT ;  /* 0x0000000353537210 */ /* 0x000fe200027fe4ff */
[-C--:B------:R-:W-:Y:S01]  /*156590*/  IADD3 R59, P4, R59, R246.reuse, RZ ;  /* 0x000000f63b3b7210 */ /* 0x080fe20007f9e0ff */
[----:B------:R-:W-:-:S04]  /*1565a0*/  IADD3 R63, P5, R63, R246, RZ ;  /* 0x000000f63f3f7210 */ /* 0x000fc80007fbe0ff */
[----:B------:R1:W-:Y:S04]  /*1565b0*/  STL [R1+0x479c], R59 ;  /* 0x00479c3b01007387 */ /* 0x0003e80000100800 */
[----:B-1----:R-:W4:Y:S01]  /*1565c0*/  LDL.LU R59, [R1+0x4764] ;  /* 0x00476400013b7983 */ /* 0x002f220000300800 */
[----:B------:R-:W-:Y:S02]  /*1565d0*/  STL [R1+0x47c0], R213 ;  /* 0x0047c0d501007387 */ /* 0x000fe40000100800 */
[----:B------:R1:W-:Y:S02]  /*1565e0*/  STL [R1+0x47b0], R61 ;  /* 0x0047b03d01007387 */ /* 0x0003e40000100800 */
[--C-:B------:R-:W-:Y:S01]  /*1565f0*/  IMAD.X R60, R60, 0x1, R3.reuse, P6 ;  /* 0x000000013c3c7824 */ /* 0x100fe200030e0603 */
[----:B-1----:R-:W4:Y:S01]  /*156600*/  LDL.LU R61, [R1+0x475c] ;  /* 0x00475c00013d7983 */ /* 0x002f220000300800 */
[----:B------:R-:W-:Y:S02]  /*156610*/  STL [R1+0x47b8], R83 ;  /* 0x0047b85301007387 */ /* 0x000fe40000100800 */
[----:B------:R1:W-:Y:S02]  /*156620*/  STL [R1+0x4794], R63 ;  /* 0x0047943f01007387 */ /* 0x0003e40000100800 */
[----:B-1----:R-:W4:Y:S01]  /*156630*/  LDL.LU R63, [R1+0x4770] ;  /* 0x00477000013f7983 */ /* 0x002f220000300800 */
[----:B------:R-:W4:Y:S02]  /*156640*/  LDL.LU R81, [R1+0x4778] ;  /* 0x0047780001517983 */ /* 0x000f240000300800 */
[----:B------:R1:W-:Y:S02]  /*156650*/  STL [R1+0x47a8], R60 ;  /* 0x0047a83c01007387 */ /* 0x0003e40000100800 */
[----:B-1----:R-:W4:Y:S01]  /*156660*/  LDL.LU R60, [R1+0x4754] ;  /* 0x00475400013c7983 */ /* 0x002f220000300800 */
[----:B------:R-:W-:Y:S01]  /*156670*/  IADD3.X R58, R58, R3, RZ, P2, !PT ;  /* 0x000000033a3a7210 */ /* 0x000fe200017fe4ff */
[----:B------:R-:W4:Y:S04]  /*156680*/  LDL.LU R65, [R1+0x4768] ;  /* 0x0047680001417983 */ /* 0x000f280000300800 */
[----:B------:R-:W-:Y:S01]  /*156690*/  STL [R1+0x47a0], R58 ;  /* 0x0047a03a01007387 */ /* 0x000fe20000100800 */
[----:B--2---:R-:W-:-:S05]  /*1566a0*/  IMAD.X R57, R57, 0x1, R3, P3 ;  /* 0x0000000139397824 */ /* 0x004fca00018e0603 */
[----:B------:R1:W-:Y:S04]  /*1566b0*/  STL [R1+0x4798], R57 ;  /* 0x0047983901007387 */ /* 0x0003e80000100800 */
[----:B-1----:R-:W2:Y:S01]  /*1566c0*/  LDL.LU R57, [R1+0x4760] ;  /* 0x0047600001397983 */ /* 0x002ea20000300800 */
[-C--:B------:R-:W-:Y:S02]  /*1566d0*/  IADD3 R147, P6, R147, R246.reuse, RZ ;  /* 0x000000f693937210 */ /* 0x080fe40007fde0ff */
[-C--:B---3--:R-:W-:Y:S02]  /*1566e0*/  IADD3 R80, P2, R80, R246.reuse, RZ ;  /* 0x000000f650507210 */ /* 0x088fe40007f5e0ff */
[----:B----4-:R-:W-:Y:S01]  /*1566f0*/  IADD3 R66, P3, R66, R246, RZ ;  /* 0x000000f642427210 */ /* 0x010fe20007f7e0ff */
[----:B------:R-:W3:Y:S01]  /*156700*/  LDL.LU R58, [R1+0x4758] ;  /* 0x00475800013a7983 */ /* 0x000ee20000300800 */
[----:B------:R-:W4:Y:S02]  /*156710*/  LDL.LU R78, [R1+0x4744] ;  /* 0x00474400014e7983 */ /* 0x000f240000300800 */
[----:B------:R-:W-:Y:S02]  /*156720*/  STL [R1+0x478c], R147 ;  /* 0x00478c9301007387 */ /* 0x000fe40000100800 */
[----:B------:R-:W-:Y:S01]  /*156730*/  STL [R1+0x4784], R80 ;  /* 0x0047845001007387 */ /* 0x000fe20000100800 */
[----:B------:R1:W-:Y:S01]  /*156740*/  STL [R1+0x477c], R66 ;  /* 0x00477c4201007387 */ /* 0x0003e20000100800 */
[----:B------:R-:W-:-:S02]  /*156750*/  IMAD.X R62, R62, 0x1, R3, P4 ;  /* 0x000000013e3e7824 */ /* 0x000fc400020e0603 */
[----:B------:R-:W-:Y:S01]  /*156760*/  IMAD.X R210, R210, 0x1, R3, P6 ;  /* 0x00000001d2d27824 */ /* 0x000fe200030e0603 */
[----:B-1----:R-:W4:Y:S02]  /*156770*/  LDL.LU R66, [R1+0x473c] ;  /* 0x00473c0001427983 */ /* 0x002f240000300800 */
[----:B------:R1:W-:Y:S01]  /*156780*/  STL [R1+0x4790], R62 ;  /* 0x0047903e01007387 */ /* 0x0003e20000100800 */
[----:B------:R-:W-:Y:S01]  /*156790*/  IADD3 R52, P4, R52, R246, RZ ;  /* 0x000000f634347210 */ /* 0x000fe20007f9e0ff */
[----:B-1----:R-:W4:Y:S04]  /*1567a0*/  LDL.LU R62, [R1+0x4750] ;  /* 0x00475000013e7983 */ /* 0x002f280000300800 */
[----:B------:R1:W-:Y:S02]  /*1567b0*/  STL [R1+0x4774], R52 ;  /* 0x0047743401007387 */ /* 0x0003e40000100800 */
[----:B-1----:R-:W4:Y:S01]  /*1567c0*/  LDL.LU R52, [R1+0x4734] ;  /* 0x0047340001347983 */ /* 0x002f220000300800 */
[----:B------:R-:W-:-:S05]  /*1567d0*/  IADD3.X R55, R55, R3, RZ, P5, !PT ;  /* 0x0000000337377210 */ /* 0x000fca0002ffe4ff */
[----:B------:R1:W-:Y:S01]  /*1567e0*/  STL [R1+0x4788], R55 ;  /* 0x0047883701007387 */ /* 0x0003e20000100800 */
[----:B------:R-:W-:-:S03]  /*1567f0*/  IADD3 R64, P5, R64, R246, RZ ;  /* 0x000000f640407210 */ /* 0x000fc60007fbe0ff */
[----:B-1----:R-:W4:Y:S04]  /*156800*/  LDL.LU R55, [R1+0x4748] ;  /* 0x0047480001377983 */ /* 0x002f280000300800 */
[----:B------:R1:W-:Y:S04]  /*156810*/  STL [R1+0x476c], R64 ;  /* 0x00476c4001007387 */ /* 0x0003e80000100800 */
[----:B-1----:R-:W4:Y:S01]  /*156820*/  LDL.LU R64, [R1+0x472c] ;  /* 0x00472c0001407983 */ /* 0x002f220000300800 */
[----:B------:R-:W-:-:S05]  /*156830*/  IADD3 R59, P6, R59, R246, RZ ;  /* 0x000000f63b3b7210 */ /* 0x000fca0007fde0ff */
[----:B------:R1:W-:Y:S04]  /*156840*/  STL [R1+0x4764], R59 ;  /* 0x0047643b01007387 */ /* 0x0003e80000100800 */
[----:B-1----:R-:W4:Y:S01]  /*156850*/  LDL.LU R59, [R1+0x4724] ;  /* 0x00472400013b7983 */ /* 0x002f220000300800 */
[----:B------:R-:W-:Y:S01]  /*156860*/  IMAD.X R81, R81, 0x1, R3, P2 ;  /* 0x0000000151517824 */ /* 0x000fe200010e0603 */
[----:B------:R-:W-:Y:S02]  /*156870*/  IADD3 R61, P2, R61, R246, RZ ;  /* 0x000000f63d3d7210 */ /* 0x000fe40007f5e0ff */
[----:B------:R-:W-:-:S03]  /*156880*/  IADD3.X R63, R63, R3, RZ, P3, !PT ;  /* 0x000000033f3f7210 */ /* 0x000fc60001ffe4ff */
[----:B------:R1:W-:Y:S01]  /*156890*/  STL [R1+0x475c], R61 ;  /* 0x00475c3d01007387 */ /* 0x0003e20000100800 */
[----:B------:R-:W-:-:S03]  /*1568a0*/  IADD3 R60, P3, R60, R246, RZ ;  /* 0x000000f63c3c7210 */ /* 0x000fc60007f7e0ff */
[----:B-1----:R-:W4:Y:S01]  /*1568b0*/  LDL.LU R61, [R1+0x471c] ;  /* 0x00471c00013d7983 */ /* 0x002f220000300800 */
[----:B------:R-:W-:Y:S02]  /*1568c0*/  STL [R1+0x4780], R210 ;  /* 0x004780d201007387 */ /* 0x000fe40000100800 */
[----:B------:R1:W-:Y:S02]  /*1568d0*/  STL [R1+0x4770], R63 ;  /* 0x0047703f01007387 */ /* 0x0003e40000100800 */
[----:B-1----:R-:W4:Y:S01]  /*1568e0*/  LDL.LU R63, [R1+0x4730] ;  /* 0x00473000013f7983 */ /* 0x002f220000300800 */
[----:B------:R-:W-:Y:S02]  /*1568f0*/  STL [R1+0x4778], R81 ;  /* 0x0047785101007387 */ /* 0x000fe40000100800 */
[----:B------:R1:W-:Y:S02]  /*156900*/  STL [R1+0x4754], R60 ;  /* 0x0047543c01007387 */ /* 0x0003e40000100800 */
[----:B-1----:R-:W4:Y:S01]  /*156910*/  LDL.LU R60, [R1+0x4714] ;  /* 0x00471400013c7983 */ /* 0x002f220000300800 */
[----:B------:R-:W4:Y:S02]  /*156920*/  LDL.LU R79, [R1+0x4738] ;  /* 0x00473800014f7983 */ /* 0x000f240000300800 */
[----:B------:R-:W-:-:S05]  /*156930*/  IMAD.X R65, R65, 0x1, R3, P4 ;  /* 0x0000000141417824 */ /* 0x000fca00020e0603 */
[----:B------:R1:W-:Y:S04]  /*156940*/  STL [R1+0x4768], R65 ;  /* 0x0047684101007387 */ /* 0x0003e80000100800 */
[----:B-1----:R-:W4:Y:S01]  /*156950*/  LDL.LU R65, [R1+0x4728] ;  /* 0x0047280001417983 */ /* 0x002f220000300800 */
[----:B--2---:R-:W-:-:S05]  /*156960*/  IMAD.X R57, R57, 0x1, R3, P5 ;  /* 0x0000000139397824 */ /* 0x004fca00028e0603 */
[----:B------:R1:W-:Y:S04]  /*156970*/  STL [R1+0x4760], R57 ;  /* 0x0047603901007387 */ /* 0x0003e80000100800 */
[----:B-1----:R-:W2:Y:S01]  /*156980*/  LDL.LU R57, [R1+0x4720] ;  /* 0x0047200001397983 */ /* 0x002ea20000300800 */
[-C--:B---3--:R-:W-:Y:S02]  /*156990*/  IADD3.X R58, R58, R3.reuse, RZ, P6, !PT ;  /* 0x000000033a3a7210 */ /* 0x088fe400037fe4ff */
[-C--:B------:R-:W-:Y:S02]  /*1569a0*/  IADD3 R145, P4, R145, R246.reuse, RZ ;  /* 0x000000f691917210 */ /* 0x080fe40007f9e0ff */
[-C--:B----4-:R-:W-:Y:S02]  /*1569b0*/  IADD3 R78, P5, R78, R246.reuse, RZ ;  /* 0x000000f64e4e7210 */ /* 0x090fe40007fbe0ff */
[----:B------:R-:W-:Y:S01]  /*1569c0*/  IADD3 R66, P6, R66, R246, RZ ;  /* 0x000000f642427210 */ /* 0x000fe20007fde0ff */
[----:B------:R1:W-:Y:S01]  /*1569d0*/  STL [R1+0x4758], R58 ;  /* 0x0047583a01007387 */ /* 0x0003e20000100800 */
[----:B------:R-:W-:Y:S01]  /*1569e0*/  IADD3.X R146, R146, R3, RZ, P4, !PT ;  /* 0x0000000392927210 */ /* 0x000fe200027fe4ff */
[----:B------:R-:W-:-:S02]  /*1569f0*/  IMAD.X R62, R62, 0x1, R3, P2 ;  /* 0x000000013e3e7824 */ /* 0x000fc400010e0603 */
[----:B-1----:R-:W3:Y:S01]  /*156a00*/  LDL.LU R58, [R1+0x4718] ;  /* 0x00471800013a7983 */ /* 0x002ee20000300800 */
[----:B------:R-:W4:Y:S02]  /*156a10*/  LDL.LU R76, [R1+0x4704] ;  /* 0x00470400014c7983 */ /* 0x000f240000300800 */
[----:B------:R-:W-:Y:S02]  /*156a20*/  STL [R1+0x474c], R145 ;  /* 0x00474c9101007387 */ /* 0x000fe40000100800 */
[----:B------:R-:W-:Y:S01]  /*156a30*/  STL [R1+0x4744], R78 ;  /* 0x0047444e01007387 */ /* 0x000fe20000100800 */
[----:B------:R-:W-:-:S05]  /*156a40*/  IADD3 R52, P2, R52, R246, RZ ;  /* 0x000000f634347210 */ /* 0x000fca0007f5e0ff */
[----:B------:R1:W-:Y:S01]  /*156a50*/  STL [R1+0x4734], R52 ;  /* 0x0047343401007387 */ /* 0x0003e20000100800 */
[----:B------:R-:W-:Y:S03]  /*156a60*/  STL [R1+0x473c], R66 ;  /* 0x00473c4201007387 */ /* 0x000fe60000100800 */
[----:B-1----:R-:W4:Y:S01]  /*156a70*/  LDL.LU R52, [R1+0x46fc] ;  /* 0x0046fc0001347983 */ /* 0x002f220000300800 */
[----:B------:R1:W-:Y:S02]  /*156a80*/  STL [R1+0x4750], R62 ;  /* 0x0047503e01007387 */ /* 0x0003e40000100800 */
[----:B------:R-:W-:Y:S01]  /*156a90*/  IMAD.X R55, R55, 0x1, R3, P3 ;  /* 0x0000000137377824 */ /* 0x000fe200018e0603 */
[----:B-1----:R-:W4:Y:S04]  /*156aa0*/  LDL.LU R62, [R1+0x4710] ;  /* 0x00471000013e7983 */ /* 0x002f280000300800 */
[----:B------:R1:W-:Y:S01]  /*156ab0*/  STL [R1+0x4748], R55 ;  /* 0x0047483701007387 */ /* 0x0003e20000100800 */
[-C--:B------:R-:W-:Y:S01]  /*156ac0*/  IADD3 R64, P3, R64, R246.reuse, RZ ;  /* 0x000000f640407210 */ /* 0x080fe20007f7e0ff */
[----:B-1----:R-:W4:Y:S01]  /*156ad0*/  LDL.LU R55, [R1+0x46f4] ;  /* 0x0046f40001377983 */ /* 0x002f220000300800 */
[----:B------:R-:W-:-:S05]  /*156ae0*/  IADD3 R59, P4, R59, R246, RZ ;  /* 0x000000f63b3b7210 */ /* 0x000fca0007f9e0ff */
[----:B------:R1:W-:Y:S01]  /*156af0*/  STL [R1+0x4724], R59 ;  /* 0x0047243b01007387 */ /* 0x0003e20000100800 */
[----:B------:R1:W-:Y:S03]  /*156b00*/  STL [R1+0x472c], R64 ;  /* 0x00472c4001007387 */ /* 0x0003e60000100800 */
[----:B-1----:R-:W4:Y:S01]  /*156b10*/  LDL.LU R59, [R1+0x4708] ;  /* 0x00470800013b7983 */ /* 0x002f220000300800 */
[----:B------:R-:W4:Y:S02]  /*156b20*/  LDL.LU R64, [R1+0x46ec] ;  /* 0x0046ec0001407983 */ /* 0x000f240000300800 */
[--C-:B------:R-:W-:Y:S02]  /*156b30*/  IMAD.X R63, R63, 0x1, R3.reuse, P6 ;  /* 0x000000013f3f7824 */ /* 0x100fe400030e0603 */
[----:B------:R-:W-:Y:S01]  /*156b40*/  IMAD.X R79, R79, 0x1, R3, P5 ;  /* 0x000000014f4f7824 */ /* 0x000fe200028e0603 */
[----:B------:R-:W-:-:S02]  /*156b50*/  IADD3 R61, P5, R61, R246, RZ ;  /* 0x000000f63d3d7210 */ /* 0x000fc40007fbe0ff */
        /* <DEDUP_REMOVED lines=10> */
[----:B------:R-:W-:Y:S01]  /*156c00*/  IADD3.X R65, R65, R3, RZ, P2, !PT ;  /* 0x0000000341417210 */ /* 0x000fe200017fe4ff */
[----:B------:R-:W4:Y:S04]  /*156c10*/  LDL.LU R67, [R1+0x46d4] ;  /* 0x0046d40001437983 */ /* 0x000f280000300800 */
[----:B------:R-:W-:Y:S01]  /*156c20*/  STL [R1+0x4728], R65 ;  /* 0x0047284101007387 */ /* 0x000fe20000100800 */
[----:B------:R-:W4:Y:S02]  /*156c30*/  LDL.LU R66, [R1+0x46e8] ;  /* 0x0046e80001427983 */ /* 0x000f240000300800 */
[----:B--2---:R-:W-:-:S05]  /*156c40*/  IMAD.X R57, R57, 0x1, R3, P3 ;  /* 0x0000000139397824 */ /* 0x004fca00018e0603 */
[----:B------:R1:W-:Y:S04]  /*156c50*/  STL [R1+0x4720], R57 ;  /* 0x0047203901007387 */ /* 0x0003e80000100800 */
[----:B-1----:R-:W2:Y:S01]  /*156c60*/  LDL.LU R57, [R1+0x46e0] ;  /* 0x0046e00001397983 */ /* 0x002ea20000300800 */
[--C-:B---3--:R-:W-:Y:S01]  /*156c70*/  IMAD.X R58, R58, 0x1, R3.reuse, P4 ;  /* 0x000000013a3a7824 */ /* 0x108fe200020e0603 */
[-C--:B------:R-:W-:Y:S02]  /*156c80*/  IADD3 R143, P2, R143, R246.reuse, RZ ;  /* 0x000000f68f8f7210 */ /* 0x080fe40007f5e0ff */
[----:B----4-:R-:W-:Y:S02]  /*156c90*/  IADD3 R76, P3, R76, R246, RZ ;  /* 0x000000f64c4c7210 */ /* 0x010fe40007f7e0ff */
[----:B------:R1:W-:Y:S01]  /*156ca0*/  STL [R1+0x4718], R58 ;  /* 0x0047183a01007387 */ /* 0x0003e20000100800 */
[----:B------:R-:W-:-:S03]  /*156cb0*/  IMAD.X R144, R144, 0x1, R3, P2 ;  /* 0x0000000190907824 */ /* 0x000fc600010e0603 */
[----:B-1----:R-:W3:Y:S01]  /*156cc0*/  LDL.LU R58, [R1+0x46d8] ;  /* 0x0046d800013a7983 */ /* 0x002ee20000300800 */
[----:B------:R-:W4:Y:S02]  /*156cd0*/  LDL.LU R74, [R1+0x46c4] ;  /* 0x0046c400014a7983 */ /* 0x000f240000300800 */
[----:B------:R-:W-:Y:S02]  /*156ce0*/  STL [R1+0x470c], R143 ;  /* 0x00470c8f01007387 */ /* 0x000fe40000100800 */
[----:B------:R-:W-:Y:S01]  /*156cf0*/  STL [R1+0x4704], R76 ;  /* 0x0047044c01007387 */ /* 0x000fe20000100800 */
[----:B------:R-:W-:-:S05]  /*156d00*/  IADD3 R52, P4, R52, R246, RZ ;  /* 0x000000f634347210 */ /* 0x000fca0007f9e0ff */
[----:B------:R1:W-:Y:S01]  /*156d10*/  STL [R1+0x46fc], R52 ;  /* 0x0046fc3401007387 */ /* 0x0003e20000100800 */
[----:B------:R-:W-:-:S03]  /*156d20*/  IADD3.X R62, R62, R3, RZ, P5, !PT ;  /* 0x000000033e3e7210 */ /* 0x000fc60002ffe4ff */
[----:B-1----:R-:W3:Y:S01]  /*156d30*/  LDL.LU R52, [R1+0x46bc] ;  /* 0x0046bc0001347983 */ /* 0x002ee20000300800 */
[----:B------:R-:W3:Y:S02]  /*156d40*/  LDL.LU R65, [R1+0x46d0] ;  /* 0x0046d00001417983 */ /* 0x000ee40000300800 */
[----:B------:R1:W-:Y:S01]  /*156d50*/  STL [R1+0x4710], R62 ;  /* 0x0047103e01007387 */ /* 0x0003e20000100800 */
[-C--:B------:R-:W-:Y:S01]  /*156d60*/  IADD3 R55, P5, R55, R246.reuse, RZ ;  /* 0x000000f637377210 */ /* 0x080fe20007fbe0ff */
[----:B-1----:R-:W3:Y:S04]  /*156d70*/  LDL.LU R62, [R1+0x46b4] ;  /* 0x0046b400013e7983 */ /* 0x002ee80000300800 */
[----:B------:R1:W-:Y:S02]  /*156d80*/  STL [R1+0x46f4], R55 ;  /* 0x0046f43701007387 */ /* 0x0003e40000100800 */
[----:B-1----:R-:W3:Y:S01]  /*156d90*/  LDL.LU R55, [R1+0x46c8] ;  /* 0x0046c80001377983 */ /* 0x002ee20000300800 */
[----:B------:R-:W-:Y:S01]  /*156da0*/  IMAD.X R59, R59, 0x1, R3, P6 ;  /* 0x000000013b3b7824 */ /* 0x000fe200030e0603 */
[----:B------:R-:W-:-:S04]  /*156db0*/  IADD3 R64, P6, R64, R246, RZ ;  /* 0x000000f640407210 */ /* 0x000fc80007fde0ff */
[----:B------:R1:W-:Y:S04]  /*156dc0*/  STL [R1+0x4708], R59 ;  /* 0x0047083b01007387 */ /* 0x0003e80000100800 */
[----:B-1----:R-:W3:Y:S01]  /*156dd0*/  LDL.LU R59, [R1+0x46ac] ;  /* 0x0046ac00013b7983 */ /* 0x002ee20000300800 */
[----:B------:R-:W-:-:S05]  /*156de0*/  IADD3 R61, P2, R61, R246, RZ ;  /* 0x000000f63d3d7210 */ /* 0x000fca0007f5e0ff */
[----:B------:R1:W-:Y:S01]  /*156df0*/  STL [R1+0x46e4], R61 ;  /* 0x0046e43d01007387 */ /* 0x0003e20000100800 */
[----:B------:R1:W-:Y:S03]  /*156e00*/  STL [R1+0x46ec], R64 ;  /* 0x0046ec4001007387 */ /* 0x0003e60000100800 */
[----:B-1----:R-:W3:Y:S01]  /*156e10*/  LDL.LU R61, [R1+0x46a4] ;  /* 0x0046a400013d7983 */ /* 0x002ee20000300800 */
[----:B------:R-:W3:Y:S01]  /*156e20*/  LDL.LU R64, [R1+0x469c] ;  /* 0x00469c0001407983 */ /* 0x000ee20000300800 */
[----:B------:R-:W-:Y:S01]  /*156e30*/  IADD3.X R77, R77, R3, RZ, P3, !PT ;  /* 0x000000034d4d7210 */ /* 0x000fe20001ffe4ff */
[----:B------:R-:W-:Y:S02]  /*156e40*/  IADD3 R63, P3, R63, R246, RZ ;  /* 0x000000f63f3f7210 */ /* 0x000fe40007f7e0ff */
[----:B------:R-:W-:-:S03]  /*156e50*/  IMAD.X R60, R60, 0x1, R3, P4 ;  /* 0x000000013c3c7824 */ /* 0x000fc600020e0603 */
[----:B------:R1:W-:Y:S01]  /*156e60*/  STL [R1+0x46dc], R63 ;  /* 0x0046dc3f01007387 */ /* 0x0003e20000100800 */
[----:B------:R-:W-:-:S03]  /*156e70*/  IADD3 R67, P4, R67, R246, RZ ;  /* 0x000000f643437210 */ /* 0x000fc60007f9e0ff */
[----:B-1----:R-:W3:Y:S01]  /*156e80*/  LDL.LU R63, [R1+0x46b0] ;  /* 0x0046b000013f7983 */ /* 0x002ee20000300800 */
[----:B------:R-:W-:Y:S02]  /*156e90*/  STL [R1+0x4700], R144 ;  /* 0x0047009001007387 */ /* 0x000fe40000100800 */
[----:B------:R1:W-:Y:S02]  /*156ea0*/  STL [R1+0x46f0], R60 ;  /* 0x0046f03c01007387 */ /* 0x0003e40000100800 */
[----:B------:R-:W-:Y:S01]  /*156eb0*/  IMAD.X R66, R66, 0x1, R3, P5 ;  /* 0x0000000142427824 */ /* 0x000fe200028e0603 */
[----:B-1----:R-:W3:Y:S01]  /*156ec0*/  LDL.LU R60, [R1+0x4694] ;  /* 0x00469400013c7983 */ /* 0x002ee20000300800 */
[----:B------:R-:W-:Y:S02]  /*156ed0*/  STL [R1+0x46f8], R77 ;  /* 0x0046f84d01007387 */ /* 0x000fe40000100800 */
[----:B------:R-:W3:Y:S02]  /*156ee0*/  LDL.LU R75, [R1+0x46b8] ;  /* 0x0046b800014b7983 */ /* 0x000ee40000300800 */
[----:B------:R-:W-:Y:S01]  /*156ef0*/  STL [R1+0x46d4], R67 ;  /* 0x0046d44301007387 */ /* 0x000fe20000100800 */
[----:B--2---:R-:W-:-:S05]  /*156f00*/  IADD3.X R57, R57, R3, RZ, P6, !PT ;  /* 0x0000000339397210 */ /* 0x004fca00037fe4ff */
[----:B------:R1:W-:Y:S01]  /*156f10*/  STL [R1+0x46e0], R57 ;  /* 0x0046e03901007387 */ /* 0x0003e20000100800 */
[----:B------:R-:W-:Y:S03]  /*156f20*/  STL [R1+0x46e8], R66 ;  /* 0x0046e84201007387 */ /* 0x000fe60000100800 */
[----:B-1----:R-:W2:Y:S01]  /*156f30*/  LDL.LU R57, [R1+0x46a8] ;  /* 0x0046a80001397983 */ /* 0x002ea20000300800 */
[-C--:B------:R-:W-:Y:S02]  /*156f40*/  IADD3 R141, P5, R141, R246.reuse, RZ ;  /* 0x000000f68d8d7210 */ /* 0x080fe40007fbe0ff */
[----:B----4-:R-:W-:Y:S01]  /*156f50*/  IADD3 R74, P6, R74, R246, RZ ;  /* 0x000000f64a4a7210 */ /* 0x010fe20007fde0ff */
[--C-:B---3--:R-:W-:Y:S01]  /*156f60*/  IMAD.X R58, R58, 0x1, R3.reuse, P2 ;  /* 0x000000013a3a7824 */ /* 0x108fe200010e0603 */
[----:B------:R-:W3:Y:S01]  /*156f70*/  LDL.LU R72, [R1+0x4684] ;  /* 0x0046840001487983 */ /* 0x000ee20000300800 */
[----:B------:R-:W-:Y:S02]  /*156f80*/  STL [R1+0x46cc], R141 ;  /* 0x0046cc8d01007387 */ /* 0x000fe40000100800 */
[----:B------:R-:W-:Y:S01]  /*156f90*/  STL [R1+0x46c4], R74 ;  /* 0x0046c44a01007387 */ /* 0x000fe20000100800 */
[----:B------:R1:W-:Y:S01]  /*156fa0*/  STL [R1+0x46d8], R58 ;  /* 0x0046d83a01007387 */ /* 0x0003e20000100800 */
[----:B------:R-:W-:-:S03]  /*156fb0*/  IMAD.X R142, R142, 0x1, R3, P5 ;  /* 0x000000018e8e7824 */ /* 0x000fc600028e0603 */
[----:B-1----:R-:W4:Y:S01]  /*156fc0*/  LDL.LU R58, [R1+0x46a0] ;  /* 0x0046a000013a7983 */ /* 0x002f220000300800 */
[----:B------:R-:W-:Y:S01]  /*156fd0*/  IADD3 R52, P2, R52, R246, RZ ;  /* 0x000000f634347210 */ /* 0x000fe20007f5e0ff */
[----:B------:R-:W-:-:S04]  /*156fe0*/  IMAD.X R65, R65, 0x1, R3, P3 ;  /* 0x0000000141417824 */ /* 0x000fc800018e0603 */
[----:B------:R1:W-:Y:S01]  /*156ff0*/  STL [R1+0x46bc], R52 ;  /* 0x0046bc3401007387 */ /* 0x0003e20000100800 */
[----:B------:R-:W-:-:S03]  /*157000*/  IADD3 R62, P3, R62, R246, RZ ;  /* 0x000000f63e3e7210 */ /* 0x000fc60007f7e0ff */
[----:B-1----:R-:W3:Y:S01]  /*157010*/  LDL.LU R52, [R1+0x4698] ;  /* 0x0046980001347983 */ /* 0x002ee20000300800 */
[----:B------:R-:W-:-:S05]  /*157020*/  IADD3.X R55, R55, R3, RZ, P4, !PT ;  /* 0x0000000337377210 */ /* 0x000fca00027fe4ff */
[----:B------:R1:W-:Y:S01]  /*157030*/  STL [R1+0x46c8], R55 ;  /* 0x0046c83701007387 */ /* 0x0003e20000100800 */
[----:B------:R-:W-:Y:S03]  /*157040*/  STL [R1+0x46d0], R65 ;  /* 0x0046d04101007387 */ /* 0x000fe60000100800 */
[----:B-1----:R-:W3:Y:S01]  /*157050*/  LDL.LU R55, [R1+0x467c] ;  /* 0x00467c0001377983 */ /* 0x002ee20000300800 */
[----:B------:R1:W-:Y:S03]  /*157060*/  STL [R1+0x46b4], R62 ;  /* 0x0046b43e01007387 */ /* 0x0003e60000100800 */
[----:B-1----:R-:W3:Y:S01]  /*157070*/  LDL.LU R62, [R1+0x4690] ;  /* 0x00469000013e7983 */ /* 0x002ee20000300800 */
[----:B------:R-:W-:-:S05]  /*157080*/  IADD3 R59, P4, R59, R246, RZ ;  /* 0x000000f63b3b7210 */ /* 0x000fca0007f9e0ff */
[----:B------:R1:W-:Y:S04]  /*157090*/  STL [R1+0x46ac], R59 ;  /* 0x0046ac3b01007387 */ /* 0x0003e80000100800 */
[----:B-1----:R-:W3:Y:S01]  /*1570a0*/  LDL.LU R59, [R1+0x4674] ;  /* 0x00467400013b7983 */ /* 0x002ee20000300800 */
[----:B------:R-:W-:-:S05]  /*1570b0*/  IADD3 R61, P5, R61, R246, RZ ;  /* 0x000000f63d3d7210 */ /* 0x000fca0007fbe0ff */
[----:B------:R1:W-:Y:S04]  /*1570c0*/  STL [R1+0x46a4], R61 ;  /* 0x0046a43d01007387 */ /* 0x0003e80000100800 */
[----:B-1----:R-:W3:Y:S01]  /*1570d0*/  LDL.LU R61, [R1+0x4688] ;  /* 0x00468800013d7983 */ /* 0x002ee20000300800 */
[----:B------:R-:W-:Y:S01]  /*1570e0*/  STL [R1+0x46c0], R142 ;  /* 0x0046c08e01007387 */ /* 0x000fe20000100800 */
[----:B------:R-:W-:Y:S01]  /*1570f0*/  IADD3.X R63, R63, R3, RZ, P2, !PT ;  /* 0x000000033f3f7210 */ /* 0x000fe200017fe4ff */
[----:B------:R-:W-:Y:S01]  /*157100*/  IMAD.X R75, R75, 0x1, R3, P6 ;  /* 0x000000014b4b7824 */ /* 0x000fe200030e0603 */
[-C--:B------:R-:W-:Y:S02]  /*157110*/  IADD3 R64, P6, R64, R246.reuse, RZ ;  /* 0x000000f640407210 */ /* 0x080fe40007fde0ff */
[----:B------:R-:W-:-:S02]  /*157120*/  IADD3 R60, P2, R60, R246, RZ ;  /* 0x000000f63c3c7210 */ /* 0x000fc40007f5e0ff */
[----:B------:R-:W-:Y:S01]  /*157130*/  STL [R1+0x46b8], R75 ;  /* 0x0046b84b01007387 */ /* 0x000fe20000100800 */
[----:B------:R-:W-:Y:S02]  /*157140*/  STL [R1+0x469c], R64 ;  /* 0x00469c4001007387 */ /* 0x000fe40000100800 */
[----:B------:R-:W3:Y:S02]  /*157150*/  LDL.LU R66, [R1+0x466c] ;  /* 0x00466c0001427983 */ /* 0x000ee40000300800 */
[----:B------:R-:W-:Y:S01]  /*157160*/  STL [R1+0x46b0], R63 ;  /* 0x0046b03f01007387 */ /* 0x000fe20000100800 */
[----:B------:R-:W3:Y:S01]  /*157170*/  LDL.LU R65, [R1+0x4664] ;  /* 0x0046640001417983 */ /* 0x000ee20000300800 */
[----:B------:R1:W-:Y:S03]  /*157180*/  STL [R1+0x4694], R60 ;  /* 0x0046943c01007387 */ /* 0x0003e60000100800 */
[----:B-1----:R-:W3:Y:S01]  /*157190*/  LDL.LU R60, [R1+0x465c] ;  /* 0x00465c00013c7983 */ /* 0x002ee20000300800 */
[----:B------:R-:W3:Y:S02]  /*1571a0*/  LDL.LU R73, [R1+0x4678] ;  /* 0x0046780001497983 */ /* 0x000ee40000300800 */
[----:B------:R-:W3:Y:S02]  /*1571b0*/  LDL.LU R64, [R1+0x4670] ;  /* 0x0046700001407983 */ /* 0x000ee40000300800 */
[----:B--2---:R-:W-:-:S05]  /*1571c0*/  IMAD.X R57, R57, 0x1, R3, P3 ;  /* 0x0000000139397824 */ /* 0x004fca00018e0603 */
[----:B------:R1:W-:Y:S04]  /*1571d0*/  STL [R1+0x46a8], R57 ;  /* 0x0046a83901007387 */ /* 0x0003e80000100800 */
[----:B-1----:R-:W2:Y:S01]  /*1571e0*/  LDL.LU R57, [R1+0x4654] ;  /* 0x0046540001397983 */ /* 0x002ea20000300800 */
[----:B----4-:R-:W-:Y:S01]  /*1571f0*/  IMAD.X R58, R58, 0x1, R3, P4 ;  /* 0x000000013a3a7824 */ /* 0x010fe200020e0603 */
[-C--:B------:R-:W-:Y:S02]  /*157200*/  IADD3 R139, P3, R139, R246.reuse, RZ ;  /* 0x000000f68b8b7210 */ /* 0x080fe40007f7e0ff */
[----:B---3--:R-:W-:Y:S02]  /*157210*/  IADD3 R72, P4, R72, R246, RZ ;  /* 0x000000f648487210 */ /* 0x008fe40007f9e0ff */
[----:B------:R1:W-:Y:S04]  /*157220*/  STL [R1+0x46a0], R58 ;  /* 0x0046a03a01007387 */ /* 0x0003e80000100800 */
[----:B-1----:R-:W3:Y:S01]  /*157230*/  LDL.LU R58, [R1+0x4668] ;  /* 0x00466800013a7983 */ /* 0x002ee20000300800 */
[----:B------:R-:W-:-:S05]  /*157240*/  IADD3.X R52, R52, R3, RZ, P5, !PT ;  /* 0x0000000334347210 */ /* 0x000fca0002ffe4ff */
[----:B------:R1:W-:Y:S04]  /*157250*/  STL [R1+0x4698], R52 ;  /* 0x0046983401007387 */ /* 0x0003e80000100800 */
[----:B-1----:R-:W4:Y:S01]  /*157260*/  LDL.LU R52, [R1+0x4660] ;  /* 0x0046600001347983 */ /* 0x002f220000300800 */
[----:B------:R-:W4:Y:S02]  /*157270*/  LDL.LU R70, [R1+0x4640] ;  /* 0x0046400001467983 */ /* 0x000f240000300800 */
[----:B------:R-:W-:Y:S02]  /*157280*/  STL [R1+0x468c], R139 ;  /* 0x00468c8b01007387 */ /* 0x000fe40000100800 */
[----:B------:R-:W-:Y:S01]  /*157290*/  STL [R1+0x4684], R72 ;  /* 0x0046844801007387 */ /* 0x000fe20000100800 */
[----:B------:R-:W-:-:S05]  /*1572a0*/  IADD3 R55, P5, R55, R246, RZ ;  /* 0x000000f637377210 */ /* 0x000fca0007fbe0ff */
[----:B------:R1:W-:Y:S01]  /*1572b0*/  STL [R1+0x467c], R55 ;  /* 0x00467c3701007387 */ /* 0x0003e20000100800 */
[----:B------:R-:W-:-:S03]  /*1572c0*/  IMAD.X R62, R62, 0x1, R3, P6 ;  /* 0x000000013e3e7824 */ /* 0x000fc600030e0603 */
[----:B-1----:R-:W4:Y:S01]  /*1572d0*/  LDL.LU R55, [R1+0x4658] ;  /* 0x0046580001377983 */ /* 0x002f220000300800 */
[----:B------:R-:W-:Y:S02]  /*1572e0*/  IADD3.X R140, R140, R3, RZ, P3, !PT ;  /* 0x000000038c8c7210 */ /* 0x000fe40001ffe4ff */
[----:B------:R-:W-:-:S05]  /*1572f0*/  IADD3 R59, P6, R59, R246, RZ ;  /* 0x000000f63b3b7210 */ /* 0x000fca0007fde0ff */
[----:B------:R1:W-:Y:S04]  /*157300*/  STL [R1+0x4674], R59 ;  /* 0x0046743b01007387 */ /* 0x0003e80000100800 */
[----:B-1----:R-:W4:Y:S01]  /*157310*/  LDL.LU R59, [R1+0x4644] ;  /* 0x00464400013b7983 */ /* 0x002f220000300800 */
[----:B------:R1:W-:Y:S02]  /*157320*/  STL [R1+0x4690], R62 ;  /* 0x0046903e01007387 */ /* 0x0003e40000100800 */
[----:B------:R-:W4:Y:S01]  /*157330*/  LDL.LU R63, [R1+0x4650] ;  /* 0x00465000013f7983 */ /* 0x000f220000300800 */
[----:B-1----:R-:W4:Y:S01]  /*157340*/  LDL.LU R62, [R1+0x4634] ;  /* 0x00463400013e7983 */ /* 0x002f220000300800 */
[----:B------:R-:W-:-:S05]  /*157350*/  IMAD.X R61, R61, 0x1, R3, P2 ;  /* 0x000000013d3d7824 */ /* 0x000fca00010e0603 */
[----:B------:R1:W-:Y:S04]  /*157360*/  STL [R1+0x4688], R61 ;  /* 0x0046883d01007387 */ /* 0x0003e80000100800 */
[----:B-1----:R-:W4:Y:S01]  /*157370*/  LDL.LU R61, [R1+0x4648] ;  /* 0x00464800013d7983 */ /* 0x002f220000300800 */
[-C--:B------:R-:W-:Y:S02]  /*157380*/  IADD3 R66, P2, R66, R246.reuse, RZ ;  /* 0x000000f642427210 */ /* 0x080fe40007f5e0ff */
[----:B------:R-:W-:-:S03]  /*157390*/  IADD3 R65, P3, R65, R246, RZ ;  /* 0x000000f641417210 */ /* 0x000fc60007f7e0ff */
[----:B------:R-:W-:Y:S01]  /*1573a0*/  STL [R1+0x466c], R66 ;  /* 0x00466c4201007387 */ /* 0x000fe20000100800 */
[--C-:B------:R-:W-:Y:S01]  /*1573b0*/  IMAD.X R73, R73, 0x1, R3.reuse, P4 ;  /* 0x0000000149497824 */ /* 0x100fe200020e0603 */
[----:B------:R-:W-:Y:S01]  /*1573c0*/  IADD3 R60, P4, R60, R246, RZ ;  /* 0x000000f63c3c7210 */ /* 0x000fe20007f9e0ff */
[----:B------:R-:W-:-:S04]  /*1573d0*/  IMAD.X R64, R64, 0x1, R3, P5 ;  /* 0x0000000140407824 */ /* 0x000fc800028e0603 */
[----:B------:R1:W-:Y:S01]  /*1573e0*/  STL [R1+0x465c], R60 ;  /* 0x00465c3c01007387 */ /* 0x0003e20000100800 */
[----:B------:R-:W-:Y:S03]  /*1573f0*/  STL [R1+0x4664], R65 ;  /* 0x0046644101007387 */ /* 0x000fe60000100800 */
[----:B-1----:R-:W4:Y:S01]  /*157400*/  LDL.LU R60, [R1+0x462c] ;  /* 0x00462c00013c7983 */ /* 0x002f220000300800 */
[----:B------:R-:W-:Y:S02]  /*157410*/  STL [R1+0x4680], R140 ;  /* 0x0046808c01007387 */ /* 0x000fe40000100800 */
[----:B------:R-:W-:Y:S01]  /*157420*/  STL [R1+0x4678], R73 ;  /* 0x0046784901007387 */ /* 0x000fe20000100800 */
[----:B--2---:R-:W-:-:S05]  /*157430*/  IADD3 R57, P5, R57, R246, RZ ;  /* 0x000000f639397210 */ /* 0x004fca0007fbe0ff */
[----:B------:R1:W-:Y:S01]  /*157440*/  STL [R1+0x4654], R57 ;  /* 0x0046543901007387 */ /* 0x0003e20000100800 */
[----:B------:R-:W-:Y:S03]  /*157450*/  STL [R1+0x4670], R64 ;  /* 0x0046704001007387 */ /* 0x000fe60000100800 */
[----:B-1----:R-:W2:Y:S01]  /*157460*/  LDL.LU R57, [R1+0x4624] ;  /* 0x0046240001397983 */ /* 0x002ea20000300800 */
[----:B------:R-:W2:Y:S01]  /*157470*/  LDL.LU R71, [R1+0x463c] ;  /* 0x00463c0001477983 */ /* 0x000ea20000300800 */
[----:B---3--:R-:W-:Y:S01]  /*157480*/  IADD3.X R58, R58, R3, RZ, P6, !PT ;  /* 0x000000033a3a7210 */ /* 0x008fe200037fe4ff */
[-C--:B------:R-:W-:Y:S02]  /*157490*/  IADD3 R137, P6, R137, R246.reuse, RZ ;  /* 0x000000f689897210 */ /* 0x080fe40007fde0ff */
[----:B----4-:R-:W-:Y:S01]  /*1574a0*/  IMAD.X R52, R52, 0x1, R3, P2 ;  /* 0x0000000134347824 */ /* 0x010fe200010e0603 */
[----:B------:R-:W-:-:S04]  /*1574b0*/  IADD3 R70, P2, R70, R246, RZ ;  /* 0x000000f646467210 */ /* 0x000fc80007f5e0ff */
[----:B------:R1:W-:Y:S01]  /*1574c0*/  STL [R1+0x4660], R52 ;  /* 0x0046603401007387 */ /* 0x0003e20000100800 */
[----:B------:R-:W-:Y:S03]  /*1574d0*/  STL [R1+0x4668], R58 ;  /* 0x0046683a01007387 */ /* 0x000fe60000100800 */
[----:B-1----:R-:W3:Y:S01]  /*1574e0*/  LDL.LU R52, [R1+0x461c] ;  /* 0x00461c0001347983 */ /* 0x002ee20000300800 */
[----:B------:R-:W-:-:S05]  /*1574f0*/  IMAD.X R55, R55, 0x1, R3, P3 ;  /* 0x0000000137377824 */ /* 0x000fca00018e0603 */
[----:B------:R1:W-:Y:S04]  /*157500*/  STL [R1+0x4658], R55 ;  /* 0x0046583701007387 */ /* 0x0003e80000100800 */
[----:B-1----:R-:W4:Y:S01]  /*157510*/  LDL.LU R55, [R1+0x4630] ;  /* 0x0046300001377983 */ /* 0x002f220000300800 */
[----:B------:R-:W4:Y:S02]  /*157520*/  LDL.LU R58, [R1+0x4600] ;  /* 0x00460000013a7983 */ /* 0x000f240000300800 */
[----:B------:R-:W-:Y:S02]  /*157530*/  STL [R1+0x464c], R137 ;  /* 0x00464c8901007387 */ /* 0x000fe40000100800 */
[----:B------:R-:W-:Y:S02]  /*157540*/  STL [R1+0x4640], R70 ;  /* 0x0046404601007387 */ /* 0x000fe40000100800 */
[----:B------:R-:W-:Y:S01]  /*157550*/  IMAD.X R138, R138, 0x1, R3, P6 ;  /* 0x000000018a8a7824 */ /* 0x000fe200030e0603 */
[----:B------:R-:W-:-:S02]  /*157560*/  IADD3 R59, P3, R59, R246, RZ ;  /* 0x000000f63b3b7210 */ /* 0x000fc40007f7e0ff */
[----:B------:R-:W-:-:S03]  /*157570*/  IADD3.X R63, R63, R3, RZ, P4, !PT ;  /* 0x000000033f3f7210 */ /* 0x000fc600027fe4ff */
[----:B------:R1:W-:Y:S01]  /*157580*/  STL [R1+0x4644], R59 ;  /* 0x0046443b01007387 */ /* 0x0003e20000100800 */
[----:B------:R-:W-:-:S03]  /*157590*/  IADD3 R62, P4, R62, R246, RZ ;  /* 0x000000f63e3e7210 */ /* 0x000fc60007f9e0ff */
[----:B-1----:R-:W4:Y:S01]  /*1575a0*/  LDL.LU R59, [R1+0x4614] ;  /* 0x00461400013b7983 */ /* 0x002f220000300800 */
[----:B------:R-:W4:Y:S02]  /*1575b0*/  LDL.LU R67, [R1+0x4628] ;  /* 0x0046280001437983 */ /* 0x000f240000300800 */
[----:B------:R-:W-:Y:S02]  /*1575c0*/  STL [R1+0x4650], R63 ;  /* 0x0046503f01007387 */ /* 0x000fe40000100800 */
[----:B------:R-:W4:Y:S01]  /*1575d0*/  LDL.LU R66, [R1+0x4620] ;  /* 0x0046200001427983 */ /* 0x000f220000300800 */
[----:B------:R-:W-:Y:S01]  /*1575e0*/  STL [R1+0x4634], R62 ;  /* 0x0046343e01007387 */ /* 0x000fe20000100800 */
[----:B------:R-:W4:Y:S02]  /*1575f0*/  LDL.LU R65, [R1+0x4618] ;  /* 0x0046180001417983 */ /* 0x000f240000300800 */
[----:B------:R-:W-:-:S05]  /*157600*/  IMAD.X R61, R61, 0x1, R3, P5 ;  /* 0x000000013d3d7824 */ /* 0x000fca00028e0603 */
[----:B------:R-:W-:Y:S01]  /*157610*/  STL [R1+0x4648], R61 ;  /* 0x0046483d01007387 */ /* 0x000fe20000100800 */
[----:B------:R-:W4:Y:S01]  /*157620*/  LDL.LU R64, [R1+0x4604] ;  /* 0x0046040001407983 */ /* 0x000f220000300800 */
[----:B------:R-:W-:-:S05]  /*157630*/  IADD3 R60, P5, R60, R246, RZ ;  /* 0x000000f63c3c7210 */ /* 0x000fca0007fbe0ff */
[----:B------:R1:W-:Y:S04]  /*157640*/  STL [R1+0x462c], R60 ;  /* 0x00462c3c01007387 */ /* 0x0003e80000100800 */
[----:B-1----:R-:W4:Y:S01]  /*157650*/  LDL.LU R60, [R1+0x4610] ;  /* 0x00461000013c7983 */ /* 0x002f220000300800 */
[----:B------:R-:W4:Y:S01]  /*157660*/  LDL.LU R63, [R1+0x45f4] ;  /* 0x0045f400013f7983 */ /* 0x000f220000300800 */
[----:B--2---:R-:W-:-:S05]  /*157670*/  IADD3 R57, P6, R57, R246, RZ ;  /* 0x000000f639397210 */ /* 0x004fca0007fde0ff */
[----:B------:R1:W-:Y:S04]  /*157680*/  STL [R1+0x4624], R57 ;  /* 0x0046243901007387 */ /* 0x0003e80000100800 */
[----:B-1----:R-:W2:Y:S01]  /*157690*/  LDL.LU R57, [R1+0x4608] ;  /* 0x0046080001397983 */ /* 0x002ea20000300800 */
[----:B------:R-:W-:Y:S02]  /*1576a0*/  IADD3.X R71, R71, R3, RZ, P2, !PT ;  /* 0x0000000347477210 */ /* 0x000fe400017fe4ff */
[----:B---3--:R-:W-:-:S05]  /*1576b0*/  IADD3 R52, P2, R52, R246, RZ ;  /* 0x000000f634347210 */ /* 0x008fca0007f5e0ff */
[----:B------:R1:W-:Y:S04]  /*1576c0*/  STL [R1+0x461c], R52 ;  /* 0x00461c3401007387 */ /* 0x0003e80000100800 */
[----:B-1----:R-:W3:Y:S01]  /*1576d0*/  LDL.LU R52, [R1+0x45ec] ;  /* 0x0045ec0001347983 */ /* 0x002ee20000300800 */
[----:B------:R-:W-:Y:S02]  /*1576e0*/  STL [R1+0x4638], R138 ;  /* 0x0046388a01007387 */ /* 0x000fe40000100800 */
[----:B----4-:R-:W-:-:S05]  /*1576f0*/  IMAD.X R55, R55, 0x1, R3, P3 ;  /* 0x0000000137377824 */ /* 0x010fca00018e0603 */
[----:B------:R1:W-:Y:S04]  /*157700*/  STL [R1+0x4630], R55 ;  /* 0x0046303701007387 */ /* 0x0003e80000100800 */
[----:B-1----:R-:W4:Y:S01]  /*157710*/  LDL.LU R55, [R1+0x45e4] ;  /* 0x0045e40001377983 */ /* 0x002f220000300800 */
[----:B------:R-:W-:Y:S02]  /*157720*/  STL [R1+0x463c], R71 ;  /* 0x00463c4701007387 */ /* 0x000fe40000100800 */
[----:B------:R-:W4:Y:S02]  /*157730*/  LDL.LU R62, [R1+0x45dc] ;  /* 0x0045dc00013e7983 */ /* 0x000f240000300800 */
[----:B------:R-:W4:Y:S01]  /*157740*/  LDL.LU R61, [R1+0x45f0] ;  /* 0x0045f000013d7983 */ /* 0x000f220000300800 */
[-C--:B------:R-:W-:Y:S01]  /*157750*/  IADD3 R59, P3, R59, R246.reuse, RZ ;  /* 0x000000f63b3b7210 */ /* 0x080fe20007f7e0ff */
[----:B------:R-:W-:Y:S01]  /*157760*/  IMAD.X R67, R67, 0x1, R3, P4 ;  /* 0x0000000143437824 */ /* 0x000fe200020e0603 */
[----:B------:R-:W-:-:S02]  /*157770*/  IADD3 R135, P4, R135, R246, RZ ;  /* 0x000000f687877210 */ /* 0x000fc40007f9e0ff */
[----:B------:R-:W-:Y:S01]  /*157780*/  IADD3.X R66, R66, R3, RZ, P5, !PT ;  /* 0x0000000342427210 */ /* 0x000fe20002ffe4ff */
[----:B------:R1:W-:Y:S01]  /*157790*/  STL [R1+0x4614], R59 ;  /* 0x0046143b01007387 */ /* 0x0003e20000100800 */
[-C--:B------:R-:W-:Y:S01]  /*1577a0*/  IADD3 R58, P5, R58, R246.reuse, RZ ;  /* 0x000000f63a3a7210 */ /* 0x080fe20007fbe0ff */
[--C-:B------:R-:W-:Y:S02]  /*1577b0*/  IMAD.X R65, R65, 0x1, R3.reuse, P6 ;  /* 0x0000000141417824 */ /* 0x100fe400030e0603 */
[----:B-1----:R-:W4:Y:S01]  /*1577c0*/  LDL.LU R59, [R1+0x45fc] ;  /* 0x0045fc00013b7983 */ /* 0x002f220000300800 */
[----:B------:R-:W-:Y:S02]  /*1577d0*/  STL [R1+0x4628], R67 ;  /* 0x0046284301007387 */ /* 0x000fe40000100800 */
[----:B------:R-:W4:Y:S02]  /*1577e0*/  LDL.LU R68, [R1+0x45c0] ;  /* 0x0045c00001447983 */ /* 0x000f240000300800 */
[----:B------:R-:W-:Y:S01]  /*1577f0*/  STL [R1+0x4620], R66 ;  /* 0x0046204201007387 */ /* 0x000fe20000100800 */
[----:B------:R-:W-:Y:S01]  /*157800*/  STL [R1+0x460c], R135 ;  /* 0x00460c8701007387 */ /* 0x000fe20000100800 */
[----:B------:R-:W-:Y:S02]  /*157810*/  STL [R1+0x4600], R58 ;  /* 0x0046003a01007387 */ /* 0x000fe40000100800 */
[----:B------:R-:W-:Y:S01]  /*157820*/  STL [R1+0x4618], R65 ;  /* 0x0046184101007387 */ /* 0x000fe20000100800 */
[----:B------:R-:W-:Y:S01]  /*157830*/  IADD3 R64, P6, R64, R246, RZ ;  /* 0x000000f640407210 */ /* 0x000fe20007fde0ff */
[----:B------:R-:W-:-:S05]  /*157840*/  IMAD.X R60, R60, 0x1, R3, P2 ;  /* 0x000000013c3c7824 */ /* 0x000fca00010e0603 */
[----:B------:R1:W-:Y:S04]  /*157850*/  STL [R1+0x4610], R60 ;  /* 0x0046103c01007387 */ /* 0x0003e80000100800 */
[----:B-1----:R-:W4:Y:S01]  /*157860*/  LDL.LU R60, [R1+0x45d4] ;  /* 0x0045d400013c7983 */ /* 0x002f220000300800 */
[----:B------:R-:W-:Y:S01]  /*157870*/  STL [R1+0x4604], R64 ;  /* 0x0046044001007387 */ /* 0x000fe20000100800 */
[----:B--2---:R-:W-:-:S05]  /*157880*/  IADD3.X R57, R57, R3, RZ, P3, !PT ;  /* 0x0000000339397210 */ /* 0x004fca0001ffe4ff */
[----:B------:R1:W-:Y:S04]  /*157890*/  STL [R1+0x4608], R57 ;  /* 0x0046083901007387 */ /* 0x0003e80000100800 */
[----:B-1----:R-:W2:Y:S01]  /*1578a0*/  LDL.LU R57, [R1+0x45e8] ;  /* 0x0045e80001397983 */ /* 0x002ea20000300800 */
[----:B------:R-:W-:Y:S01]  /*1578b0*/  IADD3 R63, P2, R63, R246, RZ ;  /* 0x000000f63f3f7210 */ /* 0x000fe20007f5e0ff */
[----:B------:R-:W-:-:S04]  /*1578c0*/  IMAD.X R136, R136, 0x1, R3, P4 ;  /* 0x0000000188887824 */ /* 0x000fc800020e0603 */
[----:B------:R-:W-:Y:S01]  /*1578d0*/  STL [R1+0x45f4], R63 ;  /* 0x0045f43f01007387 */ /* 0x000fe20000100800 */
[----:B---3--:R-:W-:-:S05]  /*1578e0*/  IADD3 R52, P3, R52, R246, RZ ;  /* 0x000000f634347210 */ /* 0x008fca0007f7e0ff */
[----:B------:R1:W-:Y:S04]  /*1578f0*/  STL [R1+0x45ec], R52 ;  /* 0x0045ec3401007387 */ /* 0x0003e80000100800 */
[----:B-1----:R-:W3:Y:S01]  /*157900*/  LDL.LU R52, [R1+0x45e0] ;  /* 0x0045e00001347983 */ /* 0x002ee20000300800 */
[----:B----4-:R-:W-:Y:S02]  /*157910*/  IADD3 R55, P4, R55, R246, RZ ;  /* 0x000000f637377210 */ /* 0x010fe40007f9e0ff */
[----:B------:R-:W-:-:S03]  /*157920*/  IADD3.X R61, R61, R3, RZ, P6, !PT ;  /* 0x000000033d3d7210 */ /* 0x000fc600037fe4ff */
[----:B------:R1:W-:Y:S04]  /*157930*/  STL [R1+0x45e4], R55 ;  /* 0x0045e43701007387 */ /* 0x0003e80000100800 */
[----:B-1----:R-:W4:Y:S01]  /*157940*/  LDL.LU R55, [R1+0x45d8] ;  /* 0x0045d80001377983 */ /* 0x002f220000300800 */
[----:B------:R-:W-:Y:S02]  /*157950*/  STL [R1+0x45f8], R136 ;  /* 0x0045f88801007387 */ /* 0x000fe40000100800 */
[----:B------:R-:W4:Y:S02]  /*157960*/  LDL.LU R65, [R1+0x45c4] ;  /* 0x0045c40001417983 */ /* 0x000f240000300800 */
[----:B------:R-:W-:Y:S01]  /*157970*/  IMAD.X R59, R59, 0x1, R3, P5 ;  /* 0x000000013b3b7824 */ /* 0x000fe200028e0603 */
[----:B------:R-:W-:-:S05]  /*157980*/  IADD3 R62, P5, R62, R246, RZ ;  /* 0x000000f63e3e7210 */ /* 0x000fca0007fbe0ff */
[----:B------:R1:W-:Y:S01]  /*157990*/  STL [R1+0x45dc], R62 ;  /* 0x0045dc3e01007387 */ /* 0x0003e20000100800 */
[----:B------:R-:W4:Y:S02]  /*1579a0*/  LDL.LU R64, [R1+0x45d0] ;  /* 0x0045d00001407983 */ /* 0x000f240000300800 */
[----:B------:R-:W4:Y:S02]  /*1579b0*/  LDL.LU R63, [R1+0x45b4] ;  /* 0x0045b400013f7983 */ /* 0x000f240000300800 */
[----:B------:R1:W-:Y:S02]  /*1579c0*/  STL [R1+0x45f0], R61 ;  /* 0x0045f03d01007387 */ /* 0x0003e40000100800 */
[----:B-1----:R-:W4:Y:S01]  /*1579d0*/  LDL.LU R62, [R1+0x45c8] ;  /* 0x0045c800013e7983 */ /* 0x002f220000300800 */
[----:B------:R-:W4:Y:S02]  /*1579e0*/  LDL.LU R61, [R1+0x45ac] ;  /* 0x0045ac00013d7983 */ /* 0x000f240000300800 */
[----:B------:R-:W-:Y:S01]  /*1579f0*/  STL [R1+0x45fc], R59 ;  /* 0x0045fc3b01007387 */ /* 0x000fe20000100800 */
[----:B------:R-:W-:-:S05]  /*157a00*/  IADD3 R60, P6, R60, R246, RZ ;  /* 0x000000f63c3c7210 */ /* 0x000fca0007fde0ff */
[----:B------:R1:W-:Y:S04]  /*157a10*/  STL [R1+0x45d4], R60 ;  /* 0x0045d43c01007387 */ /* 0x0003e80000100800 */
[----:B-1----:R-:W4:Y:S01]  /*157a20*/  LDL.LU R60, [R1+0x45a4] ;  /* 0x0045a400013c7983 */ /* 0x002f220000300800 */
[----:B------:R-:W4:Y:S02]  /*157a30*/  LDL.LU R69, [R1+0x45bc] ;  /* 0x0045bc0001457983 */ /* 0x000f240000300800 */
[----:B--2---:R-:W-:-:S05]  /*157a40*/  IMAD.X R57, R57, 0x1, R3, P2 ;  /* 0x0000000139397824 */ /* 0x004fca00010e0603 */
[----:B------:R1:W-:Y:S04]  /*157a50*/  STL [R1+0x45e8], R57 ;  /* 0x0045e83901007387 */ /* 0x0003e80000100800 */
[----:B-1----:R-:W2:Y:S01]  /*157a60*/  LDL.LU R57, [R1+0x459c] ;  /* 0x00459c0001397983 */ /* 0x002ea20000300800 */
[----:B------:R-:W-:-:S04]  /*157a70*/  IADD3 R133, P2, R133, R246, RZ ;  /* 0x000000f685857210 */ /* 0x000fc80007f5e0ff */
[----:B------:R-:W-:Y:S01]  /*157a80*/  IADD3.X R134, R134, R3, RZ, P2, !PT ;  /* 0x0000000386867210 */ /* 0x000fe200017fe4ff */
[----:B---3--:R-:W-:Y:S01]  /*157a90*/  IMAD.X R52, R52, 0x1, R3, P3 ;  /* 0x0000000134347824 */ /* 0x008fe200018e0603 */
[----:B------:R-:W-:-:S04]  /*157aa0*/  IADD3 R68, P3, R68, R246, RZ ;  /* 0x000000f644447210 */ /* 0x000fc80007f7e0ff */
[----:B------:R1:W-:Y:S04]  /*157ab0*/  STL [R1+0x45e0], R52 ;  /* 0x0045e03401007387 */ /* 0x0003e80000100800 */
[----:B-1----:R-:W3:Y:S01]  /*157ac0*/  LDL.LU R52, [R1+0x45b0] ;  /* 0x0045b00001347983 */ /* 0x002ee20000300800 */
[----:B----4-:R-:W-:Y:S02]  /*157ad0*/  IADD3.X R55, R55, R3, RZ, P4, !PT ;  /* 0x0000000337377210 */ /* 0x010fe400027fe4ff */
[----:B------:R-:W-:-:S03]  /*157ae0*/  IADD3 R65, P4, R65, R246, RZ ;  /* 0x000000f641417210 */ /* 0x000fc60007f9e0ff */
[----:B------:R1:W-:Y:S04]  /*157af0*/  STL [R1+0x45d8], R55 ;  /* 0x0045d83701007387 */ /* 0x0003e80000100800 */
[----:B-1----:R-:W4:Y:S01]  /*157b00*/  LDL.LU R55, [R1+0x4594] ;  /* 0x0045940001377983 */ /* 0x002f220000300800 */
[----:B------:R-:W4:Y:S02]  /*157b10*/  LDL.LU R66, [R1+0x4580] ;  /* 0x0045800001427983 */ /* 0x000f240000300800 */
[----:B------:R-:W-:Y:S02]  /*157b20*/  STL [R1+0x45cc], R133 ;  /* 0x0045cc8501007387 */ /* 0x000fe40000100800 */
[----:B------:R-:W-:Y:S01]  /*157b30*/  STL [R1+0x45c0], R68 ;  /* 0x0045c04401007387 */ /* 0x000fe20000100800 */
[----:B------:R-:W-:Y:S01]  /*157b40*/  STL [R1+0x45c4], R65 ;  /* 0x0045c44101007387 */ /* 0x000fe20000100800 */
[--C-:B------:R-:W-:Y:S01]  /*157b50*/  IMAD.X R64, R64, 0x1, R3.reuse, P5 ;  /* 0x0000000140407824 */ /* 0x100fe200028e0603 */
[-C--:B------:R-:W-:Y:S01]  /*157b60*/  IADD3 R63, P5, R63, R246.reuse, RZ ;  /* 0x000000f63f3f7210 */ /* 0x080fe20007fbe0ff */
[----:B------:R-:W-:Y:S01]  /*157b70*/  IMAD.X R62, R62, 0x1, R3, P6 ;  /* 0x000000013e3e7824 */ /* 0x000fe200030e0603 */
[----:B------:R-:W-:-:S02]  /*157b80*/  IADD3 R61, P6, R61, R246, RZ ;  /* 0x000000f63d3d7210 */ /* 0x000fc40007fde0ff */
[----:B------:R-:W-:Y:S04]  /*157b90*/  STL [R1+0x45d0], R64 ;  /* 0x0045d04001007387 */ /* 0x000fe80000100800 */
[----:B------:R1:W-:Y:S01]  /*157ba0*/  STL [R1+0x45ac], R61 ;  /* 0x0045ac3d01007387 */ /* 0x0003e20000100800 */
[----:B------:R-:W-:Y:S03]  /*157bb0*/  STL [R1+0x45b4], R63 ;  /* 0x0045b43f01007387 */ /* 0x000fe60000100800 */
[----:B-1----:R-:W4:Y:S01]  /*157bc0*/  LDL.LU R61, [R1+0x45a8] ;  /* 0x0045a800013d7983 */ /* 0x002f220000300800 */
[----:B------:R-:W-:Y:S01]  /*157bd0*/  STL [R1+0x45c8], R62 ;  /* 0x0045c83e01007387 */ /* 0x000fe20000100800 */
[----:B------:R-:W-:Y:S01]  /*157be0*/  IADD3 R60, P2, R60, R246, RZ ;  /* 0x000000f63c3c7210 */ /* 0x000fe20007f5e0ff */
[----:B------:R-:W-:-:S04]  /*157bf0*/  IMAD.X R69, R69, 0x1, R3, P3 ;  /* 0x0000000145457824 */ /* 0x000fc800018e0603 */
[----:B------:R1:W-:Y:S04]  /*157c00*/  STL [R1+0x45a4], R60 ;  /* 0x0045a43c01007387 */ /* 0x0003e80000100800 */
[----:B-1----:R-:W4:Y:S01]  /*157c10*/  LDL.LU R60, [R1+0x45a0] ;  /* 0x0045a000013c7983 */ /* 0x002f220000300800 */
[----:B--2---:R-:W-:-:S05]  /*157c20*/  IADD3 R57, P3, R57, R246, RZ ;  /* 0x000000f639397210 */ /* 0x004fca0007f7e0ff */
[----:B------:R1:W-:Y:S04]  /*157c30*/  STL [R1+0x459c], R57 ;  /* 0x00459c3901007387 */ /* 0x0003e80000100800 */
[----:B-1----:R-:W2:Y:S01]  /*157c40*/  LDL.LU R57, [R1+0x4598] ;  /* 0x0045980001397983 */ /* 0x002ea20000300800 */
[----:B------:R-:W-:Y:S02]  /*157c50*/  STL [R1+0x45b8], R134 ;  /* 0x0045b88601007387 */ /* 0x000fe40000100800 */
[----:B---3--:R-:W-:-:S05]  /*157c60*/  IMAD.X R52, R52, 0x1, R3, P4 ;  /* 0x0000000134347824 */ /* 0x008fca00020e0603 */
[----:B------:R1:W-:Y:S04]  /*157c70*/  STL [R1+0x45b0], R52 ;  /* 0x0045b03401007387 */ /* 0x0003e80000100800 */
[----:B-1----:R-:W3:Y:S01]  /*157c80*/  LDL.LU R52, [R1+0x4584] ;  /* 0x0045840001347983 */ /* 0x002ee20000300800 */
[----:B------:R-:W-:Y:S02]  /*157c90*/  STL [R1+0x45bc], R69 ;  /* 0x0045bc4501007387 */ /* 0x000fe40000100800 */
[----:B------:R-:W3:Y:S02]  /*157ca0*/  LDL.LU R65, [R1+0x4590] ;  /* 0x0045900001417983 */ /* 0x000ee40000300800 */
[----:B------:R-:W3:Y:S01]  /*157cb0*/  LDL.LU R63, [R1+0x4574] ;  /* 0x00457400013f7983 */ /* 0x000ee20000300800 */
[----:B------:R-:W3:Y:S01]  /*157cc0*/  LDL.LU R62, [R1+0x4588] ;  /* 0x00458800013e7983 */ /* 0x000ee20000300800 */
[----:B----4-:R-:W-:-:S05]  /*157cd0*/  IADD3 R55, P4, R55, R246, RZ ;  /* 0x000000f637377210 */ /* 0x010fca0007f9e0ff */
[----:B------:R1:W-:Y:S04]  /*157ce0*/  STL [R1+0x4594], R55 ;  /* 0x0045943701007387 */ /* 0x0003e80000100800 */
        /* <DEDUP_REMOVED lines=12> */
[----:B------:R-:W-:-:S03]  /*157db0*/  IADD3 R66, P6, R66, R246, RZ ;  /* 0x000000f642427210 */ /* 0x000fc60007fde0ff */
[----:B------:R-:W-:Y:S01]  /*157dc0*/  STL [R1+0x458c], R131 ;  /* 0x00458c8301007387 */ /* 0x000fe20000100800 */
[--C-:B------:R-:W-:Y:S01]  /*157dd0*/  IMAD.X R132, R132, 0x1, R3.reuse, P5 ;  /* 0x0000000184847824 */ /* 0x100fe200028e0603 */
[-C--:B---3--:R-:W-:Y:S02]  /*157de0*/  IADD3 R52, P2, R52, R246.reuse, RZ ;  /* 0x000000f634347210 */ /* 0x088fe40007f5e0ff */
[----:B------:R-:W-:Y:S01]  /*157df0*/  IADD3.X R65, R65, R3, RZ, P3, !PT ;  /* 0x0000000341417210 */ /* 0x000fe20001ffe4ff */
[----:B------:R-:W-:Y:S02]  /*157e00*/  IMAD.X R62, R62, 0x1, R3, P4 ;  /* 0x000000013e3e7824 */ /* 0x000fe400020e0603 */
[----:B------:R1:W-:Y:S01]  /*157e10*/  STL [R1+0x4584], R52 ;  /* 0x0045843401007387 */ /* 0x0003e20000100800 */
[----:B------:R-:W-:-:S03]  /*157e20*/  IADD3 R63, P3, R63, R246, RZ ;  /* 0x000000f63f3f7210 */ /* 0x000fc60007f7e0ff */
[----:B-1----:R-:W3:Y:S01]  /*157e30*/  LDL.LU R52, [R1+0x4568] ;  /* 0x0045680001347983 */ /* 0x002ee20000300800 */
[----:B------:R-:W-:Y:S02]  /*157e40*/  STL [R1+0x4580], R66 ;  /* 0x0045804201007387 */ /* 0x000fe40000100800 */
[----:B------:R-:W3:Y:S02]  /*157e50*/  LDL.LU R64, [R1+0x4538] ;  /* 0x0045380001407983 */ /* 0x000ee40000300800 */
[----:B------:R-:W-:Y:S01]  /*157e60*/  STL [R1+0x4590], R65 ;  /* 0x0045904101007387 */ /* 0x000fe20000100800 */
[----:B----4-:R-:W-:Y:S02]  /*157e70*/  IADD3 R55, P4, R55, R246, RZ ;  /* 0x000000f637377210 */ /* 0x010fe40007f9e0ff */
[----:B------:R-:W-:-:S03]  /*157e80*/  IADD3.X R67, R67, R3, RZ, P6, !PT ;  /* 0x0000000343437210 */ /* 0x000fc600037fe4ff */
[----:B------:R1:W-:Y:S01]  /*157e90*/  STL [R1+0x456c], R55 ;  /* 0x00456c3701007387 */ /* 0x0003e20000100800 */
[----:B------:R-:W-:Y:S03]  /*157ea0*/  STL [R1+0x4574], R63 ;  /* 0x0045743f01007387 */ /* 0x000fe60000100800 */
[----:B-1----:R-:W3:Y:S01]  /*157eb0*/  LDL.LU R55, [R1+0x4560] ;  /* 0x0045600001377983 */ /* 0x002ee20000300800 */
[----:B------:R-:W-:Y:S01]  /*157ec0*/  STL [R1+0x4588], R62 ;  /* 0x0045883e01007387 */ /* 0x000fe20000100800 */
[-C--:B------:R-:W-:Y:S02]  /*157ed0*/  IADD3 R61, P5, R61, R246.reuse, RZ ;  /* 0x000000f63d3d7210 */ /* 0x080fe40007fbe0ff */
[----:B------:R-:W-:-:S05]  /*157ee0*/  IADD3 R60, P6, R60, R246, RZ ;  /* 0x000000f63c3c7210 */ /* 0x000fca0007fde0ff */
[----:B------:R1:W-:Y:S01]  /*157ef0*/  STL [R1+0x455c], R60 ;  /* 0x00455c3c01007387 */ /* 0x0003e20000100800 */
[----:B------:R-:W-:Y:S03]  /*157f00*/  STL [R1+0x4564], R61 ;  /* 0x0045643d01007387 */ /* 0x000fe60000100800 */
[----:B-1----:R-:W4:Y:S01]  /*157f10*/  LDL.LU R60, [R1+0x4558] ;  /* 0x00455800013c7983 */ /* 0x002f220000300800 */
[----:B------:R-:W-:Y:S02]  /*157f20*/  STL [R1+0x4578], R132 ;  /* 0x0045788401007387 */ /* 0x000fe40000100800 */
[----:B------:R-:W4:Y:S02]  /*157f30*/  LDL.LU R62, [R1+0x4540] ;  /* 0x00454000013e7983 */ /* 0x000f240000300800 */
[----:B--2---:R-:W-:-:S05]  /*157f40*/  IMAD.X R57, R57, 0x1, R3, P2 ;  /* 0x0000000139397824 */ /* 0x004fca00010e0603 */
[----:B------:R1:W-:Y:S04]  /*157f50*/  STL [R1+0x4570], R57 ;  /* 0x0045703901007387 */ /* 0x0003e80000100800 */
[----:B-1----:R-:W2:Y:S01]  /*157f60*/  LDL.LU R57, [R1+0x4550] ;  /* 0x0045500001397983 */ /* 0x002ea20000300800 */
[----:B------:R-:W-:Y:S02]  /*157f70*/  STL [R1+0x457c], R67 ;  /* 0x00457c4301007387 */ /* 0x000fe40000100800 */
[----:B------:R-:W2:Y:S01]  /*157f80*/  LDL.LU R63, [R1+0x4544] ;  /* 0x00454400013f7983 */ /* 0x000ea20000300800 */
[----:B------:R-:W-:Y:S01]  /*157f90*/  IADD3 R226, P2, R226, R246, RZ ;  /* 0x000000f6e2e27210 */ /* 0x000fe20007f5e0ff */
[----:B---3--:R-:W-:-:S05]  /*157fa0*/  IMAD.X R52, R52, 0x1, R3, P3 ;  /* 0x0000000134347824 */ /* 0x008fca00018e0603 */
[----:B------:R1:W-:Y:S01]  /*157fb0*/  STL [R1+0x4568], R52 ;  /* 0x0045683401007387 */ /* 0x0003e20000100800 */
[----:B------:R-:W-:-:S03]  /*157fc0*/  IADD3 R129, P3, R129, R246, RZ ;  /* 0x000000f681817210 */ /* 0x000fc60007f7e0ff */
[----:B-1----:R-:W3:Y:S01]  /*157fd0*/  LDL.LU R52, [R1+0x452c] ;  /* 0x00452c0001347983 */ /* 0x002ee20000300800 */
[----:B------:R-:W3:Y:S02]  /*157fe0*/  LDL.LU R65, [R1+0x4534] ;  /* 0x0045340001417983 */ /* 0x000ee40000300800 */
[----:B------:R-:W3:Y:S01]  /*157ff0*/  LDL.LU R61, [R1+0x4524] ;  /* 0x00452400013d7983 */ /* 0x000ee20000300800 */
[----:B------:R-:W-:Y:S01]  /*158000*/  IADD3.X R55, R55, R3, RZ, P4, !PT ;  /* 0x0000000337377210 */ /* 0x000fe200027fe4ff */
[----:B------:R-:W-:-:S04]  /*158010*/  IADD3 R64, P4, R64, R246, RZ ;  /* 0x000000f640407210 */ /* 0x000fc80007f9e0ff */
[----:B------:R1:W-:Y:S04]  /*158020*/  STL [R1+0x4560], R55 ;  /* 0x0045603701007387 */ /* 0x0003e80000100800 */
[----:B-1----:R-:W3:Y:S01]  /*158030*/  LDL.LU R55, [R1+0x451c] ;  /* 0x00451c0001377983 */ /* 0x002ee20000300800 */
[----:B------:R-:W-:Y:S02]  /*158040*/  STL [R1+0x4554], R226 ;  /* 0x004554e201007387 */ /* 0x000fe40000100800 */
[----:B----4-:R-:W-:Y:S01]  /*158050*/  IMAD.X R60, R60, 0x1, R3, P5 ;  /* 0x000000013c3c7824 */ /* 0x010fe200028e0603 */
[----:B------:R-:W-:-:S04]  /*158060*/  IADD3 R62, P5, R62, R246, RZ ;  /* 0x000000f63e3e7210 */ /* 0x000fc80007fbe0ff */
[----:B------:R1:W-:Y:S04]  /*158070*/  STL [R1+0x4558], R60 ;  /* 0x0045583c01007387 */ /* 0x0003e80000100800 */
[----:B-1----:R-:W4:Y:S01]  /*158080*/  LDL.LU R60, [R1+0x453c] ;  /* 0x00453c00013c7983 */ /* 0x002f220000300800 */
[----:B------:R-:W-:Y:S02]  /*158090*/  STL [R1+0x454c], R129 ;  /* 0x00454c8101007387 */ /* 0x000fe40000100800 */
[----:B------:R-:W-:Y:S02]  /*1580a0*/  STL [R1+0x4538], R64 ;  /* 0x0045384001007387 */ /* 0x000fe40000100800 */
[----:B--2---:R-:W-:-:S05]  /*1580b0*/  IMAD.X R57, R57, 0x1, R3, P6 ;  /* 0x0000000139397824 */ /* 0x004fca00030e0603 */
[----:B------:R1:W-:Y:S01]  /*1580c0*/  STL [R1+0x4550], R57 ;  /* 0x0045503901007387 */ /* 0x0003e20000100800 */
[----:B------:R2:W-:Y:S03]  /*1580d0*/  STL [R1+0x4540], R62 ;  /* 0x0045403e01007387 */ /* 0x0005e60000100800 */
[----:B-1----:R-:W4:Y:S01]  /*1580e0*/  LDL.LU R57, [R1+0x4528] ;  /* 0x0045280001397983 */ /* 0x002f220000300800 */
[----:B------:R-:W-:Y:S02]  /*1580f0*/  IADD3.X R227, R227, R3, RZ, P2, !PT ;  /* 0x00000003e3e37210 */ /* 0x000fe400017fe4ff */
[-C--:B------:R-:W-:Y:S01]  /*158100*/  IADD3 R63, P6, R63, R246.reuse, RZ ;  /* 0x000000f63f3f7210 */ /* 0x080fe20007fde0ff */
[--C-:B------:R-:W-:Y:S01]  /*158110*/  IMAD.X R130, R130, 0x1, R3.reuse, P3 ;  /* 0x0000000182827824 */ /* 0x100fe200018e0603 */
[----:B--2---:R-:W2:Y:S01]  /*158120*/  LDL.LU R62, [R1+0x44f8] ;  /* 0x0044f800013e7983 */ /* 0x004ea20000300800 */
[-C--:B---3--:R-:W-:Y:S01]  /*158130*/  IADD3 R52, P2, R52, R246.reuse, RZ ;  /* 0x000000f634347210 */ /* 0x088fe20007f5e0ff */
[----:B------:R-:W-:Y:S01]  /*158140*/  IMAD.X R65, R65, 0x1, R3, P4 ;  /* 0x0000000141417824 */ /* 0x000fe200020e0603 */
[----:B------:R-:W-:-:S03]  /*158150*/  IADD3 R61, P3, R61, R246, RZ ;  /* 0x000000f63d3d7210 */ /* 0x000fc60007f7e0ff */
[----:B------:R1:W-:Y:S01]  /*158160*/  STL [R1+0x452c], R52 ;  /* 0x00452c3401007387 */ /* 0x0003e20000100800 */
[----:B------:R-:W-:Y:S03]  /*158170*/  STL [R1+0x4544], R63 ;  /* 0x0045443f01007387 */ /* 0x000fe60000100800 */
[----:B-1----:R-:W3:Y:S01]  /*158180*/  LDL.LU R52, [R1+0x4520] ;  /* 0x0045200001347983 */ /* 0x002ee20000300800 */
[----:B------:R-:W-:Y:S02]  /*158190*/  STL [R1+0x4548], R227 ;  /* 0x004548e301007387 */ /* 0x000fe40000100800 */
[----:B------:R-:W-:Y:S01]  /*1581a0*/  STL [R1+0x4524], R61 ;  /* 0x0045243d01007387 */ /* 0x000fe20000100800 */
[----:B------:R-:W-:-:S05]  /*1581b0*/  IADD3 R55, P4, R55, R246, RZ ;  /* 0x000000f637377210 */ /* 0x000fca0007f9e0ff */
[----:B------:R1:W-:Y:S04]  /*1581c0*/  STL [R1+0x451c], R55 ;  /* 0x00451c3701007387 */ /* 0x0003e80000100800 */
[----:B-1----:R-:W2:Y:S01]  /*1581d0*/  LDL.LU R55, [R1+0x4518] ;  /* 0x0045180001377983 */ /* 0x002ea20000300800 */
[----:B------:R-:W-:Y:S02]  /*1581e0*/  STL [R1+0x4530], R130 ;  /* 0x0045308201007387 */ /* 0x000fe40000100800 */
[----:B------:R-:W2:Y:S01]  /*1581f0*/  LDL.LU R61, [R1+0x4500] ;  /* 0x00450000013d7983 */ /* 0x000ea20000300800 */
[----:B----4-:R-:W-:-:S05]  /*158200*/  IADD3.X R60, R60, R3, RZ, P5, !PT ;  /* 0x000000033c3c7210 */ /* 0x010fca0002ffe4ff */
[----:B------:R1:W-:Y:S04]  /*158210*/  STL [R1+0x453c], R60 ;  /* 0x00453c3c01007387 */ /* 0x0003e80000100800 */
[----:B-1----:R-:W4:Y:S01]  /*158220*/  LDL.LU R60, [R1+0x4510] ;  /* 0x00451000013c7983 */ /* 0x002f220000300800 */
[----:B------:R-:W-:Y:S02]  /*158230*/  STL [R1+0x4534], R65 ;  /* 0x0045344101007387 */ /* 0x000fe40000100800 */
[----:B------:R-:W4:Y:S02]  /*158240*/  LDL.LU R251, [R1+0x4504] ;  /* 0x0045040001fb7983 */ /* 0x000f240000300800 */
[----:B------:R-:W-:-:S05]  /*158250*/  IMAD.X R57, R57, 0x1, R3, P6 ;  /* 0x0000000139397824 */ /* 0x000fca00030e0603 */
[----:B------:R1:W-:Y:S04]  /*158260*/  STL [R1+0x4528], R57 ;  /* 0x0045283901007387 */ /* 0x0003e80000100800 */
[----:B-1----:R-:W4:Y:S01]  /*158270*/  LDL.LU R57, [R1+0x44ec] ;  /* 0x0044ec0001397983 */ /* 0x002f220000300800 */
[-C--:B------:R-:W-:Y:S01]  /*158280*/  IADD3 R224, P5, R224, R246.reuse, RZ ;  /* 0x000000f6e0e07210 */ /* 0x080fe20007fbe0ff */
[----:B------:R-:W4:Y:S02]  /*158290*/  LDL.LU R63, [R1+0x44f4] ;  /* 0x0044f400013f7983 */ /* 0x000f240000300800 */
[----:B------:R-:W4:Y:S01]  /*1582a0*/  LDL.LU R247, [R1+0x44e4] ;  /* 0x0044e40001f77983 */ /* 0x000f220000300800 */
[----:B------:R-:W-:Y:S01]  /*1582b0*/  IADD3 R127, P6, R127, R246, RZ ;  /* 0x000000f67f7f7210 */ /* 0x000fe20007fde0ff */
[----:B------:R-:W-:-:S02]  /*1582c0*/  IMAD.X R225, R225, 0x1, R3, P5 ;  /* 0x00000001e1e17824 */ /* 0x000fc400028e0603 */
[----:B---3--:R-:W-:Y:S01]  /*1582d0*/  IMAD.X R52, R52, 0x1, R3, P2 ;  /* 0x0000000134347824 */ /* 0x008fe200010e0603 */
[----:B--2---:R-:W-:-:S04]  /*1582e0*/  IADD3 R62, P2, R62, R246, RZ ;  /* 0x000000f63e3e7210 */ /* 0x004fc80007f5e0ff */
[----:B------:R1:W-:Y:S04]  /*1582f0*/  STL [R1+0x4520], R52 ;  /* 0x0045203401007387 */ /* 0x0003e80000100800 */
[----:B-1----:R-:W2:Y:S01]  /*158300*/  LDL.LU R52, [R1+0x44dc] ;  /* 0x0044dc0001347983 */ /* 0x002ea20000300800 */
[----:B------:R-:W-:Y:S01]  /*158310*/  STL [R1+0x4514], R224 ;  /* 0x004514e001007387 */ /* 0x000fe20000100800 */
[----:B------:R-:W-:Y:S02]  /*158320*/  IADD3.X R55, R55, R3, RZ, P3, !PT ;  /* 0x0000000337377210 */ /* 0x000fe40001ffe4ff */
[----:B------:R-:W-:-:S03]  /*158330*/  IADD3 R61, P3, R61, R246, RZ ;  /* 0x000000f63d3d7210 */ /* 0x000fc60007f7e0ff */
[----:B------:R1:W-:Y:S04]  /*158340*/  STL [R1+0x4518], R55 ;  /* 0x0045183701007387 */ /* 0x0003e80000100800 */
[----:B-1----:R-:W3:Y:S01]  /*158350*/  LDL.LU R55, [R1+0x44fc] ;  /* 0x0044fc0001377983 */ /* 0x002ee20000300800 */
[----:B------:R-:W-:Y:S02]  /*158360*/  STL [R1+0x450c], R127 ;  /* 0x00450c7f01007387 */ /* 0x000fe40000100800 */
[----:B------:R-:W-:Y:S02]  /*158370*/  STL [R1+0x44f8], R62 ;  /* 0x0044f83e01007387 */ /* 0x000fe40000100800 */
[----:B------:R1:W-:Y:S02]  /*158380*/  STL [R1+0x4500], R61 ;  /* 0x0045003d01007387 */ /* 0x0003e40000100800 */
[----:B-1----:R-:W3:Y:S01]  /*158390*/  LDL.LU R61, [R1+0x44e8] ;  /* 0x0044e800013d7983 */ /* 0x002ee20000300800 */
[----:B----4-:R-:W-:Y:S01]  /*1583a0*/  IMAD.X R60, R60, 0x1, R3, P4 ;  /* 0x000000013c3c7824 */ /* 0x010fe200020e0603 */
[----:B------:R-:W-:-:S04]  /*1583b0*/  IADD3 R251, P4, R251, R246, RZ ;  /* 0x000000f6fbfb7210 */ /* 0x000fc80007f9e0ff */
[----:B------:R1:W-:Y:S04]  /*1583c0*/  STL [R1+0x4510], R60 ;  /* 0x0045103c01007387 */ /* 0x0003e80000100800 */
[----:B-1----:R-:W4:Y:S01]  /*1583d0*/  LDL.LU R60, [R1+0x44b8] ;  /* 0x0044b800013c7983 */ /* 0x002f220000300800 */
[----:B------:R-:W-:-:S05]  /*1583e0*/  IADD3 R57, P5, R57, R246, RZ ;  /* 0x000000f639397210 */ /* 0x000fca0007fbe0ff */
[----:B------:R1:W-:Y:S01]  /*1583f0*/  STL [R1+0x44ec], R57 ;  /* 0x0044ec3901007387 */ /* 0x0003e20000100800 */
[----:B------:R-:W-:Y:S03]  /*158400*/  STL [R1+0x4504], R251 ;  /* 0x004504fb01007387 */ /* 0x000fe60000100800 */
[----:B-1----:R-:W4:Y:S01]  /*158410*/  LDL.LU R57, [R1+0x44e0] ;  /* 0x0044e00001397983 */ /* 0x002f220000300800 */
[----:B------:R-:W-:Y:S01]  /*158420*/  IADD3.X R128, R128, R3, RZ, P6, !PT ;  /* 0x0000000380807210 */ /* 0x000fe200037fe4ff */
[-C--:B------:R-:W-:Y:S02]  /*158430*/  IADD3 R247, P6, R247, R246.reuse, RZ ;  /* 0x000000f6f7f77210 */ /* 0x080fe40007fde0ff */
[----:B------:R-:W-:Y:S01]  /*158440*/  IMAD.X R63, R63, 0x1, R3, P2 ;  /* 0x000000013f3f7824 */ /* 0x000fe200010e0603 */
[----:B------:R-:W-:Y:S02]  /*158450*/  STL [R1+0x4508], R225 ;  /* 0x004508e101007387 */ /* 0x000fe40000100800 */
[----:B------:R-:W-:Y:S01]  /*158460*/  STL [R1+0x44e4], R247 ;  /* 0x0044e4f701007387 */ /* 0x000fe20000100800 */
[----:B--2---:R-:W-:-:S05]  /*158470*/  IADD3 R52, P2, R52, R246, RZ ;  /* 0x000000f634347210 */ /* 0x004fca0007f5e0ff */
[----:B------:R1:W-:Y:S04]  /*158480*/  STL [R1+0x44dc], R52 ;  /* 0x0044dc3401007387 */ /* 0x0003e80000100800 */
[----:B-1----:R-:W2:Y:S01]  /*158490*/  LDL.LU R52, [R1+0x44c0] ;  /* 0x0044c00001347983 */ /* 0x002ea20000300800 */
[----:B------:R-:W-:Y:S02]  /*1584a0*/  STL [R1+0x44f0], R128 ;  /* 0x0044f08001007387 */ /* 0x000fe40000100800 */
[----:B---3--:R-:W-:-:S05]  /*1584b0*/  IMAD.X R55, R55, 0x1, R3, P3 ;  /* 0x0000000137377824 */ /* 0x008fca00018e0603 */
[----:B------:R1:W-:Y:S01]  /*1584c0*/  STL [R1+0x44fc], R55 ;  /* 0x0044fc3701007387 */ /* 0x0003e20000100800 */
[-C--:B------:R-:W-:Y:S02]  /*1584d0*/  IADD3 R222, P3, R222, R246.reuse, RZ ;  /* 0x000000f6dede7210 */ /* 0x080fe40007f7e0ff */
[----:B------:R-:W-:Y:S01]  /*1584e0*/  IADD3.X R61, R61, R3, RZ, P4, !PT ;  /* 0x000000033d3d7210 */ /* 0x000fe200027fe4ff */
[----:B-1----:R-:W3:Y:S01]  /*1584f0*/  LDL.LU R55, [R1+0x44d0] ;  /* 0x0044d00001377983 */ /* 0x002ee20000300800 */
[----:B------:R-:W2:Y:S02]  /*158500*/  LDL.LU R252, [R1+0x44c4] ;  /* 0x0044c40001fc7983 */ /* 0x000ea40000300800 */
[----:B------:R-:W-:Y:S02]  /*158510*/  STL [R1+0x44f4], R63 ;  /* 0x0044f43f01007387 */ /* 0x000fe40000100800 */
[----:B------:R-:W2:Y:S01]  /*158520*/  LDL.LU R251, [R1+0x44ac] ;  /* 0x0044ac0001fb7983 */ /* 0x000ea20000300800 */
[----:B------:R-:W2:Y:S01]  /*158530*/  LDL.LU R247, [R1+0x44a4] ;  /* 0x0044a40001f77983 */ /* 0x000ea20000300800 */
[----:B------:R1:W-:Y:S01]  /*158540*/  STL [R1+0x44e8], R61 ;  /* 0x0044e83d01007387 */ /* 0x0003e20000100800 */
[----:B------:R-:W-:-:S02]  /*158550*/  IADD3 R125, P4, R125, R246, RZ ;  /* 0x000000f67d7d7210 */ /* 0x000fc40007f9e0ff */
[----:B-1----:R-:W2:Y:S01]  /*158560*/  LDL.LU R61, [R1+0x44b4] ;  /* 0x0044b400013d7983 */ /* 0x002ea20000300800 */
[----:B----4-:R-:W-:Y:S01]  /*158570*/  IMAD.X R57, R57, 0x1, R3, P5 ;  /* 0x0000000139397824 */ /* 0x010fe200028e0603 */
[----:B------:R-:W-:-:S04]  /*158580*/  IADD3 R60, P5, R60, R246, RZ ;  /* 0x000000f63c3c7210 */ /* 0x000fc80007fbe0ff */
[----:B------:R1:W-:Y:S04]  /*158590*/  STL [R1+0x44e0], R57 ;  /* 0x0044e03901007387 */ /* 0x0003e80000100800 */
[----:B-1----:R-:W4:Y:S01]  /*1585a0*/  LDL.LU R57, [R1+0x449c] ;  /* 0x00449c0001397983 */ /* 0x002f220000300800 */
[----:B------:R-:W-:Y:S02]  /*1585b0*/  STL [R1+0x44d4], R222 ;  /* 0x0044d4de01007387 */ /* 0x000fe40000100800 */
[----:B------:R-:W2:Y:S02]  /*1585c0*/  LDL.LU R246, [R1+0x44d8] ;  /* 0x0044d80001f67983 */ /* 0x000ea40000300800 */
[----:B--2---:R-:W-:-:S05]  /*1585d0*/  IMAD.X R246, R246, 0x1, R3, P6 ;  /* 0x00000001f6f67824 */ /* 0x004fca00030e0603 */
[----:B------:R1:W-:Y:S02]  /*1585e0*/  STL [R1+0x44d8], R246 ;  /* 0x0044d8f601007387 */ /* 0x0003e40000100800 */
[----:B-1----:R-:W-:-:S05]  /*1585f0*/  MOV R246, c[0x0][0x18c] ;  /* 0x0000630000f67a02 */ /* 0x002fca0000000f00 */
[----:B------:R-:W-:-:S04]  /*158600*/  IMAD.SHL.U32 R246, R246, 0x80, RZ ;  /* 0x00000080f6f67824 */ /* 0x000fc800078e00ff */
[----:B------:R-:W-:Y:S01]  /*158610*/  IMAD.SHL.U32 R246, R246, 0x4, RZ ;  /* 0x00000004f6f67824 */ /* 0x000fe200078e00ff */
[----:B------:R-:W-:Y:S04]  /*158620*/  STL [R1+0x44cc], R125 ;  /* 0x0044cc7d01007387 */ /* 0x000fe80000100800 */
[----:B------:R-:W-:-:S05]  /*158630*/  IADD3 R52, P6, R52, R246, RZ ;  /* 0x000000f634347210 */ /* 0x000fca0007fde0ff */
[----:B------:R1:W-:Y:S04]  /*158640*/  STL [R1+0x44c0], R52 ;  /* 0x0044c03401007387 */ /* 0x0003e80000100800 */
[----:B-1----:R-:W2:Y:S01]  /*158650*/  LDL.LU R52, [R1+0x44bc] ;  /* 0x0044bc0001347983 */ /* 0x002ea20000300800 */
[----:B---3--:R-:W-:Y:S01]  /*158660*/  IADD3.X R55, R55, R3, RZ, P2, !PT ;  /* 0x0000000337377210 */ /* 0x008fe200017fe4ff */
[-C--:B------:R-:W-:Y:S02]  /*158670*/  IADD3 R252, P2, R252, R246.reuse, RZ ;  /* 0x000000f6fcfc7210 */ /* 0x080fe40007f5e0ff */
[--C-:B------:R-:W-:Y:S01]  /*158680*/  IMAD.X R223, R223, 0x1, R3.reuse, P3 ;  /* 0x00000001dfdf7824 */ /* 0x100fe200018e0603 */
[-C--:B------:R-:W-:Y:S01]  /*158690*/  IADD3 R251, P3, R251, R246.reuse, RZ ;  /* 0x000000f6fbfb7210 */ /* 0x080fe20007f7e0ff */
[----:B------:R-:W-:Y:S01]  /*1586a0*/  STL [R1+0x44b8], R60 ;  /* 0x0044b83c01007387 */ /* 0x000fe20000100800 */
[----:B------:R1:W-:Y:S02]  /*1586b0*/  STL [R1+0x44d0], R55 ;  /* 0x0044d03701007387 */ /* 0x0003e40000100800 */
[----:B------:R-:W-:Y:S01]  /*1586c0*/  IMAD.X R126, R126, 0x1, R3, P4 ;  /* 0x000000017e7e7824 */ /* 0x000fe200020e0603 */
[----:B------:R-:W-:-:S02]  /*1586d0*/  IADD3 R247, P4, R247, R246, RZ ;  /* 0x000000f6f7f77210 */ /* 0x000fc40007f9e0ff */
[----:B------:R-:W-:Y:S01]  /*1586e0*/  IADD3.X R61, R61, R3, RZ, P5, !PT ;  /* 0x000000033d3d7210 */ /* 0x000fe20002ffe4ff */
[-C--:B----4-:R-:W-:Y:S01]  /*1586f0*/  IADD3 R57, P5, R57, R246.reuse, RZ ;  /* 0x000000f639397210 */ /* 0x090fe20007fbe0ff */
[----:B-1----:R-:W3:Y:S01]  /*158700*/  LDL.LU R55, [R1+0x4478] ;  /* 0x0044780001377983 */ /* 0x002ee20000300800 */
[----:B------:R-:W-:Y:S02]  /*158710*/  STL [R1+0x44c4], R252 ;  /* 0x0044c4fc01007387 */ /* 0x000fe40000100800 */
[----:B------:R1:W-:Y:S02]  /*158720*/  STL [R1+0x44ac], R251 ;  /* 0x0044acfb01007387 */ /* 0x0003e40000100800 */
[----:B-1----:R-:W4:Y:S01]  /*158730*/  LDL.LU R251, [R1+0x4480] ;  /* 0x0044800001fb7983 */ /* 0x002f220000300800 */
[----:B------:R-:W-:Y:S02]  /*158740*/  STL [R1+0x44c8], R223 ;  /* 0x0044c8df01007387 */ /* 0x000fe40000100800 */
[----:B------:R-:W-:Y:S02]  /*158750*/  STL [R1+0x44a4], R247 ;  /* 0x0044a4f701007387 */ /* 0x000fe40000100800 */
[----:B------:R-:W3:Y:S01]  /*158760*/  LDL.LU R252, [R1+0x4484] ;  /* 0x0044840001fc7983 */ /* 0x000ee20000300800 */
[----:B------:R1:W-:Y:S04]  /*158770*/  STL [R1+0x449c], R57 ;  /* 0x00449c3901007387 */ /* 0x0003e80000100800 */
[----:B-1----:R-:W3:Y:S01]  /*158780*/  LDL.LU R57, [R1+0x4474] ;  /* 0x0044740001397983 */ /* 0x002ee20000300800 */
[----:B------:R-:W-:Y:S02]  /*158790*/  STL [R1+0x44b0], R126 ;  /* 0x0044b07e01007387 */ /* 0x000fe40000100800 */
[----:B------:R-:W-:Y:S02]  /*1587a0*/  STL [R1+0x44b4], R61 ;  /* 0x0044b43d01007387 */ /* 0x000fe40000100800 */
[----:B------:R-:W3:Y:S02]  /*1587b0*/  LDL.LU R247, [R1+0x447c] ;  /* 0x00447c0001f77983 */ /* 0x000ee40000300800 */
[----:B--2---:R-:W-:Y:S01]  /*1587c0*/  IMAD.X R52, R52, 0x1, R3, P6 ;  /* 0x0000000134347824 */ /* 0x004fe200030e0603 */
[----:B------:R-:W-:-:S04]  /*1587d0*/  IADD3 R220, P6, R220, R246, RZ ;  /* 0x000000f6dcdc7210 */ /* 0x000fc80007fde0ff */
[----:B------:R1:W-:Y:S04]  /*1587e0*/  STL [R1+0x44bc], R52 ;  /* 0x0044bc3401007387 */ /* 0x0003e80000100800 */
[----:B-1----:R-:W2:Y:S01]  /*1587f0*/  LDL.LU R52, [R1+0x4464] ;  /* 0x0044640001347983 */ /* 0x002ea20000300800 */
[----:B------:R-:W2:Y:S02]  /*158800*/  LDL.LU R246, [R1+0x44a8] ;  /* 0x0044a80001f67983 */ /* 0x000ea40000300800 */
[----:B--2---:R-:W-:-:S05]  /*158810*/  IMAD.X R246, R246, 0x1, R3, P2 ;  /* 0x00000001f6f67824 */ /* 0x004fca00010e0603 */
[----:B------:R1:W-:Y:S02]  /*158820*/  STL [R1+0x44a8], R246 ;  /* 0x0044a8f601007387 */ /* 0x0003e40000100800 */
[----:B-1----:R-:W-:-:S05]  /*158830*/  MOV R246, c[0x0][0x18c] ;  /* 0x0000630000f67a02 */ /* 0x002fca0000000f00 */
[----:B------:R-:W-:-:S04]  /*158840*/  IMAD.SHL.U32 R246, R246, 0x80, RZ ;  /* 0x00000080f6f67824 */ /* 0x000fc800078e00ff */
[----:B------:R-:W-:-:S05]  /*158850*/  IMAD.SHL.U32 R246, R246, 0x4, RZ ;  /* 0x00000004f6f67824 */ /* 0x000fca00078e00ff */
[----:B------:R-:W-:Y:S02]  /*158860*/  IADD3 R123, P2, R123, R246, RZ ;  /* 0x000000f67b7b7210 */ /* 0x000fe40007f5e0ff */
[----:B------:R-:W2:Y:S02]  /*158870*/  LDL.LU R246, [R1+0x44a0] ;  /* 0x0044a00001f67983 */ /* 0x000ea40000300800 */
[----:B--2---:R-:W-:-:S05]  /*158880*/  IADD3.X R246, R246, R3, RZ, P3, !PT ;  /* 0x00000003f6f67210 */ /* 0x004fca0001ffe4ff */
[----:B------:R1:W-:Y:S02]  /*158890*/  STL [R1+0x44a0], R246 ;  /* 0x0044a0f601007387 */ /* 0x0003e40000100800 */
[----:B-1----:R-:W-:-:S04]  /*1588a0*/  IMAD.MOV.U32 R246, RZ, RZ, c[0x0][0x18c] ;  /* 0x00006300fff67624 */ /* 0x002fc800078e00ff */
[----:B------:R-:W-:-:S05]  /*1588b0*/  IMAD.SHL.U32 R246, R246, 0x80, RZ ;  /* 0x00000080f6f67824 */ /* 0x000fca00078e00ff */
[----:B------:R-:W-:Y:S01]  /*1588c0*/  SHF.L.U32 R246, R246, 0x2, RZ ;  /* 0x00000002f6f67819 */ /* 0x000fe200000006ff */
[----:B------:R-:W-:Y:S03]  /*1588d0*/  STL [R1+0x4494], R220 ;  /* 0x004494dc01007387 */ /* 0x000fe60000100800 */
[----:B---3--:R-:W-:Y:S02]  /*1588e0*/  IADD3 R55, P3, R55, R246, RZ ;  /* 0x000000f637377210 */ /* 0x008fe40007f7e0ff */
[----:B------:R-:W2:Y:S02]  /*1588f0*/  LDL.LU R246, [R1+0x4498] ;  /* 0x0044980001f67983 */ /* 0x000ea40000300800 */
[----:B--2---:R-:W-:-:S05]  /*158900*/  IMAD.X R246, R246, 0x1, R3, P4 ;  /* 0x00000001f6f67824 */ /* 0x004fca00020e0603 */
[----:B------:R1:W-:Y:S02]  /*158910*/  STL [R1+0x4498], R246 ;  /* 0x004498f601007387 */ /* 0x0003e40000100800 */
[----:B-1----:R-:W-:-:S05]  /*158920*/  IMAD.MOV.U32 R246, RZ, RZ, c[0x0][0x18c] ;  /* 0x00006300fff67624 */ /* 0x002fca00078e00ff */
[----:B------:R-:W-:-:S05]  /*158930*/  SHF.L.U32 R246, R246, 0x7, RZ ;  /* 0x00000007f6f67819 */ /* 0x000fca00000006ff */
[----:B------:R-:W-:Y:S01]  /*158940*/  IMAD.SHL.U32 R246, R246, 0x4, RZ ;  /* 0x00000004f6f67824 */ /* 0x000fe200078e00ff */
[----:B------:R-:W-:Y:S04]  /*158950*/  STL [R1+0x448c], R123 ;  /* 0x00448c7b01007387 */ /* 0x000fe80000100800 */
[----:B----4-:R-:W-:-:S05]  /*158960*/  IADD3 R251, P4, R251, R246, RZ ;  /* 0x000000f6fbfb7210 */ /* 0x010fca0007f9e0ff */
[----:B------:R1:W-:Y:S04]  /*158970*/  STL [R1+0x4480], R251 ;  /* 0x004480fb01007387 */ /* 0x0003e80000100800 */
[----:B-1----:R1:W5:Y:S01]  /*158980*/  LDL.LU R251, [R1+0x60a4] ;  /* 0x0060a40001fb7983 */ /* 0x0023620000300800 */
[----:B------:R-:W2:Y:S02]  /*158990*/  LDL.LU R246, [R1+0x4490] ;  /* 0x0044900001f67983 */ /* 0x000ea40000300800 */
[----:B------:R-:W-:Y:S01]  /*1589a0*/  STL [R1+0x4478], R55 ;  /* 0x0044783701007387 */ /* 0x000fe20000100800 */
[-C--:B------:R-:W-:Y:S02]  /*1589b0*/  IADD3.X R247, R247, R3.reuse, RZ, P4, !PT ;  /* 0x00000003f7f77210 */ /* 0x080fe400027fe4ff */
[----:B------:R-:W-:Y:S01]  /*1589c0*/  IADD3.X R221, R221, R3, RZ, P6, !PT ;  /* 0x00000003dddd7210 */ /* 0x000fe200037fe4ff */
[----:B------:R-:W-:-:S02]  /*1589d0*/  IMAD.X R57, R57, 0x1, R3, P3 ;  /* 0x0000000139397824 */ /* 0x000fc400018e0603 */
[--C-:B------:R-:W-:Y:S01]  /*1589e0*/  IMAD.X R124, R124, 0x1, R3.reuse, P2 ;  /* 0x000000017c7c7824 */ /* 0x100fe200010e0603 */
[----:B------:R-:W-:Y:S01]  /*1589f0*/  ISETP.GT.AND P2, PT, R116, 0x33, PT ;  /* 0x000000337400780c */ /* 0x000fe20003f44270 */
[----:B--2---:R-:W-:-:S05]  /*158a00*/  IMAD.X R246, R246, 0x1, R3, P5 ;  /* 0x00000001f6f67824 */ /* 0x004fca00028e0603 */
[----:B------:R2:W-:Y:S02]  /*158a10*/  STL [R1+0x4490], R246 ;  /* 0x004490f601007387 */ /* 0x0005e40000100800 */
[----:B--2---:R-:W-:-:S05]  /*158a20*/  MOV R246, c[0x0][0x18c] ;  /* 0x0000630000f67a02 */ /* 0x004fca0000000f00 */
[----:B------:R-:W-:-:S04]  /*158a30*/  IMAD.SHL.U32 R246, R246, 0x80, RZ ;  /* 0x00000080f6f67824 */ /* 0x000fc800078e00ff */
[----:B------:R-:W-:-:S05]  /*158a40*/  IMAD.SHL.U32 R246, R246, 0x4, RZ ;  /* 0x00000004f6f67824 */ /* 0x000fca00078e00ff */
[----:B------:R-:W-:-:S05]  /*158a50*/  IADD3 R252, P5, R252, R246, RZ ;  /* 0x000000f6fcfc7210 */ /* 0x000fca0007fbe0ff */
[----:B------:R2:W-:Y:S01]  /*158a60*/  STL [R1+0x4484], R252 ;  /* 0x004484fc01007387 */ /* 0x0005e20000100800 */
[----:B------:R-:W-:-:S03]  /*158a70*/  IMAD.X R52, R52, 0x1, R3, P5 ;  /* 0x0000000134347824 */ /* 0x000fc600028e0603 */
[----:B--2---:R1:W5:Y:S01]  /*158a80*/  LDL.LU R252, [R1+0x60a0] ;  /* 0x0060a00001fc7983 */ /* 0x0043620000300800 */
[----:B------:R-:W-:Y:S02]  /*158a90*/  STL [R1+0x447c], R247 ;  /* 0x00447cf701007387 */ /* 0x000fe40000100800 */
[----:B------:R-:W-:Y:S02]  /*158aa0*/  STL [R1+0x4488], R221 ;  /* 0x004488dd01007387 */ /* 0x000fe40000100800 */
[----:B------:R-:W-:Y:S01]  /*158ab0*/  STL [R1+0x4474], R57 ;  /* 0x0044743901007387 */ /* 0x000fe20000100800 */
[----:B------:R-:W-:Y:S01]  /*158ac0*/  STL [R1+0x4470], R124 ;  /* 0x0044707c01007387 */ /* 0x000fe20000100800 */
[----:B------:R2:W-:Y:S02]  /*158ad0*/  STL [R1+0x4464], R52 ;  /* 0x0044643401007387 */ /* 0x0005e40000100800 */
[----:B------:R3:W-:Y:S01]  /*158ae0*/  STL.64 [R1+0x60d0], R16 ;  /* 0x0060d01001007387 */ /* 0x0007e20000100a00 */
[----:B--2---:R-:W-:Y:S01]  /*158af0*/  SEL R52, RZ, 0x4, !P2 ;  /* 0x00000004ff347807 */ /* 0x004fe20005000000 */
[----:B---3--:R-:W2:Y:S04]  /*158b00*/  LDL R16, [R1+0x5178] ;  /* 0x0051780001107983 */ /* 0x008ea80000100800 */
[----:B------:R-:W3:Y:S01]  /*158b10*/  LDL R17, [R1+0x5184] ;  /* 0x0051840001117983 */ /* 0x000ee20000100800 */
[----:B------:R4:W-:Y:S01]  /*158b20*/  STL.64 [R1+0x60c8], R14 ;  /* 0x0060c80e01007387 */ /* 0x0009e20000100a00 */
[----:B------:R-:W-:-:S02]  /*158b30*/  SEL R52, R52, RZ, !P0 ;  /* 0x000000ff34347207 */ /* 0x000fc40004000000 */
[----:B----4-:R-:W4:Y:S04]  /*158b40*/  LDL R14, [R1+0x5180] ;  /* 0x00518000010e7983 */ /* 0x010f280000100800 */
[----:B------:R-:W2:Y:S01]  /*158b50*/  LDL R15, [R1+0x518c] ;  /* 0x00518c00010f7983 */ /* 0x000ea20000100800 */
[----:B------:R1:W-:Y:S01]  /*158b60*/  STL.64 [R1+0x60c0], R12 ;  /* 0x0060c00c01007387 */ /* 0x0003e20000100a00 */
[----:B------:R-:W-:Y:S02]  /*158b70*/  ISETP.NE.U32.AND P2, PT, R52, RZ, PT ;  /* 0x000000ff3400720c */ /* 0x000fe40003f45070 */
[----:B-1----:R-:W2:Y:S04]  /*158b80*/  LDL R12, [R1+0x51f8] ;  /* 0x0051f800010c7983 */ /* 0x002ea80000100800 */
[----:B------:R-:W2:Y:S01]  /*158b90*/  LDL R13, [R1+0x5204] ;  /* 0x00520400010d7983 */ /* 0x000ea20000100800 */
[----:B------:R1:W-:Y:S03]  /*158ba0*/  STL.64 [R1+0x60b8], R10 ;  /* 0x0060b80a01007387 */ /* 0x0003e60000100a00 */
        /* <DEDUP_REMOVED lines=8> */
[----:B------:R1:W-:Y:S02]  /*158c30*/  STL.64 [R1+0x60a0], R4 ;  /* 0x0060a00401007387 */ /* 0x0003e40000100a00 */
[----:B------:R-:W2:Y:S01]  /*158c40*/  LDL R52, [R1+0x5280] ;  /* 0x0052800001347983 */ /* 0x000ea20000100800 */
[----:B-1----:R-:W3:Y:S04]  /*158c50*/  LDL R4, [R1+0x5200] ;  /* 0x0052000001047983 */ /* 0x002ee80000100800 */
[----:B------:R-:W3:Y:S01]  /*158c60*/  LDL R5, [R1+0x520c] ;  /* 0x00520c0001057983 */ /* 0x000ee20000100800 */
[----:B--2---:R-:W-:-:S04]  /*158c70*/  LOP3.LUT R53, R53, R52, RZ, 0x3c, !PT ;  /* 0x0000003435357212 */ /* 0x004fc800078e3cff */
[----:B------:R-:W-:-:S04]  /*158c80*/  LOP3.LUT R52, R53, R52, RZ, 0x3c, !PT ;  /* 0x0000003435347212 */ /* 0x000fc800078e3cff */
[----:B------:R-:W-:-:S05]  /*158c90*/  LOP3.LUT R53, R53, R52, RZ, 0x3c, !PT ;  /* 0x0000003435357212 */ /* 0x000fca00078e3cff */
[----:B------:R1:W-:Y:S04]  /*158ca0*/  LDGSTS.E [R56+0x17c00], [R52.64], P1 ;  /* 0x17c0000034387fae */ /* 0x0003e80008921844 */
[----:B-1----:R-:W2:Y:S04]  /*158cb0*/  LDL R52, [R1+0x5278] ;  /* 0x0052780001347983 */ /* 0x002ea80000100800 */
[----:B------:R-:W2:Y:S02]  /*158cc0*/  LDL R53, [R1+0x5284] ;  /* 0x0052840001357983 */ /* 0x000ea40000100800 */
[----:B--2---:R-:W-:-:S04]  /*158cd0*/  LOP3.LUT R53, R53, R52, RZ, 0x3c, !PT ;  /* 0x0000003435357212 */ /* 0x004fc800078e3cff */
[----:B------:R-:W-:-:S04]  /*158ce0*/  LOP3.LUT R52, R53, R52, RZ, 0x3c, !PT ;  /* 0x0000003435347212 */ /* 0x000fc800078e3cff */
[----:B------:R-:W-:-:S05]  /*158cf0*/  LOP3.LUT R53, R53, R52, RZ, 0x3c, !PT ;  /* 0x0000003435357212 */ /* 0x000fca00078e3cff */
[----:B------:R1:W-:Y:S04]  /*158d00*/  LDGSTS.E [R56+0x17e00], [R52.64], P1 ;  /* 0x17e0000034387fae */ /* 0x0003e80008921844 */
[----:B-1----:R-:W2:Y:S04]  /*158d10*/  LDL R52, [R1+0x5210] ;  /* 0x0052100001347983 */ /* 0x002ea80000100800 */
[----:B------:R-:W2:Y:S01]  /*158d20*/  LDL R53, [R1+0x521c] ;  /* 0x00521c0001357983 */ /* 0x000ea20000100800 */
[----:B------:R-:W-:Y:S02]  /*158d30*/  ISETP.GT.AND P1, PT, R116, 0x37, PT ;  /* 0x000000377400780c */ /* 0x000fe40003f24270 */
[----:B--2---:R-:W-:-:S04]  /*158d40*/  LOP3.LUT R53, R53, R52, RZ, 0x3c, !PT ;  /* 0x0000003435357212 */ /* 0x004fc800078e3cff */
[----:B------:R-:W-:-:S04]  /*158d50*/  LOP3.LUT R52, R53, R52, RZ, 0x3c, !PT ;  /* 0x0000003435347212 */ /* 0x000fc800078e3cff */
[----:B------:R-:W-:-:S05]  /*158d60*/  LOP3.LUT R53, R53, R52, RZ, 0x3c, !PT ;  /* 0x0000003435357212 */ /* 0x000fca00078e3cff */
[----:B------:R1:W-:Y:S02]  /*158d70*/  LDGSTS.E [R56+0x19800], [R52.64], P2 ;  /* 0x1980000034387fae */ /* 0x0003e40009121844 */
[----:B-1----:R-:W-:Y:S01]  /*158d80*/  IMAD.MOV.U32 R52, RZ, RZ, R11 ;  /* 0x000000ffff347224 */ /* 0x002fe200078e000b */
[----:B------:R-:W-:Y:S01]  /*158d90*/  MOV R53, R10 ;  /* 0x0000000a00357202 */ /* 0x000fe20000000f00 */
[----:B------:R-:W2:Y:S04]  /*158da0*/  LDL R11, [R1+0x5114] ;  /* 0x00511400010b7983 */ /* 0x000ea80000100800 */
[----:B------:R-:W2:Y:S04]  /*158db0*/  LDL R10, [R1+0x5108] ;  /* 0x00510800010a7983 */ /* 0x000ea80000100800 */
[----:B------:R1:W-:Y:S02]  /*158dc0*/  LDGSTS.E [R56+0x19a00], [R52.64], P2 ;  /* 0x19a0000034387fae */ /* 0x0003e40009121844 */
[----:B-1----:R-:W-:Y:S01]  /*158dd0*/  SEL R52, RZ, 0x4, !P1 ;  /* 0x00000004ff347807 */ /* 0x002fe20004800000 */
[----:B------:R-:W-:-:S03]  /*158de0*/  ISETP.GT.AND P1, PT, R116, 0x3b, PT ;  /* 0x0000003b7400780c */ /* 0x000fc60003f24270 */
[----:B------:R-:W-:-:S04]  /*158df0*/  SEL R52, R52, RZ, !P0 ;  /* 0x000000ff34347207 */ /* 0x000fc80004000000 */
[----:B------:R-:W-:Y:S01]  /*158e00*/  ISETP.NE.U32.AND P3, PT, R52, RZ, PT ;  /* 0x000000ff3400720c */ /* 0x000fe20003f65070 */
[----:B------:R-:W-:-:S04]  /*158e10*/  SEL R52, RZ, 0x4, !P1 ;  /* 0x00000004ff347807 */ /* 0x000fc80004800000 */
[----:B------:R-:W-:Y:S01]  /*158e20*/  SEL R52, R52, RZ, !P0 ;  /* 0x000000ff34347207 */ /* 0x000fe20004000000 */
[----:B---3--:R-:W-:Y:S02]  /*158e30*/  IMAD.MOV.U32 R53, RZ, RZ, R4 ;  /* 0x000000ffff357224 */ /* 0x008fe400078e0004 */
[----:B------:R-:W3:Y:S01]  /*158e40*/  LDL R4, [R1+0x5088] ;  /* 0x0050880001047983 */ /* 0x000ee20000100800 */
[----:B------:R-:W-:Y:S01]  /*158e50*/  ISETP.NE.U32.AND P1, PT, R52, RZ, PT ;  /* 0x000000ff3400720c */ /* 0x000fe20003f25070 */
[----:B------:R-:W-:Y:S02]  /*158e60*/  IMAD.MOV.U32 R52, RZ, RZ, R5 ;  /* 0x000000ffff347224 */ /* 0x000fe400078e0005 */
[----:B------:R-:W2:Y:S04]  /*158e70*/  LDL R5, [R1+0x5094] ;  /* 0x0050940001057983 */ /* 0x000ea80000100800 */
[----:B------:R1:W-:Y:S02]  /*158e80*/  LDGSTS.E [R56+0x19c00], [R52.64], P2 ;  /* 0x19c0000034387fae */ /* 0x0003e40009121844 */
[----:B-1----:R-:W-:Y:S01]  /*158e90*/  MOV R52, R13 ;  /* 0x0000000d00347202 */ /* 0x002fe20000000f00 */
[----:B------:R-:W-:Y:S01]  /*158ea0*/  IMAD.MOV.U32 R53, RZ, RZ, R12 ;  /* 0x000000ffff357224 */ /* 0x000fe200078e000c */
[----:B------:R-:W2:Y:S04]  /*158eb0*/  LDL R13, [R1+0x510c] ;  /* 0x00510c00010d7983 */ /* 0x000ea80000100800 */
[----:B------:R-:W2:Y:S04]  /*158ec0*/  LDL R12, [R1+0x5100] ;  /* 0x00510000010c7983 */ /* 0x000ea80000100800 */
[----:B------:R1:W-:Y:S02]  /*158ed0*/  LDGSTS.E [R56+0x19e00], [R52.64], P2 ;  /* 0x19e0000034387fae */ /* 0x0003e40009121844 */
[----:B-1----:R-:W-:Y:S01]  /*158ee0*/  IMAD.MOV.U32 R52, RZ, RZ, R7 ;  /* 0x000000ffff347224 */ /* 0x002fe200078e0007 */
[----:B------:R-:W-:-:S02]  /*158ef0*/  MOV R53, R6 ;  /* 0x0000000600357202 */ /* 0x000fc40000000f00 */
[----:B------:R-:W-:Y:S01]  /*158f00*/  ISETP.GT.AND P2, PT, R116, 0x3f, PT ;  /* 0x0000003f7400780c */ /* 0x000fe20003f44270 */
[----:B------:R-:W2:Y:S04]  /*158f10*/  LDL R6, [R1+0x5080] ;  /* 0x0050800001067983 */ /* 0x000ea80000100800 */
[----:B------:R1:W-:Y:S04]  /*158f20*/  LDGSTS.E [R56+0x1b800], [R52.64], P3 ;  /* 0x1b80000034387fae */ /* 0x0003e80009921844 */
[----:B------:R-:W2:Y:S01]  /*158f30*/  LDL R7, [R1+0x508c] ;  /* 0x00508c0001077983 */ /* 0x000ea20000100800 */
[----:B-1----:R-:W-:-:S02]  /*158f40*/  IMAD.MOV.U32 R52, RZ, RZ, R9 ;  /* 0x000000ffff347224 */ /* 0x002fc400078e0009 */
[----:B------:R-:W-:Y:S01]  /*158f50*/  IMAD.MOV.U32 R53, RZ, RZ, R8 ;  /* 0x000000ffff357224 */ /* 0x000fe200078e0008 */
[----:B------:R-:W2:Y:S04]  /*158f60*/  LDL R9, [R1+0x5084] ;  /* 0x0050840001097983 */ /* 0x000ea80000100800 */
[----:B------:R-:W2:Y:S04]  /*158f70*/  LDL R8, [R1+0x5078] ;  /* 0x0050780001087983 */ /* 0x000ea80000100800 */
[----:B------:R1:W-:Y:S02]  /*158f80*/  LDGSTS.E [R56+0x1ba00], [R52.64], P3 ;  /* 0x1ba0000034387fae */ /* 0x0003e40009921844 */
[----:B-1----:R-:W-:Y:S01]  /*158f90*/  MOV R52, R15 ;  /* 0x0000000f00347202 */ /* 0x002fe20000000f00 */
[----:B----4-:R-:W-:Y:S01]  /*158fa0*/  IMAD.MOV.U32 R53, RZ, RZ, R14 ;  /* 0x000000ffff357224 */ /* 0x010fe200078e000e */
[----:B------:R-:W4:Y:S04]  /*158fb0*/  LDL R15, [R1+0x501c] ;  /* 0x00501c00010f7983 */ /* 0x000f280000100800 */
[----:B------:R-:W2:Y:S04]  /*158fc0*/  LDL R14, [R1+0x5010] ;  /* 0x00501000010e7983 */ /* 0x000ea80000100800 */
[----:B------:R1:W-:Y:S02]  /*158fd0*/  LDGSTS.E [R56+0x1bc00], [R52.64], P3 ;  /* 0x1bc0000034387fae */ /* 0x0003e40009921844 */
[----:B-1----:R-:W-:Y:S01]  /*158fe0*/  IMAD.MOV.U32 R52, RZ, RZ, R17 ;  /* 0x000000ffff347224 */ /* 0x002fe200078e0011 */
[----:B------:R-:W-:Y:S01]  /*158ff0*/  MOV R53, R16 ;  /* 0x0000001000357202 */ /* 0x000fe20000000f00 */
[----:B------:R-:W2:Y:S04]  /*159000*/  LDL R17, [R1+0x5014] ;  /* 0x0050140001117983 */ /* 0x000ea80000100800 */
[----:B------:R-:W2:Y:S04]  /*159010*/  LDL R16, [R1+0x5008] ;  /* 0x0050080001107983 */ /* 0x000ea80000100800 */
[----:B------:R1:W-:Y:S04]  /*159020*/  LDGSTS.E [R56+0x1be00], [R52.64], P3 ;  /* 0x1be0000034387fae */ /* 0x0003e80009921844 */
[----:B-1----:R-:W2:Y:S04]  /*159030*/  LDL R52, [R1+0x5110] ;  /* 0x0051100001347983 */ /* 0x002ea80000100800 */
[----:B------:R-:W2:Y:S02]  /*159040*/  LDL R53, [R1+0x511c] ;  /* 0x00511c0001357983 */ /* 0x000ea40000100800 */
[----:B--2---:R-:W-:-:S04]  /*159050*/  LOP3.LUT R53, R53, R52, RZ, 0x3c, !PT ;  /* 0x0000003435357212 */ /* 0x004fc800078e3cff */
[----:B------:R-:W-:-:S04]  /*159060*/  LOP3.LUT R52, R53, R52, RZ, 0x3c, !PT ;  /* 0x0000003435347212 */ /* 0x000fc800078e3cff */
[----:B------:R-:W-:-:S05]  /*159070*/  LOP3.LUT R53, R53, R52, RZ, 0x3c, !PT ;  /* 0x0000003435357212 */ /* 0x000fca00078e3cff */
[----:B------:R1:W-:Y:S02]  /*159080*/  LDGSTS.E [R56+0x1d800], [R52.64], P1 ;  /* 0x1d80000034387fae */ /* 0x0003e40008921844 */
[----:B-1----:R-:W-:Y:S02]  /*159090*/  IMAD.MOV.U32 R52, RZ, RZ, R11 ;  /* 0x000000ffff347224 */ /* 0x002fe400078e000b */
[----:B------:R-:W-:Y:S01]  /*1590a0*/  IMAD.MOV.U32 R53, RZ, RZ, R10 ;  /* 0x000000ffff357224 */ /* 0x000fe200078e000a */
        /* <DEDUP_REMOVED lines=9> */
[----:B------:R-:W-:Y:S02]  /*159140*/  IMAD.MOV.U32 R53, RZ, RZ, R12 ;  /* 0x000000ffff357224 */ /* 0x000fe400078e000c */
[----:B------:R-:W2:Y:S01]  /*159150*/  LDL R12, [R1+0x4ff8] ;  /* 0x004ff800010c7983 */ /* 0x000ea20000100800 */
[----:B------:R-:W-:Y:S01]  /*159160*/  ISETP.NE.U32.AND P2, PT, R52, RZ, PT ;  /* 0x000000ff3400720c */ /* 0x000fe20003f45070 */
[----:B------:R-:W-:Y:S02]  /*159170*/  MOV R52, R13 ;  /* 0x0000000d00347202 */ /* 0x000fe40000000f00 */
[----:B------:R-:W2:Y:S04]  /*159180*/  LDL R13, [R1+0x5004] ;  /* 0x00500400010d7983 */ /* 0x000ea80000100800 */
        /* <DEDUP_REMOVED lines=15> */
[----:B---3--:R-:W-:Y:S01]  /*159280*/  MOV R53, R4 ;  /* 0x0000000400357202 */ /* 0x008fe20000000f00 */
[----:B------:R-:W2:Y:S04]  /*159290*/  LDL R5, [R1+0x4f84] ;  /* 0x004f840001057983 */ /* 0x000ea80000100800 */
[----:B------:R-:W3:Y:S04]  /*1592a0*/  LDL R4, [R1+0x4f78] ;  /* 0x004f780001047983 */ /* 0x000ee80000100800 */
[----:B------:R1:W-:Y:S02]  /*1592b0*/  LDGSTS.E [R56+0x1fa00], [R52.64], P3 ;  /* 0x1fa0000034387fae */ /* 0x0003e40009921844 */
[----:B-1----:R-:W-:-:S02]  /*1592c0*/  IMAD.MOV.U32 R52, RZ, RZ, R7 ;  /* 0x000000ffff347224 */ /* 0x002fc400078e0007 */
[----:B------:R-:W-:Y:S01]  /*1592d0*/  IMAD.MOV.U32 R53, RZ, RZ, R6 ;  /* 0x000000ffff357224 */ /* 0x000fe200078e0006 */
[----:B------:R-:W2:Y:S04]  /*1592e0*/  LDL R7, [R1+0x4f0c] ;  /* 0x004f0c0001077983 */ /* 0x000ea80000100800 */
[----:B------:R-:W2:Y:S04]  /*1592f0*/  LDL R6, [R1+0x4f00] ;  /* 0x004f000001067983 */ /* 0x000ea80000100800 */
[----:B------:R1:W-:Y:S02]  /*159300*/  LDGSTS.E [R56+0x1fc00], [R52.64], P3 ;  /* 0x1fc0000034387fae */ /* 0x0003e40009921844 */
[----:B-1----:R-:W-:Y:S01]  /*159310*/  MOV R52, R9 ;  /* 0x0000000900347202 */ /* 0x002fe20000000f00 */
[----:B------:R-:W-:Y:S01]  /*159320*/  IMAD.MOV.U32 R53, RZ, RZ, R8 ;  /* 0x000000ffff357224 */ /* 0x000fe200078e0008 */
[----:B------:R-:W2:Y:S04]  /*159330*/  LDL R9, [R1+0x4f04] ;  /* 0x004f040001097983 */ /* 0x000ea80000100800 */
[----:B------:R-:W2:Y:S04]  /*159340*/  LDL R8, [R1+0x4ef8] ;  /* 0x004ef80001087983 */ /* 0x000ea80000100800 */
[----:B------:R4:W-:Y:S02]  /*159350*/  LDGSTS.E [R56+0x1fe00], [R52.64], P3 ;  /* 0x1fe0000034387fae */ /* 0x0009e40009921844 */
[----:B----4-:R-:W-:Y:S01]  /*159360*/  IMAD.MOV.U32 R52, RZ, RZ, R15 ;  /* 0x000000ffff347224 */ /* 0x010fe200078e000f */
[----:B------:R-:W-:Y:S01]  /*159370*/  MOV R53, R14 ;  /* 0x0000000e00357202 */ /* 0x000fe20000000f00 */
[----:B------:R-:W4:Y:S04]  /*159380*/  LDL R15, [R1+0x4f1c] ;  /* 0x004f1c00010f7983 */ /* 0x000f280000100800 */
[----:B------:R-:W2:Y:S04]  /*159390*/  LDL R14, [R1+0x4f10] ;  /* 0x004f1000010e7983 */ /* 0x000ea80000100800 */
[----:B------:R1:W-:Y:S02]  /*1593a0*/  LDGSTS.E [R56+0x21800], [R52.64], P2 ;  /* 0x2180000034387fae */ /* 0x0003e40009121844 */
[----:B-1----:R-:W-:-:S02]  /*1593b0*/  IMAD.MOV.U32 R52, RZ, RZ, R17 ;  /* 0x000000ffff347224 */ /* 0x002fc400078e0011 */
        /* <DEDUP_REMOVED lines=40> */
[----:B-1----:R-:W-:Y:S02]  /*159640*/  IMAD.MOV.U32 R52, RZ, RZ, R5 ;  /* 0x000000ffff347224 */ /* 0x002fe400078e0005 */
[----:B---3--:R-:W-:Y:S01]  /*159650*/  IMAD.MOV.U32 R53, RZ, RZ, R4 ;  /* 0x000000ffff357224 */ /* 0x008fe200078e0004 */
[----:B------:R-:W2:Y:S04]  /*159660*/  LDL R5, [R1+0x4e04] ;  /* 0x004e040001057983 */ /* 0x000ea80000100800 */
[----:B------:R-:W3:Y:S04]  /*159670*/  LDL R4, [R1+0x4df8] ;  /* 0x004df80001047983 */ /* 0x000ee80000100800 */
[----:B------:R4:W-:Y:S02]  /*159680*/  LDGSTS.E [R56+0x23e00], [R52.64], P3 ;  /* 0x23e0000034387fae */ /* 0x0009e40009921844 */
[----:B----4-:R-:W-:Y:S01]  /*159690*/  MOV R52, R15 ;  /* 0x0000000f00347202 */ /* 0x010fe20000000f00 */
[----:B------:R-:W-:Y:S01]  /*1596a0*/  IMAD.MOV.U32 R53, RZ, RZ, R14 ;  /* 0x000000ffff357224 */ /* 0x000fe200078e000e */
[----:B------:R-:W4:Y:S04]  /*1596b0*/  LDL R15, [R1+0x4e1c] ;  /* 0x004e1c00010f7983 */ /* 0x000f280000100800 */
[----:B------:R-:W2:Y:S04]  /*1596c0*/  LDL R14, [R1+0x4e10] ;  /* 0x004e1000010e7983 */ /* 0x000ea80000100800 */
        /* <DEDUP_REMOVED lines=45> */
[----:B------:R4:W-:Y:S02]  /*1599a0*/  LDGSTS.E [R56+0x27e00], [R52.64], P3 ;  /* 0x27e0000034387fae */ /* 0x0009e40009921844 */
[----:B----4-:R-:W-:Y:S01]  /*1599b0*/  MOV R52, R15 ;  /* 0x0000000f00347202 */ /* 0x010fe20000000f00 */
[----:B------:R-:W-:Y:S01]  /*1599c0*/  IMAD.MOV.U32 R53, RZ, RZ, R14 ;  /* 0x000000ffff357224 */ /* 0x000fe200078e000e */
[----:B------:R-:W2:Y:S04]  /*1599d0*/  LDL R15, [R1+0x4d1c] ;  /* 0x004d1c00010f7983 */ /* 0x000ea80000100800 */
[----:B------:R-:W4:Y:S04]  /*1599e0*/  LDL R14, [R1+0x4d10] ;  /* 0x004d1000010e7983 */ /* 0x000f280000100800 */
[----:B------:R1:W-:Y:S02]  /*1599f0*/  LDGSTS.E [R56+0x29800], [R52.64], P2 ;  /* 0x2980000034387fae */ /* 0x0003e40009121844 */
[----:B-1----:R-:W-:Y:S01]  /*159a00*/  IMAD.MOV.U32 R52, RZ, RZ, R17 ;  /* 0x000000ffff347224 */ /* 0x002fe200078e0011 */
[----:B------:R-:W-:Y:S01]  /*159a10*/  MOV R53, R16 ;  /* 0x0000001000357202 */ /* 0x000fe20000000f00 */
[----:B------:R-:W2:Y:S04]  /*159a20*/  LDL R17, [R1+0x4d14] ;  /* 0x004d140001117983 */ /* 0x000ea80000100800 */
[----:B------:R-:W2:Y:S04]  /*159a30*/  LDL R16, [R1+0x4d08] ;  /* 0x004d080001107983 */ /* 0x000ea80000100800 */
[----:B------:R1:W-:Y:S02]  /*159a40*/  LDGSTS.E [R56+0x29a00], [R52.64], P2 ;  /* 0x29a0000034387fae */ /* 0x0003e40009121844 */
[----:B-1----:R-:W-:Y:S01]  /*159a50*/  SEL R52, RZ, 0x4, !P1 ;  /* 0x00000004ff347807 */ /* 0x002fe20004800000 */
[----:B------:R-:W-:Y:S01]  /*159a60*/  ISETP.GT.AND P1, PT, R116, 0x5b, PT ;  /* 0x0000005b7400780c */ /* 0x000fe20003f24270 */
[----:B------:R-:W2:Y:S02]  /*159a70*/  LDL R53, [R1+0x4e0c] ;  /* 0x004e0c0001357983 */ /* 0x000ea40000100800 */
[----:B------:R-:W-:-:S04]  /*159a80*/  SEL R52, R52, RZ, !P0 ;  /* 0x000000ff34347207 */ /* 0x000fc80004000000 */
[----:B------:R-:W-:Y:S01]  /*159a90*/  ISETP.NE.U32.AND P3, PT, R52, RZ, PT ;  /* 0x000000ff3400720c */ /* 0x000fe20003f65070 */
[----:B------:R-:W-:-:S04]  /*159aa0*/  SEL R52, RZ, 0x4, !P1 ;  /* 0x00000004ff347807 */ /* 0x000fc80004800000 */
[----:B------:R-:W-:-:S04]  /*159ab0*/  SEL R52, R52, RZ, !P0 ;  /* 0x000000ff34347207 */ /* 0x000fc80004000000 */
[----:B------:R-:W-:Y:S02]  /*159ac0*/  ISETP.NE.U32.AND P1, PT, R52, RZ, PT ;  /* 0x000000ff3400720c */ /* 0x000fe40003f25070 */
[----:B------:R-:W2:Y:S02]  /*159ad0*/  LDL R52, [R1+0x4e00] ;  /* 0x004e000001347983 */ /* 0x000ea40000100800 */
        /* <DEDUP_REMOVED lines=9> */
[----:B-1----:R-:W-:Y:S01]  /*159b70*/  MOV R52, R7 ;  /* 0x0000000700347202 */ /* 0x002fe20000000f00 */
[----:B------:R-:W-:Y:S01]  /*159b80*/  IMAD.MOV.U32 R53, RZ, RZ, R6 ;  /* 0x000000ffff357224 */ /* 0x000fe200078e0006 */
[----:B------:R-:W-:Y:S01]  /*159b90*/  ISETP.GT.AND P2, PT, R116, 0x5f, PT ;  /* 0x0000005f7400780c */ /* 0x000fe20003f44270 */
[----:B------:R-:W2:Y:S04]  /*159ba0*/  LDL R6, [R1+0x4c80] ;  /* 0x004c800001067983 */ /* 0x000ea80000100800 */
[----:B------:R1:W-:Y:S04]  /*159bb0*/  LDGSTS.E [R56+0x2b800], [R52.64], P3 ;  /* 0x2b80000034387fae */ /* 0x0003e80009921844 */
[----:B------:R-:W2:Y:S01]  /*159bc0*/  LDL R7, [R1+0x4c8c] ;  /* 0x004c8c0001077983 */ /* 0x000ea20000100800 */
[----:B-1----:R-:W-:Y:S01]  /*159bd0*/  IMAD.MOV.U32 R52, RZ, RZ, R9 ;  /* 0x000000ffff347224 */ /* 0x002fe200078e0009 */
[----:B------:R-:W-:-:S02]  /*159be0*/  MOV R53, R8 ;  /* 0x0000000800357202 */ /* 0x000fc40000000f00 */
[----:B------:R-:W2:Y:S04]  /*159bf0*/  LDL R9, [R1+0x4c84] ;  /* 0x004c840001097983 */ /* 0x000ea80000100800 */
[----:B------:R-:W2:Y:S04]  /*159c00*/  LDL R8, [R1+0x4c58] ;  /* 0x004c580001087983 */ /* 0x000ea80000100800 */
        /* <DEDUP_REMOVED lines=12> */
[----:B----4-:R-:W-:Y:S01]  /*159cd0*/  MOV R53, R14 ;  /* 0x0000000e00357202 */ /* 0x010fe20000000f00 */
        /* <DEDUP_REMOVED lines=34> */
[----:B-1----:R-:W-:Y:S01]  /*159f00*/  MOV R52, R5 ;  /* 0x0000000500347202 */ /* 0x002fe20000000f00 */
[----:B---3--:R-:W-:Y:S01]  /*159f10*/  IMAD.MOV.U32 R53, RZ, RZ, R4 ;  /* 0x000000ffff357224 */ /* 0x008fe200078e0004 */
[----:B------:R-:W2:Y:S04]  /*159f20*/  LDL R5, [R1+0x4b14] ;  /* 0x004b140001057983 */ /* 0x000ea80000100800 */
[----:B------:R-:W3:Y:S04]  /*159f30*/  LDL R4, [R1+0x4b08] ;  /* 0x004b080001047983 */ /* 0x000ee80000100800 */
[----:B------:R1:W-:Y:S02]  /*159f40*/  LDGSTS.E [R56+0x2fa00], [R52.64], P3 ;  /* 0x2fa0000034387fae */ /* 0x0003e40009921844 */
[----:B-1----:R-:W-:Y:S01]  /*159f50*/  IMAD.MOV.U32 R52, RZ, RZ, R7 ;  /* 0x000000ffff347224 */ /* 0x002fe200078e0007 */
[----:B------:R-:W-:Y:S01]  /*159f60*/  MOV R53, R6 ;  /* 0x0000000600357202 */ /* 0x000fe20000000f00 */
        /* <DEDUP_REMOVED lines=27> */
[----:B----4-:R-:W-:Y:S02]  /*15a120*/  IMAD.MOV.U32 R52, RZ, RZ, R15 ;  /* 0x000000ffff347224 */ /* 0x010fe400078e000f */
[----:B------:R-:W4:Y:S04]  /*15a130*/  LDL R15, [R1+0x4a8c] ;  /* 0x004a8c00010f7983 */ /* 0x000f280000100800 */
[----:B------:R1:W-:Y:S02]  /*15a140*/  LDGSTS.E [R56+0x31c00], [R52.64], P2 ;  /* 0x31c0000034387fae */ /* 0x0003e40009121844 */
[----:B-1----:R-:W-:Y:S01]  /*15a150*/  MOV R52, R17 ;  /* 0x0000001100347202 */ /* 0x002fe20000000f00 */
        /* <DEDUP_REMOVED lines=36> */
[----:B---3--:R-:W-:-:S05]  /*15a3a0*/  MOV R53, R4 ;  /* 0x0000000400357202 */ /* 0x008fca0000000f00 */
[----:B------:R1:W-:Y:S02]  /*15a3b0*/  LDGSTS.E [R56+0x35a00], [R52.64], P1 ;  /* 0x35a0000034387fae */ /* 0x0003e40008921844 */
[----:B-1----:R-:W-:Y:S01]  /*15a3c0*/  SEL R52, RZ, 0x4, !P2 ;  /* 0x00000004ff347807 */ /* 0x002fe20005000000 */
[----:B------:R-:W-:-:S03]  /*15a3d0*/  ISETP.GT.AND P2, PT, R116, 0x73, PT ;  /* 0x000000737400780c */ /* 0x000fc60003f44270 */
[----:B------:R-:W-:-:S04]  /*15a3e0*/  SEL R52, R52, RZ, !P0 ;  /* 0x000000ff34347207 */ /* 0x000fc80004000000 */
[----:B------:R-:W-:Y:S01]  /*15a3f0*/  ISETP.NE.U32.AND P3, PT, R52, RZ, PT ;  /* 0x000000ff3400720c */ /* 0x000fe20003f65070 */
[----:B------:R-:W-:-:S04]  /*15a400*/  SEL R52, RZ, 0x4, !P2 ;  /* 0x00000004ff347807 */ /* 0x000fc80005000000 */
[----:B------:R-:W-:Y:S01]  /*15a410*/  SEL R52, R52, RZ, !P0 ;  /* 0x000000ff34347207 */ /* 0x000fe20004000000 */
[----:B------:R-:W-:-:S03]  /*15a420*/  IMAD.MOV.U32 R53, RZ, RZ, R6 ;  /* 0x000000ffff357224 */ /* 0x000fc600078e0006 */
[----:B------:R-:W-:Y:S01]  /*15a430*/  ISETP.NE.U32.AND P2, PT, R52, RZ, PT ;  /* 0x000000ff3400720c */ /* 0x000fe20003f45070 */
[----:B------:R-:W-:Y:S02]  /*15a440*/  IMAD.MOV.U32 R52, RZ, RZ, R7 ;  /* 0x000000ffff347224 */ /* 0x000fe400078e0007 */
[----:B------:R-:W2:Y:S04]  /*15a450*/  LDL.LU.64 R6, [R1+0x4450] ;  /* 0x0044500001067983 */ /* 0x000ea80000300a00 */
[----:B------:R1:W-:Y:S02]  /*15a460*/  LDGSTS.E [R56+0x35c00], [R52.64], P1 ;  /* 0x35c0000034387fae */ /* 0x0003e40008921844 */
[----:B-1----:R-:W-:Y:S01]  /*15a470*/  MOV R52, R9 ;  /* 0x0000000900347202 */ /* 0x002fe20000000f00 */
[----:B------:R-:W-:-:S05]  /*15a480*/  IMAD.MOV.U32 R53, RZ, RZ, R8 ;  /* 0x000000ffff357224 */ /* 0x000fca00078e0008 */
[----:B------:R1:W-:Y:S02]  /*15a490*/  LDGSTS.E [R56+0x35e00], [R52.64], P1 ;  /* 0x35e0000034387fae */ /* 0x0003e40008921844 */
[----:B-1----:R-:W-:Y:S01]  /*15a4a0*/  IMAD.MOV.U32 R52, RZ, RZ, R11 ;  /* 0x000000ffff347224 */ /* 0x002fe200078e000b */
[----:B------:R-:W-:-:S05]  /*15a4b0*/  MOV R53, R10 ;  /* 0x0000000a00357202 */ /* 0x000fca0000000f00 */
[----:B------:R1:W-:Y:S02]  /*15a4c0*/  LDGSTS.E [R56+0x37800], [R52.64], P3 ;  /* 0x3780000034387fae */ /* 0x0003e40009921844 */
[----:B-1----:R-:W-:Y:S02]  /*15a4d0*/  IMAD.MOV.U32 R52, RZ, RZ, R13 ;  /* 0x000000ffff347224 */ /* 0x002fe400078e000d */
[----:B------:R-:W-:-:S05]  /*15a4e0*/  IMAD.MOV.U32 R53, RZ, RZ, R12 ;  /* 0x000000ffff357224 */ /* 0x000fca00078e000c */
[----:B------:R4:W-:Y:S02]  /*15a4f0*/  LDGSTS.E [R56+0x37a00], [R52.64], P3 ;  /* 0x37a0000034387fae */ /* 0x0009e40009921844 */
[----:B----4-:R-:W-:Y:S01]  /*15a500*/  MOV R52, R15 ;  /* 0x0000000f00347202 */ /* 0x010fe20000000f00 */
[----:B------:R-:W-:-:S05]  /*15a510*/  IMAD.MOV.U32 R53, RZ, RZ, R14 ;  /* 0x000000ffff357224 */ /* 0x000fca00078e000e */
[----:B------:R1:W-:Y:S02]  /*15a520*/  LDGSTS.E [R56+0x37c00], [R52.64], P3 ;  /* 0x37c0000034387fae */ /* 0x0003e40009921844 */
[----:B-1----:R-:W-:Y:S01]  /*15a530*/  IMAD.MOV.U32 R52, RZ, RZ, R17 ;  /* 0x000000ffff347224 */ /* 0x002fe200078e0011 */
[----:B------:R-:W-:-:S05]  /*15a540*/  MOV R53, R16 ;  /* 0x0000001000357202 */ /* 0x000fca0000000f00 */
[----:B------:R1:W-:Y:S01]  /*15a550*/  LDGSTS.E [R56+0x37e00], [R52.64], P3 ;  /* 0x37e0000034387fae */ /* 0x0003e20009921844 */
[----:B------:R-:W-:Y:S01]  /*15a560*/  ISETP.GT.AND P1, PT, R116, 0x77, PT ;  /* 0x000000777400780c */ /* 0x000fe20003f24270 */
[----:B-1----:R-:W-:Y:S02]  /*15a570*/  IMAD.MOV.U32 R52, RZ, RZ, R121 ;  /* 0x000000ffff347224 */ /* 0x002fe400078e0079 */
[----:B------:R-:W-:-:S05]  /*15a580*/  IMAD.MOV.U32 R53, RZ, RZ, R122 ;  /* 0x000000ffff357224 */ /* 0x000fca00078e007a */
[----:B------:R1:W-:Y:S02]  /*15a590*/  LDGSTS.E [R56+0x39800], [R52.64], P2 ;  /* 0x3980000034387fae */ /* 0x0003e40009121844 */
[----:B-1----:R-:W-:Y:S01]  /*15a5a0*/  MOV R52, R119 ;  /* 0x0000007700347202 */ /* 0x002fe20000000f00 */
[----:B------:R-:W-:-:S05]  /*15a5b0*/  IMAD.MOV.U32 R53, RZ, RZ, R120 ;  /* 0x000000ffff357224 */ /* 0x000fca00078e0078 */
[----:B------:R1:W-:Y:S02]  /*15a5c0*/  LDGSTS.E [R56+0x39a00], [R52.64], P2 ;  /* 0x39a0000034387fae */ /* 0x0003e40009121844 */
[----:B-1----:R-:W-:Y:S01]  /*15a5d0*/  SEL R52, RZ, 0x4, !P1 ;  /* 0x00000004ff347807 */ /* 0x002fe20004800000 */
[----:B------:R-:W-:-:S03]  /*15a5e0*/  ISETP.GT.AND P1, PT, R116, 0x7b, PT ;  /* 0x0000007b7400780c */ /* 0x000fc60003f24270 */
[----:B------:R-:W-:-:S04]  /*15a5f0*/  SEL R52, R52, RZ, !P0 ;  /* 0x000000ff34347207 */ /* 0x000fc80004000000 */
[----:B------:R-:W-:Y:S01]  /*15a600*/  ISETP.NE.U32.AND P3, PT, R52, RZ, PT ;  /* 0x000000ff3400720c */ /* 0x000fe20003f65070 */
[----:B------:R-:W-:-:S04]  /*15a610*/  SEL R52, RZ, 0x4, !P1 ;  /* 0x00000004ff347807 */ /* 0x000fc80004800000 */
[----:B------:R-:W-:Y:S02]  /*15a620*/  SEL R52, R52, RZ, !P0 ;  /* 0x000000ff34347207 */ /* 0x000fe40004000000 */
[----:B------:R-:W-:Y:S02]  /*15a630*/  MOV R53, R118 ;  /* 0x0000007600357202 */ /* 0x000fe40000000f00 */
[----:B------:R-:W-:Y:S01]  /*15a640*/  ISETP.NE.U32.AND P4, PT, R52, RZ, PT ;  /* 0x000000ff3400720c */ /* 0x000fe20003f85070 */
[----:B------:R-:W-:-:S05]  /*15a650*/  IMAD.MOV.U32 R52, RZ, RZ, R115 ;  /* 0x000000ffff347224 */ /* 0x000fca00078e0073 */
[----:B------:R1:W-:Y:S02]  /*15a660*/  LDGSTS.E [R56+0x39c00], [R52.64], P2 ;  /* 0x39c0000034387fae */ /* 0x0003e40009121844 */
[----:B-1----:R-:W-:Y:S02]  /*15a670*/  IMAD.MOV.U32 R52, RZ, RZ, R113 ;  /* 0x000000ffff347224 */ /* 0x002fe400078e0071 */
[----:B------:R-:W-:-:S05]  /*15a680*/  IMAD.MOV.U32 R53, RZ, RZ, R114 ;  /* 0x000000ffff357224 */ /* 0x000fca00078e0072 */
        /* <DEDUP_REMOVED lines=9> */
[----:B------:R1:W-:Y:S04]  /*15a720*/  LDGSTS.E [R56+0x3bc00], [R52.64], P3 ;  /* 0x3bc0000034387fae */ /* 0x0003e80009921844 */
[----:B------:R-:W3:Y:S01]  /*15a730*/  S2R R119, SR_TID.X ;  /* 0x0000000000777919 */ /* 0x000ee20000002100 */
[----:B-1----:R-:W-:Y:S01]  /*15a740*/  MOV R52, R105 ;  /* 0x0000006900347202 */ /* 0x002fe20000000f00 */
        /* <DEDUP_REMOVED lines=11> */
[----:B------:R1:W-:Y:S01]  /*15a800*/  LDGSTS.E [R56+0x3dc00], [R52.64], P4 ;  /* 0x3dc0000034387fae */ /* 0x0003e2000a121844 */
[----:B---3--:R-:W-:Y:S02]  /*15a810*/  LOP3.LUT R4, R119, 0x7f, RZ, 0xc0, !PT ;  /* 0x0000007f77047812 */ /* 0x008fe400078ec0ff */
[----:B-1----:R-:W-:-:S04]  /*15a820*/  SEL R52, RZ, 0x4, !P1 ;  /* 0x00000004ff347807 */ /* 0x002fc80004800000 */
[----:B------:R-:W-:Y:S02]  /*15a830*/  SEL R52, R52, RZ, !P0 ;  /* 0x000000ff34347207 */ /* 0x000fe40004000000 */
[----:B------:R-:W-:Y:S02]  /*15a840*/  MOV R53, R98 ;  /* 0x0000006200357202 */ /* 0x000fe40000000f00 */
[----:B------:R-:W-:Y:S01]  /*15a850*/  ISETP.NE.U32.AND P1, PT, R52, RZ, PT ;  /* 0x000000ff3400720c */ /* 0x000fe20003f25070 */
[----:B------:R-:W-:Y:S01]  /*15a860*/  IMAD.MOV.U32 R52, RZ, RZ, R97 ;  /* 0x000000ffff347224 */ /* 0x000fe200078e0061 */
[----:B------:R-:W-:-:S04]  /*15a870*/  ISETP.GE.AND P2, PT, R4, R116, PT ;  /* 0x000000740400720c */ /* 0x000fc80003f46270 */
[----:B------:R1:W-:Y:S02]  /*15a880*/  LDGSTS.E [R56+0x3de00], [R52.64], P4 ;  /* 0x3de0000034387fae */ /* 0x0003e4000a121844 */
[----:B-1----:R-:W-:-:S04]  /*15a890*/  SEL R52, RZ, 0x4, P2 ;  /* 0x00000004ff347807 */ /* 0x002fc80001000000 */
[----:B------:R-:W-:Y:S01]  /*15a8a0*/  SEL R52, R52, RZ, !P0 ;  /* 0x000000ff34347207 */ /* 0x000fe20004000000 */
[----:B------:R-:W-:-:S03]  /*15a8b0*/  IMAD.MOV.U32 R53, RZ, RZ, R96 ;  /* 0x000000ffff357224 */ /* 0x000fc600078e0060 */
[----:B------:R-:W-:Y:S01]  /*15a8c0*/  ISETP.NE.U32.AND P0, PT, R52, RZ, PT ;  /* 0x000000ff3400720c */ /* 0x000fe20003f05070 */
        /* <DEDUP_REMOVED lines=9> */
[----:B------:R-:W-:Y:S01]  /*15a960*/  IMAD.MOV.U32 R53, RZ, RZ, R90 ;  /* 0x000000ffff357224 */ /* 0x000fe200078e005a */
[----:B------:R-:W-:-:S04]  /*15a970*/  IADD3 R54, R117, 0x100000, RZ ;  /* 0x0010000075367810 */ /* 0x000fc80007ffe0ff */
[----:B------:R1:W-:Y:S01]  /*15a980*/  LDGSTS.E [R56+0x3fe00], [R52.64], P1 ;  /* 0x3fe0000034387fae */ /* 0x0003e20008921844 */
[----:B------:R-:W0:Y:S01]  /*15a990*/  LDGDEPBAR ;  /* 0x00000000000079af */ /* 0x000e220000000000 */
[----:B-1----:R-:W-:Y:S01]  /*15a9a0*/  MOV R52, R88 ;  /* 0x0000005800347202 */ /* 0x002fe20000000f00 */
[----:B------:R-:W-:-:S05]  /*15a9b0*/  IMAD.MOV.U32 R53, RZ, RZ, R89 ;  /* 0x000000ffff357224 */ /* 0x000fca00078e0059 */
[----:B------:R1:W-:Y:S02]  /*15a9c0*/  LDGSTS.E [R54+-0x40000], [R52.64], P0 ;  /* 0xc000000034367fae */ /* 0x0003e40008121844 */
[----:B-1----:R-:W-:Y:S01]  /*15a9d0*/  IMAD.MOV.U32 R52, RZ, RZ, R86 ;  /* 0x000000ffff347224 */ /* 0x002fe200078e0056 */
[----:B------:R-:W-:-:S05]  /*15a9e0*/  MOV R53, R87 ;  /* 0x0000005700357202 */ /* 0x000fca0000000f00 */
[----:B------:R1:W-:Y:S02]  /*15a9f0*/  LDGSTS.E [R54+-0x3f000], [R52.64], P0 ;  /* 0xc100000034367fae */ /* 0x0003e40008121844 */
[----:B-1----:R-:W-:Y:S02]  /*15aa00*/  IMAD.MOV.U32 R52, RZ, RZ, R84 ;  /* 0x000000ffff347224 */ /* 0x002fe400078e0054 */
[----:B------:R-:W-:-:S05]  /*15aa10*/  IMAD.MOV.U32 R53, RZ, RZ, R85 ;  /* 0x000000ffff357224 */ /* 0x000fca00078e0055 */
[----:B------:R1:W-:Y:S02]  /*15aa20*/  LDGSTS.E [R54+-0x3e000], [R52.64], P0 ;  /* 0xc200000034367fae */ /* 0x0003e40008121844 */
        /* <DEDUP_REMOVED lines=22> */
[----:B------:R-:W-:Y:S02]  /*15ab90*/  MOV R53, R59 ;  /* 0x0000003b00357202 */ /* 0x000fe40000000f00 */
[----:B------:R-:W3:Y:S01]  /*15aba0*/  LDL.LU.64 R58, [R1+0x4430] ;  /* 0x00443000013a7983 */ /* 0x000ee20000300a00 */
[----:B------:R-:W4:Y:S02]  /*15abb0*/  LDL.LU.64 R16, [R1+0x43f0] ;  /* 0x0043f00001107983 */ /* 0x000f240000300a00 */
[----:B------:R-:W4:Y:S02]  /*15abc0*/  LDL.LU.64 R14, [R1+0x43b0] ;  /* 0x0043b000010e7983 */ /* 0x000f240000300a00 */
[----:B------:R-:W4:Y:S01]  /*15abd0*/  LDL.LU.64 R12, [R1+0x4370] ;  /* 0x00437000010c7983 */ /* 0x000f220000300a00 */
[----:B------:R-:W4:Y:S04]  /*15abe0*/  LDL.LU.64 R4, [R1+0x4330] ;  /* 0x0043300001047983 */ /* 0x000f280000300a00 */
[----:B------:R1:W-:Y:S01]  /*15abf0*/  LDGSTS.E [R54+-0x36000], [R52.64], P0 ;  /* 0xca00000034367fae */ /* 0x0003e20008121844 */
[----:B------:R-:W4:Y:S02]  /*15ac00*/  LDL.LU.64 R10, [R1+0x42f0] ;  /* 0x0042f000010a7983 */ /* 0x000f240000300a00 */
[----:B------:R-:W4:Y:S02]  /*15ac10*/  LDL.LU.64 R8, [R1+0x42b0] ;  /* 0x0042b00001087983 */ /* 0x000f240000300a00 */
[----:B------:R-:W4:Y:S01]  /*15ac20*/  LDL.LU.64 R72, [R1+0x4270] ;  /* 0x0042700001487983 */ /* 0x000f220000300a00 */
[----:B------:R-:W4:Y:S01]  /*15ac30*/  LDL.LU.64 R74, [R1+0x4230] ;  /* 0x00423000014a7983 */ /* 0x000f220000300a00 */
[----:B-1----:R-:W-:-:S02]  /*15ac40*/  IMAD.MOV.U32 R52, RZ, RZ, R68 ;  /* 0x000000ffff347224 */ /* 0x002fc400078e0044 */
        /* <DEDUP_REMOVED lines=17> */
[----:B--2---:R-:W-:-:S05]  /*15ad60*/  IADD3 R53, P1, R6, R246, RZ ;  /* 0x000000f606357210 */ /* 0x004fca0007f3e0ff */
[----:B------:R-:W-:Y:S02]  /*15ad70*/  IMAD.X R52, R7, 0x1, R3, P1 ;  /* 0x0000000107347824 */ /* 0x000fe400008e0603 */
[----:B------:R-:W2:Y:S01]  /*15ad80*/  LDL.LU.64 R6, [R1+0x41f0] ;  /* 0x0041f00001067983 */ /* 0x000ea20000300a00 */
[----:B------:R-:W2:Y:S02]  /*15ad90*/  LDL.LU.64 R78, [R1+0x41b0] ;  /* 0x0041b000014e7983 */ /* 0x000ea40000300a00 */
[----:B------:R-:W2:Y:S02]  /*15ada0*/  LDL.LU.64 R80, [R1+0x4170] ;  /* 0x0041700001507983 */ /* 0x000ea40000300a00 */
[----:B------:R-:W2:Y:S01]  /*15adb0*/  LDL.LU.64 R82, [R1+0x4130] ;  /* 0x0041300001527983 */ /* 0x000ea20000300a00 */
[----:B------:R-:W2:Y:S01]  /*15adc0*/  LDL.LU.64 R84, [R1+0x40f0] ;  /* 0x0040f00001547983 */ /* 0x000ea20000300a00 */
[----:B------:R-:W2:Y:S02]  /*15add0*/  LDL.LU.64 R86, [R1+0x40b0] ;  /* 0x0040b00001567983 */ /* 0x000ea40000300a00 */
[----:B------:R-:W2:Y:S01]  /*15ade0*/  LDL.LU.64 R88, [R1+0x4070] ;  /* 0x0040700001587983 */ /* 0x000ea20000300a00 */
[----:B---3--:R-:W-:-:S05]  /*15adf0*/  IADD3 R55, P1, R58, R246, RZ ;  /* 0x000000f63a377210 */ /* 0x008fca0007f3e0ff */
[----:B------:R-:W-:Y:S01]  /*15ae00*/  IMAD.X R54, R59, 0x1, R3, P1 ;  /* 0x000000013b367824 */ /* 0x000fe200008e0603 */
[----:B----4-:R-:W-:-:S04]  /*15ae10*/  IADD3 R58, P1, R16, R246, RZ ;  /* 0x000000f6103a7210 */ /* 0x010fc80007f3e0ff */
[----:B------:R-:W-:Y:S01]  /*15ae20*/  IADD3.X R57, R17, R3, RZ, P1, !PT ;  /* 0x0000000311397210 */ /* 0x000fe20000ffe4ff */
[-C--:B------:R-:W-:Y:S01]  /*15ae30*/  IADD3 R60, P1, R14, R246.reuse, RZ ;  /* 0x000000f60e3c7210 */ /* 0x080fe20007f3e0ff */
[----:B------:R-:W3:Y:S04]  /*15ae40*/  LDL.LU.64 R16, [R1+0x4030] ;  /* 0x0040300001107983 */ /* 0x000ee80000300a00 */
[--C-:B------:R-:W-:Y:S01]  /*15ae50*/  IMAD.X R59, R15, 0x1, R3.reuse, P1 ;  /* 0x000000010f3b7824 */ /* 0x100fe200008e0603 */
[-C--:B------:R-:W-:Y:S01]  /*15ae60*/  IADD3 R62, P1, R12, R246.reuse, RZ ;  /* 0x000000f60c3e7210 */ /* 0x080fe20007f3e0ff */
[----:B------:R-:W4:Y:S04]  /*15ae70*/  LDL.LU.64 R14, [R1+0x3ff0] ;  /* 0x003ff000010e7983 */ /* 0x000f280000300a00 */
[----:B------:R-:W-:Y:S01]  /*15ae80*/  IMAD.X R61, R13, 0x1, R3, P1 ;  /* 0x000000010d3d7824 */ /* 0x000fe200008e0603 */
[----:B------:R-:W-:-:S04]  /*15ae90*/  IADD3 R64, P1, R4, R246, RZ ;  /* 0x000000f604407210 */ /* 0x000fc80007f3e0ff */
[-C--:B------:R-:W-:Y:S02]  /*15aea0*/  IADD3.X R63, R5, R3.reuse, RZ, P1, !PT ;  /* 0x00000003053f7210 */ /* 0x080fe40000ffe4ff */
[----:B------:R-:W4:Y:S01]  /*15aeb0*/  LDL.LU.64 R4, [R1+0x3fb0] ;  /* 0x003fb00001047983 */ /* 0x000f220000300a00 */
[-C--:B------:R-:W-:Y:S01]  /*15aec0*/  IADD3 R66, P1, R10, R246.reuse, RZ ;  /* 0x000000f60a427210 */ /* 0x080fe20007f3e0ff */
[----:B------:R-:W4:Y:S04]  /*15aed0*/  LDL.LU.64 R12, [R1+0x3f70] ;  /* 0x003f7000010c7983 */ /* 0x000f280000300a00 */
[--C-:B------:R-:W-:Y:S01]  /*15aee0*/  IMAD.X R65, R11, 0x1, R3.reuse, P1 ;  /* 0x000000010b417824 */ /* 0x100fe200008e0603 */
[-C--:B------:R-:W-:Y:S01]  /*15aef0*/  IADD3 R68, P1, R8, R246.reuse, RZ ;  /* 0x000000f608447210 */ /* 0x080fe20007f3e0ff */
[----:B------:R-:W4:Y:S04]  /*15af00*/  LDL.LU.64 R10, [R1+0x3f30] ;  /* 0x003f3000010a7983 */ /* 0x000f280000300a00 */
[----:B------:R-:W-:Y:S01]  /*15af10*/  IMAD.X R67, R9, 0x1, R3, P1 ;  /* 0x0000000109437824 */ /* 0x000fe200008e0603 */
[-C--:B------:R-:W-:Y:S01]  /*15af20*/  IADD3 R70, P1, R72, R246.reuse, RZ ;  /* 0x000000f648467210 */ /* 0x080fe20007f3e0ff */
[----:B------:R-:W4:Y:S03]  /*15af30*/  LDL.LU.64 R8, [R1+0x3ef0] ;  /* 0x003ef00001087983 */ /* 0x000f260000300a00 */
[----:B------:R-:W-:Y:S01]  /*15af40*/  IADD3.X R69, R73, R3, RZ, P1, !PT ;  /* 0x0000000349457210 */ /* 0x000fe20000ffe4ff */
[----:B------:R-:W-:-:S05]  /*15af50*/  IADD3 R72, P1, R74, R246, RZ ;  /* 0x000000f64a487210 */ /* 0x000fca0007f3e0ff */
[----:B------:R-:W-:Y:S01]  /*15af60*/  IMAD.X R71, R75, 0x1, R3, P1 ;  /* 0x000000014b477824 */ /* 0x000fe200008e0603 */
[----:B--2---:R-:W-:-:S05]  /*15af70*/  IADD3 R74, P1, R6, R246, RZ ;  /* 0x000000f6064a7210 */ /* 0x004fca0007f3e0ff */
[----:B------:R-:W-:Y:S01]  /*15af80*/  IMAD.X R73, R7, 0x1, R3, P1 ;  /* 0x0000000107497824 */ /* 0x000fe200008e0603 */
[-C--:B------:R-:W-:Y:S01]  /*15af90*/  IADD3 R76, P1, R78, R246.reuse, RZ ;  /* 0x000000f64e4c7210 */ /* 0x080fe20007f3e0ff */
[----:B------:R-:W2:Y:S03]  /*15afa0*/  LDL.LU.64 R6, [R1+0x3eb0] ;  /* 0x003eb00001067983 */ /* 0x000ea60000300a00 */
[----:B------:R-:W-:Y:S01]  /*15afb0*/  IADD3.X R75, R79, R3, RZ, P1, !PT ;  /* 0x000000034f4b7210 */ /* 0x000fe20000ffe4ff */
[----:B------:R-:W-:-:S05]  /*15afc0*/  IADD3 R78, P1, R80, R246, RZ ;  /* 0x000000f6504e7210 */ /* 0x000fca0007f3e0ff */
[----:B------:R-:W-:Y:S01]  /*15afd0*/  IMAD.X R77, R81, 0x1, R3, P1 ;  /* 0x00000001514d7824 */ /* 0x000fe200008e0603 */
[----:B------:R-:W-:-:S05]  /*15afe0*/  IADD3 R80, P1, R82, R246, RZ ;  /* 0x000000f652507210 */ /* 0x000fca0007f3e0ff */
[----:B------:R-:W-:Y:S01]  /*15aff0*/  IMAD.X R79, R83, 0x1, R3, P1 ;  /* 0x00000001534f7824 */ /* 0x000fe200008e0603 */
[----:B------:R-:W-:-:S04]  /*15b000*/  IADD3 R82, P1, R84, R246, RZ ;  /* 0x000000f654527210 */ /* 0x000fc80007f3e0ff */
[----:B------:R-:W-:Y:S01]  /*15b010*/  IADD3.X R81, R85, R3, RZ, P1, !PT ;  /* 0x0000000355517210 */ /* 0x000fe20000ffe4ff */
[----:B------:R-:W-:-:S05]  /*15b020*/  IADD3 R84, P1, R86, R246, RZ ;  /* 0x000000f656547210 */ /* 0x000fca0007f3e0ff */
[----:B------:R-:W-:Y:S01]  /*15b030*/  IMAD.X R83, R87, 0x1, R3, P1 ;  /* 0x0000000157537824 */ /* 0x000fe200008e0603 */
[----:B------:R-:W-:-:S05]  /*15b040*/  IADD3 R86, P1, R88, R246, RZ ;  /* 0x000000f658567210 */ /* 0x000fca0007f3e0ff */
[----:B------:R-:W-:Y:S01]  /*15b050*/  IMAD.X R85, R89, 0x1, R3, P1 ;  /* 0x0000000159557824 */ /* 0x000fe200008e0603 */
[----:B---3--:R-:W-:-:S04]  /*15b060*/  IADD3 R88, P1, R16, R246, RZ ;  /* 0x000000f610587210 */ /* 0x008fc80007f3e0ff */
[----:B------:R-:W-:Y:S02]  /*15b070*/  IADD3.X R87, R17, R3, RZ, P1, !PT ;  /* 0x0000000311577210 */ /* 0x000fe40000ffe4ff */
[----:B----4-:R-:W-:-:S05]  /*15b080*/  IADD3 R90, P1, R14, R246, RZ ;  /* 0x000000f60e5a7210 */ /* 0x010fca0007f3e0ff */
[----:B------:R-:W-:Y:S01]  /*15b090*/  IMAD.X R89, R15, 0x1, R3, P1 ;  /* 0x000000010f597824 */ /* 0x000fe200008e0603 */
[----:B------:R-:W-:-:S05]  /*15b0a0*/  IADD3 R92, P1, R4, R246, RZ ;  /* 0x000000f6045c7210 */ /* 0x000fca0007f3e0ff */
[--C-:B------:R-:W-:Y:S02]  /*15b0b0*/  IMAD.X R91, R5, 0x1, R3.reuse, P1 ;  /* 0x00000001055b7824 */ /* 0x100fe400008e0603 */
[----:B------:R-:W3:Y:S01]  /*15b0c0*/  LDL.LU.64 R4, [R1+0x3e70] ;  /* 0x003e700001047983 */ /* 0x000ee20000300a00 */
[-C--:B------:R-:W-:Y:S02]  /*15b0d0*/  IADD3 R94, P1, R12, R246.reuse, RZ ;  /* 0x000000f60c5e7210 */ /* 0x080fe40007f3e0ff */
[----:B------:R-:W4:Y:S02]  /*15b0e0*/  LDL.LU R12, [R1+0x9c] ;  /* 0x00009c00010c7983 */ /* 0x000f240000300800 */
[----:B------:R-:W-:Y:S01]  /*15b0f0*/  IADD3.X R93, R13, R3, RZ, P1, !PT ;  /* 0x000000030d5d7210 */ /* 0x000fe20000ffe4ff */
[----:B------:R-:W-:Y:S01]  /*15b100*/  IADD3 R96, P1, R10, R246, RZ ;  /* 0x000000f60a607210 */ /* 0x000fe20007f3e0ff */
[----:B------:R-:W4:Y:S01]  /*15b110*/  LDL.LU R13, [R1+0xa0] ;  /* 0x0000a000010d7983 */ /* 0x000f220000300800 */
[----:B------:R-:W4:Y:S03]  /*15b120*/  LDL.LU R10, [R1+0x94] ;  /* 0x00009400010a7983 */ /* 0x000f260000300800 */
[----:B------:R-:W-:-:S02]  /*15b130*/  IMAD.X R95, R11, 0x1, R3, P1 ;  /* 0x000000010b5f7824 */ /* 0x000fc400008e0603 */
[----:B------:R-:W4:Y:S01]  /*15b140*/  LDL.LU R11, [R1+0x98] ;  /* 0x00009800010b7983 */ /* 0x000f220000300800 */
[----:B------:R-:W4:Y:S02]  /*15b150*/  LDL.LU.64 R106, [R1+0x3e30] ;  /* 0x003e3000016a7983 */ /* 0x000f240000300a00 */
[----:B------:R-:W4:Y:S02]  /*15b160*/  LDL.LU.64 R108, [R1+0x3df0] ;  /* 0x003df000016c7983 */ /* 0x000f240000300a00 */
[----:B------:R-:W4:Y:S01]  /*15b170*/  LDL.LU.64 R110, [R1+0x3db0] ;  /* 0x003db000016e7983 */ /* 0x000f220000300a00 */
[----:B------:R-:W4:Y:S01]  /*15b180*/  LDL.LU.64 R112, [R1+0x3d70] ;  /* 0x003d700001707983 */ /* 0x000f220000300a00 */
[----:B------:R-:W-:Y:S01]  /*15b190*/  IADD3 R98, P1, R8, R246, RZ ;  /* 0x000000f608627210 */ /* 0x000fe20007f3e0ff */
[----:B------:R-:W4:Y:S02]  /*15b1a0*/  LDL.LU.64 R114, [R1+0x3d30] ;  /* 0x003d300001727983 */ /* 0x000f240000300a00 */
[----:B------:R-:W4:Y:S01]  /*15b1b0*/  LDL.LU.64 R16, [R1+0x3cf0] ;  /* 0x003cf00001107983 */ /* 0x000f220000300a00 */
[----:B------:R-:W4:Y:S01]  /*15b1c0*/  LDL.LU R8, [R1+0x8c] ;  /* 0x00008c0001087983 */ /* 0x000f220000300800 */
[----:B------:R-:W-:-:S03]  /*15b1d0*/  IMAD.X R97, R9, 0x1, R3, P1 ;  /* 0x0000000109617824 */ /* 0x000fc600008e0603 */
[----:B------:R-:W4:Y:S01]  /*15b1e0*/  LDL.LU R9, [R1+0x90] ;  /* 0x0000900001097983 */ /* 0x000f220000300800 */
[----:B--2---:R-:W-:-:S03]  /*15b1f0*/  IADD3 R100, P1, R6, R246, RZ ;  /* 0x000000f606647210 */ /* 0x004fc60007f3e0ff */
[----:B------:R-:W2:Y:S01]  /*15b200*/  LDL.LU R6, [R1+0x84] ;  /* 0x0000840001067983 */ /* 0x000ea20000300800 */
[----:B------:R-:W-:-:S03]  /*15b210*/  IADD3.X R99, R7, R3, RZ, P1, !PT ;  /* 0x0000000307637210 */ /* 0x000fc60000ffe4ff */
[----:B------:R-:W2:Y:S01]  /*15b220*/  LDL.LU R7, [R1+0x88] ;  /* 0x0000880001077983 */ /* 0x000ea20000300800 */
[----:B------:R-:W2:Y:S02]  /*15b230*/  LDL.LU.64 R118, [R1+0x3cb0] ;  /* 0x003cb00001767983 */ /* 0x000ea40000300a00 */
[----:B------:R-:W2:Y:S02]  /*15b240*/  LDL.LU.64 R120, [R1+0x3c70] ;  /* 0x003c700001787983 */ /* 0x000ea40000300a00 */
[----:B------:R-:W2:Y:S01]  /*15b250*/  LDL.LU.64 R14, [R1+0x3c30] ;  /* 0x003c3000010e7983 */ /* 0x000ea20000300a00 */
[----:B---3--:R-:W-:-:S05]  /*15b260*/  IADD3 R102, P1, R4, R246, RZ ;  /* 0x000000f604667210 */ /* 0x008fca0007f3e0ff */
[----:B------:R-:W-:Y:S02]  /*15b270*/  IMAD.X R101, R5, 0x1, R3, P1 ;  /* 0x0000000105657824 */ /* 0x000fe400008e0603 */
[----:B------:R-:W3:Y:S01]  /*15b280*/  LDL.LU R5, [R1+0x80] ;  /* 0x0000800001057983 */ /* 0x000ee20000300800 */
[----:B----4-:R-:W-:-:S05]  /*15b290*/  IADD3 R104, P1, R106, R246, RZ ;  /* 0x000000f66a687210 */ /* 0x010fca0007f3e0ff */
[----:B------:R-:W-:Y:S01]  /*15b2a0*/  IMAD.X R103, R107, 0x1, R3, P1 ;  /* 0x000000016b677824 */ /* 0x000fe200008e0603 */
[----:B------:R-:W-:-:S04]  /*15b2b0*/  IADD3 R106, P1, R108, R246, RZ ;  /* 0x000000f66c6a7210 */ /* 0x000fc80007f3e0ff */
        /* <DEDUP_REMOVED lines=9> */
[----:B------:R-:W-:Y:S02]  /*15b350*/  LOP3.LUT R13, R13, R12, RZ, 0x3c, !PT ;  /* 0x0000000c0d0d7212 */ /* 0x000fe400078e3cff */
[----:B------:R-:W-:Y:S02]  /*15b360*/  LOP3.LUT R11, R11, R10, RZ, 0x3c, !PT ;  /* 0x0000000a0b0b7212 */ /* 0x000fe400078e3cff */
[----:B------:R-:W-:Y:S02]  /*15b370*/  LOP3.LUT R9, R9, R8, RZ, 0x3c, !PT ;  /* 0x0000000809097212 */ /* 0x000fe400078e3cff */
[----:B------:R-:W-:Y:S02]  /*15b380*/  IADD3 R122, R117, 0x100000, RZ ;  /* 0x00100000757a7810 */ /* 0x000fe40007ffe0ff */
[----:B------:R-:W-:Y:S02]  /*15b390*/  LOP3.LUT R12, R13, R12, RZ, 0x3c, !PT ;  /* 0x0000000c0d0c7212 */ /* 0x000fe400078e3cff */
[----:B------:R-:W-:-:S02]  /*15b3a0*/  LOP3.LUT R10, R11, R10, RZ, 0x3c, !PT ;  /* 0x0000000a0b0a7212 */ /* 0x000fc400078e3cff */
[----:B------:R-:W-:Y:S02]  /*15b3b0*/  LOP3.LUT R8, R9, R8, RZ, 0x3c, !PT ;  /* 0x0000000809087212 */ /* 0x000fe400078e3cff */
[----:B------:R-:W-:Y:S02]  /*15b3c0*/  LOP3.LUT R163, R163, R162, RZ, 0x3c, !PT ;  /* 0x000000a2a3a37212 */ /* 0x000fe400078e3cff */
[----:B------:R-:W-:Y:S02]  /*15b3d0*/  LOP3.LUT R13, R13, R12, RZ, 0x3c, !PT ;  /* 0x0000000c0d0d7212 */ /* 0x000fe400078e3cff */
[----:B------:R-:W-:Y:S01]  /*15b3e0*/  LOP3.LUT R11, R11, R10, RZ, 0x3c, !PT ;  /* 0x0000000a0b0b7212 */ /* 0x000fe200078e3cff */
[----:B------:R1:W5:Y:S01]  /*15b3f0*/  LDL.LU.64 R16, [R1+0x60d0] ;  /* 0x0060d00001107983 */ /* 0x0003620000300a00 */
[----:B------:R-:W-:Y:S02]  /*15b400*/  LOP3.LUT R161, R161, R160, RZ, 0x3c, !PT ;  /* 0x000000a0a1a17212 */ /* 0x000fe400078e3cff */
[----:B------:R-:W-:-:S02]  /*15b410*/  LOP3.LUT R9, R9, R8, RZ, 0x3c, !PT ;  /* 0x0000000809097212 */ /* 0x000fc400078e3cff */
[----:B------:R-:W-:Y:S01]  /*15b420*/  LOP3.LUT R159, R159, R158, RZ, 0x3c, !PT ;  /* 0x0000009e9f9f7212 */ /* 0x000fe200078e3cff */
[----:B------:R4:W-:Y:S01]  /*15b430*/  LDGSTS.E [R122+-0x2f000], [R12.64], P0 ;  /* 0xd10000000c7a7fae */ /* 0x0009e20008121844 */
[----:B------:R-:W-:Y:S02]  /*15b440*/  LOP3.LUT R157, R157, R156, RZ, 0x3c, !PT ;  /* 0x0000009c9d9d7212 */ /* 0x000fe400078e3cff */
[----:B------:R-:W-:Y:S02]  /*15b450*/  LOP3.LUT R162, R163, R162, RZ, 0x3c, !PT ;  /* 0x000000a2a3a27212 */ /* 0x000fe400078e3cff */
[----:B------:R-:W-:Y:S01]  /*15b460*/  LOP3.LUT R155, R155, R154, RZ, 0x3c, !PT ;  /* 0x0000009a9b9b7212 */ /* 0x000fe200078e3cff */
[----:B------:R1:W-:Y:S01]  /*15b470*/  LDGSTS.E [R122+-0x2e000], [R10.64], P0 ;  /* 0xd20000000a7a7fae */ /* 0x0003e20008121844 */
[----:B------:R-:W-:Y:S02]  /*15b480*/  LOP3.LUT R160, R161, R160, RZ, 0x3c, !PT ;  /* 0x000000a0a1a07212 */ /* 0x000fe400078e3cff */
[----:B------:R-:W-:-:S02]  /*15b490*/  LOP3.LUT R153, R153, R152, RZ, 0x3c, !PT ;  /* 0x0000009899997212 */ /* 0x000fc400078e3cff */
[----:B------:R-:W-:Y:S02]  /*15b4a0*/  LOP3.LUT R158, R159, R158, RZ, 0x3c, !PT ;  /* 0x0000009e9f9e7212 */ /* 0x000fe400078e3cff */
[----:B------:R-:W-:Y:S01]  /*15b4b0*/  LOP3.LUT R151, R151, R150, RZ, 0x3c, !PT ;  /* 0x0000009697977212 */ /* 0x000fe200078e3cff */
[----:B------:R1:W-:Y:S01]  /*15b4c0*/  LDGSTS.E [R122+-0x2d000], [R8.64], P0 ;  /* 0xd3000000087a7fae */ /* 0x0003e20008121844 */
[----:B------:R-:W-:Y:S02]  /*15b4d0*/  LOP3.LUT R156, R157, R156, RZ, 0x3c, !PT ;  /* 0x0000009c9d9c7212 */ /* 0x000fe400078e3cff */
[----:B------:R-:W-:Y:S02]  /*15b4e0*/  LOP3.LUT R149, R149, R148, RZ, 0x3c, !PT ;  /* 0x0000009495957212 */ /* 0x000fe400078e3cff */
[----:B------:R-:W-:Y:S02]  /*15b4f0*/  LOP3.LUT R163, R163, R162, RZ, 0x3c, !PT ;  /* 0x000000a2a3a37212 */ /* 0x000fe400078e3cff */
[----:B------:R-:W-:-:S02]  /*15b500*/  LOP3.LUT R154, R155, R154, RZ, 0x3c, !PT ;  /* 0x0000009a9b9a7212 */ /* 0x000fc400078e3cff */
[----:B------:R-:W-:Y:S02]  /*15b510*/  LOP3.LUT R53, R53, R52, RZ, 0x3c, !PT ;  /* 0x0000003435357212 */ /* 0x000fe400078e3cff */
[----:B------:R-:W-:Y:S02]  /*15b520*/  LOP3.LUT R161, R161, R160, RZ, 0x3c, !PT ;  /* 0x000000a0a1a17212 */ /* 0x000fe400078e3cff */
[----:B------:R-:W-:Y:S02]  /*15b530*/  LOP3.LUT R152, R153, R152, RZ, 0x3c, !PT ;  /* 0x0000009899987212 */ /* 0x000fe400078e3cff */
[----:B------:R-:W-:Y:S02]  /*15b540*/  LOP3.LUT R159, R159, R158, RZ, 0x3c, !PT ;  /* 0x0000009e9f9f7212 */ /* 0x000fe400078e3cff */
[----:B------:R-:W-:Y:S02]  /*15b550*/  LOP3.LUT R150, R151, R150, RZ, 0x3c, !PT ;  /* 0x0000009697967212 */ /* 0x000fe400078e3cff */
[----:B------:R-:W-:-:S02]  /*15b560*/  LOP3.LUT R157, R157, R156, RZ, 0x3c, !PT ;  /* 0x0000009c9d9d7212 */ /* 0x000fc400078e3cff */
[----:B------:R-:W-:Y:S02]  /*15b570*/  LOP3.LUT R148, R149, R148, RZ, 0x3c, !PT ;  /* 0x0000009495947212 */ /* 0x000fe400078e3cff */
[----:B------:R-:W-:Y:S02]  /*15b580*/  LOP3.LUT R155, R155, R154, RZ, 0x3c, !PT ;  /* 0x0000009a9b9b7212 */ /* 0x000fe400078e3cff */
[----:B--2---:R-:W-:-:S05]  /*15b590*/  IADD3 R116, P1, R118, R246, RZ ;  /* 0x000000f676747210 */ /* 0x004fca0007f3e0ff */
[----:B------:R-:W-:Y:S01]  /*15b5a0*/  IMAD.X R115, R119, 0x1, R3, P1 ;  /* 0x0000000177737824 */ /* 0x000fe200008e0603 */
[----:B------:R-:W-:Y:S02]  /*15b5b0*/  IADD3 R119, P1, R120, R246, RZ ;  /* 0x000000f678777210 */ /* 0x000fe40007f3e0ff */
[----:B------:R-:W-:Y:S02]  /*15b5c0*/  LOP3.LUT R7, R7, R6, RZ, 0x3c, !PT ;  /* 0x0000000607077212 */ /* 0x000fe400078e3cff */
[----:B------:R-:W-:Y:S01]  /*15b5d0*/  IADD3.X R118, R121, R3, RZ, P1, !PT ;  /* 0x0000000379767210 */ /* 0x000fe20000ffe4ff */
[----:B------:R-:W-:Y:S01]  /*15b5e0*/  IADD3 R121, P1, R14, R246, RZ ;  /* 0x000000f60e797210 */ /* 0x000fe20007f3e0ff */
[----:B------:R-:W-:-:S04]  /*15b5f0*/  LOP3.LUT R6, R7, R6, RZ, 0x3c, !PT ;  /* 0x0000000607067212 */ /* 0x000fc800078e3cff */
[----:B------:R-:W-:Y:S02]  /*15b600*/  IMAD.X R120, R15, 0x1, R3, P1 ;  /* 0x000000010f787824 */ /* 0x000fe400008e0603 */
[----:B------:R2:W5:Y:S01]  /*15b610*/  LDL.LU.64 R14, [R1+0x60c8] ;  /* 0x0060c800010e7983 */ /* 0x0005620000300a00 */
[----:B------:R4:W-:Y:S01]  /*15b620*/  STL.64 [R1+0x3bc8], R12 ;  /* 0x003bc80c01007387 */ /* 0x0009e20000100a00 */
[----:B------:R-:W-:Y:S02]  /*15b630*/  LOP3.LUT R7, R7, R6, RZ, 0x3c, !PT ;  /* 0x0000000607077212 */ /* 0x000fe400078e3cff */
[----:B------:R-:W-:-:S03]  /*15b640*/  LOP3.LUT R52, R53, R52, RZ, 0x3c, !PT ;  /* 0x0000003435347212 */ /* 0x000fc600078e3cff */
[----:B------:R1:W-:Y:S04]  /*15b650*/  LDGSTS.E [R122+-0x2c000], [R6.64], P0 ;  /* 0xd4000000067a7fae */ /* 0x0003e80008121844 */
[----:B----4-:R2:W5:Y:S01]  /*15b660*/  LDL.LU.64 R12, [R1+0x60c0] ;  /* 0x0060c000010c7983 */ /* 0x0105620000300a00 */
[----:B------:R1:W-:Y:S01]  /*15b670*/  STL.64 [R1+0x3bc0], R10 ;  /* 0x003bc00a01007387 */ /* 0x0003e20000100a00 */
[----:B------:R-:W-:Y:S02]  /*15b680*/  LOP3.LUT R153, R153, R152, RZ, 0x3c, !PT ;  /* 0x0000009899997212 */ /* 0x000fe400078e3cff */
[----:B------:R-:W-:Y:S02]  /*15b690*/  LOP3.LUT R151, R151, R150, RZ, 0x3c, !PT ;  /* 0x0000009697977212 */ /* 0x000fe400078e3cff */
[----:B------:R-:W-:Y:S01]  /*15b6a0*/  LOP3.LUT R55, R55, R54, RZ, 0x3c, !PT ;  /* 0x0000003637377212 */ /* 0x000fe200078e3cff */
[----:B-1----:R2:W5:Y:S01]  /*15b6b0*/  LDL.LU.64 R10, [R1+0x60b8] ;  /* 0x0060b800010a7983 */ /* 0x0025620000300a00 */
[----:B------:R1:W-:Y:S01]  /*15b6c0*/  STL.64 [R1+0x3bb8], R8 ;  /* 0x003bb80801007387 */ /* 0x0003e20000100a00 */
[----:B------:R-:W-:-:S02]  /*15b6d0*/  LOP3.LUT R149, R149, R148, RZ, 0x3c, !PT ;  /* 0x0000009495957212 */ /* 0x000fc400078e3cff */
[----:B------:R-:W-:Y:S01]  /*15b6e0*/  LOP3.LUT R53, R53, R52, RZ, 0x3c, !PT ;  /* 0x0000003435357212 */ /* 0x000fe200078e3cff */
[----:B-1----:R2:W5:Y:S01]  /*15b6f0*/  LDL.LU.64 R8, [R1+0x60b0] ;  /* 0x0060b00001087983 */ /* 0x0025620000300a00 */
[----:B------:R1:W-:Y:S01]  /*15b700*/  STL.64 [R1+0x3bb0], R6 ;  /* 0x003bb00601007387 */ /* 0x0003e20000100a00 */
[C---:B------:R-:W-:Y:S02]  /*15b710*/  LOP3.LUT R54, R55.reuse, R54, RZ, 0x3c, !PT ;  /* 0x0000003637367212 */ /* 0x040fe400078e3cff */
[----:B-1----:R2:W5:Y:S02]  /*15b720*/  LDL.LU.64 R6, [R1+0x60a8] ;  /* 0x0060a80001067983 */ /* 0x0025640000300a00 */
[----:B------:R-:W-:Y:S01]  /*15b730*/  LOP3.LUT R55, R55, R54, RZ, 0x3c, !PT ;  /* 0x0000003637377212 */ /* 0x000fe200078e3cff */
[----:B---3--:R-:W-:Y:S01]  /*15b740*/  IMAD.MOV.U32 R4, RZ, RZ, R5 ;  /* 0x000000ffff047224 */ /* 0x008fe200078e0005 */
[----:B------:R-:W-:-:S05]  /*15b750*/  MOV R5, R245 ;  /* 0x000000f500057202 */ /* 0x000fca0000000f00 */
[----:B------:R1:W-:Y:S04]  /*15b760*/  STL.64 [R1+0x3ba8], R4 ;  /* 0x003ba80401007387 */ /* 0x0003e80000100a00 */
[----:B------:R1:W-:Y:S01]  /*15b770*/  LDGSTS.E [R122+-0x2b000], [R4.64], P0 ;  /* 0xd5000000047a7fae */ /* 0x0003e20008121844 */
[----:B------:R3:W-:Y:S02]  /*15b780*/  LDGSTS.E [R122+-0x2a000], [R162.64], P0 ;  /* 0xd6000000a27a7fae */ /* 0x0007e40008121844 */
[----:B------:R4:W-:Y:S02]  /*15b790*/  LDGSTS.E [R122+-0x29000], [R160.64], P0 ;  /* 0xd7000000a07a7fae */ /* 0x0009e40008121844 */
[----:B------:R2:W-:Y:S01]  /*15b7a0*/  LDGSTS.E [R122+-0x28000], [R158.64], P0 ;  /* 0xd80000009e7a7fae */ /* 0x0005e20008121844 */
[----:B------:R2:W-:Y:S01]  /*15b7b0*/  LDGSTS.E [R122+-0x27000], [R156.64], P0 ;  /* 0xd90000009c7a7fae */ /* 0x0005e20008121844 */
[----:B------:R2:W-:Y:S02]  /*15b7c0*/  LDGSTS.E [R122+-0x26000], [R154.64], P0 ;  /* 0xda0000009a7a7fae */ /* 0x0005e40008121844 */
[----:B------:R2:W-:Y:S02]  /*15b7d0*/  LDGSTS.E [R122+-0x25000], [R152.64], P0 ;  /* 0xdb000000987a7fae */ /* 0x0005e40008121844 */
[----:B------:R2:W-:Y:S01]  /*15b7e0*/  LDGSTS.E [R122+-0x24000], [R150.64], P0 ;  /* 0xdc000000967a7fae */ /* 0x0005e20008121844 */
[----:B------:R2:W-:Y:S01]  /*15b7f0*/  LDGSTS.E [R122+-0x23000], [R148.64], P0 ;  /* 0xdd000000947a7fae */ /* 0x0005e20008121844 */
[----:B------:R2:W-:Y:S03]  /*15b800*/  LDGSTS.E [R122+-0x22000], [R52.64], P0 ;  /* 0xde000000347a7fae */ /* 0x0005e60008121844 */
[----:B-1----:R1:W5:Y:S01]  /*15b810*/  LDL.LU.64 R4, [R1+0x60a0] ;  /* 0x0060a00001047983 */ /* 0x0023620000300a00 */
        /* <DEDUP_REMOVED lines=9> */
[----:B------:R1:W-:Y:S01]  /*15b8b0*/  STL.64 [R1+0x4430], R54 ;  /* 0x0044303601007387 */ /* 0x0003e20000100a00 */
[----:B--2---:R-:W-:-:S05]  /*15b8c0*/  IADD3 R52, R117, 0x100000, RZ ;  /* 0x0010000075347810 */ /* 0x004fca0007ffe0ff */
[----:B------:R1:W-:Y:S02]  /*15b8d0*/  LDGSTS.E [R52+-0x21000], [R54.64], P0 ;  /* 0xdf00000036347fae */ /* 0x0003e40008121844 */
[----:B-1----:R-:W-:Y:S02]  /*15b8e0*/  IMAD.MOV.U32 R54, RZ, RZ, R58 ;  /* 0x000000ffff367224 */ /* 0x002fe400078e003a */
[----:B------:R-:W-:-:S05]  /*15b8f0*/  IMAD.MOV.U32 R55, RZ, RZ, R57 ;  /* 0x000000ffff377224 */ /* 0x000fca00078e0039 */
[----:B------:R1:W-:Y:S04]  /*15b900*/  STL.64 [R1+0x43f0], R54 ;  /* 0x0043f03601007387 */ /* 0x0003e80000100a00 */
[----:B------:R1:W-:Y:S02]  /*15b910*/  LDGSTS.E [R52+-0x20000], [R54.64], P0 ;  /* 0xe000000036347fae */ /* 0x0003e40008121844 */
[----:B-1----:R-:W-:Y:S01]  /*15b920*/  MOV R54, R60 ;  /* 0x0000003c00367202 */ /* 0x002fe20000000f00 */
[----:B------:R-:W-:-:S05]  /*15b930*/  IMAD.MOV.U32 R55, RZ, RZ, R59 ;  /* 0x000000ffff377224 */ /* 0x000fca00078e003b */
[----:B------:R1:W-:Y:S04]  /*15b940*/  STL.64 [R1+0x43b0], R54 ;  /* 0x0043b03601007387 */ /* 0x0003e80000100a00 */
[----:B------:R1:W-:Y:S02]  /*15b950*/  LDGSTS.E [R52+-0x1f000], [R54.64], P0 ;  /* 0xe100000036347fae */ /* 0x0003e40008121844 */
[----:B-1----:R-:W-:Y:S01]  /*15b960*/  IMAD.MOV.U32 R54, RZ, RZ, R62 ;  /* 0x000000ffff367224 */ /* 0x002fe200078e003e */
[----:B------:R-:W-:-:S05]  /*15b970*/  MOV R55, R61 ;  /* 0x0000003d00377202 */ /* 0x000fca0000000f00 */
[----:B------:R1:W-:Y:S04]  /*15b980*/  STL.64 [R1+0x4370], R54 ;  /* 0x0043703601007387 */ /* 0x0003e80000100a00 */
        /* <DEDUP_REMOVED lines=92> */
[----:B------:R1:W-:Y:S01]  /*15bf50*/  LDGSTS.E [R52+-0x7000], [R54.64], P0 ;  /* 0xf900000036347fae */ /* 0x0003e20008121844 */
[----:B----4-:R-:W2:Y:S02]  /*15bf60*/  LDL R160, [R1+0x4870] ;  /* 0x0048700001a07983 */ /* 0x010ea40000100800 */
[----:B---3--:R-:W3:Y:S02]  /*15bf70*/  LDL R163, [R1+0x487c] ;  /* 0x00487c0001a37983 */ /* 0x008ee40000100800 */
[----:B-1----:R-:W-:Y:S01]  /*15bf80*/  IMAD.MOV.U32 R54, RZ, RZ, R110 ;  /* 0x000000ffff367224 */ /* 0x002fe200078e006e */
[----:B------:R-:W-:-:S05]  /*15bf90*/  MOV R55, R109 ;  /* 0x0000006d00377202 */ /* 0x000fca0000000f00 */
[----:B------:R1:W-:Y:S04]  /*15bfa0*/  STL.64 [R1+0x3d70], R54 ;  /* 0x003d703601007387 */ /* 0x0003e80000100a00 */
[----:B------:R1:W-:Y:S01]  /*15bfb0*/  LDGSTS.E [R52+-0x6000], [R54.64], P0 ;  /* 0xfa00000036347fae */ /* 0x0003e20008121844 */
[----:B------:R-:W4:Y:S02]  /*15bfc0*/  LDL R150, [R1+0x4830] ;  /* 0x0048300001967983 */ /* 0x000f240000100800 */
[----:B------:R-:W4:Y:S02]  /*15bfd0*/  LDL R153, [R1+0x483c] ;  /* 0x00483c0001997983 */ /* 0x000f240000100800 */
[----:B-1----:R-:W-:Y:S02]  /*15bfe0*/  IMAD.MOV.U32 R54, RZ, RZ, R112 ;  /* 0x000000ffff367224 */ /* 0x002fe400078e0070 */
[----:B------:R-:W-:-:S05]  /*15bff0*/  IMAD.MOV.U32 R55, RZ, RZ, R111 ;  /* 0x000000ffff377224 */ /* 0x000fca00078e006f */
[----:B------:R1:W-:Y:S01]  /*15c000*/  STL.64 [R1+0x3d30], R54 ;  /* 0x003d303601007387 */ /* 0x0003e20000100a00 */
[----:B------:R-:W4:Y:S02]  /*15c010*/  LDL R162, [R1+0x47f0] ;  /* 0x0047f00001a27983 */ /* 0x000f240000100800 */
[----:B------:R-:W4:Y:S01]  /*15c020*/  LDL R245, [R1+0x47fc] ;  /* 0x0047fc0001f57983 */ /* 0x000f220000100800 */
[----:B------:R-:W1:Y:S04]  /*15c030*/  S2R R161, SR_TID.X ;  /* 0x0000000000a17919 */ /* 0x000e680000002100 */
[----:B------:R1:W-:Y:S02]  /*15c040*/  LDGSTS.E [R52+-0x5000], [R54.64], P0 ;  /* 0xfb00000036347fae */ /* 0x0003e40008121844 */
[----:B-1----:R-:W-:Y:S01]  /*15c050*/  MOV R54, R114 ;  /* 0x0000007200367202 */ /* 0x002fe20000000f00 */
[----:B------:R-:W-:-:S05]  /*15c060*/  IMAD.MOV.U32 R55, RZ, RZ, R113 ;  /* 0x000000ffff377224 */ /* 0x000fca00078e0071 */
[----:B------:R1:W-:Y:S04]  /*15c070*/  STL.64 [R1+0x3cf0], R54 ;  /* 0x003cf03601007387 */ /* 0x0003e80000100a00 */
[----:B------:R1:W-:Y:S01]  /*15c080*/  LDGSTS.E [R52+-0x4000], [R54.64], P0 ;  /* 0xfc00000036347fae */ /* 0x0003e20008121844 */
[----:B------:R-:W4:Y:S02]  /*15c090*/  LDL R152, [R1+0x47b0] ;  /* 0x0047b00001987983 */ /* 0x000f240000100800 */
[----:B------:R-:W4:Y:S01]  /*15c0a0*/  LDL R155, [R1+0x47bc] ;  /* 0x0047bc00019b7983 */ /* 0x000f220000100800 */
[----:B------:R-:W-:Y:S01]  /*15c0b0*/  LOP3.LUT R161, R161, 0x7f, RZ, 0xc0, !PT ;  /* 0x0000007fa1a17812 */ /* 0x000fe200078ec0ff */
[----:B-1----:R-:W-:Y:S01]  /*15c0c0*/  IMAD.MOV.U32 R54, RZ, RZ, R116 ;  /* 0x000000ffff367224 */ /* 0x002fe200078e0074 */
[----:B------:R-:W-:-:S03]  /*15c0d0*/  MOV R55, R115 ;  /* 0x0000007300377202 */ /* 0x000fc60000000f00 */
[----:B------:R-:W-:Y:S02]  /*15c0e0*/  IMAD.SHL.U32 R161, R161, 0x4, RZ ;  /* 0x00000004a1a17824 */ /* 0x000fe400078e00ff */
[----:B------:R1:W-:Y:S04]  /*15c0f0*/  STL.64 [R1+0x3cb0], R54 ;  /* 0x003cb03601007387 */ /* 0x0003e80000100a00 */
[----:B------:R1:W-:Y:S01]  /*15c100*/  LDGSTS.E [R52+-0x3000], [R54.64], P0 ;  /* 0xfd00000036347fae */ /* 0x0003e20008121844 */
[----:B------:R-:W4:Y:S02]  /*15c110*/  LDL R154, [R1+0x4770] ;  /* 0x00477000019a7983 */ /* 0x000f240000100800 */
[----:B------:R-:W4:Y:S02]  /*15c120*/  LDL R157, [R1+0x477c] ;  /* 0x00477c00019d7983 */ /* 0x000f240000100800 */
[----:B------:R-:W4:Y:S01]  /*15c130*/  LDL R156, [R1+0x4730] ;  /* 0x00473000019c7983 */ /* 0x000f220000100800 */
[----:B------:R-:W4:Y:S01]  /*15c140*/  LDL R159, [R1+0x473c] ;  /* 0x00473c00019f7983 */ /* 0x000f220000100800 */
[----:B------:R-:W-:-:S02]  /*15c150*/  LOP3.LUT R53, R161, 0x10, RZ, 0x3c, !PT ;  /* 0x00000010a1357812 */ /* 0x000fc400078e3cff */
[----:B------:R-:W-:Y:S01]  /*15c160*/  IADD3 R117, R117, 0x100000, RZ ;  /* 0x0010000075757810 */ /* 0x000fe20007ffe0ff */
[----:B-1----:R-:W-:Y:S01]  /*15c170*/  IMAD.MOV.U32 R54, RZ, RZ, R119 ;  /* 0x000000ffff367224 */ /* 0x002fe200078e0077 */
[----:B------:R-:W-:-:S05]  /*15c180*/  MOV R55, R118 ;  /* 0x0000007600377202 */ /* 0x000fca0000000f00 */
[----:B------:R1:W-:Y:S04]  /*15c190*/  STL.64 [R1+0x3c70], R54 ;  /* 0x003c703601007387 */ /* 0x0003e80000100a00 */
[----:B------:R1:W-:Y:S02]  /*15c1a0*/  LDGSTS.E [R52+-0x2000], [R54.64], P0 ;  /* 0xfe00000036347fae */ /* 0x0003e40008121844 */
[----:B-1----:R-:W-:Y:S02]  /*15c1b0*/  IMAD.MOV.U32 R54, RZ, RZ, R121 ;  /* 0x000000ffff367224 */ /* 0x002fe400078e0079 */
[----:B------:R-:W-:Y:S01]  /*15c1c0*/  IMAD.MOV.U32 R55, RZ, RZ, R120 ;  /* 0x000000ffff377224 */ /* 0x000fe200078e0078 */
[----:B------:R-:W-:-:S04]  /*15c1d0*/  LEA R52, R218, R53, 0x12 ;  /* 0x00000035da347211 */ /* 0x000fc800078e90ff */
[----:B------:R2:W-:Y:S04]  /*15c1e0*/  STL.64 [R1+0x3c30], R54 ;  /* 0x003c303601007387 */ /* 0x0005e80000100a00 */
[----:B------:R2:W-:Y:S01]  /*15c1f0*/  LDGSTS.E [R117+-0x1000], [R54.64], P0 ;  /* 0xff00000036757fae */ /* 0x0005e20008121844 */
[----:B------:R-:W-:Y:S01]  /*15c200*/  IADD3 R53, R52, 0x100000, RZ ;  /* 0x0010000034357810 */ /* 0x000fe20007ffe0ff */
[----:B------:R-:W4:Y:S02]  /*15c210*/  LDL R158, [R1+0x46f0] ;  /* 0x0046f000019e7983 */ /* 0x000f240000100800 */
[----:B------:R-:W4:Y:S01]  /*15c220*/  LDL R161, [R1+0x46fc] ;  /* 0x0046fc0001a17983 */ /* 0x000f220000100800 */
[----:B------:R-:W4:Y:S04]  /*15c230*/  LDL R148, [R1+0x4630] ;  /* 0x0046300001947983 */ /* 0x000f280000100800 */
[----:B------:R-:W4:Y:S01]  /*15c240*/  LDL R151, [R1+0x4644] ;  /* 0x0046440001977983 */ /* 0x000f220000100800 */
[----:B--2---:R-:W-:-:S02]  /*15c250*/  IMAD.MOV.U32 R55, RZ, RZ, R160 ;  /* 0x000000ffff377224 */ /* 0x004fc400078e00a0 */
[----:B---3--:R-:W-:Y:S01]  /*15c260*/  IMAD.MOV.U32 R54, RZ, RZ, R163 ;  /* 0x000000ffff367224 */ /* 0x008fe200078e00a3 */
[----:B------:R-:W2:Y:S04]  /*15c270*/  LDL R160, [R1+0x46b0] ;  /* 0x0046b00001a07983 */ /* 0x000ea80000100800 */
[----:B------:R-:W3:Y:S04]  /*15c280*/  LDL R163, [R1+0x46bc] ;  /* 0x0046bc0001a37983 */ /* 0x000ee80000100800 */
[----:B------:R4:W-:Y:S02]  /*15c290*/  LDGSTS.E [R53+-0x3fe00], [R54.64], P0 ;  /* 0xc020000036357fae */ /* 0x0009e40008121844 */
[----:B----4-:R-:W-:Y:S01]  /*15c2a0*/  IMAD.MOV.U32 R55, RZ, RZ, R150 ;  /* 0x000000ffff377224 */ /* 0x010fe200078e0096 */
[----:B------:R-:W-:Y:S01]  /*15c2b0*/  MOV R54, R153 ;  /* 0x0000009900367202 */ /* 0x000fe20000000f00 */
[----:B------:R-:W4:Y:S04]  /*15c2c0*/  LDL R150, [R1+0x45f0] ;  /* 0x0045f00001967983 */ /* 0x000f280000100800 */
[----:B------:R-:W4:Y:S04]  /*15c2d0*/  LDL R153, [R1+0x4604] ;  /* 0x0046040001997983 */ /* 0x000f280000100800 */
[----:B------:R1:W-:Y:S02]  /*15c2e0*/  LDGSTS.E [R53+-0x3ee00], [R54.64], P0 ;  /* 0xc120000036357fae */ /* 0x0003e40008121844 */
[----:B-1----:R-:W-:Y:S01]  /*15c2f0*/  MOV R55, R162 ;  /* 0x000000a200377202 */ /* 0x002fe20000000f00 */
[----:B------:R-:W-:Y:S01]  /*15c300*/  IMAD.MOV.U32 R54, RZ, RZ, R245 ;  /* 0x000000ffff367224 */ /* 0x000fe200078e00f5 */
[----:B------:R-:W4:Y:S04]  /*15c310*/  LDL R162, [R1+0x4670] ;  /* 0x0046700001a27983 */ /* 0x000f280000100800 */
[----:B------:R-:W4:Y:S04]  /*15c320*/  LDL R245, [R1+0x467c] ;  /* 0x00467c0001f57983 */ /* 0x000f280000100800 */
[----:B------:R1:W-:Y:S02]  /*15c330*/  LDGSTS.E [R53+-0x3de00], [R54.64], P0 ;  /* 0xc220000036357fae */ /* 0x0003e40008121844 */
[----:B-1----:R-:W-:-:S02]  /*15c340*/  IMAD.MOV.U32 R55, RZ, RZ, R152 ;  /* 0x000000ffff377224 */ /* 0x002fc400078e0098 */
[----:B------:R-:W-:Y:S01]  /*15c350*/  IMAD.MOV.U32 R54, RZ, RZ, R155 ;  /* 0x000000ffff367224 */ /* 0x000fe200078e009b */
[----:B------:R-:W4:Y:S04]  /*15c360*/  LDL R152, [R1+0x45b0] ;  /* 0x0045b00001987983 */ /* 0x000f280000100800 */
[----:B------:R-:W4:Y:S04]  /*15c370*/  LDL R155, [R1+0x45c4] ;  /* 0x0045c400019b7983 */ /* 0x000f280000100800 */
[----:B------:R1:W-:Y:S02]  /*15c380*/  LDGSTS.E [R53+-0x3ce00], [R54.64], P0 ;  /* 0xc320000036357fae */ /* 0x0003e40008121844 */
[----:B-1----:R-:W-:Y:S01]  /*15c390*/  IMAD.MOV.U32 R55, RZ, RZ, R154 ;  /* 0x000000ffff377224 */ /* 0x002fe200078e009a */
[----:B------:R-:W-:Y:S01]  /*15c3a0*/  MOV R54, R157 ;  /* 0x0000009d00367202 */ /* 0x000fe20000000f00 */
        /* <DEDUP_REMOVED lines=13> */
[----:B--2---:R-:W-:Y:S01]  /*15c480*/  IMAD.MOV.U32 R55, RZ, RZ, R160 ;  /* 0x000000ffff377224 */ /* 0x004fe200078e00a0 */
[----:B---3--:R-:W-:Y:S01]  /*15c490*/  MOV R54, R163 ;  /* 0x000000a300367202 */ /* 0x008fe20000000f00 */
[----:B------:R-:W2:Y:S04]  /*15c4a0*/  LDL R160, [R1+0x44bc] ;  /* 0x0044bc0001a07983 */ /* 0x000ea80000100800 */
[----:B------:R-:W3:Y:S04]  /*15c4b0*/  LDL R163, [R1+0x44c0] ;  /* 0x0044c00001a37983 */ /* 0x000ee80000100800 */
[----:B------:R4:W-:Y:S02]  /*15c4c0*/  LDGSTS.E [R53+-0x38e00], [R54.64], P0 ;  /* 0xc720000036357fae */ /* 0x0009e40008121844 */
[----:B----4-:R-:W-:Y:S01]  /*15c4d0*/  MOV R55, R162 ;  /* 0x000000a200377202 */ /* 0x010fe20000000f00 */
[----:B------:R-:W-:Y:S01]  /*15c4e0*/  IMAD.MOV.U32 R54, RZ, RZ, R245 ;  /* 0x000000ffff367224 */ /* 0x000fe200078e00f5 */
[----:B------:R-:W4:Y:S04]  /*15c4f0*/  LDL R162, [R1+0x447c] ;  /* 0x00447c0001a27983 */ /* 0x000f280000100800 */
[----:B------:R-:W4:Y:S01]  /*15c500*/  LDL R245, [R1+0x4480] ;  /* 0x0044800001f57983 */ /* 0x000f220000100800 */
[----:B------:R-:W4:Y:S03]  /*15c510*/  LDL.LU.64 R76, [R1+0x4448] ;  /* 0x00444800014c7983 */ /* 0x000f260000300a00 */
[----:B------:R1:W-:Y:S01]  /*15c520*/  LDGSTS.E [R53+-0x37e00], [R54.64], P0 ;  /* 0xc820000036357fae */ /* 0x0003e20008121844 */
[----:B------:R-:W4:Y:S02]  /*15c530*/  LDL.LU.64 R58, [R1+0x4428] ;  /* 0x00442800013a7983 */ /* 0x000f240000300a00 */
[----:B------:R-:W4:Y:S02]  /*15c540*/  LDL.LU.64 R60, [R1+0x43e8] ;  /* 0x0043e800013c7983 */ /* 0x000f240000300a00 */
[----:B------:R-:W4:Y:S01]  /*15c550*/  LDL.LU.64 R62, [R1+0x43a8] ;  /* 0x0043a800013e7983 */ /* 0x000f220000300a00 */
[----:B------:R-:W4:Y:S01]  /*15c560*/  LDL.LU.64 R64, [R1+0x4368] ;  /* 0x0043680001407983 */ /* 0x000f220000300a00 */
[----:B------:R-:W4:Y:S02]  /*15c570*/  LDL.LU.64 R66, [R1+0x4328] ;  /* 0x0043280001427983 */ /* 0x000f240000300a00 */
[----:B------:R-:W4:Y:S02]  /*15c580*/  LDL.LU.64 R68, [R1+0x42e8] ;  /* 0x0042e80001447983 */ /* 0x000f240000300a00 */
[----:B------:R-:W4:Y:S01]  /*15c590*/  LDL.LU.64 R70, [R1+0x42a8] ;  /* 0x0042a80001467983 */ /* 0x000f220000300a00 */
[----:B------:R-:W4:Y:S01]  /*15c5a0*/  LDL.LU.64 R72, [R1+0x4268] ;  /* 0x0042680001487983 */ /* 0x000f220000300a00 */
[----:B------:R-:W4:Y:S02]  /*15c5b0*/  LDL.LU.64 R74, [R1+0x4228] ;  /* 0x00422800014a7983 */ /* 0x000f240000300a00 */
        /* <DEDUP_REMOVED lines=18> */
[----:B--2---:R-:W-:Y:S02]  /*15c6e0*/  IMAD.MOV.U32 R55, RZ, RZ, R160 ;  /* 0x000000ffff377224 */ /* 0x004fe400078e00a0 */
[----:B---3--:R-:W-:-:S05]  /*15c6f0*/  IMAD.MOV.U32 R54, RZ, RZ, R163 ;  /* 0x000000ffff367224 */ /* 0x008fca00078e00a3 */
[----:B------:R4:W-:Y:S02]  /*15c700*/  LDGSTS.E [R53+-0x30e00], [R54.64], P0 ;  /* 0xcf20000036357fae */ /* 0x0009e40008121844 */
[----:B----4-:R-:W-:Y:S01]  /*15c710*/  IMAD.MOV.U32 R55, RZ, RZ, R162 ;  /* 0x000000ffff377224 */ /* 0x010fe200078e00a2 */
[----:B------:R-:W-:-:S05]  /*15c720*/  MOV R54, R245 ;  /* 0x000000f500367202 */ /* 0x000fca0000000f00 */
[----:B------:R1:W-:Y:S02]  /*15c730*/  LDGSTS.E [R53+-0x2fe00], [R54.64], P0 ;  /* 0xd020000036357fae */ /* 0x0003e40008121844 */
[----:B-1----:R-:W-:-:S05]  /*15c740*/  IADD3 R54, P1, R76, R246, RZ ;  /* 0x000000f64c367210 */ /* 0x002fca0007f3e0ff */
[----:B------:R-:W-:Y:S02]  /*15c750*/  IMAD.X R53, R77, 0x1, R3, P1 ;  /* 0x000000014d357824 */ /* 0x000fe400008e0603 */
[----:B------:R-:W2:Y:S01]  /*15c760*/  LDL.LU.64 R76, [R1+0x41e8] ;  /* 0x0041e800014c7983 */ /* 0x000ea20000300a00 */
[----:B------:R-:W3:Y:S02]  /*15c770*/  LDL.LU.64 R78, [R1+0x41a8] ;  /* 0x0041a800014e7983 */ /* 0x000ee40000300a00 */
[----:B------:R-:W4:Y:S02]  /*15c780*/  LDL.LU.64 R80, [R1+0x4168] ;  /* 0x0041680001507983 */ /* 0x000f240000300a00 */
[----:B------:R-:W3:Y:S01]  /*15c790*/  LDL.LU.64 R82, [R1+0x4128] ;  /* 0x0041280001527983 */ /* 0x000ee20000300a00 */
[----:B------:R-:W3:Y:S01]  /*15c7a0*/  LDL.LU.64 R84, [R1+0x40e8] ;  /* 0x0040e80001547983 */ /* 0x000ee20000300a00 */
[----:B------:R-:W3:Y:S02]  /*15c7b0*/  LDL.LU.64 R86, [R1+0x40a8] ;  /* 0x0040a80001567983 */ /* 0x000ee40000300a00 */
        /* <DEDUP_REMOVED lines=12> */
[----:B------:R-:W4:Y:S02]  /*15c880*/  LDL.LU R151, [R1+0xd8] ;  /* 0x0000d80001977983 */ /* 0x000f240000300800 */
[----:B------:R-:W4:Y:S01]  /*15c890*/  LDL.LU R150, [R1+0xdc] ;  /* 0x0000dc0001967983 */ /* 0x000f220000300800 */
[----:B------:R-:W4:Y:S01]  /*15c8a0*/  LDL.LU R153, [R1+0xd0] ;  /* 0x0000d00001997983 */ /* 0x000f220000300800 */
[----:B------:R-:W4:Y:S02]  /*15c8b0*/  LDL.LU R152, [R1+0xd4] ;  /* 0x0000d40001987983 */ /* 0x000f240000300800 */
[----:B------:R-:W4:Y:S02]  /*15c8c0*/  LDL.LU.64 R112, [R1+0x3d68] ;  /* 0x003d680001707983 */ /* 0x000f240000300a00 */
[----:B------:R-:W4:Y:S01]  /*15c8d0*/  LDL.LU.64 R114, [R1+0x3d28] ;  /* 0x003d280001727983 */ /* 0x000f220000300a00 */
[----:B------:R-:W4:Y:S01]  /*15c8e0*/  LDL.LU.64 R116, [R1+0x3ce8] ;  /* 0x003ce80001747983 */ /* 0x000f220000300a00 */
[----:B------:R-:W4:Y:S02]  /*15c8f0*/  LDL.LU R155, [R1+0xc8] ;  /* 0x0000c800019b7983 */ /* 0x000f240000300800 */
[----:B------:R-:W4:Y:S02]  /*15c900*/  LDL.LU R154, [R1+0xcc] ;  /* 0x0000cc00019a7983 */ /* 0x000f240000300800 */
[----:B------:R-:W4:Y:S01]  /*15c910*/  LDL.LU R157, [R1+0xc0] ;  /* 0x0000c000019d7983 */ /* 0x000f220000300800 */
[----:B------:R-:W4:Y:S01]  /*15c920*/  LDL.LU R156, [R1+0xc4] ;  /* 0x0000c400019c7983 */ /* 0x000f220000300800 */
[----:B------:R-:W4:Y:S02]  /*15c930*/  LDL.LU.64 R118, [R1+0x3ca8] ;  /* 0x003ca80001767983 */ /* 0x000f240000300a00 */
[----:B------:R-:W4:Y:S02]  /*15c940*/  LDL.LU.64 R120, [R1+0x3c68] ;  /* 0x003c680001787983 */ /* 0x000f240000300a00 */
[----:B------:R-:W4:Y:S01]  /*15c950*/  LDL.LU.64 R148, [R1+0x3c28] ;  /* 0x003c280001947983 */ /* 0x000f220000300a00 */
[----:B------:R-:W4:Y:S01]  /*15c960*/  LDL.LU R159, [R1+0xb8] ;  /* 0x0000b800019f7983 */ /* 0x000f220000300800 */
[----:B------:R-:W4:Y:S02]  /*15c970*/  LDL.LU R158, [R1+0xbc] ;  /* 0x0000bc00019e7983 */ /* 0x000f240000300800 */
[----:B------:R-:W4:Y:S02]  /*15c980*/  LDL.LU R161, [R1+0xb0] ;  /* 0x0000b00001a17983 */ /* 0x000f240000300800 */
[----:B------:R-:W4:Y:S01]  /*15c990*/  LDL.LU R160, [R1+0xb4] ;  /* 0x0000b40001a07983 */ /* 0x000f220000300800 */
[----:B------:R-:W4:Y:S01]  /*15c9a0*/  LDL.LU R163, [R1+0xa8] ;  /* 0x0000a80001a37983 */ /* 0x000f220000300800 */
[----:B------:R-:W4:Y:S02]  /*15c9b0*/  LDL.LU R162, [R1+0xac] ;  /* 0x0000ac0001a27983 */ /* 0x000f240000300800 */
[----:B------:R-:W4:Y:S01]  /*15c9c0*/  LDL.LU R245, [R1+0xa4] ;  /* 0x0000a40001f57983 */ /* 0x000f220000300800 */
        /* <DEDUP_REMOVED lines=18> */
[----:B------:R-:W-:Y:S02]  /*15caf0*/  IADD3 R122, R52, 0x100000, RZ ;  /* 0x00100000347a7810 */ /* 0x000fe40007ffe0ff */
[----:B--2---:R-:W-:-:S04]  /*15cb00*/  IADD3 R75, P1, R76, R246, RZ ;  /* 0x000000f64c4b7210 */ /* 0x004fc80007f3e0ff */
[----:B------:R-:W-:Y:S01]  /*15cb10*/  IADD3.X R74, R77, R3, RZ, P1, !PT ;  /* 0x000000034d4a7210 */ /* 0x000fe20000ffe4ff */
[----:B---3--:R-:W-:-:S05]  /*15cb20*/  IADD3 R77, P1, R78, R246, RZ ;  /* 0x000000f64e4d7210 */ /* 0x008fca0007f3e0ff */
[----:B------:R-:W-:Y:S01]  /*15cb30*/  IMAD.X R76, R79, 0x1, R3, P1 ;  /* 0x000000014f4c7824 */ /* 0x000fe200008e0603 */
        /* <DEDUP_REMOVED lines=42> */
[----:B------:R-:W-:Y:S01]  /*15cde0*/  IADD3 R121, P1, R148, R246, RZ ;  /* 0x000000f694797210 */ /* 0x000fe20007f3e0ff */
[----:B------:R-:W-:-:S04]  /*15cdf0*/  MOV R148, R150 ;  /* 0x0000009600947202 */ /* 0x000fc80000000f00 */
[----:B------:R-:W-:Y:S02]  /*15ce00*/  IMAD.X R120, R149, 0x1, R3, P1 ;  /* 0x0000000195787824 */ /* 0x000fe400008e0603 */
        /* <DEDUP_REMOVED lines=52> */
[----:B------:R-:W-:Y:S01]  /*15d150*/  MOV R149, R53 ;  /* 0x0000003500957202 */ /* 0x000fe20000000f00 */
[----:B------:R-:W-:Y:S02]  /*15d160*/  IADD3 R53, R52, 0x100000, RZ ;  /* 0x0010000034357810 */ /* 0x000fe40007ffe0ff */
[----:B------:R-:W-:-:S02]  /*15d170*/  IMAD.MOV.U32 R54, RZ, RZ, R57 ;  /* 0x000000ffff367224 */ /* 0x000fc400078e0039 */
[----:B------:R-:W-:Y:S04]  /*15d180*/  STL.64 [R1+0x4448], R148 ;  /* 0x0044489401007387 */ /* 0x000fe80000100a00 */
[----:B------:R1:W-:Y:S01]  /*15d190*/  LDGSTS.E [R122+-0x21e00], [R148.64], P0 ;  /* 0xde200000947a7fae */ /* 0x0003e20008121844 */
[----:B------:R2:W-:Y:S02]  /*15d1a0*/  STL.64 [R1+0x4428], R54 ;  /* 0x0044283601007387 */ /* 0x0005e40000100a00 */
[----:B------:R2:W-:Y:S02]  /*15d1b0*/  LDGSTS.E [R53+-0x20e00], [R54.64], P0 ;  /* 0xdf20000036357fae */ /* 0x0005e40008121844 */
[----:B--2---:R-:W-:Y:S01]  /*15d1c0*/  IMAD.MOV.U32 R54, RZ, RZ, R59 ;  /* 0x000000ffff367224 */ /* 0x004fe200078e003b */
[----:B------:R-:W-:-:S05]  /*15d1d0*/  MOV R55, R58 ;  /* 0x0000003a00377202 */ /* 0x000fca0000000f00 */
[----:B------:R2:W-:Y:S04]  /*15d1e0*/  STL.64 [R1+0x43e8], R54 ;  /* 0x0043e83601007387 */ /* 0x0005e80000100a00 */
[----:B------:R2:W-:Y:S02]  /*15d1f0*/  LDGSTS.E [R53+-0x1fe00], [R54.64], P0 ;  /* 0xe020000036357fae */ /* 0x0005e40008121844 */
[----:B--2---:R-:W-:Y:S02]  /*15d200*/  IMAD.MOV.U32 R54, RZ, RZ, R61 ;  /* 0x000000ffff367224 */ /* 0x004fe400078e003d */
[----:B------:R-:W-:-:S05]  /*15d210*/  IMAD.MOV.U32 R55, RZ, RZ, R60 ;  /* 0x000000ffff377224 */ /* 0x000fca00078e003c */
[----:B------:R2:W-:Y:S04]  /*15d220*/  STL.64 [R1+0x43a8], R54 ;  /* 0x0043a83601007387 */ /* 0x0005e80000100a00 */
[----:B------:R2:W-:Y:S02]  /*15d230*/  LDGSTS.E [R53+-0x1ee00], [R54.64], P0 ;  /* 0xe120000036357fae */ /* 0x0005e40008121844 */
[----:B--2---:R-:W-:Y:S01]  /*15d240*/  MOV R54, R63 ;  /* 0x0000003f00367202 */ /* 0x004fe20000000f00 */
[----:B------:R-:W-:-:S05]  /*15d250*/  IMAD.MOV.U32 R55, RZ, RZ, R62 ;  /* 0x000000ffff377224 */ /* 0x000fca00078e003e */
[----:B------:R2:W-:Y:S04]  /*15d260*/  STL.64 [R1+0x4368], R54 ;  /* 0x0043683601007387 */ /* 0x0005e80000100a00 */
        /* <DEDUP_REMOVED lines=92> */
[----:B------:R2:W-:Y:S01]  /*15d830*/  LDGSTS.E [R53+-0x6e00], [R54.64], P0 ;  /* 0xf920000036357fae */ /* 0x0005e20008121844 */
[----:B------:R-:W3:Y:S02]  /*15d840*/  LDL R160, [R1+0x4868] ;  /* 0x0048680001a07983 */ /* 0x000ee40000100800 */
[----:B------:R-:W4:Y:S01]  /*15d850*/  LDL R163, [R1+0x4874] ;  /* 0x0048740001a37983 */ /* 0x000f220000100800 */
[----:B--2---:R-:W-:Y:S01]  /*15d860*/  MOV R54, R111 ;  /* 0x0000006f00367202 */ /* 0x004fe20000000f00 */
[----:B------:R-:W-:-:S05]  /*15d870*/  IMAD.MOV.U32 R55, RZ, RZ, R110 ;  /* 0x000000ffff377224 */ /* 0x000fca00078e006e */
[----:B------:R2:W-:Y:S01]  /*15d880*/  STL.64 [R1+0x3d68], R54 ;  /* 0x003d683601007387 */ /* 0x0005e20000100a00 */
[----:B------:R-:W4:Y:S02]  /*15d890*/  LDL R162, [R1+0x4828] ;  /* 0x0048280001a27983 */ /* 0x000f240000100800 */
[----:B------:R-:W4:Y:S01]  /*15d8a0*/  LDL R245, [R1+0x4834] ;  /* 0x0048340001f57983 */ /* 0x000f220000100800 */
[----:B------:R2:W-:Y:S02]  /*15d8b0*/  LDGSTS.E [R53+-0x5e00], [R54.64], P0 ;  /* 0xfa20000036357fae */ /* 0x0005e40008121844 */
[----:B--2---:R-:W-:Y:S01]  /*15d8c0*/  IMAD.MOV.U32 R54, RZ, RZ, R113 ;  /* 0x000000ffff367224 */ /* 0x004fe200078e0071 */
[----:B------:R-:W-:-:S05]  /*15d8d0*/  MOV R55, R112 ;  /* 0x0000007000377202 */ /* 0x000fca0000000f00 */
[----:B------:R2:W-:Y:S04]  /*15d8e0*/  STL.64 [R1+0x3d28], R54 ;  /* 0x003d283601007387 */ /* 0x0005e80000100a00 */
[----:B------:R2:W-:Y:S01]  /*15d8f0*/  LDGSTS.E [R53+-0x4e00], [R54.64], P0 ;  /* 0xfb20000036357fae */ /* 0x0005e20008121844 */
[----:B------:R-:W4:Y:S02]  /*15d900*/  LDL R150, [R1+0x47e8] ;  /* 0x0047e80001967983 */ /* 0x000f240000100800 */
[----:B------:R-:W4:Y:S02]  /*15d910*/  LDL R153, [R1+0x47f4] ;  /* 0x0047f40001997983 */ /* 0x000f240000100800 */
[----:B------:R-:W4:Y:S01]  /*15d920*/  LDL R152, [R1+0x47a8] ;  /* 0x0047a80001987983 */ /* 0x000f220000100800 */
[----:B------:R-:W4:Y:S01]  /*15d930*/  LDL R155, [R1+0x47b4] ;  /* 0x0047b400019b7983 */ /* 0x000f220000100800 */
[----:B--2---:R-:W-:-:S02]  /*15d940*/  IMAD.MOV.U32 R54, RZ, RZ, R115 ;  /* 0x000000ffff367224 */ /* 0x004fc400078e0073 */
[----:B------:R-:W-:-:S05]  /*15d950*/  IMAD.MOV.U32 R55, RZ, RZ, R114 ;  /* 0x000000ffff377224 */ /* 0x000fca00078e0072 */
[----:B------:R2:W-:Y:S04]  /*15d960*/  STL.64 [R1+0x3ce8], R54 ;  /* 0x003ce83601007387 */ /* 0x0005e80000100a00 */
[----:B------:R2:W-:Y:S01]  /*15d970*/  LDGSTS.E [R53+-0x3e00], [R54.64], P0 ;  /* 0xfc20000036357fae */ /* 0x0005e20008121844 */
[----:B------:R-:W4:Y:S02]  /*15d980*/  LDL R154, [R1+0x4768] ;  /* 0x00476800019a7983 */ /* 0x000f240000100800 */
[----:B------:R-:W4:Y:S01]  /*15d990*/  LDL R157, [R1+0x4774] ;  /* 0x00477400019d7983 */ /* 0x000f220000100800 */
[----:B--2---:R-:W-:Y:S01]  /*15d9a0*/  MOV R54, R117 ;  /* 0x0000007500367202 */ /* 0x004fe20000000f00 */
[----:B------:R-:W-:-:S05]  /*15d9b0*/  IMAD.MOV.U32 R55, RZ, RZ, R116 ;  /* 0x000000ffff377224 */ /* 0x000fca00078e0074 */
[----:B------:R2:W-:Y:S04]  /*15d9c0*/  STL.64 [R1+0x3ca8], R54 ;  /* 0x003ca83601007387 */ /* 0x0005e80000100a00 */
[----:B------:R2:W-:Y:S01]  /*15d9d0*/  LDGSTS.E [R53+-0x2e00], [R54.64], P0 ;  /* 0xfd20000036357fae */ /* 0x0005e20008121844 */
[----:B------:R-:W-:Y:S01]  /*15d9e0*/  IADD3 R52, R52, 0x100000, RZ ;  /* 0x0010000034347810 */ /* 0x000fe20007ffe0ff */
[----:B--2---:R-:W-:Y:S01]  /*15d9f0*/  IMAD.MOV.U32 R54, RZ, RZ, R119 ;  /* 0x000000ffff367224 */ /* 0x004fe200078e0077 */
[----:B------:R-:W-:-:S05]  /*15da00*/  MOV R55, R118 ;  /* 0x0000007600377202 */ /* 0x000fca0000000f00 */
[----:B------:R2:W-:Y:S04]  /*15da10*/  STL.64 [R1+0x3c68], R54 ;  /* 0x003c683601007387 */ /* 0x0005e80000100a00 */
[----:B------:R2:W-:Y:S01]  /*15da20*/  LDGSTS.E [R53+-0x1e00], [R54.64], P0 ;  /* 0xfe20000036357fae */ /* 0x0005e20008121844 */
[----:B------:R-:W4:Y:S02]  /*15da30*/  LDL R156, [R1+0x4728] ;  /* 0x00472800019c7983 */ /* 0x000f240000100800 */
[----:B------:R-:W4:Y:S02]  /*15da40*/  LDL R159, [R1+0x4734] ;  /* 0x00473400019f7983 */ /* 0x000f240000100800 */
[----:B--2---:R-:W-:Y:S02]  /*15da50*/  IMAD.MOV.U32 R54, RZ, RZ, R121 ;  /* 0x000000ffff367224 */ /* 0x004fe400078e0079 */
[----:B------:R-:W-:-:S05]  /*15da60*/  IMAD.MOV.U32 R55, RZ, RZ, R120 ;  /* 0x000000ffff377224 */ /* 0x000fca00078e0078 */
[----:B------:R2:W-:Y:S01]  /*15da70*/  STL.64 [R1+0x3c28], R54 ;  /* 0x003c283601007387 */ /* 0x0005e20000100a00 */
[----:B------:R-:W4:Y:S02]  /*15da80*/  LDL R158, [R1+0x46e8] ;  /* 0x0046e800019e7983 */ /* 0x000f240000100800 */
[----:B------:R-:W4:Y:S01]  /*15da90*/  LDL R161, [R1+0x46f4] ;  /* 0x0046f40001a17983 */ /* 0x000f220000100800 */
[----:B------:R2:W-:Y:S01]  /*15daa0*/  LDGSTS.E [R52+-0xe00], [R54.64], P0 ;  /* 0xff20000036347fae */ /* 0x0005e20008121844 */
[----:B-1----:R-:W4:Y:S02]  /*15dab0*/  LDL R148, [R1+0x4628] ;  /* 0x0046280001947983 */ /* 0x002f240000100800 */
[----:B------:R-:W4:Y:S01]  /*15dac0*/  LDL R151, [R1+0x4634] ;  /* 0x0046340001977983 */ /* 0x000f220000100800 */
[----:B--2---:R-:W-:Y:S01]  /*15dad0*/  IADD3 R54, R2, 0x100000, RZ ;  /* 0x0010000002367810 */ /* 0x004fe20007ffe0ff */
[----:B---3--:R-:W-:Y:S01]  /*15dae0*/  IMAD.MOV.U32 R53, RZ, RZ, R160 ;  /* 0x000000ffff357224 */ /* 0x008fe200078e00a0 */
[----:B----4-:R-:W-:Y:S01]  /*15daf0*/  MOV R52, R163 ;  /* 0x000000a300347202 */ /* 0x010fe20000000f00 */
[----:B------:R-:W2:Y:S04]  /*15db00*/  LDL R160, [R1+0x46a8] ;  /* 0x0046a80001a07983 */ /* 0x000ea80000100800 */
[----:B------:R-:W3:Y:S04]  /*15db10*/  LDL R163, [R1+0x46b4] ;  /* 0x0046b40001a37983 */ /* 0x000ee80000100800 */
        /* <DEDUP_REMOVED lines=31> */
[----:B--2---:R-:W-:Y:S01]  /*15dd10*/  MOV R53, R160 ;  /* 0x000000a000357202 */ /* 0x004fe20000000f00 */
[----:B---3--:R-:W-:Y:S01]  /*15dd20*/  IMAD.MOV.U32 R52, RZ, RZ, R163 ;  /* 0x000000ffff347224 */ /* 0x008fe200078e00a3 */
[----:B------:R-:W2:Y:S04]  /*15dd30*/  LDL R160, [R1+0x44a8] ;  /* 0x0044a80001a07983 */ /* 0x000ea80000100800 */
[----:B------:R-:W3:Y:S04]  /*15dd40*/  LDL R163, [R1+0x44c4] ;  /* 0x0044c40001a37983 */ /* 0x000ee80000100800 */
[----:B------:R4:W-:Y:S02]  /*15dd50*/  LDGSTS.E [R54+-0x38c00], [R52.64], P0 ;  /* 0xc740000034367fae */ /* 0x0009e40008121844 */
[----:B----4-:R-:W-:-:S02]  /*15dd60*/  IMAD.MOV.U32 R53, RZ, RZ, R162 ;  /* 0x000000ffff357224 */ /* 0x010fc400078e00a2 */
        /* <DEDUP_REMOVED lines=13> */
[----:B------:R-:W4:Y:S01]  /*15de40*/  LDL.LU.64 R74, [R1+0x4220] ;  /* 0x00422000014a7983 */ /* 0x000f220000300a00 */
        /* <DEDUP_REMOVED lines=18> */
[----:B--2---:R-:W-:Y:S01]  /*15df70*/  IMAD.MOV.U32 R53, RZ, RZ, R160 ;  /* 0x000000ffff357224 */ /* 0x004fe200078e00a0 */
[----:B---3--:R-:W-:-:S05]  /*15df80*/  MOV R52, R163 ;  /* 0x000000a300347202 */ /* 0x008fca0000000f00 */
[----:B------:R4:W-:Y:S02]  /*15df90*/  LDGSTS.E [R54+-0x30c00], [R52.64], P0 ;  /* 0xcf40000034367fae */ /* 0x0009e40008121844 */
[----:B----4-:R-:W-:Y:S01]  /*15dfa0*/  MOV R53, R162 ;  /* 0x000000a200357202 */ /* 0x010fe20000000f00 */
[----:B------:R-:W-:-:S05]  /*15dfb0*/  IMAD.MOV.U32 R52, RZ, RZ, R245 ;  /* 0x000000ffff347224 */ /* 0x000fca00078e00f5 */
        /* <DEDUP_REMOVED lines=9> */
[----:B------:R-:W3:Y:S02]  /*15e050*/  LDL.LU.64 R88, [R1+0x4060] ;  /* 0x0040600001587983 */ /* 0x000ee40000300a00 */
        /* <DEDUP_REMOVED lines=20> */
[----:B------:R-:W4:Y:S01]  /*15e1a0*/  LDL.LU R153, [R1+0x10c] ;  /* 0x00010c0001997983 */ /* 0x000f220000300800 */
[----:B------:R-:W4:Y:S01]  /*15e1b0*/  LDL.LU R152, [R1+0x110] ;  /* 0x0001100001987983 */ /* 0x000f220000300800 */
[----:B------:R-:W4:Y:S02]  /*15e1c0*/  LDL.LU R155, [R1+0x104] ;  /* 0x00010400019b7983 */ /* 0x000f240000300800 */
[----:B------:R-:W4:Y:S02]  /*15e1d0*/  LDL.LU R154, [R1+0x108] ;  /* 0x00010800019a7983 */ /* 0x000f240000300800 */
[----:B------:R-:W4:Y:S01]  /*15e1e0*/  LDL.LU.64 R164, [R1+0x3c20] ;  /* 0x003c200001a47983 */ /* 0x000f220000300a00 */
        /* <DEDUP_REMOVED lines=30> */
[----:B--2---:R-:W-:-:S05]  /*15e3d0*/  IADD3 R74, P1, R76, R246, RZ ;  /* 0x000000f64c4a7210 */ /* 0x004fca0007f3e0ff */
[----:B------:R-:W-:Y:S01]  /*15e3e0*/  IMAD.X R73, R77, 0x1, R3, P1 ;  /* 0x000000014d497824 */ /* 0x000fe200008e0603 */
[----:B---3--:R-:W-:-:S04]  /*15e3f0*/  IADD3 R76, P1, R78, R246, RZ ;  /* 0x000000f64e4c7210 */ /* 0x008fc80007f3e0ff */
[----:B------:R-:W-:Y:S01]  /*15e400*/  IADD3.X R75, R79, R3, RZ, P1, !PT ;  /* 0x000000034f4b7210 */ /* 0x000fe20000ffe4ff */
[----:B----4-:R-:W-:-:S05]  /*15e410*/  IADD3 R78, P1, R80, R246, RZ ;  /* 0x000000f6504e7210 */ /* 0x010fca0007f3e0ff */
        /* <DEDUP_REMOVED lines=41> */
[----:B------:R-:W-:Y:S01]  /*15e6b0*/  IADD3 R121, R2, 0x100000, RZ ;  /* 0x0010000002797810 */ /* 0x000fe20007ffe0ff */
        /* <DEDUP_REMOVED lines=41> */
[----:B------:R1:W-:Y:S01]  /*15e950*/  LDGSTS.E [R121+-0x24c00], [R148.64], P0 ;  /* 0xdb40000094797fae */ /* 0x0003e20008121844 */
[----:B------:R-:W-:Y:S02]  /*15e960*/  LOP3.LUT R53, R53, R52, RZ, 0x3c, !PT ;  /* 0x0000003435357212 */ /* 0x000fe400078e3cff */
[----:B------:R-:W-:Y:S01]  /*15e970*/  LOP3.LUT R54, R55, R54, RZ, 0x3c, !PT ;  /* 0x0000003637367212 */ /* 0x000fe200078e3cff */
[----:B-1----:R-:W-:Y:S02]  /*15e980*/  IMAD.MOV.U32 R148, RZ, RZ, R178 ;  /* 0x000000ffff947224 */ /* 0x002fe400078e00b2 */
[----:B------:R-:W-:-:S05]  /*15e990*/  IMAD.MOV.U32 R149, RZ, RZ, R177 ;  /* 0x000000ffff957224 */ /* 0x000fca00078e00b1 */
[----:B------:R1:W-:Y:S04]  /*15e9a0*/  STL.64 [R1+0x3af0], R148 ;  /* 0x003af09401007387 */ /* 0x0003e80000100a00 */
[----:B------:R1:W-:Y:S01]  /*15e9b0*/  LDGSTS.E [R121+-0x23c00], [R148.64], P0 ;  /* 0xdc40000094797fae */ /* 0x0003e20008121844 */
[----:B------:R-:W-:Y:S02]  /*15e9c0*/  LOP3.LUT R55, R55, R54, RZ, 0x3c, !PT ;  /* 0x0000003637377212 */ /* 0x000fe400078e3cff */
[----:B-1----:R-:W-:Y:S01]  /*15e9d0*/  MOV R148, R176 ;  /* 0x000000b000947202 */ /* 0x002fe20000000f00 */
[----:B------:R-:W-:-:S05]  /*15e9e0*/  IMAD.MOV.U32 R149, RZ, RZ, R175 ;  /* 0x000000ffff957224 */ /* 0x000fca00078e00af */
[----:B------:R-:W-:Y:S04]  /*15e9f0*/  STL.64 [R1+0x3af8], R148 ;  /* 0x003af89401007387 */ /* 0x000fe80000100a00 */
[----:B------:R1:W-:Y:S01]  /*15ea00*/  LDGSTS.E [R121+-0x22c00], [R148.64], P0 ;  /* 0xdd40000094797fae */ /* 0x0003e20008121844 */
[----:B------:R2:W-:Y:S02]  /*15ea10*/  STL.64 [R1+0x4438], R52 ;  /* 0x0044383401007387 */ /* 0x0005e40000100a00 */
[----:B------:R2:W-:Y:S02]  /*15ea20*/  LDGSTS.E [R121+-0x21c00], [R52.64], P0 ;  /* 0xde40000034797fae */ /* 0x0005e40008121844 */
[----:B------:R3:W-:Y:S01]  /*15ea30*/  STL.64 [R1+0x43f8], R54 ;  /* 0x0043f83601007387 */ /* 0x0007e20000100a00 */
[----:B--2---:R-:W-:-:S05]  /*15ea40*/  IADD3 R52, R2, 0x100000, RZ ;  /* 0x0010000002347810 */ /* 0x004fca0007ffe0ff */
[----:B------:R3:W-:Y:S02]  /*15ea50*/  LDGSTS.E [R52+-0x20c00], [R54.64], P0 ;  /* 0xdf40000036347fae */ /* 0x0007e40008121844 */
[----:B---3--:R-:W-:Y:S01]  /*15ea60*/  IMAD.MOV.U32 R54, RZ, RZ, R58 ;  /* 0x000000ffff367224 */ /* 0x008fe200078e003a */
        /* <DEDUP_REMOVED lines=101> */
[----:B------:R2:W-:Y:S01]  /*15f0c0*/  STL.64 [R1+0x3da0], R54 ;  /* 0x003da03601007387 */ /* 0x0005e20000100a00 */
[----:B------:R-:W3:Y:S02]  /*15f0d0*/  LDL R162, [R1+0x4860] ;  /* 0x0048600001a27983 */ /* 0x000ee40000100800 */
[----:B------:R-:W4:Y:S01]  /*15f0e0*/  LDL R245, [R1+0x486c] ;  /* 0x00486c0001f57983 */ /* 0x000f220000100800 */
[----:B------:R2:W-:Y:S04]  /*15f0f0*/  LDGSTS.E [R52+-0x6c00], [R54.64], P0 ;  /* 0xf940000036347fae */ /* 0x0005e80008121844 */
[----:B------:R-:W1:Y:S01]  /*15f100*/  S2R R163, SR_TID.X ;  /* 0x0000000000a37919 */ /* 0x000e620000002100 */
[----:B--2---:R-:W-:Y:S01]  /*15f110*/  MOV R54, R110 ;  /* 0x0000006e00367202 */ /* 0x004fe20000000f00 */
[----:B------:R-:W-:-:S05]  /*15f120*/  IMAD.MOV.U32 R55, RZ, RZ, R109 ;  /* 0x000000ffff377224 */ /* 0x000fca00078e006d */
[----:B------:R2:W-:Y:S04]  /*15f130*/  STL.64 [R1+0x3d60], R54 ;  /* 0x003d603601007387 */ /* 0x0005e80000100a00 */
[----:B------:R2:W-:Y:S01]  /*15f140*/  LDGSTS.E [R52+-0x5c00], [R54.64], P0 ;  /* 0xfa40000036347fae */ /* 0x0005e20008121844 */
[----:B------:R-:W4:Y:S02]  /*15f150*/  LDL R150, [R1+0x4820] ;  /* 0x0048200001967983 */ /* 0x000f240000100800 */
[----:B------:R-:W4:Y:S02]  /*15f160*/  LDL R153, [R1+0x482c] ;  /* 0x00482c0001997983 */ /* 0x000f240000100800 */
[----:B--2---:R-:W-:Y:S01]  /*15f170*/  IMAD.MOV.U32 R54, RZ, RZ, R112 ;  /* 0x000000ffff367224 */ /* 0x004fe200078e0070 */
[----:B------:R-:W-:-:S05]  /*15f180*/  MOV R55, R111 ;  /* 0x0000006f00377202 */ /* 0x000fca0000000f00 */
[----:B------:R2:W-:Y:S04]  /*15f190*/  STL.64 [R1+0x3d20], R54 ;  /* 0x003d203601007387 */ /* 0x0005e80000100a00 */
[----:B------:R2:W-:Y:S01]  /*15f1a0*/  LDGSTS.E [R52+-0x4c00], [R54.64], P0 ;  /* 0xfb40000036347fae */ /* 0x0005e20008121844 */
[----:B------:R-:W4:Y:S02]  /*15f1b0*/  LDL R152, [R1+0x47e0] ;  /* 0x0047e00001987983 */ /* 0x000f240000100800 */
[----:B------:R-:W4:Y:S01]  /*15f1c0*/  LDL R155, [R1+0x47ec] ;  /* 0x0047ec00019b7983 */ /* 0x000f220000100800 */
[----:B------:R-:W-:Y:S01]  /*15f1d0*/  IADD3 R120, P1, R164, R246, RZ ;  /* 0x000000f6a4787210 */ /* 0x000fe20007f3e0ff */
[----:B--2---:R-:W-:Y:S02]  /*15f1e0*/  IMAD.MOV.U32 R54, RZ, RZ, R114 ;  /* 0x000000ffff367224 */ /* 0x004fe400078e0072 */
[----:B------:R-:W-:-:S05]  /*15f1f0*/  IMAD.MOV.U32 R55, RZ, RZ, R113 ;  /* 0x000000ffff377224 */ /* 0x000fca00078e0071 */
[----:B------:R2:W-:Y:S04]  /*15f200*/  STL.64 [R1+0x3ce0], R54 ;  /* 0x003ce03601007387 */ /* 0x0005e80000100a00 */
[----:B------:R2:W-:Y:S01]  /*15f210*/  LDGSTS.E [R52+-0x3c00], [R54.64], P0 ;  /* 0xfc40000036347fae */ /* 0x0005e20008121844 */
[----:B------:R-:W4:Y:S02]  /*15f220*/  LDL R154, [R1+0x47a0] ;  /* 0x0047a000019a7983 */ /* 0x000f240000100800 */
[----:B------:R-:W4:Y:S02]  /*15f230*/  LDL R157, [R1+0x47ac] ;  /* 0x0047ac00019d7983 */ /* 0x000f240000100800 */
[----:B------:R-:W-:Y:S01]  /*15f240*/  IMAD.X R119, R165, 0x1, R3, P1 ;  /* 0x00000001a5777824 */ /* 0x000fe200008e0603 */
[----:B-1----:R-:W-:-:S02]  /*15f250*/  LOP3.LUT R163, R163, 0x7f, RZ, 0xc0, !PT ;  /* 0x0000007fa3a37812 */ /* 0x002fc400078ec0ff */
[----:B--2---:R-:W-:Y:S01]  /*15f260*/  MOV R54, R116 ;  /* 0x0000007400367202 */ /* 0x004fe20000000f00 */
[----:B------:R-:W-:-:S05]  /*15f270*/  IMAD.MOV.U32 R55, RZ, RZ, R115 ;  /* 0x000000ffff377224 */ /* 0x000fca00078e0073 */
[----:B------:R1:W-:Y:S04]  /*15f280*/  STL.64 [R1+0x3ca0], R54 ;  /* 0x003ca03601007387 */ /* 0x0003e80000100a00 */
[----:B------:R1:W-:Y:S01]  /*15f290*/  LDGSTS.E [R52+-0x2c00], [R54.64], P0 ;  /* 0xfd40000036347fae */ /* 0x0003e20008121844 */
[----:B------:R-:W2:Y:S02]  /*15f2a0*/  LDL R156, [R1+0x4760] ;  /* 0x00476000019c7983 */ /* 0x000ea40000100800 */
[----:B------:R-:W2:Y:S02]  /*15f2b0*/  LDL R159, [R1+0x476c] ;  /* 0x00476c00019f7983 */ /* 0x000ea40000100800 */
[----:B------:R-:W-:Y:S01]  /*15f2c0*/  IMAD.SHL.U32 R163, R163, 0x4, RZ ;  /* 0x00000004a3a37824 */ /* 0x000fe200078e00ff */
[----:B-1----:R-:W-:Y:S01]  /*15f2d0*/  MOV R54, R118 ;  /* 0x0000007600367202 */ /* 0x002fe20000000f00 */
[----:B------:R-:W-:-:S05]  /*15f2e0*/  IMAD.MOV.U32 R55, RZ, RZ, R117 ;  /* 0x000000ffff377224 */ /* 0x000fca00078e0075 */
[----:B------:R1:W-:Y:S04]  /*15f2f0*/  STL.64 [R1+0x3c60], R54 ;  /* 0x003c603601007387 */ /* 0x0003e80000100a00 */
[----:B------:R1:W-:Y:S01]  /*15f300*/  LDGSTS.E [R52+-0x1c00], [R54.64], P0 ;  /* 0xfe40000036347fae */ /* 0x0003e20008121844 */
[----:B------:R-:W2:Y:S02]  /*15f310*/  LDL R158, [R1+0x4720] ;  /* 0x00472000019e7983 */ /* 0x000ea40000100800 */
[----:B------:R-:W2:Y:S01]  /*15f320*/  LDL R161, [R1+0x472c] ;  /* 0x00472c0001a17983 */ /* 0x000ea20000100800 */
[----:B------:R-:W-:Y:S02]  /*15f330*/  IADD3 R2, R2, 0x100000, RZ ;  /* 0x0010000002027810 */ /* 0x000fe40007ffe0ff */
[----:B------:R-:W-:Y:S01]  /*15f340*/  LOP3.LUT R53, R163, 0x30, RZ, 0x3c, !PT ;  /* 0x00000030a3357812 */ /* 0x000fe200078e3cff */
[----:B-1----:R-:W-:Y:S01]  /*15f350*/  IMAD.MOV.U32 R54, RZ, RZ, R120 ;  /* 0x000000ffff367224 */ /* 0x002fe200078e0078 */
[----:B------:R-:W-:-:S05]  /*15f360*/  MOV R55, R119 ;  /* 0x0000007700377202 */ /* 0x000fca0000000f00 */
[----:B------:R1:W-:Y:S01]  /*15f370*/  STL.64 [R1+0x3c20], R54 ;  /* 0x003c203601007387 */ /* 0x0003e20000100a00 */
[----:B------:R-:W2:Y:S02]  /*15f380*/  LDL R160, [R1+0x46e0] ;  /* 0x0046e00001a07983 */ /* 0x000ea40000100800 */
[----:B------:R-:W2:Y:S01]  /*15f390*/  LDL R163, [R1+0x46ec] ;  /* 0x0046ec0001a37983 */ /* 0x000ea20000100800 */
[----:B------:R1:W-:Y:S01]  /*15f3a0*/  LDGSTS.E [R2+-0xc00], [R54.64], P0 ;  /* 0xff40000036027fae */ /* 0x0003e20008121844 */
[----:B------:R-:W2:Y:S02]  /*15f3b0*/  LDL R148, [R1+0x4660] ;  /* 0x0046600001947983 */ /* 0x000ea40000100800 */
[----:B------:R-:W2:Y:S02]  /*15f3c0*/  LDL R151, [R1+0x466c] ;  /* 0x00466c0001977983 */ /* 0x000ea40000100800 */
[----:B-1----:R-:W-:Y:S01]  /*15f3d0*/  IMAD R2, R218, 0x40000, R53 ;  /* 0x00040000da027824 */ /* 0x002fe200078e0235 */
[----:B---3--:R-:W-:Y:S01]  /*15f3e0*/  MOV R53, R162 ;  /* 0x000000a200357202 */ /* 0x008fe20000000f00 */
[----:B----4-:R-:W-:Y:S01]  /*15f3f0*/  IMAD.MOV.U32 R52, RZ, RZ, R245 ;  /* 0x000000ffff347224 */ /* 0x010fe200078e00f5 */
[----:B------:R-:W3:Y:S04]  /*15f400*/  LDL R162, [R1+0x46a0] ;  /* 0x0046a00001a27983 */ /* 0x000ee80000100800 */
[----:B------:R-:W4:Y:S01]  /*15f410*/  LDL R245, [R1+0x46ac] ;  /* 0x0046ac0001f57983 */ /* 0x000f220000100800 */
[----:B------:R-:W-:-:S05]  /*15f420*/  IADD3 R54, R2, 0x100000, RZ ;  /* 0x0010000002367810 */ /* 0x000fca0007ffe0ff */
[----:B------:R1:W-:Y:S02]  /*15f430*/  LDGSTS.E [R54+-0x3fa00], [R52.64], P0 ;  /* 0xc060000034367fae */ /* 0x0003e40008121844 */
[----:B-1----:R-:W-:Y:S02]  /*15f440*/  IMAD.MOV.U32 R53, RZ, RZ, R150 ;  /* 0x000000ffff357224 */ /* 0x002fe400078e0096 */
        /* <DEDUP_REMOVED lines=14> */
[----:B--2---:R-:W-:-:S02]  /*15f530*/  IMAD.MOV.U32 R53, RZ, RZ, R156 ;  /* 0x000000ffff357224 */ /* 0x004fc400078e009c */
[----:B------:R-:W-:Y:S01]  /*15f540*/  IMAD.MOV.U32 R52, RZ, RZ, R159 ;  /* 0x000000ffff347224 */ /* 0x000fe200078e009f */
[----:B------:R-:W2:Y:S04]  /*15f550*/  LDL R156, [R1+0x4560] ;  /* 0x00456000019c7983 */ /* 0x000ea80000100800 */
[----:B------:R-:W2:Y:S04]  /*15f560*/  LDL R159, [R1+0x456c] ;  /* 0x00456c00019f7983 */ /* 0x000ea80000100800 */
[----:B------:R1:W-:Y:S02]  /*15f570*/  LDGSTS.E [R54+-0x3ba00], [R52.64], P0 ;  /* 0xc460000034367fae */ /* 0x0003e40008121844 */
[----:B-1----:R-:W-:Y:S01]  /*15f580*/  IMAD.MOV.U32 R53, RZ, RZ, R158 ;  /* 0x000000ffff357224 */ /* 0x002fe200078e009e */
[----:B------:R-:W-:Y:S01]  /*15f590*/  MOV R52, R161 ;  /* 0x000000a100347202 */ /* 0x000fe20000000f00 */
[----:B------:R-:W2:Y:S04]  /*15f5a0*/  LDL R158, [R1+0x4520] ;  /* 0x00452000019e7983 */ /* 0x000ea80000100800 */
[----:B------:R-:W2:Y:S04]  /*15f5b0*/  LDL R161, [R1+0x452c] ;  /* 0x00452c0001a17983 */ /* 0x000ea80000100800 */
[----:B------:R1:W-:Y:S02]  /*15f5c0*/  LDGSTS.E [R54+-0x3aa00], [R52.64], P0 ;  /* 0xc560000034367fae */ /* 0x0003e40008121844 */
[----:B-1----:R-:W-:Y:S01]  /*15f5d0*/  MOV R53, R160 ;  /* 0x000000a000357202 */ /* 0x002fe20000000f00 */
[----:B------:R-:W-:Y:S01]  /*15f5e0*/  IMAD.MOV.U32 R52, RZ, RZ, R163 ;  /* 0x000000ffff347224 */ /* 0x000fe200078e00a3 */
[----:B------:R-:W2:Y:S04]  /*15f5f0*/  LDL R160, [R1+0x44e0] ;  /* 0x0044e00001a07983 */ /* 0x000ea80000100800 */
[----:B------:R-:W2:Y:S04]  /*15f600*/  LDL R163, [R1+0x44ec] ;  /* 0x0044ec0001a37983 */ /* 0x000ea80000100800 */
[----:B------:R3:W-:Y:S02]  /*15f610*/  LDGSTS.E [R54+-0x39a00], [R52.64], P0 ;  /* 0xc660000034367fae */ /* 0x0007e40008121844 */
[----:B---3--:R-:W-:-:S02]  /*15f620*/  IMAD.MOV.U32 R53, RZ, RZ, R162 ;  /* 0x000000ffff357224 */ /* 0x008fc400078e00a2 */
[----:B----4-:R-:W-:Y:S01]  /*15f630*/  IMAD.MOV.U32 R52, RZ, RZ, R245 ;  /* 0x000000ffff347224 */ /* 0x010fe200078e00f5 */
[----:B------:R-:W3:Y:S04]  /*15f640*/  LDL R162, [R1+0x44a0] ;  /* 0x0044a00001a27983 */ /* 0x000ee80000100800 */
        /* <DEDUP_REMOVED lines=24> */
[----:B--2---:R-:W-:Y:S01]  /*15f7d0*/  IMAD.MOV.U32 R52, RZ, RZ, R159 ;  /* 0x000000ffff347224 */ /* 0x004fe200078e009f */
        /* <DEDUP_REMOVED lines=8> */
[----:B---3--:R-:W-:Y:S01]  /*15f860*/  MOV R53, R162 ;  /* 0x000000a200357202 */ /* 0x008fe20000000f00 */
[----:B----4-:R-:W-:-:S05]  /*15f870*/  IMAD.MOV.U32 R52, RZ, RZ, R245 ;  /* 0x000000ffff347224 */ /* 0x010fca00078e00f5 */
        /* <DEDUP_REMOVED lines=112> */
[----:B------:R-:W-:Y:S01]  /*15ff80*/  IADD3 R120, P1, R164, R246, RZ ;  /* 0x000000f6a4787210 */ /* 0x000fe20007f3e0ff */
[----:B------:R-:W-:Y:S01]  /*15ff90*/  IADD3 R121, R2, 0x100000, RZ ;  /* 0x0010000002797810 */ /* 0x000fe20007ffe0ff */
[----:B------:R-:W-:-:S03]  /*15ffa0*/  IMAD.MOV.U32 R164, RZ, RZ, R172 ;  /* 0x000000ffffa47224 */ /* 0x000fc600078e00ac */
[----:B------:R-:W-:Y:S01]  /*15ffb0*/  IMAD.X R119, R165, 0x1, R3, P1 ;  /* 0x00000001a5777824 */ /* 0x000fe200008e0603 */
[----:B------:R-:W-:-:S05]  /*15ffc0*/  MOV R165, R173 ;  /* 0x000000ad00a57202 */ /* 0x000fca0000000f00 */
[----:B------:R1:W-:Y:S04]  /*15ffd0*/  STL.64 [R1+0x3a28], R164 ;  /* 0x003a28a401007387 */ /* 0x0003e80000100a00 */
[----:B------:R1:W-:Y:S02]  /*15ffe0*/  LDGSTS.E [R121+-0x2fa00], [R164.64], P0 ;  /* 0xd0600000a4797fae */ /* 0x0003e40008121844 */
[----:B-1----:R-:W-:Y:S02]  /*15fff0*/  IMAD.MOV.U32 R164, RZ, RZ, R149 ;  /* 0x000000ffffa47224 */ /* 0x002fe400078e0095 */
[----:B------:R-:W-:Y:S01]  /*160000*/  IMAD.MOV.U32 R165, RZ, RZ, R174 ;  /* 0x000000ffffa57224 */ /* 0x000fe200078e00ae */
[----:B------:R-:W-:Y:S01]  /*160010*/  MOV R149, R148 ;  /* 0x0000009400957202 */ /* 0x000fe20000000f00 */
[----:B------:R-:W-:-:S03]  /*160020*/  IMAD.MOV.U32 R148, RZ, RZ, R151 ;  /* 0x000000ffff947224 */ /* 0x000fc600078e0097 */
        /* <DEDUP_REMOVED lines=36> */
[----:B------:R-:W-:Y:S02]  /*160270*/  LOP3.LUT R52, R53, R52, RZ, 0x3c, !PT ;  /* 0x0000003435347212 */ /* 0x000fe400078e3cff */
[----:B--2---:R-:W-:Y:S01]  /*160280*/  MOV R148, R189 ;  /* 0x000000bd00947202 */ /* 0x004fe20000000f00 */
[----:B------:R-:W-:-:S05]  /*160290*/  IMAD.MOV.U32 R149, RZ, RZ, R188 ;  /* 0x000000ffff957224 */ /* 0x000fca00078e00bc */
[----:B------:R2:W-:Y:S04]  /*1602a0*/  STL.64 [R1+0x3a80], R148 ;  /* 0x003a809401007387 */ /* 0x0005e80000100a00 */
[----:B------:R2:W-:Y:S01]  /*1602b0*/  LDGSTS.E [R121+-0x24a00], [R148.64], P0 ;  /* 0xdb60000094797fae */ /* 0x0005e20008121844 */
[----:B------:R-:W-:Y:S02]  /*1602c0*/  LOP3.LUT R55, R55, R54, RZ, 0x3c, !PT ;  /* 0x0000003637377212 */ /* 0x000fe400078e3cff */
[----:B------:R-:W-:Y:S01]  /*1602d0*/  LOP3.LUT R53, R53, R52, RZ, 0x3c, !PT ;  /* 0x0000003435357212 */ /* 0x000fe200078e3cff */
[----:B--2---:R-:W-:Y:S01]  /*1602e0*/  IMAD.MOV.U32 R148, RZ, RZ, R187 ;  /* 0x000000ffff947224 */ /* 0x004fe200078e00bb */
[----:B------:R-:W-:Y:S02]  /*1602f0*/  MOV R149, R186 ;  /* 0x000000ba00957202 */ /* 0x000fe40000000f00 */
[----:B------:R-:W-:-:S03]  /*160300*/  LOP3.LUT R54, R55, R54, RZ, 0x3c, !PT ;  /* 0x0000003637367212 */ /* 0x000fc600078e3cff */
[----:B------:R2:W-:Y:S04]  /*160310*/  STL.64 [R1+0x3a88], R148 ;  /* 0x003a889401007387 */ /* 0x0005e80000100a00 */
[----:B------:R2:W-:Y:S01]  /*160320*/  LDGSTS.E [R121+-0x23a00], [R148.64], P0 ;  /* 0xdc60000094797fae */ /* 0x0005e20008121844 */
[----:B------:R-:W-:Y:S01]  /*160330*/  LOP3.LUT R55, R55, R54, RZ, 0x3c, !PT ;  /* 0x0000003637377212 */ /* 0x000fe200078e3cff */
[----:B--2---:R-:W-:Y:S02]  /*160340*/  IMAD.MOV.U32 R148, RZ, RZ, R185 ;  /* 0x000000ffff947224 */ /* 0x004fe400078e00b9 */
[----:B------:R-:W-:-:S05]  /*160350*/  IMAD.MOV.U32 R149, RZ, RZ, R184 ;  /* 0x000000ffff957224 */ /* 0x000fca00078e00b8 */
[----:B------:R-:W-:Y:S04]  /*160360*/  STL.64 [R1+0x3a90], R148 ;  /* 0x003a909401007387 */ /* 0x000fe80000100a00 */
[----:B------:R2:W-:Y:S01]  /*160370*/  LDGSTS.E [R121+-0x22a00], [R148.64], P0 ;  /* 0xdd60000094797fae */ /* 0x0005e20008121844 */
[----:B------:R3:W-:Y:S02]  /*160380*/  STL.64 [R1+0x4420], R52 ;  /* 0x0044203401007387 */ /* 0x0007e40000100a00 */
[----:B------:R3:W-:Y:S02]  /*160390*/  LDGSTS.E [R121+-0x21a00], [R52.64], P0 ;  /* 0xde60000034797fae */ /* 0x0007e40008121844 */
[----:B------:R4:W-:Y:S01]  /*1603a0*/  STL.64 [R1+0x43e0], R54 ;  /* 0x0043e03601007387 */ /* 0x0009e20000100a00 */
[----:B---3--:R-:W-:-:S05]  /*1603b0*/  IADD3 R52, R2, 0x100000, RZ ;  /* 0x0010000002347810 */ /* 0x008fca0007ffe0ff */
[----:B------:R4:W-:Y:S02]  /*1603c0*/  LDGSTS.E [R52+-0x20a00], [R54.64], P0 ;  /* 0xdf60000036347fae */ /* 0x0009e40008121844 */
[----:B----4-:R-:W-:Y:S01]  /*1603d0*/  MOV R54, R58 ;  /* 0x0000003a00367202 */ /* 0x010fe20000000f00 */
[----:B------:R-:W-:-:S05]  /*1603e0*/  IMAD.MOV.U32 R55, RZ, RZ, R57 ;  /* 0x000000ffff377224 */ /* 0x000fca00078e0039 */
[----:B------:R3:W-:Y:S04]  /*1603f0*/  STL.64 [R1+0x43a0], R54 ;  /* 0x0043a03601007387 */ /* 0x0007e80000100a00 */
[----:B------:R3:W-:Y:S02]  /*160400*/  LDGSTS.E [R52+-0x1fa00], [R54.64], P0 ;  /* 0xe060000036347fae */ /* 0x0007e40008121844 */
[----:B---3--:R-:W-:Y:S01]  /*160410*/  IMAD.MOV.U32 R54, RZ, RZ, R60 ;  /* 0x000000ffff367224 */ /* 0x008fe200078e003c */
[----:B------:R-:W-:-:S05]  /*160420*/  MOV R55, R59 ;  /* 0x0000003b00377202 */ /* 0x000fca0000000f00 */
[----:B------:R3:W-:Y:S04]  /*160430*/  STL.64 [R1+0x4358], R54 ;  /* 0x0043583601007387 */ /* 0x0007e80000100a00 */
[----:B------:R3:W-:Y:S02]  /*160440*/  LDGSTS.E [R52+-0x1ea00], [R54.64], P0 ;  /* 0xe160000036347fae */ /* 0x0007e40008121844 */
[----:B---3--:R-:W-:Y:S02]  /*160450*/  IMAD.MOV.U32 R54, RZ, RZ, R62 ;  /* 0x000000ffff367224 */ /* 0x008fe400078e003e */
[----:B------:R-:W-:-:S05]  /*160460*/  IMAD.MOV.U32 R55, RZ, RZ, R61 ;  /* 0x000000ffff377224 */ /* 0x000fca00078e003d */
[----:B------:R3:W-:Y:S04]  /*160470*/  STL.64 [R1+0x4318], R54 ;  /* 0x0043183601007387 */ /* 0x0007e80000100a00 */
[----:B------:R3:W-:Y:S02]  /*160480*/  LDGSTS.E [R52+-0x1da00], [R54.64], P0 ;  /* 0xe260000036347fae */ /* 0x0007e40008121844 */
[----:B---3--:R-:W-:Y:S01]  /*160490*/  MOV R54, R64 ;  /* 0x0000004000367202 */ /* 0x008fe20000000f00 */
        /* <DEDUP_REMOVED lines=89> */
[----:B------:R3:W-:Y:S01]  /*160a30*/  STL.64 [R1+0x3d58], R54 ;  /* 0x003d583601007387 */ /* 0x0007e20000100a00 */
[----:B------:R-:W4:Y:S02]  /*160a40*/  LDL R162, [R1+0x4858] ;  /* 0x0048580001a27983 */ /* 0x000f240000100800 */
[----:B------:R-:W4:Y:S01]  /*160a50*/  LDL R245, [R1+0x4864] ;  /* 0x0048640001f57983 */ /* 0x000f220000100800 */
[----:B------:R3:W-:Y:S02]  /*160a60*/  LDGSTS.E [R52+-0x6a00], [R54.64], P0 ;  /* 0xf960000036347fae */ /* 0x0007e40008121844 */
[----:B---3--:R-:W-:Y:S02]  /*160a70*/  IMAD.MOV.U32 R54, RZ, RZ, R112 ;  /* 0x000000ffff367224 */ /* 0x008fe400078e0070 */
[----:B------:R-:W-:-:S05]  /*160a80*/  IMAD.MOV.U32 R55, RZ, RZ, R111 ;  /* 0x000000ffff377224 */ /* 0x000fca00078e006f */
[----:B------:R3:W-:Y:S04]  /*160a90*/  STL.64 [R1+0x3d18], R54 ;  /* 0x003d183601007387 */ /* 0x0007e80000100a00 */
[----:B------:R3:W-:Y:S01]  /*160aa0*/  LDGSTS.E [R52+-0x5a00], [R54.64], P0 ;  /* 0xfa60000036347fae */ /* 0x0007e20008121844 */
[----:B------:R-:W4:Y:S02]  /*160ab0*/  LDL R150, [R1+0x4818] ;  /* 0x0048180001967983 */ /* 0x000f240000100800 */
[----:B------:R-:W4:Y:S02]  /*160ac0*/  LDL R153, [R1+0x4824] ;  /* 0x0048240001997983 */ /* 0x000f240000100800 */
[----:B------:R-:W4:Y:S01]  /*160ad0*/  LDL R152, [R1+0x47d8] ;  /* 0x0047d80001987983 */ /* 0x000f220000100800 */
[----:B------:R-:W4:Y:S01]  /*160ae0*/  LDL R155, [R1+0x47e4] ;  /* 0x0047e400019b7983 */ /* 0x000f220000100800 */
[----:B---3--:R-:W-:Y:S01]  /*160af0*/  MOV R54, R114 ;  /* 0x0000007200367202 */ /* 0x008fe20000000f00 */
[----:B------:R-:W-:-:S05]  /*160b00*/  IMAD.MOV.U32 R55, RZ, RZ, R113 ;  /* 0x000000ffff377224 */ /* 0x000fca00078e0071 */
[----:B------:R3:W-:Y:S04]  /*160b10*/  STL.64 [R1+0x3cd8], R54 ;  /* 0x003cd83601007387 */ /* 0x0007e80000100a00 */
[----:B------:R3:W-:Y:S02]  /*160b20*/  LDGSTS.E [R52+-0x4a00], [R54.64], P0 ;  /* 0xfb60000036347fae */ /* 0x0007e40008121844 */
[----:B---3--:R-:W-:Y:S01]  /*160b30*/  IMAD.MOV.U32 R54, RZ, RZ, R116 ;  /* 0x000000ffff367224 */ /* 0x008fe200078e0074 */
[----:B------:R-:W-:-:S05]  /*160b40*/  MOV R55, R115 ;  /* 0x0000007300377202 */ /* 0x000fca0000000f00 */
[----:B------:R3:W-:Y:S04]  /*160b50*/  STL.64 [R1+0x3c98], R54 ;  /* 0x003c983601007387 */ /* 0x0007e80000100a00 */
[----:B------:R3:W-:Y:S01]  /*160b60*/  LDGSTS.E [R52+-0x3a00], [R54.64], P0 ;  /* 0xfc60000036347fae */ /* 0x0007e20008121844 */
[----:B------:R-:W4:Y:S02]  /*160b70*/  LDL R154, [R1+0x4798] ;  /* 0x00479800019a7983 */ /* 0x000f240000100800 */
[----:B------:R-:W4:Y:S02]  /*160b80*/  LDL R157, [R1+0x47a4] ;  /* 0x0047a400019d7983 */ /* 0x000f240000100800 */
[----:B---3--:R-:W-:Y:S02]  /*160b90*/  IMAD.MOV.U32 R54, RZ, RZ, R118 ;  /* 0x000000ffff367224 */ /* 0x008fe400078e0076 */
[----:B------:R-:W-:-:S05]  /*160ba0*/  IMAD.MOV.U32 R55, RZ, RZ, R117 ;  /* 0x000000ffff377224 */ /* 0x000fca00078e0075 */
[----:B------:R3:W-:Y:S04]  /*160bb0*/  STL.64 [R1+0x3c58], R54 ;  /* 0x003c583601007387 */ /* 0x0007e80000100a00 */
[----:B------:R3:W-:Y:S01]  /*160bc0*/  LDGSTS.E [R52+-0x2a00], [R54.64], P0 ;  /* 0xfd60000036347fae */ /* 0x0007e20008121844 */
[----:B------:R-:W4:Y:S02]  /*160bd0*/  LDL R156, [R1+0x4758] ;  /* 0x00475800019c7983 */ /* 0x000f240000100800 */
[----:B------:R-:W4:Y:S01]  /*160be0*/  LDL R159, [R1+0x4764] ;  /* 0x00476400019f7983 */ /* 0x000f220000100800 */
[----:B---3--:R-:W-:Y:S01]  /*160bf0*/  MOV R54, R120 ;  /* 0x0000007800367202 */ /* 0x008fe20000000f00 */
[----:B------:R-:W-:-:S05]  /*160c00*/  IMAD.MOV.U32 R55, RZ, RZ, R119 ;  /* 0x000000ffff377224 */ /* 0x000fca00078e0077 */
[----:B------:R3:W-:Y:S04]  /*160c10*/  STL.64 [R1+0x3c18], R54 ;  /* 0x003c183601007387 */ /* 0x0007e80000100a00 */
[----:B------:R3:W-:Y:S01]  /*160c20*/  LDGSTS.E [R52+-0x1a00], [R54.64], P0 ;  /* 0xfe60000036347fae */ /* 0x0007e20008121844 */
[----:B------:R-:W4:Y:S02]  /*160c30*/  LDL R158, [R1+0x4718] ;  /* 0x00471800019e7983 */ /* 0x000f240000100800 */
[----:B------:R-:W4:Y:S02]  /*160c40*/  LDL R161, [R1+0x4724] ;  /* 0x0047240001a17983 */ /* 0x000f240000100800 */
[----:B---3--:R-:W-:Y:S01]  /*160c50*/  IMAD.MOV.U32 R54, RZ, RZ, R80 ;  /* 0x000000ffff367224 */ /* 0x008fe200078e0050 */
[----:B------:R-:W-:-:S05]  /*160c60*/  MOV R55, R79 ;  /* 0x0000004f00377202 */ /* 0x000fca0000000f00 */
[----:B------:R3:W-:Y:S01]  /*160c70*/  STL.64 [R1+0x3bd0], R54 ;  /* 0x003bd03601007387 */ /* 0x0007e20000100a00 */
[----:B------:R-:W3:Y:S02]  /*160c80*/  LDL R160, [R1+0x46d8] ;  /* 0x0046d80001a07983 */ /* 0x000ee40000100800 */
[----:B------:R-:W3:Y:S01]  /*160c90*/  LDL R163, [R1+0x46e4] ;  /* 0x0046e40001a37983 */ /* 0x000ee20000100800 */
[----:B------:R-:W-:Y:S01]  /*160ca0*/  IADD3 R2, R2, 0x100000, RZ ;  /* 0x0010000002027810 */ /* 0x000fe20007ffe0ff */
[----:B--2---:R-:W2:Y:S04]  /*160cb0*/  LDL R148, [R1+0x4658] ;  /* 0x0046580001947983 */ /* 0x004ea80000100800 */
[----:B------:R-:W2:Y:S04]  /*160cc0*/  LDL R151, [R1+0x4664] ;  /* 0x0046640001977983 */ /* 0x000ea80000100800 */
[----:B------:R1:W-:Y:S01]  /*160cd0*/  LDGSTS.E [R2+-0xa00], [R54.64], P0 ;  /* 0xff60000036027fae */ /* 0x0003e20008121844 */
[----:B----4-:R-:W-:-:S02]  /*160ce0*/  IMAD.MOV.U32 R53, RZ, RZ, R162 ;  /* 0x000000ffff357224 */ /* 0x010fc400078e00a2 */
[----:B------:R-:W-:Y:S01]  /*160cf0*/  IMAD.MOV.U32 R52, RZ, RZ, R245 ;  /* 0x000000ffff347224 */ /* 0x000fe200078e00f5 */
[----:B------:R-:W4:Y:S04]  /*160d00*/  LDL R162, [R1+0x4698] ;  /* 0x0046980001a27983 */ /* 0x000f280000100800 */
[----:B------:R-:W2:Y:S01]  /*160d10*/  LDL R245, [R1+0x46a4] ;  /* 0x0046a40001f57983 */ /* 0x000ea20000100800 */
[----:B-1----:R-:W-:-:S05]  /*160d20*/  IADD3 R2, R0, 0x100000, RZ ;  /* 0x0010000000027810 */ /* 0x002fca0007ffe0ff */
[----:B------:R1:W-:Y:S02]  /*160d30*/  LDGSTS.E [R2+-0x3f800], [R52.64], P0 ;  /* 0xc080000034027fae */ /* 0x0003e40008121844 */
[----:B-1----:R-:W-:Y:S01]  /*160d40*/  IMAD.MOV.U32 R53, RZ, RZ, R150 ;  /* 0x000000ffff357224 */ /* 0x002fe200078e0096 */
[----:B------:R-:W-:Y:S01]  /*160d50*/  MOV R52, R153 ;  /* 0x0000009900347202 */ /* 0x000fe20000000f00 */
        /* <DEDUP_REMOVED lines=8> */
[----:B-1----:R-:W-:-:S02]  /*160de0*/  IMAD.MOV.U32 R53, RZ, RZ, R154 ;  /* 0x000000ffff357224 */ /* 0x002fc400078e009a */
        /* <DEDUP_REMOVED lines=15> */
[----:B------:R-:W-:Y:S01]  /*160ee0*/  IMAD.MOV.U32 R52, RZ, RZ, R163 ;  /* 0x000000ffff347224 */ /* 0x000fe200078e00a3 */
[----:B------:R-:W3:Y:S04]  /*160ef0*/  LDL R160, [R1+0x44d8] ;  /* 0x0044d80001a07983 */ /* 0x000ee80000100800 */
[----:B------:R-:W3:Y:S04]  /*160f00*/  LDL R163, [R1+0x44e4] ;  /* 0x0044e40001a37983 */ /* 0x000ee80000100800 */
[----:B------:R4:W-:Y:S02]  /*160f10*/  LDGSTS.E [R2+-0x39800], [R52.64], P0 ;  /* 0xc680000034027fae */ /* 0x0009e40008121844 */
[----:B----4-:R-:W-:Y:S01]  /*160f20*/  IMAD.MOV.U32 R53, RZ, RZ, R162 ;  /* 0x000000ffff357224 */ /* 0x010fe200078e00a2 */
[----:B--2---:R-:W-:Y:S01]  /*160f30*/  MOV R52, R245 ;  /* 0x000000f500347202 */ /* 0x004fe20000000f00 */
[----:B------:R-:W2:Y:S04]  /*160f40*/  LDL R162, [R1+0x4498] ;  /* 0x0044980001a27983 */ /* 0x000ea80000100800 */
[----:B------:R-:W4:Y:S01]  /*160f50*/  LDL R245, [R1+0x44a4] ;  /* 0x0044a40001f57983 */ /* 0x000f220000100800 */
[----:B------:R-:W4:Y:S02]  /*160f60*/  LDL.LU.64 R54, [R1+0x4418] ;  /* 0x0044180001367983 */ /* 0x000f240000300a00 */
[----:B------:R-:W4:Y:S01]  /*160f70*/  LDL.LU.64 R78, [R1+0x43d8] ;  /* 0x0043d800014e7983 */ /* 0x000f220000300a00 */
        /* <DEDUP_REMOVED lines=29> */
[----:B---3--:R-:W-:Y:S01]  /*161150*/  IMAD.MOV.U32 R52, RZ, RZ, R163 ;  /* 0x000000ffff347224 */ /* 0x008fe200078e00a3 */
[----:B------:R-:W-:-:S05]  /*161160*/  MOV R53, R160 ;  /* 0x000000a000357202 */ /* 0x000fca0000000f00 */
[----:B------:R2:W-:Y:S02]  /*161170*/  LDGSTS.E [R2+-0x31800], [R52.64], P0 ;  /* 0xce80000034027fae */ /* 0x0005e40008121844 */
[----:B--2---:R-:W-:Y:S02]  /*161180*/  IMAD.MOV.U32 R53, RZ, RZ, R162 ;  /* 0x000000ffff357224 */ /* 0x004fe400078e00a2 */
[----:B----4-:R-:W-:-:S05]  /*161190*/  IMAD.MOV.U32 R52, RZ, RZ, R245 ;  /* 0x000000ffff347224 */ /* 0x010fca00078e00f5 */
[----:B------:R1:W-:Y:S02]  /*1611a0*/  LDGSTS.E [R2+-0x30800], [R52.64], P0 ;  /* 0xcf80000034027fae */ /* 0x0003e40008121844 */
[----:B-1----:R-:W-:-:S04]  /*1611b0*/  IADD3 R52, P1, R54, R246, RZ ;  /* 0x000000f636347210 */ /* 0x002fc80007f3e0ff */
[----:B------:R-:W-:Y:S01]  /*1611c0*/  IADD3.X R2, R55, R3, RZ, P1, !PT ;  /* 0x0000000337027210 */ /* 0x000fe20000ffe4ff */
[----:B------:R-:W-:-:S05]  /*1611d0*/  IADD3 R54, P1, R78, R246, RZ ;  /* 0x000000f64e367210 */ /* 0x000fca0007f3e0ff */
        /* <DEDUP_REMOVED lines=105> */
[-C--:B------:R-:W-:Y:S01]  /*161870*/  IADD3 R117, P1, R118, R246.reuse, RZ ;  /* 0x000000f676757210 */ /* 0x080fe20007f3e0ff */
[----:B------:R-:W-:Y:S02]  /*161880*/  IMAD.MOV.U32 R164, RZ, RZ, R170 ;  /* 0x000000ffffa47224 */ /* 0x000fe400078e00aa */
[----:B------:R-:W-:Y:S02]  /*161890*/  IMAD.MOV.U32 R165, RZ, RZ, R171 ;  /* 0x000000ffffa57224 */ /* 0x000fe400078e00ab */
[----:B------:R-:W-:Y:S01]  /*1618a0*/  IMAD.X R116, R119, 0x1, R3, P1 ;  /* 0x0000000177747824 */ /* 0x000fe200008e0603 */
[----:B------:R-:W-:Y:S01]  /*1618b0*/  IADD3 R119, P1, R120, R246, RZ ;  /* 0x000000f678777210 */ /* 0x000fe20007f3e0ff */
[----:B------:R-:W-:Y:S01]  /*1618c0*/  IADD3 R120, R0, 0x100000, RZ ;  /* 0x0010000000787810 */ /* 0x000fe20007ffe0ff */
        /* <DEDUP_REMOVED lines=8> */
[----:B------:R-:W-:Y:S02]  /*161950*/  IMAD.MOV.U32 R149, RZ, RZ, R148 ;  /* 0x000000ffff957224 */ /* 0x000fe400078e0094 */
[----:B------:R-:W-:-:S02]  /*161960*/  IMAD.MOV.U32 R148, RZ, RZ, R151 ;  /* 0x000000ffff947224 */ /* 0x000fc400078e0097 */
[----:B------:R-:W-:Y:S04]  /*161970*/  STL.64 [R1+0x39c8], R164 ;  /* 0x0039c8a401007387 */ /* 0x000fe80000100a00 */
[----:B------:R1:W-:Y:S01]  /*161980*/  LDGSTS.E [R120+-0x2d800], [R164.64], P0 ;  /* 0xd2800000a4787fae */ /* 0x0003e20008121844 */
[----:B------:R2:W-:Y:S02]  /*161990*/  STL.64 [R1+0x39d0], R148 ;  /* 0x0039d09401007387 */ /* 0x0005e40000100a00 */
        /* <DEDUP_REMOVED lines=42> */
[----:B------:R-:W-:Y:S01]  /*161c40*/  MOV R149, R2 ;  /* 0x0000000200957202 */ /* 0x000fe20000000f00 */
[----:B------:R-:W-:Y:S02]  /*161c50*/  IADD3 R2, R0, 0x100000, RZ ;  /* 0x0010000000027810 */ /* 0x000fe40007ffe0ff */
[----:B------:R-:W-:-:S02]  /*161c60*/  IMAD.MOV.U32 R52, RZ, RZ, R54 ;  /* 0x000000ffff347224 */ /* 0x000fc400078e0036 */
[----:B------:R-:W-:Y:S04]  /*161c70*/  STL.64 [R1+0x4418], R148 ;  /* 0x0044189401007387 */ /* 0x000fe80000100a00 */
[----:B------:R2:W-:Y:S01]  /*161c80*/  LDGSTS.E [R120+-0x21800], [R148.64], P0 ;  /* 0xde80000094787fae */ /* 0x0005e20008121844 */
[----:B------:R3:W-:Y:S02]  /*161c90*/  STL.64 [R1+0x43d8], R52 ;  /* 0x0043d83401007387 */ /* 0x0007e40000100a00 */
        /* <DEDUP_REMOVED lines=103> */
[----:B------:R3:W-:Y:S01]  /*162310*/  STL.64 [R1+0x3d50], R52 ;  /* 0x003d503401007387 */ /* 0x0007e20000100a00 */
[----:B------:R-:W4:Y:S02]  /*162320*/  LDL R162, [R1+0x4850] ;  /* 0x0048500001a27983 */ /* 0x000f240000100800 */
[----:B------:R-:W4:Y:S01]  /*162330*/  LDL R245, [R1+0x485c] ;  /* 0x00485c0001f57983 */ /* 0x000f220000100800 */
[----:B------:R3:W-:Y:S04]  /*162340*/  LDGSTS.E [R2+-0x6800], [R52.64], P0 ;  /* 0xf980000034027fae */ /* 0x0007e80008121844 */
[----:B------:R-:W1:Y:S01]  /*162350*/  S2R R163, SR_TID.X ;  /* 0x0000000000a37919 */ /* 0x000e620000002100 */
        /* <DEDUP_REMOVED lines=18> */
[----:B-1----:R-:W-:Y:S02]  /*162480*/  LOP3.LUT R163, R163, 0x7f, RZ, 0xc0, !PT ;  /* 0x0000007fa3a37812 */ /* 0x002fe400078ec0ff */
[----:B------:R-:W-:-:S02]  /*162490*/  IADD3.X R118, R121, R3, RZ, P1, !PT ;  /* 0x0000000379767210 */ /* 0x000fc40000ffe4ff */
[----:B---3--:R-:W-:Y:S01]  /*1624a0*/  MOV R52, R115 ;  /* 0x0000007300347202 */ /* 0x008fe20000000f00 */
[----:B------:R-:W-:-:S05]  /*1624b0*/  IMAD.MOV.U32 R53, RZ, RZ, R114 ;  /* 0x000000ffff357224 */ /* 0x000fca00078e0072 */
[----:B------:R1:W-:Y:S04]  /*1624c0*/  STL.64 [R1+0x3c50], R52 ;  /* 0x003c503401007387 */ /* 0x0003e80000100a00 */
[----:B------:R1:W-:Y:S01]  /*1624d0*/  LDGSTS.E [R2+-0x2800], [R52.64], P0 ;  /* 0xfd80000034027fae */ /* 0x0003e20008121844 */
[----:B------:R-:W3:Y:S02]  /*1624e0*/  LDL R156, [R1+0x4750] ;  /* 0x00475000019c7983 */ /* 0x000ee40000100800 */
[----:B------:R-:W3:Y:S02]  /*1624f0*/  LDL R159, [R1+0x475c] ;  /* 0x00475c00019f7983 */ /* 0x000ee40000100800 */
[----:B------:R-:W-:Y:S02]  /*162500*/  IMAD.SHL.U32 R163, R163, 0x4, RZ ;  /* 0x00000004a3a37824 */ /* 0x000fe400078e00ff */
[----:B------:R-:W-:Y:S01]  /*162510*/  IMAD.MOV.U32 R54, RZ, RZ, R119 ;  /* 0x000000ffff367224 */ /* 0x000fe200078e0077 */
[----:B------:R-:W-:-:S02]  /*162520*/  MOV R55, R118 ;  /* 0x0000007600377202 */ /* 0x000fc40000000f00 */
[----:B-1----:R-:W-:Y:S01]  /*162530*/  MOV R52, R117 ;  /* 0x0000007500347202 */ /* 0x002fe20000000f00 */
[----:B------:R-:W-:-:S05]  /*162540*/  IMAD.MOV.U32 R53, RZ, RZ, R116 ;  /* 0x000000ffff357224 */ /* 0x000fca00078e0074 */
[----:B------:R1:W-:Y:S01]  /*162550*/  STL.64 [R1+0x3c10], R52 ;  /* 0x003c103401007387 */ /* 0x0003e20000100a00 */
[----:B------:R-:W3:Y:S02]  /*162560*/  LDL R158, [R1+0x4710] ;  /* 0x00471000019e7983 */ /* 0x000ee40000100800 */
[----:B------:R-:W3:Y:S01]  /*162570*/  LDL R161, [R1+0x471c] ;  /* 0x00471c0001a17983 */ /* 0x000ee20000100800 */
[----:B------:R-:W-:Y:S01]  /*162580*/  IADD3 R0, R0, 0x100000, RZ ;  /* 0x0010000000007810 */ /* 0x000fe20007ffe0ff */
[----:B------:R1:W-:Y:S04]  /*162590*/  LDGSTS.E [R2+-0x1800], [R52.64], P0 ;  /* 0xfe80000034027fae */ /* 0x0003e80008121844 */
[----:B------:R3:W-:Y:S01]  /*1625a0*/  STL.64 [R1+0x3bf0], R54 ;  /* 0x003bf03601007387 */ /* 0x0007e20000100a00 */
[----:B------:R-:W3:Y:S03]  /*1625b0*/  LDL R160, [R1+0x46d0] ;  /* 0x0046d00001a07983 */ /* 0x000ee60000100800 */
[----:B------:R1:W-:Y:S01]  /*1625c0*/  LDGSTS.E [R0+-0x800], [R54.64], P0 ;  /* 0xff80000036007fae */ /* 0x0003e20008121844 */
[----:B--2---:R-:W2:Y:S02]  /*1625d0*/  LDL R148, [R1+0x4650] ;  /* 0x0046500001947983 */ /* 0x004ea40000100800 */
[----:B------:R-:W2:Y:S01]  /*1625e0*/  LDL R151, [R1+0x465c] ;  /* 0x00465c0001977983 */ /* 0x000ea20000100800 */
[----:B-1----:R-:W-:-:S02]  /*1625f0*/  LOP3.LUT R52, R163, 0x50, RZ, 0x3c, !PT ;  /* 0x00000050a3347812 */ /* 0x002fc400078e3cff */
[----:B------:R-:W2:Y:S03]  /*162600*/  LDL R163, [R1+0x46dc] ;  /* 0x0046dc0001a37983 */ /* 0x000ea60000100800 */
[----:B------:R-:W-:Y:S01]  /*162610*/  IMAD R0, R218, 0x40000, R52 ;  /* 0x00040000da007824 */ /* 0x000fe200078e0234 */
[----:B----4-:R-:W-:Y:S01]  /*162620*/  MOV R53, R162 ;  /* 0x000000a200357202 */ /* 0x010fe20000000f00 */
[----:B------:R-:W-:Y:S01]  /*162630*/  IMAD.MOV.U32 R52, RZ, RZ, R245 ;  /* 0x000000ffff347224 */ /* 0x000fe200078e00f5 */
[----:B------:R-:W4:Y:S04]  /*162640*/  LDL R162, [R1+0x4690] ;  /* 0x0046900001a27983 */ /* 0x000f280000100800 */
        /* <DEDUP_REMOVED lines=18> */
[----:B---3--:R-:W-:-:S02]  /*162770*/  IMAD.MOV.U32 R53, RZ, RZ, R156 ;  /* 0x000000ffff357224 */ /* 0x008fc400078e009c */
[----:B------:R-:W-:Y:S01]  /*162780*/  IMAD.MOV.U32 R52, RZ, RZ, R159 ;  /* 0x000000ffff347224 */ /* 0x000fe200078e009f */
[----:B------:R-:W3:Y:S04]  /*162790*/  LDL R156, [R1+0x4550] ;  /* 0x00455000019c7983 */ /* 0x000ee80000100800 */
[----:B------:R-:W3:Y:S04]  /*1627a0*/  LDL R159, [R1+0x455c] ;  /* 0x00455c00019f7983 */ /* 0x000ee80000100800 */
[----:B------:R1:W-:Y:S02]  /*1627b0*/  LDGSTS.E [R2+-0x3b600], [R52.64], P0 ;  /* 0xc4a0000034027fae */ /* 0x0003e40008121844 */
[----:B-1----:R-:W-:Y:S01]  /*1627c0*/  IMAD.MOV.U32 R53, RZ, RZ, R158 ;  /* 0x000000ffff357224 */ /* 0x002fe200078e009e */
[----:B------:R-:W-:Y:S01]  /*1627d0*/  MOV R52, R161 ;  /* 0x000000a100347202 */ /* 0x000fe20000000f00 */
[----:B------:R-:W3:Y:S04]  /*1627e0*/  LDL R158, [R1+0x4510] ;  /* 0x00451000019e7983 */ /* 0x000ee80000100800 */
[----:B------:R-:W3:Y:S04]  /*1627f0*/  LDL R161, [R1+0x451c] ;  /* 0x00451c0001a17983 */ /* 0x000ee80000100800 */
[----:B------:R1:W-:Y:S02]  /*162800*/  LDGSTS.E [R2+-0x3a600], [R52.64], P0 ;  /* 0xc5a0000034027fae */ /* 0x0003e40008121844 */
[----:B-1----:R-:W-:Y:S01]  /*162810*/  MOV R53, R160 ;  /* 0x000000a000357202 */ /* 0x002fe20000000f00 */
[----:B--2---:R-:W-:Y:S01]  /*162820*/  IMAD.MOV.U32 R52, RZ, RZ, R163 ;  /* 0x000000ffff347224 */ /* 0x004fe200078e00a3 */
[----:B------:R-:W2:Y:S04]  /*162830*/  LDL R160, [R1+0x44d0] ;  /* 0x0044d00001a07983 */ /* 0x000ea80000100800 */
[----:B------:R-:W2:Y:S04]  /*162840*/  LDL R163, [R1+0x44dc] ;  /* 0x0044dc0001a37983 */ /* 0x000ea80000100800 */
[----:B------:R4:W-:Y:S02]  /*162850*/  LDGSTS.E [R2+-0x39600], [R52.64], P0 ;  /* 0xc6a0000034027fae */ /* 0x0009e40008121844 */
[----:B----4-:R-:W-:-:S02]  /*162860*/  IMAD.MOV.U32 R53, RZ, RZ, R162 ;  /* 0x000000ffff357224 */ /* 0x010fc400078e00a2 */
[----:B------:R-:W-:Y:S01]  /*162870*/  IMAD.MOV.U32 R52, RZ, RZ, R245 ;  /* 0x000000ffff347224 */ /* 0x000fe200078e00f5 */
[----:B------:R-:W4:Y:S04]  /*162880*/  LDL R162, [R1+0x4490] ;  /* 0x0044900001a27983 */ /* 0x000f280000100800 */
        /* <DEDUP_REMOVED lines=29> */
[----:B-1----:R-:W-:Y:S02]  /*162a60*/  IMAD.MOV.U32 R52, RZ, RZ, R161 ;  /* 0x000000ffff347224 */ /* 0x002fe400078e00a1 */
[----:B------:R-:W-:-:S05]  /*162a70*/  IMAD.MOV.U32 R53, RZ, RZ, R158 ;  /* 0x000000ffff357224 */ /* 0x000fca00078e009e */
[----:B------:R2:W-:Y:S02]  /*162a80*/  LDGSTS.E [R2+-0x32600], [R52.64], P0 ;  /* 0xcda0000034027fae */ /* 0x0005e40008121844 */
[----:B--2---:R-:W-:Y:S01]  /*162a90*/  MOV R52, R163 ;  /* 0x000000a300347202 */ /* 0x004fe20000000f00 */
[----:B------:R-:W-:-:S05]  /*162aa0*/  IMAD.MOV.U32 R53, RZ, RZ, R160 ;  /* 0x000000ffff357224 */ /* 0x000fca00078e00a0 */
[----:B------:R4:W-:Y:S02]  /*162ab0*/  LDGSTS.E [R2+-0x31600], [R52.64], P0 ;  /* 0xcea0000034027fae */ /* 0x0009e40008121844 */
[----:B----4-:R-:W-:Y:S01]  /*162ac0*/  MOV R53, R162 ;  /* 0x000000a200357202 */ /* 0x010fe20000000f00 */
[----:B------:R-:W-:-:S05]  /*162ad0*/  IMAD.MOV.U32 R52, RZ, RZ, R245 ;  /* 0x000000ffff347224 */ /* 0x000fca00078e00f5 */
[----:B------:R1:W-:Y:S02]  /*162ae0*/  LDGSTS.E [R2+-0x30600], [R52.64], P0 ;  /* 0xcfa0000034027fae */ /* 0x0003e40008121844 */
[----:B-1----:R-:W-:-:S05]  /*162af0*/  IADD3 R52, P1, R54, R246, RZ ;  /* 0x000000f636347210 */ /* 0x002fca0007f3e0ff */
[----:B------:R-:W-:Y:S01]  /*162b00*/  IMAD.X R2, R55, 0x1, R3, P1 ;  /* 0x0000000137027824 */ /* 0x000fe200008e0603 */
        /* <DEDUP_REMOVED lines=65> */
[----:B------:R-:W-:Y:S02]  /*162f20*/  IADD3.X R74, R77, R3, RZ, P1, !PT ;  /* 0x000000034d4a7210 */ /* 0x000fe40000ffe4ff */
[----:B--2---:R-:W-:-:S05]  /*162f30*/  IADD3 R77, P1, R78, R246, RZ ;  /* 0x000000f64e4d7210 */ /* 0x004fca0007f3e0ff */
[----:B------:R-:W-:Y:S01]  /*162f40*/  IMAD.X R76, R79, 0x1, R3, P1 ;  /* 0x000000014f4c7824 */ /* 0x000fe200008e0603 */
[----:B---3--:R-:W-:-:S05]  /*162f50*/  IADD3 R79, P1, R80, R246, RZ ;  /* 0x000000f6504f7210 */ /* 0x008fca0007f3e0ff */
[----:B------:R-:W-:Y:S01]  /*162f60*/  IMAD.X R78, R81, 0x1, R3, P1 ;  /* 0x00000001514e7824 */ /* 0x000fe200008e0603 */
[----:B----4-:R-:W-:-:S04]  /*162f70*/  IADD3 R81, P1, R82, R246, RZ ;  /* 0x000000f652517210 */ /* 0x010fc80007f3e0ff */
        /* <DEDUP_REMOVED lines=35> */
[-C--:B------:R-:W-:Y:S01]  /*1631b0*/  IADD3 R117, P1, R118, R246.reuse, RZ ;  /* 0x000000f676757210 */ /* 0x080fe20007f3e0ff */
[----:B------:R-:W-:Y:S01]  /*1631c0*/  IMAD.MOV.U32 R164, RZ, RZ, R170 ;  /* 0x000000ffffa47224 */ /* 0x000fe200078e00aa */
[----:B------:R-:W-:Y:S02]  /*1631d0*/  MOV R165, R171 ;  /* 0x000000ab00a57202 */ /* 0x000fe40000000f00 */
[----:B------:R-:W-:Y:S01]  /*1631e0*/  IADD3.X R116, R119, R3, RZ, P1, !PT ;  /* 0x0000000377747210 */ /* 0x000fe20000ffe4ff */
[----:B------:R-:W-:Y:S01]  /*1631f0*/  IADD3 R119, P1, R120, R246, RZ ;  /* 0x000000f678777210 */ /* 0x000fe20007f3e0ff */
[----:B------:R-:W-:Y:S01]  /*163200*/  IADD3 R120, R0, 0x100000, RZ ;  /* 0x0010000000787810 */ /* 0x000fe20007ffe0ff */
[----:B------:R1:W-:Y:S04]  /*163210*/  STL.64 [R1+0x3948], R164 ;  /* 0x003948a401007387 */ /* 0x0003e80000100a00 */
[----:B------:R1:W-:Y:S02]  /*163220*/  LDGSTS.E [R120+-0x2f600], [R164.64], P0 ;  /* 0xd0a00000a4787fae */ /* 0x0003e40008121844 */
[----:B-1----:R-:W-:-:S02]  /*163230*/  IMAD.MOV.U32 R164, RZ, RZ, R172 ;  /* 0x000000ffffa47224 */ /* 0x002fc400078e00ac */
[----:B------:R-:W-:-:S05]  /*163240*/  IMAD.MOV.U32 R165, RZ, RZ, R173 ;  /* 0x000000ffffa57224 */ /* 0x000fca00078e00ad */
[----:B------:R1:W-:Y:S04]  /*163250*/  STL.64 [R1+0x3950], R164 ;  /* 0x003950a401007387 */ /* 0x0003e80000100a00 */
[----:B------:R1:W-:Y:S02]  /*163260*/  LDGSTS.E [R120+-0x2e600], [R164.64], P0 ;  /* 0xd1a00000a4787fae */ /* 0x0003e40008121844 */
[----:B-1----:R-:W-:Y:S01]  /*163270*/  MOV R164, R149 ;  /* 0x0000009500a47202 */ /* 0x002fe20000000f00 */
[----:B------:R-:W-:Y:S02]  /*163280*/  IMAD.MOV.U32 R165, RZ, RZ, R174 ;  /* 0x000000ffffa57224 */ /* 0x000fe400078e00ae */
[----:B------:R-:W-:Y:S01]  /*163290*/  IMAD.MOV.U32 R149, RZ, RZ, R148 ;  /* 0x000000ffff957224 */ /* 0x000fe200078e0094 */
[----:B------:R-:W-:-:S02]  /*1632a0*/  MOV R148, R151 ;  /* 0x0000009700947202 */ /* 0x000fc40000000f00 */
[----:B------:R-:W-:Y:S04]  /*1632b0*/  STL.64 [R1+0x3958], R164 ;  /* 0x003958a401007387 */ /* 0x000fe80000100a00 */
[----:B------:R1:W-:Y:S01]  /*1632c0*/  LDGSTS.E [R120+-0x2d600], [R164.64], P0 ;  /* 0xd2a00000a4787fae */ /* 0x0003e20008121844 */
[----:B------:R2:W-:Y:S02]  /*1632d0*/  STL.64 [R1+0x3960], R148 ;  /* 0x0039609401007387 */ /* 0x0005e40000100a00 */
        /* <DEDUP_REMOVED lines=42> */
[----:B------:R-:W-:Y:S01]  /*163580*/  IMAD.MOV.U32 R149, RZ, RZ, R2 ;  /* 0x000000ffff957224 */ /* 0x000fe200078e0002 */
[----:B------:R-:W-:Y:S01]  /*163590*/  IADD3 R2, R0, 0x100000, RZ ;  /* 0x0010000000027810 */ /* 0x000fe20007ffe0ff */
[----:B------:R-:W-:-:S03]  /*1635a0*/  IMAD.MOV.U32 R52, RZ, RZ, R54 ;  /* 0x000000ffff347224 */ /* 0x000fc600078e0036 */
[----:B------:R-:W-:Y:S04]  /*1635b0*/  STL.64 [R1+0x4410], R148 ;  /* 0x0044109401007387 */ /* 0x000fe80000100a00 */
[----:B------:R2:W-:Y:S01]  /*1635c0*/  LDGSTS.E [R120+-0x21600], [R148.64], P0 ;  /* 0xdea0000094787fae */ /* 0x0005e20008121844 */
[----:B------:R3:W-:Y:S02]  /*1635d0*/  STL.64 [R1+0x43d0], R52 ;  /* 0x0043d03401007387 */ /* 0x0007e40000100a00 */
        /* <DEDUP_REMOVED lines=125> */
[----:B------:R3:W-:Y:S01]  /*163db0*/  STL.64 [R1+0x3c48], R52 ;  /* 0x003c483401007387 */ /* 0x0007e20000100a00 */
[----:B------:R-:W4:Y:S02]  /*163dc0*/  LDL R174, [R1+0x4788] ;  /* 0x0047880001ae7983 */ /* 0x000f240000100800 */
[----:B--2---:R-:W2:Y:S01]  /*163dd0*/  LDL R149, [R1+0x4794] ;  /* 0x0047940001957983 */ /* 0x004ea20000100800 */
[----:B------:R3:W-:Y:S01]  /*163de0*/  LDGSTS.E [R2+-0x2600], [R52.64], P0 ;  /* 0xfda0000034027fae */ /* 0x0007e20008121844 */
[----:B------:R-:W2:Y:S02]  /*163df0*/  LDL R148, [R1+0x4748] ;  /* 0x0047480001947983 */ /* 0x000ea40000100800 */
[----:B------:R-:W2:Y:S02]  /*163e00*/  LDL R151, [R1+0x4754] ;  /* 0x0047540001977983 */ /* 0x000ea40000100800 */
[----:B------:R-:W-:Y:S01]  /*163e10*/  IMAD.X R118, R121, 0x1, R3, P1 ;  /* 0x0000000179767824 */ /* 0x000fe200008e0603 */
[----:B---3--:R-:W-:Y:S01]  /*163e20*/  MOV R52, R117 ;  /* 0x0000007500347202 */ /* 0x008fe20000000f00 */
[----:B------:R-:W-:-:S05]  /*163e30*/  IMAD.MOV.U32 R53, RZ, RZ, R116 ;  /* 0x000000ffff357224 */ /* 0x000fca00078e0074 */
[----:B------:R3:W-:Y:S01]  /*163e40*/  STL.64 [R1+0x3c08], R52 ;  /* 0x003c083401007387 */ /* 0x0007e20000100a00 */
[----:B------:R-:W2:Y:S02]  /*163e50*/  LDL R150, [R1+0x4708] ;  /* 0x0047080001967983 */ /* 0x000ea40000100800 */
[----:B------:R-:W2:Y:S01]  /*163e60*/  LDL R153, [R1+0x4714] ;  /* 0x0047140001997983 */ /* 0x000ea20000100800 */
[----:B------:R3:W-:Y:S01]  /*163e70*/  LDGSTS.E [R2+-0x1600], [R52.64], P0 ;  /* 0xfea0000034027fae */ /* 0x0007e20008121844 */
[----:B------:R-:W2:Y:S02]  /*163e80*/  LDL R152, [R1+0x46c8] ;  /* 0x0046c80001987983 */ /* 0x000ea40000100800 */
[----:B------:R-:W2:Y:S02]  /*163e90*/  LDL R155, [R1+0x46d4] ;  /* 0x0046d400019b7983 */ /* 0x000ea40000100800 */
[----:B---3--:R-:W-:Y:S01]  /*163ea0*/  IMAD.MOV.U32 R52, RZ, RZ, R119 ;  /* 0x000000ffff347224 */ /* 0x008fe200078e0077 */
[----:B------:R-:W-:-:S05]  /*163eb0*/  MOV R53, R118 ;  /* 0x0000007600357202 */ /* 0x000fca0000000f00 */
[----:B------:R4:W-:Y:S01]  /*163ec0*/  STL.64 [R1+0x3be8], R52 ;  /* 0x003be83401007387 */ /* 0x0009e20000100a00 */
[----:B------:R-:W3:Y:S02]  /*163ed0*/  LDL R154, [R1+0x4688] ;  /* 0x00468800019a7983 */ /* 0x000ee40000100800 */
[----:B------:R-:W3:Y:S01]  /*163ee0*/  LDL R157, [R1+0x4694] ;  /* 0x00469400019d7983 */ /* 0x000ee20000100800 */
[----:B------:R-:W-:Y:S01]  /*163ef0*/  IADD3 R0, R0, 0x100000, RZ ;  /* 0x0010000000007810 */ /* 0x000fe20007ffe0ff */
[----:B------:R-:W3:Y:S04]  /*163f00*/  LDL R156, [R1+0x4648] ;  /* 0x00464800019c7983 */ /* 0x000ee80000100800 */
[----:B------:R-:W3:Y:S04]  /*163f10*/  LDL R159, [R1+0x4654] ;  /* 0x00465400019f7983 */ /* 0x000ee80000100800 */
[----:B------:R1:W-:Y:S02]  /*163f20*/  LDGSTS.E [R0+-0x600], [R52.64], P0 ;  /* 0xffa0000034007fae */ /* 0x0003e40008121844 */
[----:B-1----:R-:W-:Y:S01]  /*163f30*/  IADD3 R0, R56, 0x100000, RZ ;  /* 0x0010000038007810 */ /* 0x002fe20007ffe0ff */
[----:B----4-:R-:W-:-:S02]  /*163f40*/  IMAD.MOV.U32 R53, RZ, RZ, R158 ;  /* 0x000000ffff357224 */ /* 0x010fc400078e009e */
        /* <DEDUP_REMOVED lines=25> */
[----:B-1----:R-:W-:-:S02]  /*1640e0*/  IMAD.MOV.U32 R53, RZ, RZ, R174 ;  /* 0x000000ffff357224 */ /* 0x002fc400078e00ae */
[----:B--2---:R-:W-:-:S05]  /*1640f0*/  IMAD.MOV.U32 R52, RZ, RZ, R149 ;  /* 0x000000ffff347224 */ /* 0x004fca00078e0095 */
        /* <DEDUP_REMOVED lines=10> */
[----:B---3--:R-:W-:Y:S01]  /*1641a0*/  MOV R52, R157 ;  /* 0x0000009d00347202 */ /* 0x008fe20000000f00 */
[----:B------:R-:W-:-:S05]  /*1641b0*/  IMAD.MOV.U32 R53, RZ, RZ, R154 ;  /* 0x000000ffff357224 */ /* 0x000fca00078e009a */
[----:B------:R1:W-:Y:S02]  /*1641c0*/  LDGSTS.E [R0+-0x38400], [R52.64], P0 ;  /* 0xc7c0000034007fae */ /* 0x0003e40008121844 */
[----:B-1----:R-:W-:Y:S01]  /*1641d0*/  IMAD.MOV.U32 R52, RZ, RZ, R159 ;  /* 0x000000ffff347224 */ /* 0x002fe200078e009f */
[----:B------:R-:W-:-:S05]  /*1641e0*/  MOV R53, R156 ;  /* 0x0000009c00357202 */ /* 0x000fca0000000f00 */
[----:B------:R4:W-:Y:S02]  /*1641f0*/  LDGSTS.E [R0+-0x37400], [R52.64], P0 ;  /* 0xc8c0000034007fae */ /* 0x0009e40008121844 */
[----:B----4-:R-:W-:Y:S02]  /*164200*/  IMAD.MOV.U32 R53, RZ, RZ, R158 ;  /* 0x000000ffff357224 */ /* 0x010fe400078e009e */
[----:B------:R-:W-:-:S05]  /*164210*/  IMAD.MOV.U32 R52, RZ, RZ, R161 ;  /* 0x000000ffff347224 */ /* 0x000fca00078e00a1 */
[----:B------:R1:W-:Y:S02]  /*164220*/  LDGSTS.E [R0+-0x36400], [R52.64], P0 ;  /* 0xc9c0000034007fae */ /* 0x0003e40008121844 */
[----:B-1----:R-:W-:Y:S01]  /*164230*/  IMAD.MOV.U32 R53, RZ, RZ, R160 ;  /* 0x000000ffff357224 */ /* 0x002fe200078e00a0 */
[----:B------:R-:W-:-:S05]  /*164240*/  MOV R52, R163 ;  /* 0x000000a300347202 */ /* 0x000fca0000000f00 */
[----:B------:R1:W-:Y:S02]  /*164250*/  LDGSTS.E [R0+-0x35400], [R52.64], P0 ;  /* 0xcac0000034007fae */ /* 0x0003e40008121844 */
[----:B-1----:R-:W-:Y:S01]  /*164260*/  MOV R53, R162 ;  /* 0x000000a200357202 */ /* 0x002fe20000000f00 */
[----:B------:R-:W-:-:S05]  /*164270*/  IMAD.MOV.U32 R52, RZ, RZ, R245 ;  /* 0x000000ffff347224 */ /* 0x000fca00078e00f5 */
[----:B------:R1:W-:Y:S02]  /*164280*/  LDGSTS.E [R0+-0x34400], [R52.64], P0 ;  /* 0xcbc0000034007fae */ /* 0x0003e40008121844 */
[----:B-1----:R-:W-:Y:S02]  /*164290*/  IMAD.MOV.U32 R52, RZ, RZ, R226 ;  /* 0x000000ffff347224 */ /* 0x002fe400078e00e2 */
[----:B------:R-:W-:-:S05]  /*1642a0*/  IMAD.MOV.U32 R53, RZ, RZ, R227 ;  /* 0x000000ffff357224 */ /* 0x000fca00078e00e3 */
[----:B------:R1:W-:Y:S02]  /*1642b0*/  LDGSTS.E [R0+-0x33400], [R52.64], P0 ;  /* 0xccc0000034007fae */ /* 0x0003e40008121844 */
[----:B-1----:R-:W-:Y:S01]  /*1642c0*/  MOV R52, R224 ;  /* 0x000000e000347202 */ /* 0x002fe20000000f00 */
[----:B------:R-:W-:-:S05]  /*1642d0*/  IMAD.MOV.U32 R53, RZ, RZ, R225 ;  /* 0x000000ffff357224 */ /* 0x000fca00078e00e1 */
[----:B------:R1:W-:Y:S01]  /*1642e0*/  LDGSTS.E [R0+-0x32400], [R52.64], P0 ;  /* 0xcdc0000034007fae */ /* 0x0003e20008121844 */
[----:B------:R-:W-:Y:S01]  /*1642f0*/  IADD3 R2, P1, R76, R246, RZ ;  /* 0x000000f64c027210 */ /* 0x000fe20007f3e0ff */
[----:B-1----:R-:W-:Y:S01]  /*164300*/  IMAD.MOV.U32 R52, RZ, RZ, R222 ;  /* 0x000000ffff347224 */ /* 0x002fe200078e00de */
[----:B------:R-:W-:-:S05]  /*164310*/  MOV R53, R223 ;  /* 0x000000df00357202 */ /* 0x000fca0000000f00 */
[----:B------:R1:W-:Y:S02]  /*164320*/  LDGSTS.E [R0+-0x31400], [R52.64], P0 ;  /* 0xcec0000034007fae */ /* 0x0003e40008121844 */
[----:B-1----:R-:W-:Y:S02]  /*164330*/  IMAD.MOV.U32 R52, RZ, RZ, R220 ;  /* 0x000000ffff347224 */ /* 0x002fe400078e00dc */
[----:B------:R-:W-:-:S05]  /*164340*/  IMAD.MOV.U32 R53, RZ, RZ, R221 ;  /* 0x000000ffff357224 */ /* 0x000fca00078e00dd */
[----:B------:R1:W-:Y:S02]  /*164350*/  LDGSTS.E [R0+-0x30400], [R52.64], P0 ;  /* 0xcfc0000034007fae */ /* 0x0003e40008121844 */
[-C--:B-1----:R-:W-:Y:S02]  /*164360*/  IADD3.X R0, R77, R3.reuse, RZ, P1, !PT ;  /* 0x000000034d007210 */ /* 0x082fe40000ffe4ff */
        /* <DEDUP_REMOVED lines=23> */
[----:B------:R-:W4:Y:S01]  /*1644e0*/  LDL.LU R222, [R1+0x32c] ;  /* 0x00032c0001de7983 */ /* 0x000f220000300800 */
[----:B------:R-:W4:Y:S01]  /*1644f0*/  LDL.LU R223, [R1+0x330] ;  /* 0x0003300001df7983 */ /* 0x000f220000300800 */
[-C--:B------:R-:W-:Y:S01]  /*164500*/  IADD3 R53, P1, R54, R246.reuse, RZ ;  /* 0x000000f636357210 */ /* 0x080fe20007f3e0ff */
[----:B------:R-:W4:Y:S02]  /*164510*/  LDL.LU R150, [R1+0x324] ;  /* 0x0003240001967983 */ /* 0x000f240000300800 */
[----:B------:R-:W4:Y:S01]  /*164520*/  LDL.LU R153, [R1+0x328] ;  /* 0x0003280001997983 */ /* 0x000f220000300800 */
[----:B------:R-:W4:Y:S01]  /*164530*/  LDL.LU R152, [R1+0x31c] ;  /* 0x00031c0001987983 */ /* 0x000f220000300800 */
[----:B------:R-:W4:Y:S02]  /*164540*/  LDL.LU R155, [R1+0x320] ;  /* 0x00032000019b7983 */ /* 0x000f240000300800 */
[--C-:B------:R-:W-:Y:S01]  /*164550*/  IMAD.X R52, R55, 0x1, R3.reuse, P1 ;  /* 0x0000000137347824 */ /* 0x100fe200008e0603 */
[-C--:B------:R-:W-:Y:S01]  /*164560*/  IADD3 R55, P1, R58, R246.reuse, RZ ;  /* 0x000000f63a377210 */ /* 0x080fe20007f3e0ff */
[----:B------:R-:W4:Y:S01]  /*164570*/  LDL.LU R154, [R1+0x314] ;  /* 0x00031400019a7983 */ /* 0x000f220000300800 */
[----:B------:R-:W4:Y:S02]  /*164580*/  LDL.LU R157, [R1+0x318] ;  /* 0x00031800019d7983 */ /* 0x000f240000300800 */
[----:B------:R-:W4:Y:S02]  /*164590*/  LDL.LU R156, [R1+0x30c] ;  /* 0x00030c00019c7983 */ /* 0x000f240000300800 */
[----:B------:R-:W4:Y:S02]  /*1645a0*/  LDL.LU R159, [R1+0x310] ;  /* 0x00031000019f7983 */ /* 0x000f240000300800 */
[--C-:B------:R-:W-:Y:S01]  /*1645b0*/  IMAD.X R54, R59, 0x1, R3.reuse, P1 ;  /* 0x000000013b367824 */ /* 0x100fe200008e0603 */
[-C--:B------:R-:W-:Y:S01]  /*1645c0*/  IADD3 R58, P1, R60, R246.reuse, RZ ;  /* 0x000000f63c3a7210 */ /* 0x080fe20007f3e0ff */
[----:B------:R-:W4:Y:S01]  /*1645d0*/  LDL.LU R158, [R1+0x304] ;  /* 0x00030400019e7983 */ /* 0x000f220000300800 */
[----:B------:R-:W4:Y:S02]  /*1645e0*/  LDL.LU R161, [R1+0x308] ;  /* 0x0003080001a17983 */ /* 0x000f240000300800 */
[----:B------:R-:W4:Y:S01]  /*1645f0*/  LDL.LU R160, [R1+0x2fc] ;  /* 0x0002fc0001a07983 */ /* 0x000f220000300800 */
[----:B------:R-:W-:Y:S01]  /*164600*/  IADD3.X R57, R61, R3, RZ, P1, !PT ;  /* 0x000000033d397210 */ /* 0x000fe20000ffe4ff */
        /* <DEDUP_REMOVED lines=9> */
[----:B------:R-:W4:Y:S02]  /*1646a0*/  LDL.LU R227, [R1+0x2e8] ;  /* 0x0002e80001e37983 */ /* 0x000f240000300800 */
        /* <DEDUP_REMOVED lines=55> */
[----:B------:R-:W-:Y:S01]  /*164a20*/  IADD3 R118, P1, R120, R246, RZ ;  /* 0x000000f678767210 */ /* 0x000fe20007f3e0ff */
[----:B------:R-:W-:-:S03]  /*164a30*/  IMAD.MOV.U32 R120, RZ, RZ, R223 ;  /* 0x000000ffff787224 */ /* 0x000fc600078e00df */
[----:B------:R-:W-:Y:S01]  /*164a40*/  IADD3.X R117, R121, R3, RZ, P1, !PT ;  /* 0x0000000379757210 */ /* 0x000fe20000ffe4ff */
[----:B------:R-:W-:-:S05]  /*164a50*/  IMAD.MOV.U32 R121, RZ, RZ, R222 ;  /* 0x000000ffff797224 */ /* 0x000fca00078e00de */
[----:B------:R1:W-:Y:S01]  /*164a60*/  STL.64 [R1+0x38d8], R120 ;  /* 0x0038d87801007387 */ /* 0x0003e20000100a00 */
[----:B------:R-:W2:Y:S02]  /*164a70*/  LDL.LU R220, [R1+0x2dc] ;  /* 0x0002dc0001dc7983 */ /* 0x000ea40000300800 */
[----:B------:R-:W3:Y:S02]  /*164a80*/  LDL.LU R221, [R1+0x2e0] ;  /* 0x0002e00001dd7983 */ /* 0x000ee40000300800 */
[----:B------:R-:W4:Y:S01]  /*164a90*/  LDL.LU R222, [R1+0x2d4] ;  /* 0x0002d40001de7983 */ /* 0x000f220000300800 */
[----:B------:R-:W4:Y:S01]  /*164aa0*/  LDL.LU R223, [R1+0x2d8] ;  /* 0x0002d80001df7983 */ /* 0x000f220000300800 */
[----:B------:R-:W-:-:S05]  /*164ab0*/  IADD3 R119, R56, 0x100000, RZ ;  /* 0x0010000038777810 */ /* 0x000fca0007ffe0ff */
        /* <DEDUP_REMOVED lines=36> */
[----:B------:R2:W-:Y:S01]  /*164d00*/  LDGSTS.E [R119+-0x26400], [R120.64], P0 ;  /* 0xd9c0000078777fae */ /* 0x0005e20008121844 */
[----:B------:R-:W-:-:S04]  /*164d10*/  LOP3.LUT R53, R53, R52, RZ, 0x3c, !PT ;  /* 0x0000003435357212 */ /* 0x000fc800078e3cff */
[----:B------:R-:W-:-:S04]  /*164d20*/  LOP3.LUT R52, R53, R52, RZ, 0x3c, !PT ;  /* 0x0000003435347212 */ /* 0x000fc800078e3cff */
[----:B------:R-:W-:Y:S01]  /*164d30*/  LOP3.LUT R53, R53, R52, RZ, 0x3c, !PT ;  /* 0x0000003435357212 */ /* 0x000fe200078e3cff */
[----:B--2---:R-:W-:Y:S01]  /*164d40*/  IMAD.MOV.U32 R121, RZ, RZ, R220 ;  /* 0x000000ffff797224 */ /* 0x004fe200078e00dc */
[----:B---3--:R-:W-:-:S05]  /*164d50*/  MOV R120, R221 ;  /* 0x000000dd00787202 */ /* 0x008fca0000000f00 */
[----:B------:R4:W-:Y:S04]  /*164d60*/  STL.64 [R1+0x3928], R120 ;  /* 0x0039287801007387 */ /* 0x0009e80000100a00 */
[----:B------:R4:W-:Y:S02]  /*164d70*/  LDGSTS.E [R119+-0x25400], [R120.64], P0 ;  /* 0xdac0000078777fae */ /* 0x0009e40008121844 */
[----:B----4-:R-:W-:Y:S01]  /*164d80*/  IMAD.MOV.U32 R120, RZ, RZ, R223 ;  /* 0x000000ffff787224 */ /* 0x010fe200078e00df */
        /* <DEDUP_REMOVED lines=13> */
[----:B------:R-:W-:-:S04]  /*164e60*/  IADD3 R0, R56, 0x100000, RZ ;  /* 0x0010000038007810 */ /* 0x000fc80007ffe0ff */
        /* <DEDUP_REMOVED lines=128> */
[----:B------:R-:W-:Y:S02]  /*165670*/  IADD3 R56, R56, 0x100000, RZ ;  /* 0x0010000038387810 */ /* 0x000fe40007ffe0ff */
[----:B--2---:R-:W-:Y:S01]  /*165680*/  MOV R52, R118 ;  /* 0x0000007600347202 */ /* 0x004fe20000000f00 */
[----:B------:R-:W-:-:S05]  /*165690*/  IMAD.MOV.U32 R53, RZ, RZ, R117 ;  /* 0x000000ffff357224 */ /* 0x000fca00078e0075 */
[----:B------:R2:W-:Y:S01]  /*1656a0*/  STL.64 [R1+0x3be0], R52 ;  /* 0x003be03401007387 */ /* 0x0005e20000100a00 */
[----:B------:R-:W3:Y:S03]  /*1656b0*/  LDL.LU.64 R54, [R1+0x4440] ;  /* 0x0044400001367983 */ /* 0x000ee60000300a00 */
[----:B------:R4:W-:Y:S04]  /*1656c0*/  LDGSTS.E [R56+-0x400], [R52.64], P0 ;  /* 0xffc0000034387fae */ /* 0x0009e80008121844 */
[----:B----4-:R-:W4:Y:S01]  /*1656d0*/  LDL.LU.64 R56, [R1+0x4400] ;  /* 0x0044000001387983 */ /* 0x010f220000300a00 */
        /* <DEDUP_REMOVED lines=15> */
[----:B------:R-:W-:Y:S01]  /*1657d0*/  LOP3.LUT R2, R219, 0x70, RZ, 0x3c, !PT ;  /* 0x00000070db027812 */ /* 0x000fe200078e3cff */
[----:B------:R-:W3:Y:S01]  /*1657e0*/  LDL.LU.64 R88, [R1+0x3ff8] ;  /* 0x003ff80001587983 */ /* 0x000ee20000300a00 */
[----:B--2---:R-:W-:Y:S01]  /*1657f0*/  MOV R52, R216 ;  /* 0x000000d800347202 */ /* 0x004fe20000000f00 */
[----:B------:R-:W-:-:S02]  /*165800*/  IMAD.MOV.U32 R53, RZ, RZ, R217 ;  /* 0x000000ffff357224 */ /* 0x000fc400078e00d9 */
[----:B------:R-:W4:Y:S02]  /*165810*/  LDL.LU.64 R90, [R1+0x3fb8] ;  /* 0x003fb800015a7983 */ /* 0x000f240000300a00 */
[----:B------:R-:W-:Y:S01]  /*165820*/  IMAD R0, R218, 0x40000, R2 ;  /* 0x00040000da007824 */ /* 0x000fe200078e0202 */
[----:B------:R-:W4:Y:S01]  /*165830*/  LDL.LU.64 R92, [R1+0x3f78] ;  /* 0x003f7800015c7983 */ /* 0x000f220000300a00 */
[----:B------:R-:W4:Y:S02]  /*165840*/  LDL.LU.64 R94, [R1+0x3f38] ;  /* 0x003f3800015e7983 */ /* 0x000f240000300a00 */
[----:B------:R-:W4:Y:S02]  /*165850*/  LDL.LU.64 R96, [R1+0x3ef8] ;  /* 0x003ef80001607983 */ /* 0x000f240000300a00 */
[----:B------:R-:W4:Y:S01]  /*165860*/  LDL.LU.64 R98, [R1+0x3eb8] ;  /* 0x003eb80001627983 */ /* 0x000f220000300a00 */
[----:B------:R-:W-:Y:S01]  /*165870*/  IADD3 R2, R0, 0x100000, RZ ;  /* 0x0010000000027810 */ /* 0x000fe20007ffe0ff */
[----:B------:R-:W4:Y:S01]  /*165880*/  LDL.LU.64 R100, [R1+0x3e78] ;  /* 0x003e780001647983 */ /* 0x000f220000300a00 */
[----:B------:R-:W4:Y:S02]  /*165890*/  LDL.LU.64 R102, [R1+0x3e38] ;  /* 0x003e380001667983 */ /* 0x000f240000300a00 */
[----:B------:R-:W4:Y:S02]  /*1658a0*/  LDL.LU.64 R104, [R1+0x3df8] ;  /* 0x003df80001687983 */ /* 0x000f240000300a00 */
[----:B------:R-:W4:Y:S01]  /*1658b0*/  LDL.LU.64 R106, [R1+0x3db8] ;  /* 0x003db800016a7983 */ /* 0x000f220000300a00 */
[----:B------:R1:W-:Y:S04]  /*1658c0*/  LDGSTS.E [R2+-0x3f200], [R52.64], P0 ;  /* 0xc0e0000034027fae */ /* 0x0003e80008121844 */
[----:B------:R-:W4:Y:S01]  /*1658d0*/  LDL.LU.64 R108, [R1+0x3d78] ;  /* 0x003d7800016c7983 */ /* 0x000f220000300a00 */
[----:B------:R-:W4:Y:S02]  /*1658e0*/  LDL.LU.64 R110, [R1+0x3d38] ;  /* 0x003d3800016e7983 */ /* 0x000f240000300a00 */
[----:B------:R-:W4:Y:S02]  /*1658f0*/  LDL.LU.64 R112, [R1+0x3cf8] ;  /* 0x003cf80001707983 */ /* 0x000f240000300a00 */
[----:B------:R-:W4:Y:S01]  /*165900*/  LDL.LU.64 R114, [R1+0x3cb8] ;  /* 0x003cb80001727983 */ /* 0x000f220000300a00 */
[----:B------:R-:W4:Y:S01]  /*165910*/  LDL.LU.64 R116, [R1+0x3c78] ;  /* 0x003c780001747983 */ /* 0x000f220000300a00 */
[----:B-1----:R-:W4:Y:S03]  /*165920*/  LDL.LU.64 R118, [R1+0x3c38] ;  /* 0x003c380001767983 */ /* 0x002f260000300a00 */
[----:B------:R-:W4:Y:S01]  /*165930*/  LDL.LU.64 R120, [R1+0x3bf8] ;  /* 0x003bf80001787983 */ /* 0x000f220000300a00 */
[----:B------:R-:W-:Y:S01]  /*165940*/  IMAD.MOV.U32 R52, RZ, RZ, R214 ;  /* 0x000000ffff347224 */ /* 0x000fe200078e00d6 */
        /* <DEDUP_REMOVED lines=41> */
[----:B-1----:R-:W-:Y:S02]  /*165be0*/  MOV R52, R123 ;  /* 0x0000007b00347202 */ /* 0x002fe40000000f00 */
[----:B------:R-:W2:Y:S01]  /*165bf0*/  LDL.LU.64 R122, [R1+0x3bd8] ;  /* 0x003bd800017a7983 */ /* 0x000ea20000300a00 */
[----:B------:R-:W2:Y:S02]  /*165c00*/  LDL.LU R215, [R1+0x38c] ;  /* 0x00038c0001d77983 */ /* 0x000ea40000300800 */
[----:B------:R-:W2:Y:S02]  /*165c10*/  LDL.LU R210, [R1+0x390] ;  /* 0x0003900001d27983 */ /* 0x000ea40000300800 */
[----:B------:R-:W-:Y:S01]  /*165c20*/  IMAD.MOV.U32 R53, RZ, RZ, R124 ;  /* 0x000000ffff357224 */ /* 0x000fe200078e007c */
[----:B------:R-:W2:Y:S01]  /*165c30*/  LDL.LU R127, [R1+0x384] ;  /* 0x00038400017f7983 */ /* 0x000ea20000300800 */
[----:B------:R-:W2:Y:S02]  /*165c40*/  LDL.LU R144, [R1+0x388] ;  /* 0x0003880001907983 */ /* 0x000ea40000300800 */
[----:B------:R-:W2:Y:S02]  /*165c50*/  LDL.LU R145, [R1+0x37c] ;  /* 0x00037c0001917983 */ /* 0x000ea40000300800 */
[----:B------:R-:W2:Y:S01]  /*165c60*/  LDL.LU R146, [R1+0x380] ;  /* 0x0003800001927983 */ /* 0x000ea20000300800 */
[----:B------:R3:W-:Y:S04]  /*165c70*/  LDGSTS.E [R2+-0x30200], [R52.64], P0 ;  /* 0xcfe0000034027fae */ /* 0x0007e80008121844 */
        /* <DEDUP_REMOVED lines=11> */
[-C--:B---3--:R-:W-:Y:S01]  /*165d30*/  IADD3 R52, P1, R54, R246.reuse, RZ ;  /* 0x000000f636347210 */ /* 0x088fe20007f3e0ff */
[----:B------:R-:W3:Y:S01]  /*165d40*/  LDL.LU R218, [R1+0x350] ;  /* 0x0003500001da7983 */ /* 0x000ee20000300800 */
[----:B------:R-:W3:Y:S02]  /*165d50*/  LDL.LU R219, [R1+0x344] ;  /* 0x0003440001db7983 */ /* 0x000ee40000300800 */
[----:B------:R-:W3:Y:S02]  /*165d60*/  LDL.LU R212, [R1+0x348] ;  /* 0x0003480001d47983 */ /* 0x000ee40000300800 */
        /* <DEDUP_REMOVED lines=67> */
[----:B--2---:R-:W-:Y:S01]  /*1661a0*/  IADD3 R120, P1, R122, R246, RZ ;  /* 0x000000f67a787210 */ /* 0x004fe20007f3e0ff */
[----:B------:R-:W-:-:S03]  /*1661b0*/  IMAD.MOV.U32 R122, RZ, RZ, R210 ;  /* 0x000000ffff7a7224 */ /* 0x000fc600078e00d2 */
[----:B------:R-:W-:Y:S01]  /*1661c0*/  IADD3.X R119, R123, R3, RZ, P1, !PT ;  /* 0x000000037b777210 */ /* 0x000fe20000ffe4ff */
[----:B------:R-:W-:-:S05]  /*1661d0*/  IMAD.MOV.U32 R123, RZ, RZ, R215 ;  /* 0x000000ffff7b7224 */ /* 0x000fca00078e00d7 */
[----:B------:R1:W-:Y:S01]  /*1661e0*/  STL.64 [R1+0x3870], R122 ;  /* 0x0038707a01007387 */ /* 0x0003e20000100a00 */
[----:B------:R-:W2:Y:S02]  /*1661f0*/  LDL.LU R213, [R1+0x33c] ;  /* 0x00033c0001d57983 */ /* 0x000ea40000300800 */
[----:B------:R-:W4:Y:S02]  /*166200*/  LDL.LU R214, [R1+0x340] ;  /* 0x0003400001d67983 */ /* 0x000f240000300800 */
        /* <DEDUP_REMOVED lines=32> */
[----:B---3--:R-:W-:Y:S01]  /*166410*/  IMAD.MOV.U32 R122, RZ, RZ, R218 ;  /* 0x000000ffff7a7224 */ /* 0x008fe200078e00da */
[----:B------:R-:W-:-:S05]  /*166420*/  MOV R123, R217 ;  /* 0x000000d9007b7202 */ /* 0x000fca0000000f00 */
[----:B------:R1:W-:Y:S04]  /*166430*/  STL.64 [R1+0x38b0], R122 ;  /* 0x0038b07a01007387 */ /* 0x0003e80000100a00 */
[----:B------:R1:W-:Y:S02]  /*166440*/  LDGSTS.E [R121+-0x27200], [R122.64], P0 ;  /* 0xd8e000007a797fae */ /* 0x0003e40008121844 */
[----:B-1----:R-:W-:Y:S02]  /*166450*/  IMAD.MOV.U32 R122, RZ, RZ, R212 ;  /* 0x000000ffff7a7224 */ /* 0x002fe400078e00d4 */
[----:B------:R-:W-:-:S05]  /*166460*/  IMAD.MOV.U32 R123, RZ, RZ, R219 ;  /* 0x000000ffff7b7224 */ /* 0x000fca00078e00db */
[----:B------:R2:W-:Y:S04]  /*166470*/  STL.64 [R1+0x38b8], R122 ;  /* 0x0038b87a01007387 */ /* 0x0005e80000100a00 */
[----:B------:R2:W-:Y:S02]  /*166480*/  LDGSTS.E [R121+-0x26200], [R122.64], P0 ;  /* 0xd9e000007a797fae */ /* 0x0005e40008121844 */
[----:B--2---:R-:W-:Y:S01]  /*166490*/  IMAD.MOV.U32 R123, RZ, RZ, R213 ;  /* 0x000000ffff7b7224 */ /* 0x004fe200078e00d5 */
[----:B----4-:R-:W-:-:S05]  /*1664a0*/  MOV R122, R214 ;  /* 0x000000d6007a7202 */ /* 0x010fca0000000f00 */
        /* <DEDUP_REMOVED lines=11> */
[----:B------:R-:W-:Y:S01]  /*166560*/  IMAD.MOV.U32 R123, RZ, RZ, R2 ;  /* 0x000000ffff7b7224 */ /* 0x000fe200078e0002 */
[----:B------:R-:W-:Y:S01]  /*166570*/  IADD3 R2, R0, 0x100000, RZ ;  /* 0x0010000000027810 */ /* 0x000fe20007ffe0ff */
[----:B------:R-:W-:-:S03]  /*166580*/  IMAD.MOV.U32 R52, RZ, RZ, R54 ;  /* 0x000000ffff347224 */ /* 0x000fc600078e0036 */
        /* <DEDUP_REMOVED lines=124> */
[----:B------:R-:W-:Y:S01]  /*166d50*/  IMAD.MOV.U32 R210, RZ, RZ, c[0x0][0x180] ;  /* 0x00006000ffd27624 */ /* 0x000fe200078e00ff */
[----:B--2---:R-:W-:Y:S01]  /*166d60*/  MOV R52, R116 ;  /* 0x0000007400347202 */ /* 0x004fe20000000f00 */
[----:B------:R-:W-:-:S05]  /*166d70*/  IMAD.MOV.U32 R53, RZ, RZ, R115 ;  /* 0x000000ffff357224 */ /* 0x000fca00078e0073 */
[----:B------:R2:W-:Y:S04]  /*166d80*/  STL.64 [R1+0x3c38], R52 ;  /* 0x003c383401007387 */ /* 0x0005e80000100a00 */
[----:B------:R2:W-:Y:S01]  /*166d90*/  LDGSTS.E [R2+-0x2200], [R52.64], P0 ;  /* 0xfde0000034027fae */ /* 0x0005e20008121844 */
[----:B------:R-:W-:Y:S02]  /*166da0*/  IADD3 R0, R0, 0x100000, RZ ;  /* 0x0010000000007810 */ /* 0x000fe40007ffe0ff */
[----:B------:R-:W-:Y:S02]  /*166db0*/  IADD3 R210, R210, 0x7f, RZ ;  /* 0x0000007fd2d27810 */ /* 0x000fe40007ffe0ff */
        /* <DEDUP_REMOVED lines=9> */
[----:B------:R1:W-:Y:S02]  /*166e50*/  STL [R1+0x4458], R211 ;  /* 0x004458d301007387 */ /* 0x0003e40000100800 */
[----:B------:R-:W-:Y:S02]  /*166e60*/  IMAD.MOV.U32 R247, RZ, RZ, c[0x0][0x188] ;  /* 0x00006200fff77624 */ /* 0x000fe400078e00ff */
[----:B------:R-:W0:Y:S01]  /*166e70*/  LDGDEPBAR ;  /* 0x00000000000079af */ /* 0x000e220000000000 */
[----:B--2---:R-:W-:-:S04]  /*166e80*/  SHF.R.S32.HI R52, RZ, 0x1f, R210 ;  /* 0x0000001fff347819 */ /* 0x004fc800000114d2 */
[----:B------:R-:W-:-:S04]  /*166e90*/  LEA.HI R52, R52, R210, RZ, 0x7 ;  /* 0x000000d234347211 */ /* 0x000fc800078f38ff */
[----:B------:R-:W-:-:S04]  /*166ea0*/  SHF.R.S32.HI R52, RZ, 0x7, R52 ;  /* 0x00000007ff347819 */ /* 0x000fc80000011434 */
[----:B------:R-:W-:Y:S01]  /*166eb0*/  ISETP.NE.U32.AND P0, PT, R211, R52, PT ;  /* 0x00000034d300720c */ /* 0x000fe20003f05070 */
[----:B------:R-:W-:-:S05]  /*166ec0*/  IMAD.SHL.U32 R247, R247, 0x80, RZ ;  /* 0x00000080f7f77824 */ /* 0x000fca00078e00ff */
[----:B------:R-:W-:-:S07]  /*166ed0*/  SHF.L.U32 R247, R247, 0x2, RZ ;  /* 0x00000002f7f77819 */ /* 0x000fce00000006ff */
[----:B-1----:R-:W-:Y:S01]  /*166ee0*/  @!P0 CALL.REL.NOINC `(.L_x_0) ;  /* 0x0000001000008944 */ /* 0x002fe20003c00000 */
[----:B------:R-:W-:Y:S05]  /*166ef0*/  BRA `(.L_x_1) ;  /* 0xfff18a1000007947 */ /* 0x000fea000383ffff */
.L_x_0:
[----:B-1----:R-:W2:Y:S01]  /*166f00*/  LDL.LU R55, [R1+0x5898] ;  /* 0x0058980001377983 */ /* 0x002ea20000300800 */
[----:B------:R-:W-:-:S04]  /*166f10*/  DEPBAR.LE SB0, 0x0 ;  /* 0x000080000000791a */ /* 0x000fc80000000000 */
[----:B------:R-:W3:Y:S04]  /*166f20*/  LDL.LU R54, [R1+0x589c] ;  /* 0x00589c0001367983 */ /* 0x000ee80000300800 */
[----:B------:R-:W4:Y:S04]  /*166f30*/  LDL.LU R60, [R1+0x2c70] ;  /* 0x002c7000013c7983 */ /* 0x000f280000300800 */
[----:B------:R-:W4:Y:S04]  /*166f40*/  LDL.LU R61, [R1+0x2c74] ;  /* 0x002c7400013d7983 */ /* 0x000f280000300800 */
[----:B------:R-:W4:Y:S04]  /*166f50*/  LDL.LU R62, [R1+0x2c60] ;  /* 0x002c6000013e7983 */ /* 0x000f280000300800 */
[----:B------:R-:W4:Y:S04]  /*166f60*/  LDL.LU R63, [R1+0x2c64] ;  /* 0x002c6400013f7983 */ /* 0x000f280000300800 */
[----:B------:R-:W1:Y:S04]  /*166f70*/  S2R R53, SR_TID.X ;  /* 0x0000000000357919 */ /* 0x000e680000002100 */
[----:B------:R-:W4:Y:S04]  /*166f80*/  LDL.LU R56, [R1+0x2c78] ;  /* 0x002c780001387983 */ /* 0x000f280000300800 */
[----:B------:R-:W4:Y:S04]  /*166f90*/  LDL.LU R57, [R1+0x2c7c] ;  /* 0x002c7c0001397983 */ /* 0x000f280000300800 */
[----:B------:R-:W4:Y:S04]  /*166fa0*/  LDL.LU R58, [R1+0x2c68] ;  /* 0x002c6800013a7983 */ /* 0x000f280000300800 */
[----:B------:R-:W4:Y:S01]  /*166fb0*/  LDL.LU R59, [R1+0x2c6c] ;  /* 0x002c6c00013b7983 */ /* 0x000f220000300800 */
[----:B-1----:R-:W-:-:S02]  /*166fc0*/  IMAD.SHL.U32 R0, R53, 0x200, RZ ;  /* 0x0000020035007824 */ /* 0x002fc400078e00ff */
[----:B------:R-:W-:-:S03]  /*166fd0*/  IMAD.SHL.U32 R2, R53, 0x20, RZ ;  /* 0x0000002035027824 */ /* 0x000fc600078e00ff */
[----:B------:R-:W-:Y:S01]  /*166fe0*/  LOP3.LUT R0, R0, 0x3000, RZ, 0xc0, !PT ;  /* 0x0000300000007812 */ /* 0x000fe200078ec0ff */
[C---:B------:R-:W-:Y:S01]  /*166ff0*/  IMAD.SHL.U32 R3, R53.reuse, 0x800, RZ ;  /* 0x0000080035037824 */ /* 0x040fe200078e00ff */
[C---:B------:R-:W-:Y:S02]  /*167000*/  SHF.L.U32 R52, R53.reuse, 0x6, RZ ;  /* 0x0000000635347819 */ /* 0x040fe400000006ff */
[----:B------:R-:W-:Y:S01]  /*167010*/  LOP3.LUT R0, R0, 0x60, R2, 0xf8, !PT ;  /* 0x0000006000007812 */ /* 0x000fe200078ef802 */
[C---:B------:R-:W-:Y:S01]  /*167020*/  IMAD.SHL.U32 R2, R53.reuse, 0x4, RZ ;  /* 0x0000000435027824 */ /* 0x040fe200078e00ff */
[----:B------:R-:W-:Y:S02]  /*167030*/  LOP3.LUT R52, R52, 0x800, RZ, 0xc0, !PT ;  /* 0x0000080034347812 */ /* 0x000fe400078ec0ff */
[----:B------:R-:W-:Y:S02]  /*167040*/  LOP3.LUT R53, R53, 0x7f, RZ, 0xc0, !PT ;  /* 0x0000007f35357812 */ /* 0x000fe400078ec0ff */
[----:B------:R-:W-:-:S02]  /*167050*/  LOP3.LUT R2, R0, 0x170, R2, 0x78, !PT ;  /* 0x0000017000027812 */ /* 0x000fc400078e7802 */
[----:B------:R-:W-:-:S03]  /*167060*/  LOP3.LUT R3, R3, 0x3000, RZ, 0xc0, !PT ;  /* 0x0000300003037812 */ /* 0x000fc600078ec0ff */
[----:B------:R-:W-:Y:S01]  /*167070*/  IMAD.IADD R2, R52, 0x1, R2 ;  /* 0x0000000134027824 */ /* 0x000fe200078e0202 */
[----:B------:R-:W-:Y:S01]  /*167080*/  LEA R0, R53, R3, 0x4 ;  /* 0x0000000335007211 */ /* 0x000fe200078e20ff */
[----:B------:R-:W4:Y:S04]  /*167090*/  LDL.LU R52, [R1+0x5b0] ;  /* 0x0005b00001347983 */ /* 0x000f280000300800 */
[----:B------:R-:W4:Y:S04]  /*1670a0*/  LDL.LU R53, [R1+0x5b4] ;  /* 0x0005b40001357983 */ /* 0x000f280000300800 */
[----:B------:R-:W-:Y:S01]  /*1670b0*/  BAR.SYNC.DEFER_BLOCKING 0x0 ;  /* 0x0000000000007b1d */ /* 0x000fe20000010000 */
[----:B--2---:R-:W-:-:S02]  /*1670c0*/  ISETP.GE.AND P1, PT, R55, c[0x0][0x17c], PT ;  /* 0x00005f0037007a0c */ /* 0x004fc40003f26270 */
[----:B---3--:R-:W-:-:S03]  /*1670d0*/  ISETP.GE.AND P0, PT, R54, c[0x0][0x17c], PT ;  /* 0x00005f0036007a0c */ /* 0x008fc60003f06270 */
        /* <DEDUP_REMOVED lines=9> */
[----:B----4-:R1:W-:Y:S04]  /*167170*/  STS.128 [R2], R60 ;  /* 0x0000003c02007388 */ /* 0x0103e80000000c00 */
[----:B------:R-:W4:Y:S04]  /*167180*/  LDL.LU R67, [R1+0x1874] ;  /* 0x0018740001437983 */ /* 0x000f280000300800 */
[----:B-1----:R-:W3:Y:S04]  /*167190*/  LDL.LU R60, [R1+0x1888] ;  /* 0x00188800013c7983 */ /* 0x002ee80000300800 */
[----:B------:R-:W3:Y:S04]  /*1671a0*/  LDL.LU R61, [R1+0x188c] ;  /* 0x00188c00013d7983 */ /* 0x000ee80000300800 */
[----:B------:R-:W3:Y:S04]  /*1671b0*/  LDL.LU R62, [R1+0x1878] ;  /* 0x00187800013e7983 */ /* 0x000ee80000300800 */
[----:B------:R-:W3:Y:S04]  /*1671c0*/  LDL.LU R63, [R1+0x187c] ;  /* 0x00187c00013f7983 */ /* 0x000ee80000300800 */
[----:B------:R1:W-:Y:S04]  /*1671d0*/  STS.128 [R2+0x80], R56 ;  /* 0x0000803802007388 */ /* 0x0003e80000000c00 */
[----:B-1----:R-:W4:Y:S04]  /*1671e0*/  LDL.LU R56, [R1+0x500] ;  /* 0x0005000001387983 */ /* 0x002f280000300800 */
[----:B------:R-:W4:Y:S04]  /*1671f0*/  LDL.LU R57, [R1+0x504] ;  /* 0x0005040001397983 */ /* 0x000f280000300800 */
[----:B------:R-:W4:Y:S04]  /*167200*/  LDL.LU R58, [R1+0x4f0] ;  /* 0x0004f000013a7983 */ /* 0x000f280000300800 */
[----:B------:R-:W4:Y:S04]  /*167210*/  LDL.LU R59, [R1+0x4f4] ;  /* 0x0004f400013b7983 */ /* 0x000f280000300800 */
[----:B--2---:R1:W-:Y:S04]  /*167220*/  STS.128 [R2+0x200], R52 ;  /* 0x0002003402007388 */ /* 0x0043e80000000c00 */
[----:B-1----:R-:W2:Y:S04]  /*167230*/  LDL.LU R52, [R1+0x508] ;  /* 0x0005080001347983 */ /* 0x002ea80000300800 */
[----:B------:R-:W2:Y:S04]  /*167240*/  LDL.LU R53, [R1+0x50c] ;  /* 0x00050c0001357983 */ /* 0x000ea80000300800 */
[----:B------:R-:W2:Y:S04]  /*167250*/  LDL.LU R54, [R1+0x4f8] ;  /* 0x0004f80001367983 */ /* 0x000ea80000300800 */
[----:B------:R-:W2:Y:S04]  /*167260*/  LDL.LU R55, [R1+0x4fc] ;  /* 0x0004fc0001377983 */ /* 0x000ea80000300800 */
[----:B---3--:R1:W-:Y:S04]  /*167270*/  STS.128 [R2+0x480], R60 ;  /* 0x0004803c02007388 */ /* 0x0083e80000000c00 */
[----:B-1----:R-:W3:Y:S04]  /*167280*/  LDL.LU R60, [R1+0x1480] ;  /* 0x00148000013c7983 */ /* 0x002ee80000300800 */
[----:B------:R-:W3:Y:S04]  /*167290*/  LDL.LU R61, [R1+0x1484] ;  /* 0x00148400013d7983 */ /* 0x000ee80000300800 */
[----:B------:R-:W3:Y:S04]  /*1672a0*/  LDL.LU R62, [R1+0x1470] ;  /* 0x00147000013e7983 */ /* 0x000ee80000300800 */
[----:B------:R-:W3:Y:S04]  /*1672b0*/  LDL.LU R63, [R1+0x1474] ;  /* 0x00147400013f7983 */ /* 0x000ee80000300800 */
[----:B----4-:R1:W-:Y:S04]  /*1672c0*/  STS.128 [R2+0x600], R56 ;  /* 0x0006003802007388 */ /* 0x0103e80000000c00 */
[----:B------:R-:W-:Y:S04]  /*1672d0*/  STS.128 [R2+0x280], R68 ;  /* 0x0002804402007388 */ /* 0x000fe80000000c00 */
[----:B------:R-:W-:Y:S04]  /*1672e0*/  STS.128 [R2+0x400], R64 ;  /* 0x0004004002007388 */ /* 0x000fe80000000c00 */
[----:B-1----:R-:W4:Y:S04]  /*1672f0*/  LDL.LU R56, [R1+0x1488] ;  /* 0x0014880001387983 */ /* 0x002f280000300800 */
[----:B------:R-:W4:Y:S04]  /*167300*/  LDL.LU R57, [R1+0x148c] ;  /* 0x00148c0001397983 */ /* 0x000f280000300800 */
[----:B------:R-:W4:Y:S04]  /*167310*/  LDL.LU R58, [R1+0x1478] ;  /* 0x00147800013a7983 */ /* 0x000f280000300800 */
[----:B------:R-:W4:Y:S01]  /*167320*/  LDL.LU R59, [R1+0x147c] ;  /* 0x00147c00013b7983 */ /* 0x000f220000300800 */
[----:B------:R-:W-:-:S02]  /*167330*/  LOP3.LUT R212, R0, 0x20, RZ, 0x3c, !PT ;  /* 0x0000002000d47812 */ /* 0x000fc400078e3cff */
[C---:B------:R-:W-:Y:S02]  /*167340*/  LOP3.LUT R3, R0.reuse, 0x40, RZ, 0x3c, !PT ;  /* 0x0000004000037812 */ /* 0x040fe400078e3cff */
[----:B-----5:R-:W-:Y:S01]  /*167350*/  LOP3.LUT R252, R0, 0x60, RZ, 0x3c, !PT ;  /* 0x0000006000fc7812 */ /* 0x020fe200078e3cff */
[----:B--2---:R1:W-:Y:S04]  /*167360*/  STS.128 [R2+0x680], R52 ;  /* 0x0006803402007388 */ /* 0x0043e80000000c00 */
[----:B------:R-:W-:Y:S06]  /*167370*/  BAR.SYNC.DEFER_BLOCKING 0x0 ;  /* 0x0000000000007b1d */ /* 0x000fec0000010000 */
[----:B-1----:R-:W3:Y:S04]  /*167380*/  LDL.LU R52, [R1+0x5f0] ;  /* 0x0005f00001347983 */ /* 0x002ee80000300800 */
[----:B------:R-:W3:Y:S04]  /*167390*/  LDL.LU R53, [R1+0x5f4] ;  /* 0x0005f40001357983 */ /* 0x000ee80000300800 */
[----:B------:R-:W3:Y:S04]  /*1673a0*/  LDL.LU R54, [R1+0x610] ;  /* 0x0006100001367983 */ /* 0x000ee80000300800 */
[----:B------:R-:W3:Y:S04]  /*1673b0*/  LDL.LU R55, [R1+0x614] ;  /* 0x0006140001377983 */ /* 0x000ee80000300800 */
[----:B------:R-:W1:Y:S04]  /*1673c0*/  LDS.128 R68, [R0] ;  /* 0x0000000000447984 */ /* 0x000e680000000c00 */
[----:B------:R-:W3:Y:S04]  /*1673d0*/  LDS.128 R64, [R0+0x800] ;  /* 0x0008000000407984 */ /* 0x000ee80000000c00 */
[----:B------:R-:W3:Y:S04]  /*1673e0*/  LDS.128 R72, [R212] ;  /* 0x00000000d4487984 */ /* 0x000ee80000000c00 */
[----:B-1----:R-:W-:Y:S04]  /*1673f0*/  STL.64 [R1+0x120], R68 ;  /* 0x0001204401007387 */ /* 0x002fe80000100a00 */
[----:B------:R-:W-:Y:S04]  /*167400*/  STL.64 [R1+0x128], R70 ;  /* 0x0001284601007387 */ /* 0x000fe80000100a00 */
[----:B------:R-:W1:Y:S04]  /*167410*/  LDS.128 R68, [R212+0x800] ;  /* 0x00080000d4447984 */ /* 0x000e680000000c00 */
[----:B---3--:R-:W-:Y:S04]  /*167420*/  STL.64 [R1+0x2b0], R64 ;  /* 0x0002b04001007387 */ /* 0x008fe80000100a00 */
[----:B------:R-:W-:Y:S04]  /*167430*/  STL.64 [R1+0x2b8], R66 ;  /* 0x0002b84201007387 */ /* 0x000fe80000100a00 */
[----:B------:R-:W3:Y:S04]  /*167440*/  LDS.128 R64, [R3] ;  /* 0x0000000003407984 */ /* 0x000ee80000000c00 */
[----:B------:R-:W-:Y:S04]  /*167450*/  STL.64 [R1+0x200], R72 ;  /* 0x0002004801007387 */ /* 0x000fe80000100a00 */
[----:B------:R-:W-:Y:S04]  /*167460*/  STL.64 [R1+0x208], R74 ;  /* 0x0002084a01007387 */ /* 0x000fe80000100a00 */
[----:B------:R-:W4:Y:S04]  /*167470*/  LDS.128 R72, [R3+0x800] ;  /* 0x0008000003487984 */ /* 0x000f280000000c00 */
[----:B-1----:R-:W-:Y:S04]  /*167480*/  STL.64 [R1+0x2d0], R68 ;  /* 0x0002d04401007387 */ /* 0x002fe80000100a00 */
[----:B------:R-:W-:Y:S04]  /*167490*/  STL.64 [R1+0x2d8], R70 ;  /* 0x0002d84601007387 */ /* 0x000fe80000100a00 */
[----:B------:R-:W1:Y:S04]  /*1674a0*/  LDS.128 R68, [R252] ;  /* 0x00000000fc447984 */ /* 0x000e680000000c00 */
[----:B---3--:R-:W-:Y:S04]  /*1674b0*/  STL.64 [R1+0x250], R64 ;  /* 0x0002504001007387 */ /* 0x008fe80000100a00 */
[----:B------:R-:W-:Y:S04]  /*1674c0*/  STL.64 [R1+0x258], R66 ;  /* 0x0002584201007387 */ /* 0x000fe80000100a00 */
[----:B------:R-:W3:Y:S04]  /*1674d0*/  LDS.128 R64, [R252+0x800] ;  /* 0x00080000fc407984 */ /* 0x000ee80000000c00 */
[----:B------:R-:W-:Y:S06]  /*1674e0*/  BAR.SYNC.DEFER_BLOCKING 0x0 ;  /* 0x0000000000007b1d */ /* 0x000fec0000010000 */
[----:B----4-:R-:W-:Y:S04]  /*1674f0*/  STL.64 [R1+0x2f0], R72 ;  /* 0x0002f04801007387 */ /* 0x010fe80000100a00 */
[----:B------:R-:W-:Y:S04]  /*167500*/  STL.64 [R1+0x2f8], R74 ;  /* 0x0002f84a01007387 */ /* 0x000fe80000100a00 */
[----:B-1----:R1:W-:Y:S04]  /*167510*/  STL.64 [R1+0x270], R68 ;  /* 0x0002704401007387 */ /* 0x0023e80000100a00 */
[----:B------:R4:W-:Y:S04]  /*167520*/  STL.64 [R1+0x278], R70 ;  /* 0x0002784601007387 */ /* 0x0009e80000100a00 */
[----:B---3--:R3:W-:Y:S04]  /*167530*/  STL.64 [R1+0x320], R64 ;  /* 0x0003204001007387 */ /* 0x0087e80000100a00 */
[----:B------:R3:W-:Y:S04]  /*167540*/  STL.64 [R1+0x328], R66 ;  /* 0x0003284201007387 */ /* 0x0007e80000100a00 */
[----:B-1----:R-:W2:Y:S04]  /*167550*/  LDL.LU R68, [R1+0x5f8] ;  /* 0x0005f80001447983 */ /* 0x002ea80000300800 */
[----:B------:R-:W2:Y:S04]  /*167560*/  LDL.LU R69, [R1+0x5fc] ;  /* 0x0005fc0001457983 */ /* 0x000ea80000300800 */
[----:B----4-:R-:W2:Y:S04]  /*167570*/  LDL.LU R70, [R1+0x618] ;  /* 0x0006180001467983 */ /* 0x010ea80000300800 */
[----:B------:R-:W2:Y:S04]  /*167580*/  LDL.LU R71, [R1+0x61c] ;  /* 0x00061c0001477983 */ /* 0x000ea80000300800 */
[----:B---3--:R-:W3:Y:S04]  /*167590*/  LDL.LU R64, [R1+0x2630] ;  /* 0x0026300001407983 */ /* 0x008ee80000300800 */
[----:B------:R-:W3:Y:S04]  /*1675a0*/  LDL.LU R65, [R1+0x2634] ;  /* 0x0026340001417983 */ /* 0x000ee80000300800 */
[----:B------:R-:W3:Y:S04]  /*1675b0*/  LDL.LU R66, [R1+0x2620] ;  /* 0x0026200001427983 */ /* 0x000ee80000300800 */
[----:B------:R1:W-:Y:S04]  /*1675c0*/  STS.128 [R2], R60 ;  /* 0x0000003c02007388 */ /* 0x0003e80000000c00 */
[----:B------:R-:W3:Y:S04]  /*1675d0*/  LDL.LU R67, [R1+0x2624] ;  /* 0x0026240001437983 */ /* 0x000ee80000300800 */
[----:B-1----:R-:W4:Y:S04]  /*1675e0*/  LDL.LU R60, [R1+0x2638] ;  /* 0x00263800013c7983 */ /* 0x002f280000300800 */
[----:B------:R-:W4:Y:S04]  /*1675f0*/  LDL.LU R61, [R1+0x263c] ;  /* 0x00263c00013d7983 */ /* 0x000f280000300800 */
[----:B------:R-:W4:Y:S04]  /*167600*/  LDL.LU R62, [R1+0x2628] ;  /* 0x00262800013e7983 */ /* 0x000f280000300800 */
[----:B------:R-:W4:Y:S04]  /*167610*/  LDL.LU R63, [R1+0x262c] ;  /* 0x00262c00013f7983 */ /* 0x000f280000300800 */
[----:B------:R1:W-:Y:S04]  /*167620*/  STS.128 [R2+0x80], R56 ;  /* 0x0000803802007388 */ /* 0x0003e80000000c00 */
[----:B-1----:R-:W2:Y:S04]  /*167630*/  LDL.LU R56, [R1+0x740] ;  /* 0x0007400001387983 */ /* 0x002ea80000300800 */
[----:B------:R-:W2:Y:S04]  /*167640*/  LDL.LU R57, [R1+0x744] ;  /* 0x0007440001397983 */ /* 0x000ea80000300800 */
[----:B------:R-:W2:Y:S04]  /*167650*/  LDL.LU R58, [R1+0x760] ;  /* 0x00076000013a7983 */ /* 0x000ea80000300800 */
[----:B------:R-:W2:Y:S04]  /*167660*/  LDL.LU R59, [R1+0x764] ;  /* 0x00076400013b7983 */ /* 0x000ea80000300800 */
[----:B------:R1:W-:Y:S04]  /*167670*/  STS.128 [R2+0x200], R52 ;  /* 0x0002003402007388 */ /* 0x0003e80000000c00 */
[----:B-1----:R-:W3:Y:S04]  /*167680*/  LDL.LU R52, [R1+0x748] ;  /* 0x0007480001347983 */ /* 0x002ee80000300800 */
[----:B------:R-:W3:Y:S04]  /*167690*/  LDL.LU R53, [R1+0x74c] ;  /* 0x00074c0001357983 */ /* 0x000ee80000300800 */
[----:B------:R-:W3:Y:S04]  /*1676a0*/  LDL.LU R54, [R1+0x768] ;  /* 0x0007680001367983 */ /* 0x000ee80000300800 */
[----:B------:R-:W3:Y:S04]  /*1676b0*/  LDL.LU R55, [R1+0x76c] ;  /* 0x00076c0001377983 */ /* 0x000ee80000300800 */
[----:B----4-:R1:W-:Y:S04]  /*1676c0*/  STS.128 [R2+0x480], R60 ;  /* 0x0004803c02007388 */ /* 0x0103e80000000c00 */
[----:B-1----:R-:W4:Y:S04]  /*1676d0*/  LDL.LU R60, [R1+0x2420] ;  /* 0x00242000013c7983 */ /* 0x002f280000300800 */
[----:B------:R-:W4:Y:S04]  /*1676e0*/  LDL.LU R61, [R1+0x2424] ;  /* 0x00242400013d7983 */ /* 0x000f280000300800 */
[----:B------:R-:W4:Y:S04]  /*1676f0*/  LDL.LU R62, [R1+0xdd0] ;  /* 0x000dd000013e7983 */ /* 0x000f280000300800 */
[----:B------:R-:W4:Y:S04]  /*167700*/  LDL.LU R63, [R1+0xdd4] ;  /* 0x000dd400013f7983 */ /* 0x000f280000300800 */
[----:B--2---:R1:W-:Y:S04]  /*167710*/  STS.128 [R2+0x600], R56 ;  /* 0x0006003802007388 */ /* 0x0043e80000000c00 */
[----:B------:R-:W-:Y:S04]  /*167720*/  STS.128 [R2+0x280], R68 ;  /* 0x0002804402007388 */ /* 0x000fe80000000c00 */
[----:B---3--:R-:W-:Y:S04]  /*167730*/  STS.128 [R2+0x400], R64 ;  /* 0x0004004002007388 */ /* 0x008fe80000000c00 */
[----:B-1----:R-:W2:Y:S04]  /*167740*/  LDL.LU R56, [R1+0x2428] ;  /* 0x0024280001387983 */ /* 0x002ea80000300800 */
[----:B------:R-:W2:Y:S04]  /*167750*/  LDL.LU R57, [R1+0x242c] ;  /* 0x00242c0001397983 */ /* 0x000ea80000300800 */
[----:B------:R-:W2:Y:S04]  /*167760*/  LDL.LU R58, [R1+0xdd8] ;  /* 0x000dd800013a7983 */ /* 0x000ea80000300800 */
[----:B------:R-:W2:Y:S04]  /*167770*/  LDL.LU R59, [R1+0xddc] ;  /* 0x000ddc00013b7983 */ /* 0x000ea80000300800 */
[----:B------:R1:W-:Y:S04]  /*167780*/  STS.128 [R2+0x680], R52 ;  /* 0x0006803402007388 */ /* 0x0003e80000000c00 */
[----:B------:R-:W-:Y:S06]  /*167790*/  BAR.SYNC.DEFER_BLOCKING 0x0 ;  /* 0x0000000000007b1d */ /* 0x000fec0000010000 */
[----:B-1----:R-:W2:Y:S04]  /*1677a0*/  LDL.LU R52, [R1+0x9d0] ;  /* 0x0009d00001347983 */ /* 0x002ea80000300800 */
[----:B------:R-:W2:Y:S04]  /*1677b0*/  LDL.LU R53, [R1+0x9d4] ;  /* 0x0009d40001357983 */ /* 0x000ea80000300800 */
[----:B------:R-:W2:Y:S04]  /*1677c0*/  LDL.LU R54, [R1+0x9b0] ;  /* 0x0009b00001367983 */ /* 0x000ea80000300800 */
[----:B------:R-:W2:Y:S04]  /*1677d0*/  LDL.LU R55, [R1+0x9b4] ;  /* 0x0009b40001377983 */ /* 0x000ea80000300800 */
[----:B------:R-:W1:Y:S04]  /*1677e0*/  LDS.128 R68, [R0] ;  /* 0x0000000000447984 */ /* 0x000e680000000c00 */
[----:B------:R-:W1:Y:S04]  /*1677f0*/  LDS.128 R64, [R0+0x800] ;  /* 0x0008000000407984 */ /* 0x000e680000000c00 */
[----:B------:R-:W1:Y:S04]  /*167800*/  LDS.128 R72, [R212] ;  /* 0x00000000d4487984 */ /* 0x000e680000000c00 */
[----:B-1----:R-:W-:Y:S04]  /*167810*/  STL.64 [R1+0xd0], R68 ;  /* 0x0000d04401007387 */ /* 0x002fe80000100a00 */
[----:B------:R-:W-:Y:S04]  /*167820*/  STL.64 [R1+0xd8], R70 ;  /* 0x0000d84601007387 */ /* 0x000fe80000100a00 */
[----:B------:R-:W1:Y:S04]  /*167830*/  LDS.128 R68, [R212+0x800] ;  /* 0x00080000d4447984 */ /* 0x000e680000000c00 */
[----:B------:R-:W-:Y:S04]  /*167840*/  STL.64 [R1+0x260], R64 ;  /* 0x0002604001007387 */ /* 0x000fe80000100a00 */
[----:B------:R-:W-:Y:S04]  /*167850*/  STL.64 [R1+0x268], R66 ;  /* 0x0002684201007387 */ /* 0x000fe80000100a00 */
[----:B------:R-:W1:Y:S04]  /*167860*/  LDS.128 R64, [R3] ;  /* 0x0000000003407984 */ /* 0x000e680000000c00 */
[----:B------:R-:W-:Y:S04]  /*167870*/  STL.64 [R1+0x100], R72 ;  /* 0x0001004801007387 */ /* 0x000fe80000100a00 */
[----:B------:R-:W-:Y:S04]  /*167880*/  STL.64 [R1+0x108], R74 ;  /* 0x0001084a01007387 */ /* 0x000fe80000100a00 */
[----:B------:R-:W1:Y:S04]  /*167890*/  LDS.128 R72, [R3+0x800] ;  /* 0x0008000003487984 */ /* 0x000e680000000c00 */
[----:B-1----:R-:W-:Y:S04]  /*1678a0*/  STL.64 [R1+0x290], R68 ;  /* 0x0002904401007387 */ /* 0x002fe80000100a00 */
[----:B------:R-:W-:Y:S04]  /*1678b0*/  STL.64 [R1+0x298], R70 ;  /* 0x0002984601007387 */ /* 0x000fe80000100a00 */
[----:B------:R-:W1:Y:S04]  /*1678c0*/  LDS.128 R68, [R252] ;  /* 0x00000000fc447984 */ /* 0x000e680000000c00 */
[----:B------:R-:W-:Y:S04]  /*1678d0*/  STL.64 [R1+0x1f0], R64 ;  /* 0x0001f04001007387 */ /* 0x000fe80000100a00 */
[----:B------:R-:W-:Y:S04]  /*1678e0*/  STL.64 [R1+0x1f8], R66 ;  /* 0x0001f84201007387 */ /* 0x000fe80000100a00 */
[----:B------:R-:W1:Y:S04]  /*1678f0*/  LDS.128 R64, [R252+0x800] ;  /* 0x00080000fc407984 */ /* 0x000e680000000c00 */
[----:B------:R-:W-:Y:S06]  /*167900*/  BAR.SYNC.DEFER_BLOCKING 0x0 ;  /* 0x0000000000007b1d */ /* 0x000fec0000010000 */
[----:B------:R-:W-:Y:S04]  /*167910*/  STL.64 [R1+0x2c0], R72 ;  /* 0x0002c04801007387 */ /* 0x000fe80000100a00 */
[----:B------:R-:W-:Y:S04]  /*167920*/  STL.64 [R1+0x2c8], R74 ;  /* 0x0002c84a01007387 */ /* 0x000fe80000100a00 */
[----:B-1----:R1:W-:Y:S04]  /*167930*/  STL.64 [R1+0x230], R68 ;  /* 0x0002304401007387 */ /* 0x0023e80000100a00 */
[----:B------:R1:W-:Y:S04]  /*167940*/  STL.64 [R1+0x238], R70 ;  /* 0x0002384601007387 */ /* 0x0003e80000100a00 */
[----:B------:R1:W-:Y:S04]  /*167950*/  STL.64 [R1+0x2e0], R64 ;  /* 0x0002e04001007387 */ /* 0x0003e80000100a00 */
[----:B------:R1:W-:Y:S04]  /*167960*/  STL.64 [R1+0x2e8], R66 ;  /* 0x0002e84201007387 */ /* 0x0003e80000100a00 */
[----:B-1----:R-:W3:Y:S04]  /*167970*/  LDL.LU R68, [R1+0x9d8] ;  /* 0x0009d80001447983 */ /* 0x002ee80000300800 */
        /* <DEDUP_REMOVED lines=12> */
[----:B--2---:R1:W-:Y:S04]  /*167a40*/  STS.128 [R2+0x80], R56 ;  /* 0x0000803802007388 */ /* 0x0043e80000000c00 */
[----:B-1----:R-:W2:Y:S04]  /*167a50*/  LDL.LU R56, [R1+0x6d0] ;  /* 0x0006d00001387983 */ /* 0x002ea80000300800 */
[----:B------:R-:W2:Y:S04]  /*167a60*/  LDL.LU R57, [R1+0x6d4] ;  /* 0x0006d40001397983 */ /* 0x000ea80000300800 */
[----:B------:R-:W2:Y:S04]  /*167a70*/  LDL.LU R58, [R1+0x6a0] ;  /* 0x0006a000013a7983 */ /* 0x000ea80000300800 */
[----:B------:R-:W2:Y:S04]  /*167a80*/  LDL.LU R59, [R1+0x6a4] ;  /* 0x0006a400013b7983 */ /* 0x000ea80000300800 */
[----:B------:R1:W-:Y:S04]  /*167a90*/  STS.128 [R2+0x200], R52 ;  /* 0x0002003402007388 */ /* 0x0003e80000000c00 */
[----:B-1----:R-:W4:Y:S04]  /*167aa0*/  LDL.LU R52, [R1+0x6d8] ;  /* 0x0006d80001347983 */ /* 0x002f280000300800 */
[----:B------:R-:W4:Y:S04]  /*167ab0*/  LDL.LU R53, [R1+0x6dc] ;  /* 0x0006dc0001357983 */ /* 0x000f280000300800 */
[----:B------:R-:W4:Y:S04]  /*167ac0*/  LDL.LU R54, [R1+0x6a8] ;  /* 0x0006a80001367983 */ /* 0x000f280000300800 */
[----:B------:R-:W4:Y:S04]  /*167ad0*/  LDL.LU R55, [R1+0x6ac] ;  /* 0x0006ac0001377983 */ /* 0x000f280000300800 */
[----:B---3--:R1:W-:Y:S04]  /*167ae0*/  STS.128 [R2+0x480], R60 ;  /* 0x0004803c02007388 */ /* 0x0083e80000000c00 */
[----:B-1----:R-:W3:Y:S04]  /*167af0*/  LDL.LU R60, [R1+0x2120] ;  /* 0x00212000013c7983 */ /* 0x002ee80000300800 */
[----:B------:R-:W3:Y:S04]  /*167b00*/  LDL.LU R61, [R1+0x2124] ;  /* 0x00212400013d7983 */ /* 0x000ee80000300800 */
[----:B------:R-:W3:Y:S04]  /*167b10*/  LDL.LU R62, [R1+0x2110] ;  /* 0x00211000013e7983 */ /* 0x000ee80000300800 */
[----:B------:R-:W3:Y:S04]  /*167b20*/  LDL.LU R63, [R1+0x2114] ;  /* 0x00211400013f7983 */ /* 0x000ee80000300800 */
[----:B--2---:R1:W-:Y:S04]  /*167b30*/  STS.128 [R2+0x600], R56 ;  /* 0x0006003802007388 */ /* 0x0043e80000000c00 */
[----:B------:R-:W-:Y:S04]  /*167b40*/  STS.128 [R2+0x280], R68 ;  /* 0x0002804402007388 */ /* 0x000fe80000000c00 */
[----:B----4-:R-:W-:Y:S04]  /*167b50*/  STS.128 [R2+0x400], R64 ;  /* 0x0004004002007388 */ /* 0x010fe80000000c00 */
        /* <DEDUP_REMOVED lines=35> */
[----:B-1----:R-:W4:Y:S04]  /*167d90*/  LDL.LU R68, [R1+0x48] ;  /* 0x0000480001447983 */ /* 0x002f280000300800 */
[----:B------:R-:W4:Y:S04]  /*167da0*/  LDL.LU R69, [R1+0x4c] ;  /* 0x00004c0001457983 */ /* 0x000f280000300800 */
[----:B------:R-:W4:Y:S04]  /*167db0*/  LDL.LU R70, [R1+0x38] ;  /* 0x0000380001467983 */ /* 0x000f280000300800 */
[----:B------:R-:W4:Y:S04]  /*167dc0*/  LDL.LU R71, [R1+0x3c] ;  /* 0x00003c0001477983 */ /* 0x000f280000300800 */
[----:B------:R-:W4:Y:S04]  /*167dd0*/  LDL.LU R64, [R1+0x1ef0] ;  /* 0x001ef00001407983 */ /* 0x000f280000300800 */
[----:B------:R-:W4:Y:S04]  /*167de0*/  LDL.LU R65, [R1+0x1ef4] ;  /* 0x001ef40001417983 */ /* 0x000f280000300800 */
[----:B------:R-:W4:Y:S04]  /*167df0*/  LDL.LU R66, [R1+0x1ee0] ;  /* 0x001ee00001427983 */ /* 0x000f280000300800 */
[----:B---3--:R1:W-:Y:S04]  /*167e00*/  STS.128 [R2], R60 ;  /* 0x0000003c02007388 */ /* 0x0083e80000000c00 */
[----:B------:R-:W3:Y:S04]  /*167e10*/  LDL.LU R67, [R1+0x1ee4] ;  /* 0x001ee40001437983 */ /* 0x000ee80000300800 */
        /* <DEDUP_REMOVED lines=20> */
[----:B----4-:R-:W-:Y:S04]  /*167f60*/  STS.128 [R2+0x280], R68 ;  /* 0x0002804402007388 */ /* 0x010fe80000000c00 */
[----:B------:R-:W-:Y:S04]  /*167f70*/  STS.128 [R2+0x400], R64 ;  /* 0x0004004002007388 */ /* 0x000fe80000000c00 */
        /* <DEDUP_REMOVED lines=468> */
[----:B-1----:R-:W2:Y:S04]  /*169cc0*/  LDL.LU R52, [R1] ;  /* 0x0000000001347983 */ /* 0x002ea80000300800 */
        /* <DEDUP_REMOVED lines=19> */
[----:B------:R-:W-:Y:S01]  /*169e00*/  BAR.SYNC.DEFER_BLOCKING 0x0 ;  /* 0x0000000000007b1d */ /* 0x000fe20000010000 */
[----:B------:R-:W-:-:S05]  /*169e10*/  IMAD.MOV.U32 R54, RZ, RZ, R248 ;  /* 0x000000ffff367224 */ /* 0x000fca00078e00f8 */
[----:B------:R-:W-:Y:S04]  /*169e20*/  STL.64 [R1+0x9e0], R72 ;  /* 0x0009e04801007387 */ /* 0x000fe80000100a00 */
[----:B------:R-:W-:Y:S01]  /*169e30*/  STL.64 [R1+0x9e8], R74 ;  /* 0x0009e84a01007387 */ /* 0x000fe20000100a00 */
[----:B------:R-:W-:-:S03]  /*169e40*/  MOV R55, R249 ;  /* 0x000000f900377202 */ /* 0x000fc60000000f00 */
[----:B-1----:R-:W-:Y:S04]  /*169e50*/  STL.64 [R1+0x7a0], R68 ;  /* 0x0007a04401007387 */ /* 0x002fe80000100a00 */
[----:B------:R-:W-:Y:S04]  /*169e60*/  STL.64 [R1+0x7a8], R70 ;  /* 0x0007a84601007387 */ /* 0x000fe80000100a00 */
[----:B------:R1:W-:Y:S04]  /*169e70*/  STL.64 [R1+0xbc0], R64 ;  /* 0x000bc04001007387 */ /* 0x0003e80000100a00 */
[----:B------:R1:W-:Y:S04]  /*169e80*/  STL.64 [R1+0xbc8], R66 ;  /* 0x000bc84201007387 */ /* 0x0003e80000100a00 */
[----:B------:R-:W4:Y:S04]  /*169e90*/  LDL.LU R248, [R1+0x8] ;  /* 0x0000080001f87983 */ /* 0x000f280000300800 */
[----:B------:R-:W4:Y:S04]  /*169ea0*/  LDL.LU R249, [R1+0xc] ;  /* 0x00000c0001f97983 */ /* 0x000f280000300800 */
[----:B-1----:R-:W4:Y:S04]  /*169eb0*/  LDL.LU R64, [R1+0x1eb0] ;  /* 0x001eb00001407983 */ /* 0x002f280000300800 */
[----:B------:R-:W4:Y:S04]  /*169ec0*/  LDL.LU R65, [R1+0x1eb4] ;  /* 0x001eb40001417983 */ /* 0x000f280000300800 */
[----:B------:R-:W4:Y:S04]  /*169ed0*/  LDL.LU R66, [R1+0x1ea0] ;  /* 0x001ea00001427983 */ /* 0x000f280000300800 */
[----:B------:R-:W4:Y:S04]  /*169ee0*/  LDL.LU R67, [R1+0x1ea4] ;  /* 0x001ea40001437983 */ /* 0x000f280000300800 */
[----:B---3--:R1:W-:Y:S04]  /*169ef0*/  STS.128 [R2], R60 ;  /* 0x0000003c02007388 */ /* 0x0083e80000000c00 */
        /* <DEDUP_REMOVED lines=220> */
[----:B-1----:R-:W3:Y:S04]  /*16acc0*/  LDL.LU R56, [R1+0x20c8] ;  /* 0x0020c80001387983 */ /* 0x002ee80000300800 */
[----:B------:R-:W3:Y:S04]  /*16acd0*/  LDL.LU R57, [R1+0x20cc] ;  /* 0x0020cc0001397983 */ /* 0x000ee80000300800 */
[----:B------:R-:W3:Y:S04]  /*16ace0*/  LDL.LU R58, [R1+0x20b8] ;  /* 0x0020b800013a7983 */ /* 0x000ee80000300800 */
[----:B------:R-:W3:Y:S04]  /*16acf0*/  LDL.LU R59, [R1+0x20bc] ;  /* 0x0020bc00013b7983 */ /* 0x000ee80000300800 */
[----:B------:R-:W-:Y:S04]  /*16ad00*/  STS.128 [R2+0x680], R52 ;  /* 0x0006803402007388 */ /* 0x000fe80000000c00 */
[----:B------:R-:W-:Y:S06]  /*16ad10*/  BAR.SYNC.DEFER_BLOCKING 0x0 ;  /* 0x0000000000007b1d */ /* 0x000fec0000010000 */
[----:B------:R-:W1:Y:S04]  /*16ad20*/  LDS.128 R68, [R0] ;  /* 0x0000000000447984 */ /* 0x000e680000000c00 */
[----:B------:R-:W4:Y:S04]  /*16ad30*/  LDS.128 R64, [R0+0x800] ;  /* 0x0008000000407984 */ /* 0x000f280000000c00 */
[----:B------:R-:W4:Y:S04]  /*16ad40*/  LDS.128 R72, [R212] ;  /* 0x00000000d4487984 */ /* 0x000f280000000c00 */
[----:B-1----:R-:W-:Y:S04]  /*16ad50*/  STL.64 [R1+0x550], R68 ;  /* 0x0005504401007387 */ /* 0x002fe80000100a00 */
[----:B------:R-:W-:Y:S04]  /*16ad60*/  STL.64 [R1+0x558], R70 ;  /* 0x0005584601007387 */ /* 0x000fe80000100a00 */
[----:B------:R-:W1:Y:S04]  /*16ad70*/  LDS.128 R68, [R212+0x800] ;  /* 0x00080000d4447984 */ /* 0x000e680000000c00 */
[----:B----4-:R-:W-:Y:S04]  /*16ad80*/  STL.64 [R1+0x9c0], R64 ;  /* 0x0009c04001007387 */ /* 0x010fe80000100a00 */
[----:B------:R-:W-:Y:S04]  /*16ad90*/  STL.64 [R1+0x9c8], R66 ;  /* 0x0009c84201007387 */ /* 0x000fe80000100a00 */
[----:B------:R-:W4:Y:S04]  /*16ada0*/  LDS.128 R64, [R3] ;  /* 0x0000000003407984 */ /* 0x000f280000000c00 */
[----:B------:R-:W-:Y:S04]  /*16adb0*/  STL.64 [R1+0x600], R72 ;  /* 0x0006004801007387 */ /* 0x000fe80000100a00 */
[----:B------:R-:W-:Y:S04]  /*16adc0*/  STL.64 [R1+0x608], R74 ;  /* 0x0006084a01007387 */ /* 0x000fe80000100a00 */
[----:B------:R-:W4:Y:S04]  /*16add0*/  LDS.128 R72, [R3+0x800] ;  /* 0x0008000003487984 */ /* 0x000f280000000c00 */
[----:B-1----:R-:W-:Y:S04]  /*16ade0*/  STL.64 [R1+0xd50], R68 ;  /* 0x000d504401007387 */ /* 0x002fe80000100a00 */
[----:B------:R-:W-:Y:S04]  /*16adf0*/  STL.64 [R1+0xd58], R70 ;  /* 0x000d584601007387 */ /* 0x000fe80000100a00 */
[----:B------:R-:W1:Y:S04]  /*16ae00*/  LDS.128 R68, [R252] ;  /* 0x00000000fc447984 */ /* 0x000e680000000c00 */
[----:B----4-:R-:W-:Y:S04]  /*16ae10*/  STL.64 [R1+0x830], R64 ;  /* 0x0008304001007387 */ /* 0x010fe80000100a00 */
[----:B------:R-:W-:Y:S04]  /*16ae20*/  STL.64 [R1+0x838], R66 ;  /* 0x0008384201007387 */ /* 0x000fe80000100a00 */
[----:B------:R-:W4:Y:S04]  /*16ae30*/  LDS.128 R64, [R252+0x800] ;  /* 0x00080000fc407984 */ /* 0x000f280000000c00 */
[----:B------:R-:W-:Y:S06]  /*16ae40*/  BAR.SYNC.DEFER_BLOCKING 0x0 ;  /* 0x0000000000007b1d */ /* 0x000fec0000010000 */
[----:B------:R-:W-:Y:S04]  /*16ae50*/  STL.64 [R1+0xda0], R72 ;  /* 0x000da04801007387 */ /* 0x000fe80000100a00 */
[----:B------:R-:W-:Y:S04]  /*16ae60*/  STL.64 [R1+0xda8], R74 ;  /* 0x000da84a01007387 */ /* 0x000fe80000100a00 */
[----:B-1----:R-:W-:Y:S04]  /*16ae70*/  STL.64 [R1+0x8d0], R68 ;  /* 0x0008d04401007387 */ /* 0x002fe80000100a00 */
[----:B------:R-:W-:Y:S04]  /*16ae80*/  STL.64 [R1+0x8d8], R70 ;  /* 0x0008d84601007387 */ /* 0x000fe80000100a00 */
[----:B----4-:R1:W-:Y:S04]  /*16ae90*/  STL.64 [R1+0xdc0], R64 ;  /* 0x000dc04001007387 */ /* 0x0103e80000100a00 */
[----:B------:R4:W-:Y:S04]  /*16aea0*/  STL.64 [R1+0xdc8], R66 ;  /* 0x000dc84201007387 */ /* 0x0009e80000100a00 */
[----:B-1----:R-:W2:Y:S04]  /*16aeb0*/  LDL.LU R64, [R1+0x1e90] ;  /* 0x001e900001407983 */ /* 0x002ea80000300800 */
[----:B------:R-:W2:Y:S04]  /*16aec0*/  LDL.LU R65, [R1+0x1e94] ;  /* 0x001e940001417983 */ /* 0x000ea80000300800 */
[----:B----4-:R-:W2:Y:S04]  /*16aed0*/  LDL.LU R66, [R1+0x1e80] ;  /* 0x001e800001427983 */ /* 0x010ea80000300800 */
[----:B------:R-:W2:Y:S04]  /*16aee0*/  LDL.LU R67, [R1+0x1e84] ;  /* 0x001e840001437983 */ /* 0x000ea80000300800 */
[----:B---3--:R1:W-:Y:S04]  /*16aef0*/  STS.128 [R2], R60 ;  /* 0x0000003c02007388 */ /* 0x0083e80000000c00 */
[----:B-1----:R-:W3:Y:S04]  /*16af00*/  LDL.LU R60, [R1+0x1e98] ;  /* 0x001e9800013c7983 */ /* 0x002ee80000300800 */
[----:B------:R-:W3:Y:S04]  /*16af10*/  LDL.LU R61, [R1+0x1e9c] ;  /* 0x001e9c00013d7983 */ /* 0x000ee80000300800 */
[----:B------:R-:W3:Y:S04]  /*16af20*/  LDL.LU R62, [R1+0x1e88] ;  /* 0x001e8800013e7983 */ /* 0x000ee80000300800 */
[----:B------:R-:W3:Y:S01]  /*16af30*/  LDL.LU R63, [R1+0x1e8c] ;  /* 0x001e8c00013f7983 */ /* 0x000ee20000300800 */
[----:B------:R-:W-:Y:S01]  /*16af40*/  IMAD.MOV.U32 R52, RZ, RZ, R240 ;  /* 0x000000ffff347224 */ /* 0x000fe200078e00f0 */
[----:B------:R-:W-:Y:S01]  /*16af50*/  MOV R54, R236 ;  /* 0x000000ec00367202 */ /* 0x000fe20000000f00 */
[----:B------:R-:W-:Y:S01]  /*16af60*/  IMAD.MOV.U32 R53, RZ, RZ, R241 ;  /* 0x000000ffff357224 */ /* 0x000fe200078e00f1 */
[----:B------:R1:W-:Y:S01]  /*16af70*/  STS.128 [R2+0x80], R56 ;  /* 0x0000803802007388 */ /* 0x0003e20000000c00 */
[----:B------:R-:W-:-:S05]  /*16af80*/  IMAD.MOV.U32 R55, RZ, RZ, R237 ;  /* 0x000000ffff377224 */ /* 0x000fca00078e00ed */
[----:B------:R4:W-:Y:S04]  /*16af90*/  STS.128 [R2+0x200], R52 ;  /* 0x0002003402007388 */ /* 0x0009e80000000c00 */
[----:B-1----:R-:W2:Y:S04]  /*16afa0*/  LDL.LU R56, [R1+0x1c90] ;  /* 0x001c900001387983 */ /* 0x002ea80000300800 */
[----:B------:R-:W2:Y:S04]  /*16afb0*/  LDL.LU R57, [R1+0x1c94] ;  /* 0x001c940001397983 */ /* 0x000ea80000300800 */
[----:B------:R-:W2:Y:S04]  /*16afc0*/  LDL.LU R58, [R1+0x1c20] ;  /* 0x001c2000013a7983 */ /* 0x000ea80000300800 */
[----:B------:R-:W2:Y:S04]  /*16afd0*/  LDL.LU R59, [R1+0x1c24] ;  /* 0x001c2400013b7983 */ /* 0x000ea80000300800 */
[----:B----4-:R-:W4:Y:S04]  /*16afe0*/  LDL.LU R52, [R1+0x1c98] ;  /* 0x001c980001347983 */ /* 0x010f280000300800 */
[----:B------:R-:W4:Y:S04]  /*16aff0*/  LDL.LU R53, [R1+0x1c9c] ;  /* 0x001c9c0001357983 */ /* 0x000f280000300800 */
[----:B------:R-:W4:Y:S04]  /*16b000*/  LDL.LU R54, [R1+0x1c28] ;  /* 0x001c280001367983 */ /* 0x000f280000300800 */
[----:B------:R-:W4:Y:S01]  /*16b010*/  LDL.LU R55, [R1+0x1c2c] ;  /* 0x001c2c0001377983 */ /* 0x000f220000300800 */
[----:B------:R-:W-:Y:S01]  /*16b020*/  IMAD.MOV.U32 R236, RZ, RZ, R242 ;  /* 0x000000ffffec7224 */ /* 0x000fe200078e00f2 */
[----:B------:R-:W-:-:S05]  /*16b030*/  MOV R237, R243 ;  /* 0x000000f300ed7202 */ /* 0x000fca0000000f00 */
[----:B------:R-:W-:Y:S04]  /*16b040*/  STS.128 [R2+0x280], R236 ;  /* 0x000280ec02007388 */ /* 0x000fe80000000c00 */
[----:B---3--:R1:W-:Y:S04]  /*16b050*/  STS.128 [R2+0x480], R60 ;  /* 0x0004803c02007388 */ /* 0x0083e80000000c00 */
[----:B-1----:R-:W3:Y:S04]  /*16b060*/  LDL.LU R60, [R1+0x2bf0] ;  /* 0x002bf000013c7983 */ /* 0x002ee80000300800 */
[----:B------:R-:W3:Y:S04]  /*16b070*/  LDL.LU R61, [R1+0x2bf4] ;  /* 0x002bf400013d7983 */ /* 0x000ee80000300800 */
[----:B------:R-:W3:Y:S04]  /*16b080*/  LDL.LU R62, [R1+0x2be0] ;  /* 0x002be000013e7983 */ /* 0x000ee80000300800 */
[----:B------:R-:W3:Y:S04]  /*16b090*/  LDL.LU R63, [R1+0x2be4] ;  /* 0x002be400013f7983 */ /* 0x000ee80000300800 */
[----:B--2---:R1:W-:Y:S04]  /*16b0a0*/  STS.128 [R2+0x600], R56 ;  /* 0x0006003802007388 */ /* 0x0043e80000000c00 */
[----:B------:R-:W-:Y:S04]  /*16b0b0*/  STS.128 [R2+0x400], R64 ;  /* 0x0004004002007388 */ /* 0x000fe80000000c00 */
[----:B-1----:R-:W2:Y:S04]  /*16b0c0*/  LDL.LU R56, [R1+0x2bf8] ;  /* 0x002bf80001387983 */ /* 0x002ea80000300800 */
[----:B------:R-:W2:Y:S04]  /*16b0d0*/  LDL.LU R57, [R1+0x2bfc] ;  /* 0x002bfc0001397983 */ /* 0x000ea80000300800 */
[----:B------:R-:W2:Y:S04]  /*16b0e0*/  LDL.LU R58, [R1+0x2be8] ;  /* 0x002be800013a7983 */ /* 0x000ea80000300800 */
[----:B----4-:R1:W-:Y:S04]  /*16b0f0*/  STS.128 [R2+0x680], R52 ;  /* 0x0006803402007388 */ /* 0x0103e80000000c00 */
[----:B------:R-:W2:Y:S04]  /*16b100*/  LDL.LU R59, [R1+0x2bec] ;  /* 0x002bec00013b7983 */ /* 0x000ea80000300800 */
        /* <DEDUP_REMOVED lines=47> */
[----:B------:R1:W-:Y:S04]  /*16b400*/  STS.128 [R2+0x200], R52 ;  /* 0x0002003402007388 */ /* 0x0003e80000000c00 */
[----:B------:R-:W2:Y:S04]  /*16b410*/  LDL.LU R59, [R1+0x2944] ;  /* 0x00294400013b7983 */ /* 0x000ea80000300800 */
        /* <DEDUP_REMOVED lines=9> */
[----:B----4-:R-:W-:Y:S04]  /*16b4b0*/  STS.128 [R2+0x280], R68 ;  /* 0x0002804402007388 */ /* 0x010fe80000000c00 */
[----:B------:R-:W-:Y:S04]  /*16b4c0*/  STS.128 [R2+0x400], R64 ;  /* 0x0004004002007388 */ /* 0x000fe80000000c00 */
[----:B--2---:R1:W-:Y:S04]  /*16b4d0*/  STS.128 [R2+0x600], R56 ;  /* 0x0006003802007388 */ /* 0x0043e80000000c00 */
[----:B-1----:R-:W2:Y:S04]  /*16b4e0*/  LDL.LU R56, [R1+0x28f8] ;  /* 0x0028f80001387983 */ /* 0x002ea80000300800 */
[----:B------:R-:W2:Y:S04]  /*16b4f0*/  LDL.LU R57, [R1+0x28fc] ;  /* 0x0028fc0001397983 */ /* 0x000ea80000300800 */
[----:B------:R-:W2:Y:S04]  /*16b500*/  LDL.LU R58, [R1+0x13f8] ;  /* 0x0013f800013a7983 */ /* 0x000ea80000300800 */
[----:B------:R1:W-:Y:S04]  /*16b510*/  STS.128 [R2+0x680], R52 ;  /* 0x0006803402007388 */ /* 0x0003e80000000c00 */
        /* <DEDUP_REMOVED lines=64> */
[----:B------:R1:W-:Y:S04]  /*16b920*/  STS.128 [R2+0x680], R52 ;  /* 0x0006803402007388 */ /* 0x0003e80000000c00 */
[----:B------:R-:W2:Y:S04]  /*16b930*/  LDL.LU R58, [R1+0x23e8] ;  /* 0x0023e800013a7983 */ /* 0x000ea80000300800 */
[----:B------:R-:W-:Y:S06]  /*16b940*/  BAR.SYNC.DEFER_BLOCKING 0x0 ;  /* 0x0000000000007b1d */ /* 0x000fec0000010000 */
[----:B------:R-:W2:Y:S04]  /*16b950*/  LDL.LU R59, [R1+0x23ec] ;  /* 0x0023ec00013b7983 */ /* 0x000ea80000300800 */
        /* <DEDUP_REMOVED lines=60> */
[----:B-1----:R-:W4:Y:S04]  /*16bd20*/  LDL.LU R56, [R1+0x20a8] ;  /* 0x0020a80001387983 */ /* 0x002f280000300800 */
[----:B------:R-:W4:Y:S04]  /*16bd30*/  LDL.LU R57, [R1+0x20ac] ;  /* 0x0020ac0001397983 */ /* 0x000f280000300800 */
[----:B------:R1:W-:Y:S04]  /*16bd40*/  STS.128 [R2+0x680], R52 ;  /* 0x0006803402007388 */ /* 0x0003e80000000c00 */
[----:B------:R-:W-:Y:S06]  /*16bd50*/  BAR.SYNC.DEFER_BLOCKING 0x0 ;  /* 0x0000000000007b1d */ /* 0x000fec0000010000 */
[----:B------:R-:W4:Y:S04]  /*16bd60*/  LDL.LU R58, [R1+0x2098] ;  /* 0x00209800013a7983 */ /* 0x000f280000300800 */
[----:B------:R-:W4:Y:S04]  /*16bd70*/  LDL.LU R59, [R1+0x209c] ;  /* 0x00209c00013b7983 */ /* 0x000f280000300800 */
[----:B-1----:R-:W4:Y:S04]  /*16bd80*/  LDL.LU R54, [R1+0x1fd0] ;  /* 0x001fd00001367983 */ /* 0x002f280000300800 */
[----:B------:R-:W4:Y:S04]  /*16bd90*/  LDL.LU R55, [R1+0x1fd4] ;  /* 0x001fd40001377983 */ /* 0x000f280000300800 */
        /* <DEDUP_REMOVED lines=21> */
[----:B-1----:R-:W-:Y:S04]  /*16bef0*/  STL.64 [R1+0xef0], R68 ;  /* 0x000ef04401007387 */ /* 0x002fe80000100a00 */
[----:B------:R1:W-:Y:S04]  /*16bf00*/  STL.64 [R1+0xef8], R70 ;  /* 0x000ef84601007387 */ /* 0x0003e80000100a00 */
[----:B------:R1:W-:Y:S04]  /*16bf10*/  STL.64 [R1+0x1080], R64 ;  /* 0x0010804001007387 */ /* 0x0003e80000100a00 */
[----:B------:R1:W-:Y:S04]  /*16bf20*/  STL.64 [R1+0x1088], R66 ;  /* 0x0010884201007387 */ /* 0x0003e80000100a00 */
[----:B-1----:R-:W2:Y:S04]  /*16bf30*/  LDL.LU R70, [R1+0x1fd8] ;  /* 0x001fd80001467983 */ /* 0x002ea80000300800 */
[----:B------:R-:W2:Y:S04]  /*16bf40*/  LDL.LU R71, [R1+0x1fdc] ;  /* 0x001fdc0001477983 */ /* 0x000ea80000300800 */
[----:B------:R-:W2:Y:S04]  /*16bf50*/  LDL.LU R64, [R1+0x1e70] ;  /* 0x001e700001407983 */ /* 0x000ea80000300800 */
[----:B------:R-:W2:Y:S04]  /*16bf60*/  LDL.LU R65, [R1+0x1e74] ;  /* 0x001e740001417983 */ /* 0x000ea80000300800 */
[----:B------:R-:W2:Y:S04]  /*16bf70*/  LDL.LU R66, [R1+0x1e60] ;  /* 0x001e600001427983 */ /* 0x000ea80000300800 */
[----:B------:R-:W2:Y:S04]  /*16bf80*/  LDL.LU R67, [R1+0x1e64] ;  /* 0x001e640001437983 */ /* 0x000ea80000300800 */
[----:B---3--:R1:W-:Y:S04]  /*16bf90*/  STS.128 [R2], R60 ;  /* 0x0000003c02007388 */ /* 0x0083e80000000c00 */
[----:B-1----:R-:W3:Y:S04]  /*16bfa0*/  LDL.LU R60, [R1+0x1e78] ;  /* 0x001e7800013c7983 */ /* 0x002ee80000300800 */
[----:B------:R-:W3:Y:S04]  /*16bfb0*/  LDL.LU R61, [R1+0x1e7c] ;  /* 0x001e7c00013d7983 */ /* 0x000ee80000300800 */
[----:B------:R-:W3:Y:S04]  /*16bfc0*/  LDL.LU R62, [R1+0x1e68] ;  /* 0x001e6800013e7983 */ /* 0x000ee80000300800 */
[----:B------:R-:W3:Y:S01]  /*16bfd0*/  LDL.LU R63, [R1+0x1e6c] ;  /* 0x001e6c00013f7983 */ /* 0x000ee20000300800 */
[----:B------:R-:W-:-:S02]  /*16bfe0*/  IMAD.MOV.U32 R52, RZ, RZ, R232 ;  /* 0x000000ffff347224 */ /* 0x000fc400078e00e8 */
[----:B------:R-:W-:-:S05]  /*16bff0*/  IMAD.MOV.U32 R53, RZ, RZ, R233 ;  /* 0x000000ffff357224 */ /* 0x000fca00078e00e9 */
[----:B----4-:R1:W-:Y:S04]  /*16c000*/  STS.128 [R2+0x200], R52 ;  /* 0x0002003402007388 */ /* 0x0103e80000000c00 */
[----:B------:R4:W-:Y:S01]  /*16c010*/  STS.128 [R2+0x80], R56 ;  /* 0x0000803802007388 */ /* 0x0009e20000000c00 */
[----:B-1----:R-:W-:Y:S01]  /*16c020*/  MOV R52, R50 ;  /* 0x0000003200347202 */ /* 0x002fe20000000f00 */
[----:B------:R-:W-:Y:S01]  /*16c030*/  IMAD.MOV.U32 R53, RZ, RZ, R51 ;  /* 0x000000ffff357224 */ /* 0x000fe200078e0033 */
[----:B------:R-:W-:Y:S01]  /*16c040*/  MOV R55, R47 ;  /* 0x0000002f00377202 */ /* 0x000fe20000000f00 */
[----:B------:R-:W-:-:S05]  /*16c050*/  IMAD.MOV.U32 R54, RZ, RZ, R46 ;  /* 0x000000ffff367224 */ /* 0x000fca00078e002e */
[----:B------:R1:W-:Y:S01]  /*16c060*/  STS.128 [R2+0x680], R52 ;  /* 0x0006803402007388 */ /* 0x0003e20000000c00 */
[----:B----4-:R-:W-:Y:S01]  /*16c070*/  IMAD.MOV.U32 R56, RZ, RZ, R48 ;  /* 0x000000ffff387224 */ /* 0x010fe200078e0030 */
[----:B------:R-:W-:Y:S01]  /*16c080*/  MOV R57, R49 ;  /* 0x0000003100397202 */ /* 0x000fe20000000f00 */
[----:B------:R-:W-:Y:S02]  /*16c090*/  IMAD.MOV.U32 R58, RZ, RZ, R44 ;  /* 0x000000ffff3a7224 */ /* 0x000fe400078e002c */
[----:B------:R-:W-:Y:S01]  /*16c0a0*/  IMAD.MOV.U32 R59, RZ, RZ, R45 ;  /* 0x000000ffff3b7224 */ /* 0x000fe200078e002d */
        /* <DEDUP_REMOVED lines=12> */
[----:B------:R-:W-:Y:S01]  /*16c170*/  MOV R68, R234 ;  /* 0x000000ea00447202 */ /* 0x000fe20000000f00 */
[----:B------:R-:W-:-:S02]  /*16c180*/  IMAD.MOV.U32 R69, RZ, RZ, R235 ;  /* 0x000000ffff457224 */ /* 0x000fc400078e00eb */
[----:B------:R-:W-:Y:S04]  /*16c190*/  STS.128 [R2+0x600], R56 ;  /* 0x0006003802007388 */ /* 0x000fe80000000c00 */
[----:B--2---:R-:W-:Y:S04]  /*16c1a0*/  STS.128 [R2+0x280], R68 ;  /* 0x0002804402007388 */ /* 0x004fe80000000c00 */
[----:B------:R-:W-:Y:S04]  /*16c1b0*/  STS.128 [R2+0x400], R64 ;  /* 0x0004004002007388 */ /* 0x000fe80000000c00 */
[----:B---3--:R-:W-:Y:S04]  /*16c1c0*/  STS.128 [R2+0x480], R60 ;  /* 0x0004803c02007388 */ /* 0x008fe80000000c00 */
[----:B------:R-:W-:Y:S06]  /*16c1d0*/  BAR.SYNC.DEFER_BLOCKING 0x0 ;  /* 0x0000000000007b1d */ /* 0x000fec0000010000 */
[----:B------:R-:W1:Y:S04]  /*16c1e0*/  LDS.128 R60, [R0] ;  /* 0x00000000003c7984 */ /* 0x000e680000000c00 */
[----:B------:R-:W2:Y:S04]  /*16c1f0*/  LDS.128 R56, [R0+0x800] ;  /* 0x0008000000387984 */ /* 0x000ea80000000c00 */
[----:B------:R-:W3:Y:S04]  /*16c200*/  LDS.128 R64, [R212] ;  /* 0x00000000d4407984 */ /* 0x000ee80000000c00 */
[----:B-1----:R-:W-:Y:S04]  /*16c210*/  STL.64 [R1+0x480], R60 ;  /* 0x0004803c01007387 */ /* 0x002fe80000100a00 */
[----:B------:R-:W-:Y:S04]  /*16c220*/  STL.64 [R1+0x488], R62 ;  /* 0x0004883e01007387 */ /* 0x000fe80000100a00 */
[----:B------:R-:W1:Y:S04]  /*16c230*/  LDS.128 R60, [R212+0x800] ;  /* 0x00080000d43c7984 */ /* 0x000e680000000c00 */
[----:B--2---:R-:W-:Y:S04]  /*16c240*/  STL.64 [R1+0xea0], R56 ;  /* 0x000ea03801007387 */ /* 0x004fe80000100a00 */
[----:B------:R-:W-:Y:S04]  /*16c250*/  STL.64 [R1+0xea8], R58 ;  /* 0x000ea83a01007387 */ /* 0x000fe80000100a00 */
[----:B------:R-:W2:Y:S04]  /*16c260*/  LDS.128 R56, [R3] ;  /* 0x0000000003387984 */ /* 0x000ea80000000c00 */
[----:B---3--:R-:W-:Y:S04]  /*16c270*/  STL.64 [R1+0x530], R64 ;  /* 0x0005304001007387 */ /* 0x008fe80000100a00 */
[----:B------:R-:W-:Y:S04]  /*16c280*/  STL.64 [R1+0x538], R66 ;  /* 0x0005384201007387 */ /* 0x000fe80000100a00 */
[----:B------:R-:W3:Y:S04]  /*16c290*/  LDS.128 R64, [R3+0x800] ;  /* 0x0008000003407984 */ /* 0x000ee80000000c00 */
[----:B-1----:R-:W-:Y:S04]  /*16c2a0*/  STL.64 [R1+0xf30], R60 ;  /* 0x000f303c01007387 */ /* 0x002fe80000100a00 */
[----:B------:R-:W-:Y:S04]  /*16c2b0*/  STL.64 [R1+0xf38], R62 ;  /* 0x000f383e01007387 */ /* 0x000fe80000100a00 */
[----:B------:R-:W1:Y:S04]  /*16c2c0*/  LDS.128 R60, [R252] ;  /* 0x00000000fc3c7984 */ /* 0x000e680000000c00 */
[----:B--2---:R-:W-:Y:S04]  /*16c2d0*/  STL.64 [R1+0x870], R56 ;  /* 0x0008703801007387 */ /* 0x004fe80000100a00 */
[----:B------:R-:W-:Y:S04]  /*16c2e0*/  STL.64 [R1+0x878], R58 ;  /* 0x0008783a01007387 */ /* 0x000fe80000100a00 */
[----:B------:R-:W2:Y:S04]  /*16c2f0*/  LDS.128 R56, [R252+0x800] ;  /* 0x00080000fc387984 */ /* 0x000ea80000000c00 */
[----:B------:R-:W-:Y:S06]  /*16c300*/  BAR.SYNC.DEFER_BLOCKING 0x0 ;  /* 0x0000000000007b1d */ /* 0x000fec0000010000 */
[----:B---3--:R-:W-:Y:S04]  /*16c310*/  STL.64 [R1+0xf90], R64 ;  /* 0x000f904001007387 */ /* 0x008fe80000100a00 */
[----:B------:R-:W-:Y:S04]  /*16c320*/  STL.64 [R1+0xf98], R66 ;  /* 0x000f984201007387 */ /* 0x000fe80000100a00 */
[----:B-1----:R1:W-:Y:S04]  /*16c330*/  STL.64 [R1+0xbf0], R60 ;  /* 0x000bf03c01007387 */ /* 0x0023e80000100a00 */
[----:B------:R3:W-:Y:S04]  /*16c340*/  STL.64 [R1+0xbf8], R62 ;  /* 0x000bf83e01007387 */ /* 0x0007e80000100a00 */
[----:B--2---:R2:W-:Y:S04]  /*16c350*/  STL.64 [R1+0x460], R56 ;  /* 0x0004603801007387 */ /* 0x0045e80000100a00 */
[----:B------:R2:W-:Y:S04]  /*16c360*/  STL.64 [R1+0x468], R58 ;  /* 0x0004683a01007387 */ /* 0x0005e80000100a00 */
[----:B-1----:R-:W4:Y:S04]  /*16c370*/  LDL.LU R60, [R1+0x2a88] ;  /* 0x002a8800013c7983 */ /* 0x002f280000300800 */
[----:B------:R-:W4:Y:S04]  /*16c380*/  LDL.LU R61, [R1+0x2a8c] ;  /* 0x002a8c00013d7983 */ /* 0x000f280000300800 */
[----:B---3--:R-:W4:Y:S04]  /*16c390*/  LDL.LU R62, [R1+0x2a78] ;  /* 0x002a7800013e7983 */ /* 0x008f280000300800 */
[----:B------:R-:W4:Y:S04]  /*16c3a0*/  LDL.LU R63, [R1+0x2a7c] ;  /* 0x002a7c00013f7983 */ /* 0x000f280000300800 */
[----:B--2---:R-:W2:Y:S04]  /*16c3b0*/  LDL.LU R56, [R1+0x17e0] ;  /* 0x0017e00001387983 */ /* 0x004ea80000300800 */
[----:B------:R-:W2:Y:S04]  /*16c3c0*/  LDL.LU R57, [R1+0x17e4] ;  /* 0x0017e40001397983 */ /* 0x000ea80000300800 */
[----:B------:R-:W2:Y:S04]  /*16c3d0*/  LDL.LU R58, [R1+0x17d0] ;  /* 0x0017d000013a7983 */ /* 0x000ea80000300800 */
[----:B------:R1:W-:Y:S04]  /*16c3e0*/  STS.128 [R2], R52 ;  /* 0x0000003402007388 */ /* 0x0003e80000000c00 */
[----:B------:R-:W2:Y:S04]  /*16c3f0*/  LDL.LU R59, [R1+0x17d4] ;  /* 0x0017d400013b7983 */ /* 0x000ea80000300800 */
[----:B------:R3:W-:Y:S04]  /*16c400*/  STS.128 [R2+0x80], R48 ;  /* 0x0000803002007388 */ /* 0x0007e80000000c00 */
[----:B-1----:R-:W2:Y:S04]  /*16c410*/  LDL.LU R52, [R1+0x17e8] ;  /* 0x0017e80001347983 */ /* 0x002ea80000300800 */
[----:B------:R-:W2:Y:S04]  /*16c420*/  LDL.LU R53, [R1+0x17ec] ;  /* 0x0017ec0001357983 */ /* 0x000ea80000300800 */
[----:B------:R-:W2:Y:S04]  /*16c430*/  LDL.LU R54, [R1+0x17d8] ;  /* 0x0017d80001367983 */ /* 0x000ea80000300800 */
[----:B------:R-:W2:Y:S04]  /*16c440*/  LDL.LU R55, [R1+0x17dc] ;  /* 0x0017dc0001377983 */ /* 0x000ea80000300800 */
[----:B---3--:R-:W3:Y:S04]  /*16c450*/  LDL.LU R48, [R1+0x2930] ;  /* 0x0029300001307983 */ /* 0x008ee80000300800 */
        /* <DEDUP_REMOVED lines=12> */
[----:B---3--:R1:W-:Y:S04]  /*16c520*/  STS.128 [R2+0x600], R48 ;  /* 0x0006003002007388 */ /* 0x0083e80000000c00 */
[----:B------:R-:W2:Y:S04]  /*16c530*/  LDL.LU R55, [R1+0x28d4] ;  /* 0x0028d40001377983 */ /* 0x000ea80000300800 */
[----:B-1----:R-:W3:Y:S04]  /*16c540*/  LDL.LU R48, [R1+0x28e8] ;  /* 0x0028e80001307983 */ /* 0x002ee80000300800 */
[----:B------:R-:W3:Y:S04]  /*16c550*/  LDL.LU R49, [R1+0x28ec] ;  /* 0x0028ec0001317983 */ /* 0x000ee80000300800 */
[----:B------:R-:W3:Y:S04]  /*16c560*/  LDL.LU R50, [R1+0x28d8] ;  /* 0x0028d80001327983 */ /* 0x000ee80000300800 */
[----:B------:R-:W3:Y:S04]  /*16c570*/  LDL.LU R51, [R1+0x28dc] ;  /* 0x0028dc0001337983 */ /* 0x000ee80000300800 */
[----:B----4-:R1:W-:Y:S04]  /*16c580*/  STS.128 [R2+0x680], R44 ;  /* 0x0006802c02007388 */ /* 0x0103e80000000c00 */
[----:B-1----:R-:W3:Y:S04]  /*16c590*/  LDL.LU R44, [R1+0x2780] ;  /* 0x00278000012c7983 */ /* 0x002ee80000300800 */
[----:B------:R-:W3:Y:S04]  /*16c5a0*/  LDL.LU R45, [R1+0x2784] ;  /* 0x00278400012d7983 */ /* 0x000ee80000300800 */
[----:B------:R-:W3:Y:S04]  /*16c5b0*/  LDL.LU R46, [R1+0x2770] ;  /* 0x00277000012e7983 */ /* 0x000ee80000300800 */
[----:B------:R-:W3:Y:S04]  /*16c5c0*/  LDL.LU R47, [R1+0x2774] ;  /* 0x00277400012f7983 */ /* 0x000ee80000300800 */
[----:B------:R-:W-:Y:S04]  /*16c5d0*/  STS.128 [R2+0x280], R60 ;  /* 0x0002803c02007388 */ /* 0x000fe80000000c00 */
[----:B------:R-:W-:Y:S04]  /*16c5e0*/  STS.128 [R2+0x400], R56 ;  /* 0x0004003802007388 */ /* 0x000fe80000000c00 */
[----:B------:R-:W-:Y:S06]  /*16c5f0*/  BAR.SYNC.DEFER_BLOCKING 0x0 ;  /* 0x0000000000007b1d */ /* 0x000fec0000010000 */
        /* <DEDUP_REMOVED lines=33> */
[----:B--2---:R1:W-:Y:S04]  /*16c810*/  STS.128 [R2], R52 ;  /* 0x0000003402007388 */ /* 0x0043e80000000c00 */
        /* <DEDUP_REMOVED lines=120> */
[----:B------:R-:W-:Y:S04]  /*16cfa0*/  STL.64 [R1+0x1138], R62 ;  /* 0x0011383e01007387 */ /* 0x000fe80000100a00 */
[----:B------:R1:W-:Y:S04]  /*16cfb0*/  STL.64 [R1+0x1210], R56 ;  /* 0x0012103801007387 */ /* 0x0003e80000100a00 */
[----:B------:R1:W-:Y:S04]  /*16cfc0*/  STL.64 [R1+0x1218], R58 ;  /* 0x0012183a01007387 */ /* 0x0003e80000100a00 */
[----:B-1----:R-:W4:Y:S04]  /*16cfd0*/  LDL.LU R56, [R1+0x1fc8] ;  /* 0x001fc80001387983 */ /* 0x002f280000300800 */
        /* <DEDUP_REMOVED lines=14> */
[----:B-1----:R-:W2:Y:S04]  /*16d0c0*/  LDL.LU R46, [R1+0xad0] ;  /* 0x000ad000012e7983 */ /* 0x002ea80000300800 */
[----:B------:R-:W2:Y:S01]  /*16d0d0*/  LDL.LU R47, [R1+0xad4] ;  /* 0x000ad400012f7983 */ /* 0x000ea20000300800 */
[----:B------:R-:W-:Y:S01]  /*16d0e0*/  IMAD.MOV.U32 R44, RZ, RZ, R40 ;  /* 0x000000ffff2c7224 */ /* 0x000fe200078e0028 */
[----:B------:R-:W-:Y:S01]  /*16d0f0*/  MOV R40, R42 ;  /* 0x0000002a00287202 */ /* 0x000fe20000000f00 */
[----:B------:R-:W-:Y:S01]  /*16d100*/  IMAD.MOV.U32 R45, RZ, RZ, R41 ;  /* 0x000000ffff2d7224 */ /* 0x000fe200078e0029 */
[----:B------:R-:W2:Y:S01]  /*16d110*/  LDL.LU R42, [R1+0xad8] ;  /* 0x000ad800012a7983 */ /* 0x000ea20000300800 */
[----:B------:R-:W-:-:S03]  /*16d120*/  IMAD.MOV.U32 R41, RZ, RZ, R43 ;  /* 0x000000ffff297224 */ /* 0x000fc600078e002b */
[----:B------:R-:W4:Y:S04]  /*16d130*/  LDL.LU R43, [R1+0xadc] ;  /* 0x000adc00012b7983 */ /* 0x000f280000300800 */
[----:B---3--:R1:W-:Y:S04]  /*16d140*/  STS.128 [R2+0x480], R48 ;  /* 0x0004803002007388 */ /* 0x0083e80000000c00 */
[----:B-1----:R-:W3:Y:S04]  /*16d150*/  LDL.LU R48, [R1+0x2bb0] ;  /* 0x002bb00001307983 */ /* 0x002ee80000300800 */
[----:B------:R-:W3:Y:S04]  /*16d160*/  LDL.LU R49, [R1+0x2bb4] ;  /* 0x002bb40001317983 */ /* 0x000ee80000300800 */
[----:B------:R-:W3:Y:S04]  /*16d170*/  LDL.LU R50, [R1+0x2ba0] ;  /* 0x002ba00001327983 */ /* 0x000ee80000300800 */
[----:B--2---:R1:W-:Y:S04]  /*16d180*/  STS.128 [R2+0x600], R44 ;  /* 0x0006002c02007388 */ /* 0x0043e80000000c00 */
[----:B------:R-:W3:Y:S04]  /*16d190*/  LDL.LU R51, [R1+0x2ba4] ;  /* 0x002ba40001337983 */ /* 0x000ee80000300800 */
[----:B-1----:R-:W2:Y:S04]  /*16d1a0*/  LDL.LU R44, [R1+0x2bb8] ;  /* 0x002bb800012c7983 */ /* 0x002ea80000300800 */
[----:B------:R-:W2:Y:S04]  /*16d1b0*/  LDL.LU R45, [R1+0x2bbc] ;  /* 0x002bbc00012d7983 */ /* 0x000ea80000300800 */
[----:B------:R-:W2:Y:S04]  /*16d1c0*/  LDL.LU R46, [R1+0x2ba8] ;  /* 0x002ba800012e7983 */ /* 0x000ea80000300800 */
[----:B------:R-:W2:Y:S04]  /*16d1d0*/  LDL.LU R47, [R1+0x2bac] ;  /* 0x002bac00012f7983 */ /* 0x000ea80000300800 */
[----:B----4-:R-:W-:Y:S04]  /*16d1e0*/  STS.128 [R2+0x280], R56 ;  /* 0x0002803802007388 */ /* 0x010fe80000000c00 */
[----:B------:R-:W-:Y:S04]  /*16d1f0*/  STS.128 [R2+0x400], R52 ;  /* 0x0004003402007388 */ /* 0x000fe80000000c00 */
        /* <DEDUP_REMOVED lines=1516> */
[----:B----4-:R1:W-:Y:S04]  /*1730c0*/  STS.128 [R2+0x680], R40 ;  /* 0x0006802802007388 */ /* 0x0103e80000000c00 */
[----:B------:R-:W-:Y:S04]  /*1730d0*/  STS.128 [R2+0x280], R56 ;  /* 0x0002803802007388 */ /* 0x000fe80000000c00 */
[----:B------:R-:W-:Y:S04]  /*1730e0*/  STS.128 [R2+0x400], R52 ;  /* 0x0004003402007388 */ /* 0x000fe80000000c00 */
        /* <DEDUP_REMOVED lines=45> */
[----:B-1----:R-:W3:Y:S01]  /*1733c0*/  LDL.LU R40, [R1+0x810] ;  /* 0x0008100001287983 */ /* 0x002ee20000300800 */
[----:B------:R-:W-:-:S03]  /*1733d0*/  IMAD.MOV.U32 R42, RZ, RZ, R36 ;  /* 0x000000ffff2a7224 */ /* 0x000fc600078e0024 */
[----:B------:R-:W3:Y:S01]  /*1733e0*/  LDL.LU R41, [R1+0x814] ;  /* 0x0008140001297983 */ /* 0x000ee20000300800 */
[----:B------:R-:W-:-:S03]  /*1733f0*/  MOV R43, R37 ;  /* 0x00000025002b7202 */ /* 0x000fc60000000f00 */
[----:B------:R-:W3:Y:S04]  /*173400*/  LDL.LU R36, [R1+0x818] ;  /* 0x0008180001247983 */ /* 0x000ee80000300800 */
[----:B------:R-:W3:Y:S04]  /*173410*/  LDL.LU R37, [R1+0x81c] ;  /* 0x00081c0001257983 */ /* 0x000ee80000300800 */
[----:B--2---:R1:W-:Y:S04]  /*173420*/  STS.128 [R2+0x480], R44 ;  /* 0x0004802c02007388 */ /* 0x0043e80000000c00 */
[----:B-1----:R-:W2:Y:S04]  /*173430*/  LDL.LU R44, [R1+0x2af0] ;  /* 0x002af000012c7983 */ /* 0x002ea80000300800 */
[----:B------:R-:W2:Y:S04]  /*173440*/  LDL.LU R45, [R1+0x2af4] ;  /* 0x002af400012d7983 */ /* 0x000ea80000300800 */
[----:B------:R-:W2:Y:S04]  /*173450*/  LDL.LU R46, [R1+0x2ae0] ;  /* 0x002ae000012e7983 */ /* 0x000ea80000300800 */
[----:B------:R-:W2:Y:S04]  /*173460*/  LDL.LU R47, [R1+0x2ae4] ;  /* 0x002ae400012f7983 */ /* 0x000ea80000300800 */
[----:B---3--:R1:W-:Y:S04]  /*173470*/  STS.128 [R2+0x600], R40 ;  /* 0x0006002802007388 */ /* 0x0083e80000000c00 */
[----:B----4-:R-:W-:Y:S04]  /*173480*/  STS.128 [R2+0x280], R52 ;  /* 0x0002803402007388 */ /* 0x010fe80000000c00 */
[----:B------:R-:W-:Y:S04]  /*173490*/  STS.128 [R2+0x400], R48 ;  /* 0x0004003002007388 */ /* 0x000fe80000000c00 */
[----:B------:R3:W-:Y:S04]  /*1734a0*/  STS.128 [R2+0x680], R36 ;  /* 0x0006802402007388 */ /* 0x0007e80000000c00 */
[----:B-1----:R-:W4:Y:S04]  /*1734b0*/  LDL.LU R40, [R1+0x2af8] ;  /* 0x002af80001287983 */ /* 0x002f280000300800 */
[----:B------:R-:W4:Y:S04]  /*1734c0*/  LDL.LU R41, [R1+0x2afc] ;  /* 0x002afc0001297983 */ /* 0x000f280000300800 */
[----:B------:R-:W4:Y:S04]  /*1734d0*/  LDL.LU R42, [R1+0x2ae8] ;  /* 0x002ae800012a7983 */ /* 0x000f280000300800 */
[----:B------:R-:W4:Y:S04]  /*1734e0*/  LDL.LU R43, [R1+0x2aec] ;  /* 0x002aec00012b7983 */ /* 0x000f280000300800 */
[----:B---3--:R-:W4:Y:S04]  /*1734f0*/  LDL.LU R36, [R1+0x18d0] ;  /* 0x0018d00001247983 */ /* 0x008f280000300800 */
[----:B------:R-:W-:Y:S06]  /*173500*/  BAR.SYNC.DEFER_BLOCKING 0x0 ;  /* 0x0000000000007b1d */ /* 0x000fec0000010000 */
[----:B------:R-:W4:Y:S04]  /*173510*/  LDL.LU R37, [R1+0x18d4] ;  /* 0x0018d40001257983 */ /* 0x000f280000300800 */
[----:B------:R-:W4:Y:S04]  /*173520*/  LDL.LU R38, [R1+0x18c0] ;  /* 0x0018c00001267983 */ /* 0x000f280000300800 */
        /* <DEDUP_REMOVED lines=34> */
[----:B--2---:R1:W-:Y:S04]  /*173750*/  STS.128 [R2], R44 ;  /* 0x0000002c02007388 */ /* 0x0043e80000000c00 */
[----:B-1----:R-:W2:Y:S04]  /*173760*/  LDL.LU R44, [R1+0x2998] ;  /* 0x00299800012c7983 */ /* 0x002ea80000300800 */
[----:B------:R-:W2:Y:S04]  /*173770*/  LDL.LU R45, [R1+0x299c] ;  /* 0x00299c00012d7983 */ /* 0x000ea80000300800 */
[----:B------:R-:W2:Y:S04]  /*173780*/  LDL.LU R46, [R1+0x2988] ;  /* 0x00298800012e7983 */ /* 0x000ea80000300800 */
[----:B------:R-:W2:Y:S04]  /*173790*/  LDL.LU R47, [R1+0x298c] ;  /* 0x00298c00012f7983 */ /* 0x000ea80000300800 */
[----:B----4-:R1:W-:Y:S04]  /*1737a0*/  STS.128 [R2+0x80], R40 ;  /* 0x0000802802007388 */ /* 0x0103e80000000c00 */
[----:B-1----:R-:W4:Y:S04]  /*1737b0*/  LDL.LU R40, [R1+0x1500] ;  /* 0x0015000001287983 */ /* 0x002f280000300800 */
[----:B------:R-:W4:Y:S04]  /*1737c0*/  LDL.LU R41, [R1+0x1504] ;  /* 0x0015040001297983 */ /* 0x000f280000300800 */
[----:B------:R-:W4:Y:S04]  /*1737d0*/  LDL.LU R42, [R1+0x14f0] ;  /* 0x0014f000012a7983 */ /* 0x000f280000300800 */
[----:B------:R1:W-:Y:S04]  /*1737e0*/  STS.128 [R2+0x200], R36 ;  /* 0x0002002402007388 */ /* 0x0003e80000000c00 */
[----:B------:R-:W4:Y:S04]  /*1737f0*/  LDL.LU R43, [R1+0x14f4] ;  /* 0x0014f400012b7983 */ /* 0x000f280000300800 */
        /* <DEDUP_REMOVED lines=9> */
[----:B---3--:R-:W-:Y:S04]  /*173890*/  STS.128 [R2+0x280], R52 ;  /* 0x0002803402007388 */ /* 0x008fe80000000c00 */
[----:B----4-:R1:W-:Y:S04]  /*1738a0*/  STS.128 [R2+0x600], R40 ;  /* 0x0006002802007388 */ /* 0x0103e80000000c00 */
[----:B------:R-:W-:Y:S04]  /*1738b0*/  STS.128 [R2+0x400], R48 ;  /* 0x0004003002007388 */ /* 0x000fe80000000c00 */
[----:B-1----:R-:W3:Y:S04]  /*1738c0*/  LDL.LU R40, [R1+0x2808] ;  /* 0x0028080001287983 */ /* 0x002ee80000300800 */
[----:B------:R-:W3:Y:S04]  /*1738d0*/  LDL.LU R41, [R1+0x280c] ;  /* 0x00280c0001297983 */ /* 0x000ee80000300800 */
[----:B------:R-:W3:Y:S04]  /*1738e0*/  LDL.LU R42, [R1+0x27f8] ;  /* 0x0027f800012a7983 */ /* 0x000ee80000300800 */
[----:B------:R1:W-:Y:S04]  /*1738f0*/  STS.128 [R2+0x680], R36 ;  /* 0x0006802402007388 */ /* 0x0003e80000000c00 */
[----:B------:R-:W3:Y:S04]  /*173900*/  LDL.LU R43, [R1+0x27fc] ;  /* 0x0027fc00012b7983 */ /* 0x000ee80000300800 */
[----:B------:R-:W-:Y:S06]  /*173910*/  BAR.SYNC.DEFER_BLOCKING 0x0 ;  /* 0x0000000000007b1d */ /* 0x000fec0000010000 */
[----:B-1----:R-:W3:Y:S04]  /*173920*/  LDL.LU R36, [R1+0x26a0] ;  /* 0x0026a00001247983 */ /* 0x002ee80000300800 */
[----:B------:R-:W3:Y:S04]  /*173930*/  LDL.LU R37, [R1+0x26a4] ;  /* 0x0026a40001257983 */ /* 0x000ee80000300800 */
[----:B------:R-:W3:Y:S04]  /*173940*/  LDL.LU R38, [R1+0x2690] ;  /* 0x0026900001267983 */ /* 0x000ee80000300800 */
[----:B------:R-:W3:Y:S04]  /*173950*/  LDL.LU R39, [R1+0x2694] ;  /* 0x0026940001277983 */ /* 0x000ee80000300800 */
        /* <DEDUP_REMOVED lines=42> */
[----:B------:R1:W-:Y:S04]  /*173c00*/  STS.128 [R2+0x200], R36 ;  /* 0x0002002402007388 */ /* 0x0003e80000000c00 */
        /* <DEDUP_REMOVED lines=10> */
[----:B----4-:R-:W-:Y:S04]  /*173cb0*/  STS.128 [R2+0x280], R52 ;  /* 0x0002803402007388 */ /* 0x010fe80000000c00 */
[----:B------:R-:W-:Y:S04]  /*173cc0*/  STS.128 [R2+0x400], R48 ;  /* 0x0004003002007388 */ /* 0x000fe80000000c00 */
[----:B---3--:R1:W-:Y:S04]  /*173cd0*/  STS.128 [R2+0x600], R40 ;  /* 0x0006002802007388 */ /* 0x0083e80000000c00 */
        /* <DEDUP_REMOVED lines=68> */
[----:B------:R1:W-:Y:S04]  /*174120*/  STS.128 [R2+0x680], R36 ;  /* 0x0006802402007388 */ /* 0x0003e80000000c00 */
[----:B------:R-:W-:Y:S06]  /*174130*/  BAR.SYNC.DEFER_BLOCKING 0x0 ;  /* 0x0000000000007b1d */ /* 0x000fec0000010000 */
[----:B------:R-:W3:Y:S04]  /*174140*/  LDL.LU R42, [R1+0x188] ;  /* 0x00018800012a7983 */ /* 0x000ee80000300800 */
[----:B------:R-:W3:Y:S04]  /*174150*/  LDL.LU R43, [R1+0x18c] ;  /* 0x00018c00012b7983 */ /* 0x000ee80000300800 */
        /* <DEDUP_REMOVED lines=43> */
[----:B------:R3:W-:Y:S01]  /*174410*/  STS.128 [R2+0x200], R36 ;  /* 0x0002002402007388 */ /* 0x0007e20000000c00 */
[----:B-1----:R-:W-:-:S02]  /*174420*/  IMAD.MOV.U32 R40, RZ, RZ, R32 ;  /* 0x000000ffff287224 */ /* 0x002fc400078e0020 */
[----:B------:R-:W-:Y:S02]  /*174430*/  IMAD.MOV.U32 R41, RZ, RZ, R33 ;  /* 0x000000ffff297224 */ /* 0x000fe400078e0021 */
[----:B---3--:R-:W-:Y:S01]  /*174440*/  IMAD.MOV.U32 R36, RZ, RZ, R34 ;  /* 0x000000ffff247224 */ /* 0x008fe200078e0022 */
[----:B------:R-:W-:Y:S01]  /*174450*/  MOV R37, R35 ;  /* 0x0000002300257202 */ /* 0x000fe20000000f00 */
[----:B------:R-:W-:Y:S02]  /*174460*/  IMAD.MOV.U32 R38, RZ, RZ, R30 ;  /* 0x000000ffff267224 */ /* 0x000fe400078e001e */
[----:B------:R-:W-:-:S05]  /*174470*/  IMAD.MOV.U32 R39, RZ, RZ, R31 ;  /* 0x000000ffff277224 */ /* 0x000fca00078e001f */
[----:B------:R1:W-:Y:S04]  /*174480*/  STS.128 [R2+0x680], R36 ;  /* 0x0006802402007388 */ /* 0x0003e80000000c00 */
[----:B-1----:R-:W2:Y:S04]  /*174490*/  LDL.LU R36, [R1+0x2ad0] ;  /* 0x002ad00001247983 */ /* 0x002ea80000300800 */
        /* <DEDUP_REMOVED lines=9> */
[----:B------:R-:W2:Y:S04]  /*174530*/  LDL.LU R28, [R1+0x18b0] ;  /* 0x0018b000011c7983 */ /* 0x000ea80000300800 */
[----:B------:R-:W-:Y:S04]  /*174540*/  STS.128 [R2+0x600], R40 ;  /* 0x0006002802007388 */ /* 0x000fe80000000c00 */
[----:B------:R-:W2:Y:S04]  /*174550*/  LDL.LU R29, [R1+0x18b4] ;  /* 0x0018b400011d7983 */ /* 0x000ea80000300800 */
[----:B------:R-:W2:Y:S04]  /*174560*/  LDL.LU R30, [R1+0x18a0] ;  /* 0x0018a000011e7983 */ /* 0x000ea80000300800 */
[----:B------:R-:W2:Y:S04]  /*174570*/  LDL.LU R31, [R1+0x18a4] ;  /* 0x0018a400011f7983 */ /* 0x000ea80000300800 */
[----:B----4-:R-:W-:Y:S04]  /*174580*/  STS.128 [R2+0x280], R52 ;  /* 0x0002803402007388 */ /* 0x010fe80000000c00 */
[----:B------:R-:W-:Y:S04]  /*174590*/  STS.128 [R2+0x400], R48 ;  /* 0x0004003002007388 */ /* 0x000fe80000000c00 */
[----:B--2---:R-:W-:Y:S04]  /*1745a0*/  STS.128 [R2+0x480], R44 ;  /* 0x0004802c02007388 */ /* 0x004fe80000000c00 */
[----:B------:R-:W-:Y:S06]  /*1745b0*/  BAR.SYNC.DEFER_BLOCKING 0x0 ;  /* 0x0000000000007b1d */ /* 0x000fec0000010000 */
[----:B------:R-:W1:Y:S04]  /*1745c0*/  LDS.128 R44, [R0] ;  /* 0x00000000002c7984 */ /* 0x000e680000000c00 */
[----:B------:R-:W2:Y:S04]  /*1745d0*/  LDS.128 R40, [R0+0x800] ;  /* 0x0008000000287984 */ /* 0x000ea80000000c00 */
[----:B------:R-:W4:Y:S04]  /*1745e0*/  LDS.128 R48, [R212] ;  /* 0x00000000d4307984 */ /* 0x000f280000000c00 */
[----:B-1----:R-:W-:Y:S04]  /*1745f0*/  STL.64 [R1+0x190], R44 ;  /* 0x0001902c01007387 */ /* 0x002fe80000100a00 */
[----:B------:R-:W-:Y:S04]  /*174600*/  STL.64 [R1+0x198], R46 ;  /* 0x0001982e01007387 */ /* 0x000fe80000100a00 */
[----:B------:R-:W1:Y:S04]  /*174610*/  LDS.128 R44, [R212+0x800] ;  /* 0x00080000d42c7984 */ /* 0x000e680000000c00 */
[----:B--2---:R-:W-:Y:S04]  /*174620*/  STL.64 [R1+0x1500], R40 ;  /* 0x0015002801007387 */ /* 0x004fe80000100a00 */
[----:B------:R-:W-:Y:S04]  /*174630*/  STL.64 [R1+0x1508], R42 ;  /* 0x0015082a01007387 */ /* 0x000fe80000100a00 */
[----:B------:R-:W2:Y:S04]  /*174640*/  LDS.128 R40, [R3] ;  /* 0x0000000003287984 */ /* 0x000ea80000000c00 */
[----:B----4-:R-:W-:Y:S04]  /*174650*/  STL.64 [R1+0x860], R48 ;  /* 0x0008603001007387 */ /* 0x010fe80000100a00 */
[----:B------:R-:W-:Y:S04]  /*174660*/  STL.64 [R1+0x868], R50 ;  /* 0x0008683201007387 */ /* 0x000fe80000100a00 */
[----:B------:R-:W4:Y:S04]  /*174670*/  LDS.128 R48, [R3+0x800] ;  /* 0x0008000003307984 */ /* 0x000f280000000c00 */
[----:B-1----:R-:W-:Y:S04]  /*174680*/  STL.64 [R1+0x1b80], R44 ;  /* 0x001b802c01007387 */ /* 0x002fe80000100a00 */
[----:B------:R-:W-:Y:S04]  /*174690*/  STL.64 [R1+0x1b88], R46 ;  /* 0x001b882e01007387 */ /* 0x000fe80000100a00 */
[----:B------:R-:W1:Y:S04]  /*1746a0*/  LDS.128 R44, [R252] ;  /* 0x00000000fc2c7984 */ /* 0x000e680000000c00 */
[----:B--2---:R-:W-:Y:S04]  /*1746b0*/  STL.64 [R1+0xb00], R40 ;  /* 0x000b002801007387 */ /* 0x004fe80000100a00 */
[----:B------:R-:W-:Y:S04]  /*1746c0*/  STL.64 [R1+0xb08], R42 ;  /* 0x000b082a01007387 */ /* 0x000fe80000100a00 */
[----:B------:R-:W2:Y:S04]  /*1746d0*/  LDS.128 R40, [R252+0x800] ;  /* 0x00080000fc287984 */ /* 0x000ea80000000c00 */
[----:B------:R-:W-:Y:S06]  /*1746e0*/  BAR.SYNC.DEFER_BLOCKING 0x0 ;  /* 0x0000000000007b1d */ /* 0x000fec0000010000 */
[----:B----4-:R-:W-:Y:S04]  /*1746f0*/  STL.64 [R1+0x1bc0], R48 ;  /* 0x001bc03001007387 */ /* 0x010fe80000100a00 */
[----:B------:R-:W-:Y:S04]  /*174700*/  STL.64 [R1+0x1bc8], R50 ;  /* 0x001bc83201007387 */ /* 0x000fe80000100a00 */
[----:B-1----:R1:W-:Y:S04]  /*174710*/  STL.64 [R1+0xe50], R44 ;  /* 0x000e502c01007387 */ /* 0x0023e80000100a00 */
[----:B------:R4:W-:Y:S04]  /*174720*/  STL.64 [R1+0xe58], R46 ;  /* 0x000e582e01007387 */ /* 0x0009e80000100a00 */
[----:B--2---:R2:W-:Y:S04]  /*174730*/  STL.64 [R1+0x180], R40 ;  /* 0x0001802801007387 */ /* 0x0045e80000100a00 */
[----:B------:R2:W-:Y:S04]  /*174740*/  STL.64 [R1+0x188], R42 ;  /* 0x0001882a01007387 */ /* 0x0005e80000100a00 */
[----:B-1----:R-:W3:Y:S04]  /*174750*/  LDL.LU R44, [R1+0x18b8] ;  /* 0x0018b800012c7983 */ /* 0x002ee80000300800 */
[----:B------:R-:W3:Y:S04]  /*174760*/  LDL.LU R45, [R1+0x18bc] ;  /* 0x0018bc00012d7983 */ /* 0x000ee80000300800 */
[----:B----4-:R-:W3:Y:S04]  /*174770*/  LDL.LU R46, [R1+0x18a8] ;  /* 0x0018a800012e7983 */ /* 0x010ee80000300800 */
[----:B------:R-:W3:Y:S04]  /*174780*/  LDL.LU R47, [R1+0x18ac] ;  /* 0x0018ac00012f7983 */ /* 0x000ee80000300800 */
        /* <DEDUP_REMOVED lines=13> */
[----:B------:R-:W4:Y:S04]  /*174860*/  LDL.LU R35, [R1+0x14d4] ;  /* 0x0014d40001237983 */ /* 0x000f280000300800 */
[----:B------:R1:W-:Y:S04]  /*174870*/  STS.128 [R2+0x200], R28 ;  /* 0x0002001c02007388 */ /* 0x0003e80000000c00 */
        /* <DEDUP_REMOVED lines=8> */
[----:B----4-:R1:W-:Y:S04]  /*174900*/  STS.128 [R2+0x600], R32 ;  /* 0x0006002002007388 */ /* 0x0103e80000000c00 */
[----:B------:R-:W2:Y:S04]  /*174910*/  LDL.LU R39, [R1+0x27d4] ;  /* 0x0027d40001277983 */ /* 0x000ea80000300800 */
[----:B-1----:R-:W4:Y:S04]  /*174920*/  LDL.LU R32, [R1+0x27e8] ;  /* 0x0027e80001207983 */ /* 0x002f280000300800 */
[----:B------:R-:W4:Y:S04]  /*174930*/  LDL.LU R33, [R1+0x27ec] ;  /* 0x0027ec0001217983 */ /* 0x000f280000300800 */
[----:B------:R-:W4:Y:S04]  /*174940*/  LDL.LU R34, [R1+0x27d8] ;  /* 0x0027d80001227983 */ /* 0x000f280000300800 */
[----:B------:R-:W4:Y:S04]  /*174950*/  LDL.LU R35, [R1+0x27dc] ;  /* 0x0027dc0001237983 */ /* 0x000f280000300800 */
[----:B---3--:R-:W-:Y:S04]  /*174960*/  STS.128 [R2+0x280], R44 ;  /* 0x0002802c02007388 */ /* 0x008fe80000000c00 */
[----:B------:R-:W-:Y:S04]  /*174970*/  STS.128 [R2+0x400], R40 ;  /* 0x0004002802007388 */ /* 0x000fe80000000c00 */
[----:B------:R1:W-:Y:S04]  /*174980*/  STS.128 [R2+0x680], R28 ;  /* 0x0006801c02007388 */ /* 0x0003e80000000c00 */
[----:B------:R-:W-:Y:S06]  /*174990*/  BAR.SYNC.DEFER_BLOCKING 0x0 ;  /* 0x0000000000007b1d */ /* 0x000fec0000010000 */
[----:B-1----:R-:W4:Y:S04]  /*1749a0*/  LDL.LU R28, [R1+0x2680] ;  /* 0x00268000011c7983 */ /* 0x002f280000300800 */
        /* <DEDUP_REMOVED lines=127> */
[----:B---3--:R1:W-:Y:S04]  /*1751a0*/  STS.128 [R2+0x680], R28 ;  /* 0x0006801c02007388 */ /* 0x0083e80000000c00 */
[----:B------:R-:W-:Y:S04]  /*1751b0*/  STS.128 [R2+0x280], R44 ;  /* 0x0002802c02007388 */ /* 0x000fe80000000c00 */
[----:B------:R-:W-:Y:S04]  /*1751c0*/  STS.128 [R2+0x400], R40 ;  /* 0x0004002802007388 */ /* 0x000fe80000000c00 */
        /* <DEDUP_REMOVED lines=30> */
[----:B-1----:R-:W3:Y:S04]  /*1753b0*/  LDL.LU R40, [R1+0x1f48] ;  /* 0x001f480001287983 */ /* 0x002ee80000300800 */
        /* <DEDUP_REMOVED lines=13> */
[----:B------:R1:W-:Y:S02]  /*175490*/  STS.128 [R2+0x200], R28 ;  /* 0x0002001c02007388 */ /* 0x0003e40000000c00 */
[----:B-1----:R-:W-:Y:S01]  /*1754a0*/  IMAD.MOV.U32 R30, RZ, RZ, R20 ;  /* 0x000000ffff1e7224 */ /* 0x002fe200078e0014 */
[----:B------:R-:W-:Y:S01]  /*1754b0*/  MOV R31, R21 ;  /* 0x00000015001f7202 */ /* 0x000fe20000000f00 */
[----:B------:R-:W-:-:S02]  /*1754c0*/  IMAD.MOV.U32 R20, RZ, RZ, R26 ;  /* 0x000000ffff147224 */ /* 0x000fc400078e001a */
[----:B------:R-:W-:Y:S01]  /*1754d0*/  IMAD.MOV.U32 R21, RZ, RZ, R27 ;  /* 0x000000ffff157224 */ /* 0x000fe200078e001b */
[----:B------:R-:W-:-:S04]  /*1754e0*/  MOV R28, R24 ;  /* 0x00000018001c7202 */ /* 0x000fc80000000f00 */
[----:B------:R1:W-:Y:S01]  /*1754f0*/  STS.128 [R2+0x680], R20 ;  /* 0x0006801402007388 */ /* 0x0003e20000000c00 */
[----:B------:R-:W-:-:S03]  /*175500*/  IMAD.MOV.U32 R29, RZ, RZ, R25 ;  /* 0x000000ffff1d7224 */ /* 0x000fc600078e0019 */
        /* <DEDUP_REMOVED lines=8> */
[----:B------:R1:W-:Y:S04]  /*175590*/  STS.128 [R2+0x600], R28 ;  /* 0x0006001c02007388 */ /* 0x0003e80000000c00 */
[----:B-1----:R-:W4:Y:S04]  /*1755a0*/  LDL.LU R28, [R1+0x2ca0] ;  /* 0x002ca000011c7983 */ /* 0x002f280000300800 */
[----:B------:R-:W4:Y:S04]  /*1755b0*/  LDL.LU R29, [R1+0x2ca4] ;  /* 0x002ca400011d7983 */ /* 0x000f280000300800 */
[----:B------:R-:W4:Y:S04]  /*1755c0*/  LDL.LU R30, [R1+0x2c90] ;  /* 0x002c9000011e7983 */ /* 0x000f280000300800 */
[----:B------:R-:W4:Y:S04]  /*1755d0*/  LDL.LU R31, [R1+0x2c94] ;  /* 0x002c9400011f7983 */ /* 0x000f280000300800 */
[----:B---3--:R-:W-:Y:S04]  /*1755e0*/  STS.128 [R2+0x280], R40 ;  /* 0x0002802802007388 */ /* 0x008fe80000000c00 */
[----:B--2---:R-:W-:Y:S04]  /*1755f0*/  STS.128 [R2+0x400], R36 ;  /* 0x0004002402007388 */ /* 0x004fe80000000c00 */
[----:B----4-:R-:W-:Y:S04]  /*175600*/  STS.128 [R2+0x480], R32 ;  /* 0x0004802002007388 */ /* 0x010fe80000000c00 */
        /* <DEDUP_REMOVED lines=22> */
[----:B-1----:R-:W-:Y:S04]  /*175770*/  STL.64 [R1+0xe30], R36 ;  /* 0x000e302401007387 */ /* 0x002fe80000100a00 */
[----:B------:R-:W-:Y:S04]  /*175780*/  STL.64 [R1+0xe38], R38 ;  /* 0x000e382601007387 */ /* 0x000fe80000100a00 */
[----:B------:R1:W-:Y:S04]  /*175790*/  STS.128 [R2+0x80], R24 ;  /* 0x0000801802007388 */ /* 0x0003e80000000c00 */
[----:B--2---:R-:W-:Y:S04]  /*1757a0*/  STL.64 [R1+0x160], R32 ;  /* 0x0001602001007387 */ /* 0x004fe80000100a00 */
[----:B------:R-:W-:Y:S04]  /*1757b0*/  STL.64 [R1+0x168], R34 ;  /* 0x0001682201007387 */ /* 0x000fe80000100a00 */
[----:B------:R2:W-:Y:S04]  /*1757c0*/  STS.128 [R2], R20 ;  /* 0x0000001402007388 */ /* 0x0005e80000000c00 */
[----:B-1----:R-:W3:Y:S04]  /*1757d0*/  LDL.LU R24, [R1+0x2ca8] ;  /* 0x002ca80001187983 */ /* 0x002ee80000300800 */
[----:B------:R-:W3:Y:S04]  /*1757e0*/  LDL.LU R25, [R1+0x2cac] ;  /* 0x002cac0001197983 */ /* 0x000ee80000300800 */
[----:B------:R-:W3:Y:S04]  /*1757f0*/  LDL.LU R26, [R1+0x2c98] ;  /* 0x002c9800011a7983 */ /* 0x000ee80000300800 */
[----:B------:R-:W3:Y:S04]  /*175800*/  LDL.LU R27, [R1+0x2c9c] ;  /* 0x002c9c00011b7983 */ /* 0x000ee80000300800 */
[----:B--2---:R-:W2:Y:S04]  /*175810*/  LDL.LU R20, [R1+0x2c80] ;  /* 0x002c800001147983 */ /* 0x004ea80000300800 */
        /* <DEDUP_REMOVED lines=22> */
[----:B----4-:R-:W-:Y:S04]  /*175980*/  STS.128 [R2+0x480], R28 ;  /* 0x0004801c02007388 */ /* 0x010fe80000000c00 */
[----:B------:R-:W3:Y:S04]  /*175990*/  LDL.LU R40, [R1+0x27c8] ;  /* 0x0027c80001287983 */ /* 0x000ee80000300800 */
[----:B------:R-:W3:Y:S04]  /*1759a0*/  LDL.LU R41, [R1+0x27cc] ;  /* 0x0027cc0001297983 */ /* 0x000ee80000300800 */
[----:B------:R-:W-:Y:S04]  /*1759b0*/  STS.128 [R2+0x600], R32 ;  /* 0x0006002002007388 */ /* 0x000fe80000000c00 */
[----:B------:R-:W3:Y:S04]  /*1759c0*/  LDL.LU R42, [R1+0x27b8] ;  /* 0x0027b800012a7983 */ /* 0x000ee80000300800 */
[----:B------:R-:W3:Y:S04]  /*1759d0*/  LDL.LU R43, [R1+0x27bc] ;  /* 0x0027bc00012b7983 */ /* 0x000ee80000300800 */
[----:B------:R1:W-:Y:S04]  /*1759e0*/  STS.128 [R2+0x680], R36 ;  /* 0x0006802402007388 */ /* 0x0003e80000000c00 */
[----:B------:R-:W-:Y:S06]  /*1759f0*/  BAR.SYNC.DEFER_BLOCKING 0x0 ;  /* 0x0000000000007b1d */ /* 0x000fec0000010000 */
[----:B-1----:R-:W4:Y:S04]  /*175a00*/  LDL.LU R36, [R1+0x2660] ;  /* 0x0026600001247983 */ /* 0x002f280000300800 */
[----:B------:R-:W4:Y:S04]  /*175a10*/  LDL.LU R37, [R1+0x2664] ;  /* 0x0026640001257983 */ /* 0x000f280000300800 */
[----:B------:R-:W4:Y:S04]  /*175a20*/  LDL.LU R38, [R1+0x2650] ;  /* 0x0026500001267983 */ /* 0x000f280000300800 */
[----:B------:R-:W1:Y:S04]  /*175a30*/  LDS.128 R24, [R0] ;  /* 0x0000000000187984 */ /* 0x000e680000000c00 */
[----:B------:R-:W4:Y:S04]  /*175a40*/  LDL.LU R39, [R1+0x2654] ;  /* 0x0026540001277983 */ /* 0x000f280000300800 */
[----:B------:R-:W-:Y:S04]  /*175a50*/  LDS.128 R248, [R0+0x800] ;  /* 0x0008000000f87984 */ /* 0x000fe80000000c00 */
[----:B------:R-:W-:Y:S04]  /*175a60*/  LDS.128 R244, [R212] ;  /* 0x00000000d4f47984 */ /* 0x000fe80000000c00 */
[----:B------:R-:W-:Y:S04]  /*175a70*/  LDS.128 R240, [R212+0x800] ;  /* 0x00080000d4f07984 */ /* 0x000fe80000000c00 */
[----:B------:R-:W-:Y:S04]  /*175a80*/  LDS.128 R236, [R3] ;  /* 0x0000000003ec7984 */ /* 0x000fe80000000c00 */
[----:B------:R-:W-:Y:S04]  /*175a90*/  LDS.128 R28, [R3+0x800] ;  /* 0x00080000031c7984 */ /* 0x000fe80000000c00 */
[----:B------:R-:W-:Y:S04]  /*175aa0*/  LDS.128 R32, [R252] ;  /* 0x00000000fc207984 */ /* 0x000fe80000000c00 */
[----:B-1----:R-:W-:Y:S04]  /*175ab0*/  STL.64 [R1], R24 ;  /* 0x0000001801007387 */ /* 0x002fe80000100a00 */
[----:B------:R-:W-:Y:S04]  /*175ac0*/  STL.64 [R1+0x8], R26 ;  /* 0x0000081a01007387 */ /* 0x000fe80000100a00 */
[----:B------:R-:W-:Y:S04]  /*175ad0*/  LDS.128 R24, [R252+0x800] ;  /* 0x00080000fc187984 */ /* 0x000fe80000000c00 */
[----:B------:R-:W-:Y:S06]  /*175ae0*/  BAR.SYNC.DEFER_BLOCKING 0x0 ;  /* 0x0000000000007b1d */ /* 0x000fec0000010000 */
        /* <DEDUP_REMOVED lines=13> */
[----:B---3--:R-:W-:Y:S04]  /*175bc0*/  STS.128 [R2+0x80], R40 ;  /* 0x0000802802007388 */ /* 0x008fe80000000c00 */
[----:B----4-:R1:W-:Y:S04]  /*175bd0*/  STS.128 [R2+0x200], R36 ;  /* 0x0002002402007388 */ /* 0x0103e80000000c00 */
        /* <DEDUP_REMOVED lines=13> */
[----:B------:R-:W-:Y:S04]  /*175cb0*/  STS.128 [R2+0x280], R48 ;  /* 0x0002803002007388 */ /* 0x000fe80000000c00 */
[----:B------:R-:W-:Y:S04]  /*175cc0*/  STS.128 [R2+0x400], R44 ;  /* 0x0004002c02007388 */ /* 0x000fe80000000c00 */
[----:B------:R-:W2:Y:S04]  /*175cd0*/  LDL.LU R68, [R1+0x2348] ;  /* 0x0023480001447983 */ /* 0x000ea80000300800 */
[----:B------:R-:W2:Y:S04]  /*175ce0*/  LDL.LU R69, [R1+0x234c] ;  /* 0x00234c0001457983 */ /* 0x000ea80000300800 */
[----:B------:R-:W2:Y:S04]  /*175cf0*/  LDL.LU R70, [R1+0xc18] ;  /* 0x000c180001467983 */ /* 0x000ea80000300800 */
[----:B------:R-:W2:Y:S04]  /*175d00*/  LDL.LU R71, [R1+0xc1c] ;  /* 0x000c1c0001477983 */ /* 0x000ea80000300800 */
[----:B------:R-:W2:Y:S04]  /*175d10*/  LDL.LU R72, [R1+0xa70] ;  /* 0x000a700001487983 */ /* 0x000ea80000300800 */
[----:B------:R-:W2:Y:S04]  /*175d20*/  LDL.LU R73, [R1+0xa74] ;  /* 0x000a740001497983 */ /* 0x000ea80000300800 */
[----:B------:R-:W2:Y:S04]  /*175d30*/  LDL.LU R74, [R1+0xa50] ;  /* 0x000a5000014a7983 */ /* 0x000ea80000300800 */
[----:B---3--:R-:W-:Y:S04]  /*175d40*/  STS.128 [R2+0x600], R36 ;  /* 0x0006002402007388 */ /* 0x008fe80000000c00 */
[----:B------:R-:W3:Y:S04]  /*175d50*/  LDL.LU R75, [R1+0xa54] ;  /* 0x000a5400014b7983 */ /* 0x000ee80000300800 */
[----:B------:R-:W3:Y:S04]  /*175d60*/  LDL.LU R80, [R1+0xa78] ;  /* 0x000a780001507983 */ /* 0x000ee80000300800 */
[----:B------:R-:W3:Y:S04]  /*175d70*/  LDL.LU R81, [R1+0xa7c] ;  /* 0x000a7c0001517983 */ /* 0x000ee80000300800 */
[----:B----4-:R-:W-:Y:S04]  /*175d80*/  STS.128 [R2+0x680], R40 ;  /* 0x0006802802007388 */ /* 0x010fe80000000c00 */
[----:B------:R-:W-:Y:S06]  /*175d90*/  BAR.SYNC.DEFER_BLOCKING 0x0 ;  /* 0x0000000000007b1d */ /* 0x000fec0000010000 */
[----:B------:R-:W4:Y:S04]  /*175da0*/  LDL.LU R82, [R1+0xa58] ;  /* 0x000a580001527983 */ /* 0x000f280000300800 */
[----:B------:R-:W4:Y:S04]  /*175db0*/  LDL.LU R83, [R1+0xa5c] ;  /* 0x000a5c0001537983 */ /* 0x000f280000300800 */
[----:B------:R-:W4:Y:S04]  /*175dc0*/  LDL.LU R76, [R1+0x2210] ;  /* 0x00221000014c7983 */ /* 0x000f280000300800 */
[----:B------:R-:W4:Y:S04]  /*175dd0*/  LDL.LU R77, [R1+0x2214] ;  /* 0x00221400014d7983 */ /* 0x000f280000300800 */
[----:B------:R-:W4:Y:S04]  /*175de0*/  LDL.LU R78, [R1+0x800] ;  /* 0x00080000014e7983 */ /* 0x000f280000300800 */
[----:B------:R-:W1:Y:S04]  /*175df0*/  LDS.128 R64, [R0] ;  /* 0x0000000000407984 */ /* 0x000e680000000c00 */
[----:B------:R-:W-:Y:S04]  /*175e00*/  LDS.128 R48, [R0+0x800] ;  /* 0x0008000000307984 */ /* 0x000fe80000000c00 */
[----:B------:R-:W-:Y:S04]  /*175e10*/  LDS.128 R60, [R212] ;  /* 0x00000000d43c7984 */ /* 0x000fe80000000c00 */
[----:B------:R-:W-:Y:S04]  /*175e20*/  LDS.128 R44, [R212+0x800] ;  /* 0x00080000d42c7984 */ /* 0x000fe80000000c00 */
[----:B------:R-:W-:Y:S04]  /*175e30*/  LDS.128 R56, [R3] ;  /* 0x0000000003387984 */ /* 0x000fe80000000c00 */
[----:B------:R-:W-:Y:S04]  /*175e40*/  LDS.128 R40, [R3+0x800] ;  /* 0x0008000003287984 */ /* 0x000fe80000000c00 */
[----:B------:R-:W-:Y:S04]  /*175e50*/  LDS.128 R52, [R252] ;  /* 0x00000000fc347984 */ /* 0x000fe80000000c00 */
[----:B------:R-:W-:Y:S04]  /*175e60*/  LDS.128 R36, [R252+0x800] ;  /* 0x00080000fc247984 */ /* 0x000fe80000000c00 */
[----:B------:R-:W-:Y:S06]  /*175e70*/  BAR.SYNC.DEFER_BLOCKING 0x0 ;  /* 0x0000000000007b1d */ /* 0x000fec0000010000 */
[----:B------:R-:W4:Y:S04]  /*175e80*/  LDL.LU R79, [R1+0x804] ;  /* 0x00080400014f7983 */ /* 0x000f280000300800 */
[----:B--2---:R2:W-:Y:S04]  /*175e90*/  STS.128 [R2], R20 ;  /* 0x0000001402007388 */ /* 0x0045e80000000c00 */
[----:B--2---:R-:W2:Y:S04]  /*175ea0*/  LDL.LU R20, [R1+0x2218] ;  /* 0x0022180001147983 */ /* 0x004ea80000300800 */
[----:B------:R-:W2:Y:S04]  /*175eb0*/  LDL.LU R21, [R1+0x221c] ;  /* 0x00221c0001157983 */ /* 0x000ea80000300800 */
[----:B------:R-:W2:Y:S04]  /*175ec0*/  LDL.LU R22, [R1+0x808] ;  /* 0x0008080001167983 */ /* 0x000ea80000300800 */
[----:B------:R-:W2:Y:S04]  /*175ed0*/  LDL.LU R23, [R1+0x80c] ;  /* 0x00080c0001177983 */ /* 0x000ea80000300800 */
[----:B------:R1:W-:Y:S04]  /*175ee0*/  STS.128 [R2+0x80], R68 ;  /* 0x0000804402007388 */ /* 0x0003e80000000c00 */
[----:B---3--:R3:W-:Y:S04]  /*175ef0*/  STS.128 [R2+0x200], R72 ;  /* 0x0002004802007388 */ /* 0x0087e80000000c00 */
[----:B-1----:R-:W4:Y:S04]  /*175f00*/  LDL.LU R68, [R1+0x2140] ;  /* 0x0021400001447983 */ /* 0x002f280000300800 */
[----:B------:R-:W4:Y:S04]  /*175f10*/  LDL.LU R69, [R1+0x2144] ;  /* 0x0021440001457983 */ /* 0x000f280000300800 */
[----:B------:R-:W4:Y:S04]  /*175f20*/  LDL.LU R70, [R1+0x2130] ;  /* 0x0021300001467983 */ /* 0x000f280000300800 */
[----:B------:R-:W4:Y:S04]  /*175f30*/  LDL.LU R71, [R1+0x2134] ;  /* 0x0021340001477983 */ /* 0x000f280000300800 */
[----:B---3--:R-:W3:Y:S04]  /*175f40*/  LDL.LU R72, [R1+0x2148] ;  /* 0x0021480001487983 */ /* 0x008ee80000300800 */
        /* <DEDUP_REMOVED lines=16> */
[----:B----4-:R-:W-:Y:S04]  /*176050*/  STS.128 [R2+0x280], R80 ;  /* 0x0002805002007388 */ /* 0x010fe80000000c00 */
[----:B------:R-:W-:Y:S04]  /*176060*/  STS.128 [R2+0x400], R76 ;  /* 0x0004004c02007388 */ /* 0x000fe80000000c00 */
[----:B------:R-:W-:Y:S04]  /*176070*/  STS.128 [R2+0x600], R68 ;  /* 0x0006004402007388 */ /* 0x000fe80000000c00 */
[----:B---3--:R-:W-:Y:S04]  /*176080*/  STS.128 [R2+0x680], R72 ;  /* 0x0006804802007388 */ /* 0x008fe80000000c00 */
[----:B------:R-:W-:Y:S06]  /*176090*/  BAR.SYNC.DEFER_BLOCKING 0x0 ;  /* 0x0000000000007b1d */ /* 0x000fec0000010000 */
        /* <DEDUP_REMOVED lines=8> */
[----:B------:R-:W-:Y:S01]  /*176120*/  BAR.SYNC.DEFER_BLOCKING 0x0 ;  /* 0x0000000000007b1d */ /* 0x000fe20000010000 */
        /* <DEDUP_REMOVED lines=8> */
[----:B--2---:R-:W-:Y:S04]  /*1761b0*/  STS.128 [R2], R20 ;  /* 0x0000001402007388 */ /* 0x004fe80000000c00 */
[----:B------:R2:W-:Y:S04]  /*1761c0*/  STS.128 [R2+0x80], R100 ;  /* 0x0000806402007388 */ /* 0x0005e80000000c00 */
[----:B--2---:R-:W2:Y:S04]  /*1761d0*/  LDL.LU R100, [R1+0x1f28] ;  /* 0x001f280001647983 */ /* 0x004ea80000300800 */
[----:B------:R-:W2:Y:S04]  /*1761e0*/  LDL.LU R101, [R1+0x1f2c] ;  /* 0x001f2c0001657983 */ /* 0x000ea80000300800 */
[----:B------:R-:W2:Y:S04]  /*1761f0*/  LDL.LU R102, [R1+0x1f18] ;  /* 0x001f180001667983 */ /* 0x000ea80000300800 */
[----:B------:R-:W2:Y:S04]  /*176200*/  LDL.LU R103, [R1+0x1f1c] ;  /* 0x001f1c0001677983 */ /* 0x000ea80000300800 */
[----:B------:R-:W3:Y:S04]  /*176210*/  LDL.LU R20, [R1+0x1e10] ;  /* 0x001e100001147983 */ /* 0x000ee80000300800 */
[----:B------:R-:W3:Y:S04]  /*176220*/  LDL.LU R21, [R1+0x1e14] ;  /* 0x001e140001157983 */ /* 0x000ee80000300800 */
[----:B------:R-:W3:Y:S04]  /*176230*/  LDL.LU R22, [R1+0x1e20] ;  /* 0x001e200001167983 */ /* 0x000ee80000300800 */
[----:B------:R4:W-:Y:S04]  /*176240*/  STS.128 [R2+0x200], R104 ;  /* 0x0002006802007388 */ /* 0x0009e80000000c00 */
        /* <DEDUP_REMOVED lines=12> */
[----:B------:R-:W-:Y:S04]  /*176310*/  STS.128 [R2+0x600], R108 ;  /* 0x0006006c02007388 */ /* 0x000fe80000000c00 */
[----:B------:R-:W-:Y:S04]  /*176320*/  STS.128 [R2+0x680], R16 ;  /* 0x0006801002007388 */ /* 0x000fe80000000c00 */
        /* <DEDUP_REMOVED lines=13> */
[----:B--2---:R-:W-:Y:S04]  /*176400*/  STS.128 [R2+0x280], R100 ;  /* 0x0002806402007388 */ /* 0x004fe80000000c00 */
[----:B---3--:R-:W-:Y:S04]  /*176410*/  STS.128 [R2+0x400], R20 ;  /* 0x0004001402007388 */ /* 0x008fe80000000c00 */
[----:B----4-:R-:W-:Y:S04]  /*176420*/  STS.128 [R2+0x480], R104 ;  /* 0x0004806802007388 */ /* 0x010fe80000000c00 */
[----:B------:R-:W-:Y:S06]  /*176430*/  BAR.SYNC.DEFER_BLOCKING 0x0 ;  /* 0x0000000000007b1d */ /* 0x000fec0000010000 */
[----:B------:R-:W2:Y:S04]  /*176440*/  LDS.128 R120, [R0] ;  /* 0x0000000000787984 */ /* 0x000ea80000000c00 */
[----:B------:R-:W-:Y:S04]  /*176450*/  LDS.128 R104, [R0+0x800] ;  /* 0x0008000000687984 */ /* 0x000fe80000000c00 */
[----:B------:R-:W3:Y:S04]  /*176460*/  LDS.128 R116, [R212] ;  /* 0x00000000d4747984 */ /* 0x000ee80000000c00 */
[----:B------:R-:W-:Y:S04]  /*176470*/  LDS.128 R100, [R212+0x800] ;  /* 0x00080000d4647984 */ /* 0x000fe80000000c00 */
[----:B------:R-:W4:Y:S04]  /*176480*/  LDS.128 R112, [R3] ;  /* 0x0000000003707984 */ /* 0x000f280000000c00 */
[----:B------:R-:W-:Y:S04]  /*176490*/  LDS.128 R20, [R3+0x800] ;  /* 0x0008000003147984 */ /* 0x000fe80000000c00 */
[----:B------:R-:W1:Y:S04]  /*1764a0*/  LDS.128 R108, [R252] ;  /* 0x00000000fc6c7984 */ /* 0x000e680000000c00 */
[----:B------:R-:W1:Y:S04]  /*1764b0*/  LDS.128 R16, [R252+0x800] ;  /* 0x00080000fc107984 */ /* 0x000e680000000c00 */
[----:B------:R-:W-:Y:S06]  /*1764c0*/  BAR.SYNC.DEFER_BLOCKING 0x0 ;  /* 0x0000000000007b1d */ /* 0x000fec0000010000 */
[----:B------:R1:W-:Y:S04]  /*1764d0*/  STS.128 [R2], R12 ;  /* 0x0000000c02007388 */ /* 0x0003e80000000c00 */
[----:B-1----:R-:W2:Y:S04]  /*1764e0*/  LDL.LU R12, [R1+0x1498] ;  /* 0x00149800010c7983 */ /* 0x002ea80000300800 */
[----:B------:R-:W2:Y:S04]  /*1764f0*/  LDL.LU R13, [R1+0x149c] ;  /* 0x00149c00010d7983 */ /* 0x000ea80000300800 */
[----:B------:R-:W2:Y:S04]  /*176500*/  LDL.LU R14, [R1+0x518] ;  /* 0x00051800010e7983 */ /* 0x000ea80000300800 */
[----:B------:R-:W2:Y:S04]  /*176510*/  LDL.LU R15, [R1+0x51c] ;  /* 0x00051c00010f7983 */ /* 0x000ea80000300800 */
[----:B------:R1:W-:Y:S04]  /*176520*/  STS.128 [R2+0x80], R124 ;  /* 0x0000807c02007388 */ /* 0x0003e80000000c00 */
[----:B------:R3:W-:Y:S04]  /*176530*/  STS.128 [R2+0x200], R128 ;  /* 0x0002008002007388 */ /* 0x0007e80000000c00 */
        /* <DEDUP_REMOVED lines=16> */
[----:B------:R-:W-:Y:S04]  /*176640*/  STS.128 [R2+0x280], R136 ;  /* 0x0002808802007388 */ /* 0x000fe80000000c00 */
[----:B------:R-:W-:Y:S04]  /*176650*/  STS.128 [R2+0x400], R132 ;  /* 0x0004008402007388 */ /* 0x000fe80000000c00 */
[----:B----4-:R-:W-:Y:S04]  /*176660*/  STS.128 [R2+0x600], R124 ;  /* 0x0006007c02007388 */ /* 0x010fe80000000c00 */
[----:B---3--:R-:W-:Y:S04]  /*176670*/  STS.128 [R2+0x680], R128 ;  /* 0x0006808002007388 */ /* 0x008fe80000000c00 */
[----:B------:R-:W3:Y:S04]  /*176680*/  LDL.LU R159, [R1+0x5dc] ;  /* 0x0005dc00019f7983 */ /* 0x000ee80000300800 */
[----:B------:R-:W4:Y:S04]  /*176690*/  LDL.LU R160, [R1+0x2640] ;  /* 0x0026400001a07983 */ /* 0x000f280000300800 */
        /* <DEDUP_REMOVED lines=21> */
[----:B--2---:R2:W-:Y:S04]  /*1767f0*/  STS.128 [R2], R12 ;  /* 0x0000000c02007388 */ /* 0x0045e80000000c00 */
[----:B--2---:R-:W2:Y:S04]  /*176800*/  LDL.LU R12, [R1+0x24d8] ;  /* 0x0024d800010c7983 */ /* 0x004ea80000300800 */
[----:B------:R-:W2:Y:S04]  /*176810*/  LDL.LU R13, [R1+0x24dc] ;  /* 0x0024dc00010d7983 */ /* 0x000ea80000300800 */
[----:B------:R-:W2:Y:S04]  /*176820*/  LDL.LU R14, [R1+0x728] ;  /* 0x00072800010e7983 */ /* 0x000ea80000300800 */
[----:B------:R-:W2:Y:S04]  /*176830*/  LDL.LU R15, [R1+0x72c] ;  /* 0x00072c00010f7983 */ /* 0x000ea80000300800 */
[----:B---3--:R3:W-:Y:S04]  /*176840*/  STS.128 [R2+0x80], R156 ;  /* 0x0000809c02007388 */ /* 0x0087e80000000c00 */
[----:B---3--:R-:W3:Y:S04]  /*176850*/  LDL.LU R156, [R1+0xdf0] ;  /* 0x000df000019c7983 */ /* 0x008ee80000300800 */
[----:B------:R-:W3:Y:S04]  /*176860*/  LDL.LU R157, [R1+0xdf4] ;  /* 0x000df400019d7983 */ /* 0x000ee80000300800 */
[----:B------:R-:W3:Y:S04]  /*176870*/  LDL.LU R158, [R1+0xa10] ;  /* 0x000a1000019e7983 */ /* 0x000ee80000300800 */
[----:B----4-:R4:W-:Y:S04]  /*176880*/  STS.128 [R2+0x200], R160 ;  /* 0x000200a002007388 */ /* 0x0109e80000000c00 */
[----:B------:R-:W3:Y:S04]  /*176890*/  LDL.LU R159, [R1+0xa14] ;  /* 0x000a1400019f7983 */ /* 0x000ee80000300800 */
[----:B----4-:R-:W4:Y:S04]  /*1768a0*/  LDL.LU R160, [R1+0xdf8] ;  /* 0x000df80001a07983 */ /* 0x010f280000300800 */
[----:B------:R-:W4:Y:S04]  /*1768b0*/  LDL.LU R161, [R1+0xdfc] ;  /* 0x000dfc0001a17983 */ /* 0x000f280000300800 */
[----:B------:R-:W4:Y:S04]  /*1768c0*/  LDL.LU R162, [R1+0xa18] ;  /* 0x000a180001a27983 */ /* 0x000f280000300800 */
[----:B------:R-:W4:Y:S04]  /*1768d0*/  LDL.LU R163, [R1+0xa1c] ;  /* 0x000a1c0001a37983 */ /* 0x000f280000300800 */
[----:B--2---:R2:W-:Y:S04]  /*1768e0*/  STS.128 [R2+0x480], R12 ;  /* 0x0004800c02007388 */ /* 0x0045e80000000c00 */
        /* <DEDUP_REMOVED lines=14> */
[----:B---3--:R-:W-:Y:S04]  /*1769d0*/  STS.128 [R2+0x600], R156 ;  /* 0x0006009c02007388 */ /* 0x008fe80000000c00 */
[----:B----4-:R-:W-:Y:S04]  /*1769e0*/  STS.128 [R2+0x680], R160 ;  /* 0x000680a002007388 */ /* 0x010fe80000000c00 */
[----:B------:R-:W-:Y:S06]  /*1769f0*/  BAR.SYNC.DEFER_BLOCKING 0x0 ;  /* 0x0000000000007b1d */ /* 0x000fec0000010000 */
[----:B------:R-:W3:Y:S04]  /*176a00*/  LDL.LU R200, [R1+0xa48] ;  /* 0x000a480001c87983 */ /* 0x000ee80000300800 */
[----:B------:R-:W3:Y:S04]  /*176a10*/  LDL.LU R201, [R1+0xa4c] ;  /* 0x000a4c0001c97983 */ /* 0x000ee80000300800 */
[----:B------:R-:W3:Y:S04]  /*176a20*/  LDL.LU R202, [R1+0x898] ;  /* 0x0008980001ca7983 */ /* 0x000ee80000300800 */
[----:B------:R-:W3:Y:S04]  /*176a30*/  LDL.LU R203, [R1+0x89c] ;  /* 0x00089c0001cb7983 */ /* 0x000ee80000300800 */
        /* <DEDUP_REMOVED lines=13> */
[----:B--2---:R2:W-:Y:S04]  /*176b10*/  STS.128 [R2], R12 ;  /* 0x0000000c02007388 */ /* 0x0045e80000000c00 */
[----:B--2---:R-:W2:Y:S04]  /*176b20*/  LDL.LU R12, [R1+0x7f8] ;  /* 0x0007f800010c7983 */ /* 0x004ea80000300800 */
[----:B------:R-:W2:Y:S04]  /*176b30*/  LDL.LU R13, [R1+0x7fc] ;  /* 0x0007fc00010d7983 */ /* 0x000ea80000300800 */
[----:B------:R-:W2:Y:S04]  /*176b40*/  LDL.LU R14, [R1+0x6f8] ;  /* 0x0006f800010e7983 */ /* 0x000ea80000300800 */
[----:B------:R1:W-:Y:S04]  /*176b50*/  STS.128 [R2+0x80], R188 ;  /* 0x000080bc02007388 */ /* 0x0003e80000000c00 */
[----:B------:R-:W2:Y:S04]  /*176b60*/  LDL.LU R15, [R1+0x6fc] ;  /* 0x0006fc00010f7983 */ /* 0x000ea80000300800 */
[----:B------:R1:W-:Y:S04]  /*176b70*/  STS.128 [R2+0x200], R192 ;  /* 0x000200c002007388 */ /* 0x0003e80000000c00 */
        /* <DEDUP_REMOVED lines=8> */
[----:B----4-:R-:W-:Y:S04]  /*176c00*/  STS.128 [R2+0x400], R196 ;  /* 0x000400c402007388 */ /* 0x010fe80000000c00 */
[----:B--2---:R1:W-:Y:S04]  /*176c10*/  STS.128 [R2+0x480], R12 ;  /* 0x0004800c02007388 */ /* 0x0043e80000000c00 */
[----:B-1----:R-:W2:Y:S04]  /*176c20*/  LDL.LU R12, [R1+0x130] ;  /* 0x00013000010c7983 */ /* 0x002ea80000300800 */
[----:B------:R-:W2:Y:S04]  /*176c30*/  LDL.LU R13, [R1+0x134] ;  /* 0x00013400010d7983 */ /* 0x000ea80000300800 */
[----:B------:R-:W2:Y:S04]  /*176c40*/  LDL.LU R14, [R1+0x50] ;  /* 0x00005000010e7983 */ /* 0x000ea80000300800 */
[----:B------:R-:W2:Y:S04]  /*176c50*/  LDL.LU R15, [R1+0x54] ;  /* 0x00005400010f7983 */ /* 0x000ea80000300800 */
[----:B---3--:R1:W-:Y:S04]  /*176c60*/  STS.128 [R2+0x600], R188 ;  /* 0x000600bc02007388 */ /* 0x0083e80000000c00 */
[----:B------:R3:W-:Y:S01]  /*176c70*/  STS.128 [R2+0x680], R192 ;  /* 0x000680c002007388 */ /* 0x0007e20000000c00 */
[----:B-1----:R-:W-:Y:S01]  /*176c80*/  IMAD.MOV.U32 R190, RZ, RZ, R228 ;  /* 0x000000ffffbe7224 */ /* 0x002fe200078e00e4 */
[----:B------:R-:W-:-:S02]  /*176c90*/  MOV R191, R229 ;  /* 0x000000e500bf7202 */ /* 0x000fc40000000f00 */
[----:B---3--:R-:W3:Y:S04]  /*176ca0*/  LDL.LU R192, [R1+0x138] ;  /* 0x0001380001c07983 */ /* 0x008ee80000300800 */
[----:B------:R-:W3:Y:S04]  /*176cb0*/  LDL.LU R193, [R1+0x13c] ;  /* 0x00013c0001c17983 */ /* 0x000ee80000300800 */
[----:B------:R-:W3:Y:S04]  /*176cc0*/  LDL.LU R194, [R1+0x58] ;  /* 0x0000580001c27983 */ /* 0x000ee80000300800 */
[----:B------:R-:W3:Y:S04]  /*176cd0*/  LDL.LU R195, [R1+0x5c] ;  /* 0x00005c0001c37983 */ /* 0x000ee80000300800 */
        /* <DEDUP_REMOVED lines=8> */
[----:B------:R-:W-:Y:S04]  /*176d60*/  STS.128 [R2+0x280], R200 ;  /* 0x000280c802007388 */ /* 0x000fe80000000c00 */
[----:B------:R-:W-:Y:S06]  /*176d70*/  BAR.SYNC.DEFER_BLOCKING 0x0 ;  /* 0x0000000000007b1d */ /* 0x000fec0000010000 */
[----:B------:R-:W-:Y:S04]  /*176d80*/  LDS.128 R208, [R212] ;  /* 0x00000000d4d07984 */ /* 0x000fe80000000c00 */
[----:B------:R-:W1:Y:S04]  /*176d90*/  LDS.128 R200, [R0] ;  /* 0x0000000000c87984 */ /* 0x000e680000000c00 */
[----:B------:R-:W-:Y:S04]  /*176da0*/  LDS.128 R204, [R0+0x800] ;  /* 0x0008000000cc7984 */ /* 0x000fe80000000c00 */
[----:B------:R-:W-:Y:S04]  /*176db0*/  LDS.128 R212, [R212+0x800] ;  /* 0x00080000d4d47984 */ /* 0x000fe80000000c00 */
[----:B------:R-:W-:Y:S04]  /*176dc0*/  LDS.128 R216, [R3] ;  /* 0x0000000003d87984 */ /* 0x000fe80000000c00 */
[----:B------:R-:W-:Y:S04]  /*176dd0*/  LDS.128 R220, [R3+0x800] ;  /* 0x0008000003dc7984 */ /* 0x000fe80000000c00 */
[----:B------:R-:W-:Y:S04]  /*176de0*/  LDS.128 R224, [R252] ;  /* 0x00000000fce07984 */ /* 0x000fe80000000c00 */
[----:B------:R-:W-:Y:S04]  /*176df0*/  LDS.128 R232, [R252+0x800] ;  /* 0x00080000fce87984 */ /* 0x000fe80000000c00 */
[----:B------:R-:W-:Y:S06]  /*176e00*/  BAR.SYNC.DEFER_BLOCKING 0x0 ;  /* 0x0000000000007b1d */ /* 0x000fec0000010000 */
[----:B--2---:R-:W-:Y:S04]  /*176e10*/  STS.128 [R2], R12 ;  /* 0x0000000c02007388 */ /* 0x004fe80000000c00 */
[----:B----4-:R2:W-:Y:S04]  /*176e20*/  STS.128 [R2+0x200], R188 ;  /* 0x000200bc02007388 */ /* 0x0105e80000000c00 */
[----:B--2---:R-:W2:Y:S04]  /*176e30*/  LDL.LU R189, [R1+0x3718] ;  /* 0x0037180001bd7983 */ /* 0x004ea80000300800 */
[----:B------:R-:W4:Y:S04]  /*176e40*/  LDL.LU R12, [R1+0x1e48] ;  /* 0x001e4800010c7983 */ /* 0x000f280000300800 */
[----:B---3--:R3:W-:Y:S04]  /*176e50*/  STS.128 [R2+0x400], R196 ;  /* 0x000400c402007388 */ /* 0x0087e80000000c00 */
[----:B------:R-:W4:Y:S04]  /*176e60*/  LDL.LU R13, [R1+0x1e4c] ;  /* 0x001e4c00010d7983 */ /* 0x000f280000300800 */
[----:B---3--:R-:W3:Y:S04]  /*176e70*/  LDL.LU R197, [R1+0x3714] ;  /* 0x0037140001c57983 */ /* 0x008ee80000300800 */
[----:B------:R-:W4:Y:S04]  /*176e80*/  LDL.LU R14, [R1+0x1e38] ;  /* 0x001e3800010e7983 */ /* 0x000f280000300800 */
[----:B------:R-:W4:Y:S04]  /*176e90*/  LDL.LU R15, [R1+0x1e3c] ;  /* 0x001e3c00010f7983 */ /* 0x000f280000300800 */
[----:B------:R-:W2:Y:S04]  /*176ea0*/  LDL.LU R199, [R1+0xd0] ;  /* 0x0000d00001c77983 */ /* 0x000ea80000300800 */
[----:B------:R-:W2:Y:S04]  /*176eb0*/  LDL.LU R196, [R1+0x371c] ;  /* 0x00371c0001c47983 */ /* 0x000ea80000300800 */
[----:B------:R-:W2:Y:S04]  /*176ec0*/  LDL.LU R191, [R1+0x3724] ;  /* 0x0037240001bf7983 */ /* 0x000ea80000300800 */
[----:B------:R-:W2:Y:S04]  /*176ed0*/  LDL.LU R190, [R1+0x3720] ;  /* 0x0037200001be7983 */ /* 0x000ea80000300800 */
[----:B------:R-:W-:Y:S04]  /*176ee0*/  STS.128 [R2+0x280], R228 ;  /* 0x000280e402007388 */ /* 0x000fe80000000c00 */
[----:B------:R-:W-:Y:S04]  /*176ef0*/  STS.128 [R2+0x80], R192 ;  /* 0x000080c002007388 */ /* 0x000fe80000000c00 */
[----:B----4-:R4:W-:Y:S04]  /*176f00*/  STS.128 [R2+0x480], R12 ;  /* 0x0004800c02007388 */ /* 0x0109e80000000c00 */
[----:B----4-:R-:W4:Y:S04]  /*176f10*/  LDL.LU R15, [R1+0x120] ;  /* 0x00012000010f7983 */ /* 0x010f280000300800 */
        /* <DEDUP_REMOVED lines=8> */
[----:B---3--:R-:W-:Y:S01]  /*176fa0*/  ISETP.GE.AND P6, PT, R197, c[0x0][0x178], PT ;  /* 0x00005e00c5007a0c */ /* 0x008fe20003fc6270 */
[----:B------:R-:W-:Y:S01]  /*176fb0*/  IMAD.MOV.U32 R193, RZ, RZ, R9 ;  /* 0x000000ffffc17224 */ /* 0x000fe200078e0009 */
[----:B--2---:R-:W-:Y:S01]  /*176fc0*/  ISETP.GE.AND P2, PT, R189, c[0x0][0x17c], PT ;  /* 0x00005f00bd007a0c */ /* 0x004fe20003f46270 */
[----:B------:R-:W-:Y:S01]  /*176fd0*/  IMAD.MOV.U32 R4, RZ, RZ, R10 ;  /* 0x000000ffff047224 */ /* 0x000fe200078e000a */
[----:B------:R-:W2:Y:S01]  /*176fe0*/  LDL.LU R229, [R1+0xd4] ;  /* 0x0000d40001e57983 */ /* 0x000ea20000300800 */
[----:B------:R-:W-:-:S02]  /*176ff0*/  IMAD R3, R197, c[0x0][0x194], RZ ;  /* 0x00006500c5037a24 */ /* 0x000fc400078e02ff */
[----:B------:R-:W-:Y:S01]  /*177000*/  IMAD.MOV.U32 R9, RZ, RZ, c[0x0][0x194] ;  /* 0x00006500ff097624 */ /* 0x000fe200078e00ff */
[----:B------:R-:W-:Y:S04]  /*177010*/  STS.128 [R2+0x600], R192 ;  /* 0x000600c002007388 */ /* 0x000fe80000000c00 */
[----:B------:R3:W-:Y:S04]  /*177020*/  STS.128 [R2+0x680], R4 ;  /* 0x0006800402007388 */ /* 0x0007e80000000c00 */
[----:B------:R-:W-:Y:S01]  /*177030*/  BAR.SYNC.DEFER_BLOCKING 0x0 ;  /* 0x0000000000007b1d */ /* 0x000fe20000010000 */
[----:B------:R-:W-:-:S02]  /*177040*/  ISETP.LT.AND P6, PT, R189, c[0x0][0x17c], !P6 ;  /* 0x00005f00bd007a0c */ /* 0x000fc400077c1270 */
[----:B------:R-:W-:Y:S01]  /*177050*/  ISETP.LT.AND P4, PT, R196, c[0x0][0x178], !P2 ;  /* 0x00005e00c4007a0c */ /* 0x000fe20005781270 */
[----:B---3--:R-:W-:Y:S01]  /*177060*/  IMAD R2, R9, 0x80, R3 ;  /* 0x0000008009027824 */ /* 0x008fe200078e0203 */
[----:B------:R-:W-:-:S04]  /*177070*/  LEA R4, P3, R3, c[0x0][0x170], 0x2 ;  /* 0x00005c0003047a11 */ /* 0x000fc800078610ff */
[C---:B------:R-:W-:Y:S02]  /*177080*/  LEA R10, P5, R2.reuse, c[0x0][0x170], 0x2 ;  /* 0x00005c00020a7a11 */ /* 0x040fe400078a10ff */
[----:B------:R-:W-:Y:S02]  /*177090*/  LEA R6, R9, R2, 0x7 ;  /* 0x0000000209067211 */ /* 0x000fe400078e38ff */
[----:B------:R-:W-:Y:S01]  /*1770a0*/  LEA.HI.X.SX32 R11, R2, c[0x0][0x174], 0x2, P5 ;  /* 0x00005d00020b7a11 */ /* 0x000fe200028f16ff */
[----:B------:R-:W-:Y:S01]  /*1770b0*/  IMAD R188, R189, c[0x0][0x198], RZ ;  /* 0x00006600bdbc7a24 */ /* 0x000fe200078e02ff */
[----:B------:R-:W-:Y:S01]  /*1770c0*/  LEA.HI.X.SX32 R5, R3, c[0x0][0x174], 0x2, P3 ;  /* 0x00005d0003057a11 */ /* 0x000fe200018f16ff */
[----:B------:R-:W-:Y:S01]  /*1770d0*/  IMAD R7, R9, 0x80, R6 ;  /* 0x0000008009077824 */ /* 0x000fe200078e0206 */
[----:B------:R-:W-:Y:S01]  /*1770e0*/  LEA R8, P5, R6, c[0x0][0x170], 0x2 ;  /* 0x00005c0006087a11 */ /* 0x000fe200078a10ff */
[----:B------:R-:W-:Y:S01]  /*1770f0*/  IMAD.WIDE R12, R188, 0x4, R10 ;  /* 0x00000004bc0c7825 */ /* 0x000fe200078e020a */
[----:B------:R-:W-:Y:S01]  /*177100*/  ISETP.LT.AND P3, PT, R191, c[0x0][0x178], !P2 ;  /* 0x00005e00bf007a0c */ /* 0x000fe20005761270 */
[----:B------:R-:W3:Y:S01]  /*177110*/  LDL.LU R189, [R1+0x94] ;  /* 0x0000940001bd7983 */ /* 0x000ee20000300800 */
[----:B------:R-:W-:Y:S01]  /*177120*/  LEA.HI.X.SX32 R9, R6, c[0x0][0x174], 0x2, P5 ;  /* 0x00005d0006097a11 */ /* 0x000fe200028f16ff */
[----:B------:R-:W-:Y:S01]  /*177130*/  IMAD.WIDE R2, R188, 0x4, R4 ;  /* 0x00000004bc027825 */ /* 0x000fe200078e0204 */
[----:B------:R-:W-:Y:S01]  /*177140*/  LEA R6, P5, R7, c[0x0][0x170], 0x2 ;  /* 0x00005c0007067a11 */ /* 0x000fe200078a10ff */
[----:B------:R-:W3:Y:S01]  /*177150*/  LDL.LU R230, [R1+0x44] ;  /* 0x0000440001e67983 */ /* 0x000ee20000300800 */
[----:B------:R-:W-:-:S02]  /*177160*/  ISETP.LT.AND P2, PT, R190, c[0x0][0x178], !P2 ;  /* 0x00005e00be007a0c */ /* 0x000fc40005741270 */
[----:B------:R-:W-:Y:S01]  /*177170*/  LEA.HI.X.SX32 R7, R7, c[0x0][0x174], 0x2, P5 ;  /* 0x00005d0007077a11 */ /* 0x000fe200028f16ff */
[----:B------:R-:W3:Y:S04]  /*177180*/  LDL.LU R192, [R1+0x100] ;  /* 0x0001000001c07983 */ /* 0x000ee80000300800 */
[----:B------:R-:W3:Y:S04]  /*177190*/  LDL.LU R194, [R1+0xb0] ;  /* 0x0000b00001c27983 */ /* 0x000ee80000300800 */
[----:B----4-:R4:W-:Y:S04]  /*1771a0*/  @P6 STG.E [R2.64], R15 ;  /* 0x0000000f02006986 */ /* 0x0109e8000c101904 */
[----:B------:R1:W-:Y:S01]  /*1771b0*/  @P4 STG.E [R12.64], R199 ;  /* 0x000000c70c004986 */ /* 0x0003e2000c101904 */
[----:B------:R-:W-:Y:S01]  /*1771c0*/  ISETP.LT.AND P4, PT, R197, c[0x0][0x178], !P0 ;  /* 0x00005e00c5007a0c */ /* 0x000fe20004781270 */
[----:B----4-:R-:W-:-:S04]  /*1771d0*/  IMAD.WIDE R2, R188, 0x4, R8 ;  /* 0x00000004bc027825 */ /* 0x010fc800078e0208 */
[C---:B-1----:R-:W-:Y:S01]  /*1771e0*/  IMAD.WIDE R12, R188.reuse, 0x4, R6 ;  /* 0x00000004bc0c7825 */ /* 0x042fe200078e0206 */
[----:B------:R-:W-:Y:S01]  /*1771f0*/  IADD3 R188, R188, c[0x0][0x198], RZ ;  /* 0x00006600bcbc7a10 */ /* 0x000fe20007ffe0ff */
[----:B------:R1:W-:Y:S04]  /*177200*/  @P3 STG.E [R2.64], R231 ;  /* 0x000000e702003986 */ /* 0x0003e8000c101904 */
[----:B------:R-:W4:Y:S04]  /*177210*/  LDL.LU R199, [R1+0x80] ;  /* 0x0000800001c77983 */ /* 0x000f280000300800 */
[----:B------:R-:W-:Y:S01]  /*177220*/  @P2 STG.E [R12.64], R198 ;  /* 0x000000c60c002986 */ /* 0x000fe2000c101904 */
[----:B-1----:R-:W-:-:S03]  /*177230*/  IMAD.WIDE R2, R188, 0x4, R4 ;  /* 0x00000004bc027825 */ /* 0x002fc600078e0204 */
[----:B------:R-:W4:Y:S04]  /*177240*/  LDL.LU R231, [R1+0x204] ;  /* 0x0002040001e77983 */ /* 0x000f280000300800 */
[----:B------:R1:W-:Y:S04]  /*177250*/  @P4 STG.E [R2.64], R228 ;  /* 0x000000e402004986 */ /* 0x0003e8000c101904 */
[----:B-1----:R-:W4:Y:S01]  /*177260*/  LDL.LU R3, [R1+0x200] ;  /* 0x0002000001037983 */ /* 0x002f220000300800 */
[----:B------:R-:W-:Y:S02]  /*177270*/  ISETP.LT.AND P5, PT, R196, c[0x0][0x178], !P0 ;  /* 0x00005e00c4007a0c */ /* 0x000fe400047a1270 */
[----:B------:R-:W-:Y:S01]  /*177280*/  ISETP.LT.AND P6, PT, R191, c[0x0][0x178], !P0 ;  /* 0x00005e00bf007a0c */ /* 0x000fe200047c1270 */
[----:B------:R-:W-:Y:S01]  /*177290*/  IMAD.WIDE R12, R188, 0x4, R10 ;  /* 0x00000004bc0c7825 */ /* 0x000fe200078e020a */
[----:B------:R-:W-:Y:S01]  /*1772a0*/  ISETP.LT.AND P0, PT, R190, c[0x0][0x178], !P0 ;  /* 0x00005e00be007a0c */ /* 0x000fe20004701270 */
[----:B------:R-:W4:Y:S01]  /*1772b0*/  LDL.LU R193, [R1+0x58a4] ;  /* 0x0058a40001c17983 */ /* 0x000f220000300800 */
[----:B------:R-:W-:Y:S01]  /*1772c0*/  ISETP.GE.AND P3, PT, R14, c[0x0][0x17c], PT ;  /* 0x00005f000e007a0c */ /* 0x000fe20003f66270 */
[----:B------:R-:W-:Y:S01]  /*1772d0*/  IMAD.WIDE R14, R188, 0x4, R8 ;  /* 0x00000004bc0e7825 */ /* 0x000fe200078e0208 */
[----:B------:R-:W-:Y:S01]  /*1772e0*/  ISETP.LT.AND P2, PT, R197, c[0x0][0x178], !P1 ;  /* 0x00005e00c5007a0c */ /* 0x000fe20004f41270 */
[----:B------:R-:W4:Y:S01]  /*1772f0*/  LDL.LU R228, [R1+0x104] ;  /* 0x0001040001e47983 */ /* 0x000f220000300800 */
[----:B------:R-:W-:-:S02]  /*177300*/  ISETP.LT.AND P4, PT, R196, c[0x0][0x178], !P1 ;  /* 0x00005e00c4007a0c */ /* 0x000fc40004f81270 */
[----:B------:R-:W-:Y:S01]  /*177310*/  IADD3 R2, R188, c[0x0][0x198], RZ ;  /* 0x00006600bc027a10 */ /* 0x000fe20007ffe0ff */
[----:B--2---:R1:W-:Y:S04]  /*177320*/  @P5 STG.E [R12.64], R229 ;  /* 0x000000e50c005986 */ /* 0x0043e8000c101904 */
[----:B---3--:R2:W-:Y:S01]  /*177330*/  @P6 STG.E [R14.64], R189 ;  /* 0x000000bd0e006986 */ /* 0x0085e2000c101904 */
[----:B-1----:R-:W-:-:S03]  /*177340*/  IMAD.WIDE R12, R2, 0x4, R10 ;  /* 0x00000004020c7825 */ /* 0x002fc600078e020a */
[----:B------:R-:W3:Y:S01]  /*177350*/  LDL.LU R229, [R1+0xb4] ;  /* 0x0000b40001e57983 */ /* 0x000ee20000300800 */
[----:B--2---:R-:W-:-:S04]  /*177360*/  IMAD.WIDE R14, R188, 0x4, R6 ;  /* 0x00000004bc0e7825 */ /* 0x004fc800078e0206 */
[----:B------:R-:W-:Y:S01]  /*177370*/  IMAD.WIDE R188, R2, 0x4, R4 ;  /* 0x0000000402bc7825 */ /* 0x000fe200078e0204 */
[----:B------:R1:W-:Y:S04]  /*177380*/  @P0 STG.E [R14.64], R230 ;  /* 0x000000e60e000986 */ /* 0x0003e8000c101904 */
[----:B-1----:R-:W2:Y:S04]  /*177390*/  LDL.LU R230, [R1+0x84] ;  /* 0x0000840001e67983 */ /* 0x002ea80000300800 */
[----:B------:R-:W2:Y:S04]  /*1773a0*/  LDL.LU R195, [R1+0x250] ;  /* 0x0002500001c37983 */ /* 0x000ea80000300800 */
[----:B------:R-:W2:Y:S04]  /*1773b0*/  LDL.LU R198, [R1+0x1f0] ;  /* 0x0001f00001c67983 */ /* 0x000ea80000300800 */
[----:B----4-:R-:W-:Y:S04]  /*1773c0*/  @P2 STG.E [R188.64], R3 ;  /* 0x00000003bc002986 */ /* 0x010fe8000c101904 */
[----:B------:R1:W-:Y:S04]  /*1773d0*/  @P4 STG.E [R12.64], R192 ;  /* 0x000000c00c004986 */ /* 0x0003e8000c101904 */
[----:B-1----:R-:W4:Y:S01]  /*1773e0*/  LDL.LU R192, [R1+0x58a8] ;  /* 0x0058a80001c07983 */ /* 0x002f220000300800 */
[----:B------:R-:W-:-:S02]  /*1773f0*/  ISETP.LT.AND P5, PT, R190, c[0x0][0x178], !P1 ;  /* 0x00005e00be007a0c */ /* 0x000fc40004fa1270 */
[----:B------:R-:W-:Y:S02]  /*177400*/  ISETP.LT.AND P1, PT, R191, c[0x0][0x178], !P1 ;  /* 0x00005e00bf007a0c */ /* 0x000fe40004f21270 */
[----:B------:R-:W-:Y:S02]  /*177410*/  ISETP.LT.AND P6, PT, R197, c[0x0][0x178], !P3 ;  /* 0x00005e00c5007a0c */ /* 0x000fe40005fc1270 */
[----:B------:R-:W-:Y:S02]  /*177420*/  ISETP.GE.AND P2, PT, R193, c[0x0][0x17c], PT ;  /* 0x00005f00c1007a0c */ /* 0x000fe40003f46270 */
[----:B------:R-:W2:Y:S01]  /*177430*/  LDL.LU R193, [R1+0x58ac] ;  /* 0x0058ac0001c17983 */ /* 0x000ea20000300800 */
[C---:B------:R-:W-:Y:S01]  /*177440*/  IADD3 R3, R2.reuse, c[0x0][0x198], RZ ;  /* 0x0000660002037a10 */ /* 0x040fe20007ffe0ff */
[----:B------:R-:W-:Y:S01]  /*177450*/  IMAD.WIDE R12, R2, 0x4, R8 ;  /* 0x00000004020c7825 */ /* 0x000fe200078e0208 */
[----:B------:R-:W-:Y:S02]  /*177460*/  ISETP.LT.AND P0, PT, R196, c[0x0][0x178], !P3 ;  /* 0x00005e00c4007a0c */ /* 0x000fe40005f01270 */
[----:B------:R-:W-:Y:S01]  /*177470*/  ISETP.LT.AND P4, PT, R191, c[0x0][0x178], !P3 ;  /* 0x00005e00bf007a0c */ /* 0x000fe20005f81270 */
[----:B------:R-:W-:Y:S01]  /*177480*/  IMAD.WIDE R14, R2, 0x4, R6 ;  /* 0x00000004020e7825 */ /* 0x000fe200078e0206 */
[----:B------:R1:W-:Y:S03]  /*177490*/  @P1 STG.E [R12.64], R194 ;  /* 0x000000c20c001986 */ /* 0x0003e6000c101904 */
[C---:B------:R-:W-:Y:S01]  /*1774a0*/  IMAD.WIDE R188, R3.reuse, 0x4, R4 ;  /* 0x0000000403bc7825 */ /* 0x040fe200078e0204 */
[----:B------:R3:W-:Y:S04]  /*1774b0*/  @P5 STG.E [R14.64], R199 ;  /* 0x000000c70e005986 */ /* 0x0007e8000c101904 */
[----:B------:R3:W-:Y:S01]  /*1774c0*/  @P6 STG.E [R188.64], R231 ;  /* 0x000000e7bc006986 */ /* 0x0007e2000c101904 */
[----:B-1----:R-:W-:-:S04]  /*1774d0*/  IMAD.WIDE R12, R3, 0x4, R10 ;  /* 0x00000004030c7825 */ /* 0x002fc800078e020a */
[----:B---3--:R-:W-:Y:S01]  /*1774e0*/  IMAD.WIDE R14, R3, 0x4, R8 ;  /* 0x00000004030e7825 */ /* 0x008fe200078e0208 */
[----:B------:R-:W3:Y:S04]  /*1774f0*/  LDL.LU R231, [R1+0xe0] ;  /* 0x0000e00001e77983 */ /* 0x000ee80000300800 */
[----:B------:R-:W3:Y:S04]  /*177500*/  LDL.LU R194, [R1+0xa0] ;  /* 0x0000a00001c27983 */ /* 0x000ee80000300800 */
[----:B------:R1:W-:Y:S04]  /*177510*/  @P0 STG.E [R12.64], R228 ;  /* 0x000000e40c000986 */ /* 0x0003e8000c101904 */
[----:B------:R1:W-:Y:S01]  /*177520*/  @P4 STG.E [R14.64], R229 ;  /* 0x000000e50e004986 */ /* 0x0003e2000c101904 */
[----:B----4-:R-:W-:-:S03]  /*177530*/  ISETP.GE.AND P1, PT, R192, c[0x0][0x17c], PT ;  /* 0x00005f00c0007a0c */ /* 0x010fc60003f26270 */
[----:B------:R-:W4:Y:S04]  /*177540*/  LDL.LU R192, [R1+0x58b0] ;  /* 0x0058b00001c07983 */ /* 0x000f280000300800 */
[----:B------:R-:W4:Y:S04]  /*177550*/  LDL.LU R199, [R1+0x254] ;  /* 0x0002540001c77983 */ /* 0x000f280000300800 */
[----:B-1----:R-:W4:Y:S04]  /*177560*/  LDL.LU R228, [R1+0x1f4] ;  /* 0x0001f40001e47983 */ /* 0x002f280000300800 */
[----:B------:R-:W4:Y:S01]  /*177570*/  LDL.LU R229, [R1+0xe4] ;  /* 0x0000e40001e57983 */ /* 0x000f220000300800 */
[----:B------:R-:W-:-:S02]  /*177580*/  ISETP.LT.AND P3, PT, R190, c[0x0][0x178], !P3 ;  /* 0x00005e00be007a0c */ /* 0x000fc40005f61270 */
[----:B------:R-:W-:Y:S02]  /*177590*/  ISETP.LT.AND P5, PT, R197, c[0x0][0x178], !P2 ;  /* 0x00005e00c5007a0c */ /* 0x000fe400057a1270 */
[----:B------:R-:W-:Y:S02]  /*1775a0*/  ISETP.LT.AND P6, PT, R196, c[0x0][0x178], !P2 ;  /* 0x00005e00c4007a0c */ /* 0x000fe400057c1270 */
[C---:B------:R-:W-:Y:S01]  /*1775b0*/  IADD3 R2, R3.reuse, c[0x0][0x198], RZ ;  /* 0x0000660003027a10 */ /* 0x040fe20007ffe0ff */
[----:B------:R-:W-:Y:S01]  /*1775c0*/  IMAD.WIDE R12, R3, 0x4, R6 ;  /* 0x00000004030c7825 */ /* 0x000fe200078e0206 */
[----:B------:R-:W-:Y:S02]  /*1775d0*/  ISETP.LT.AND P4, PT, R191, c[0x0][0x178], !P2 ;  /* 0x00005e00bf007a0c */ /* 0x000fe40005781270 */
[----:B------:R-:W-:Y:S01]  /*1775e0*/  ISETP.LT.AND P2, PT, R190, c[0x0][0x178], !P2 ;  /* 0x00005e00be007a0c */ /* 0x000fe20005741270 */
[----:B------:R-:W-:Y:S01]  /*1775f0*/  IMAD.WIDE R14, R2, 0x4, R4 ;  /* 0x00000004020e7825 */ /* 0x000fe200078e0204 */
[----:B--2---:R-:W-:-:S03]  /*177600*/  ISETP.GE.AND P0, PT, R193, c[0x0][0x17c], PT ;  /* 0x00005f00c1007a0c */ /* 0x004fc60003f06270 */
[----:B------:R-:W-:Y:S01]  /*177610*/  IMAD.WIDE R188, R2, 0x4, R10 ;  /* 0x0000000402bc7825 */ /* 0x000fe200078e020a */
[----:B------:R1:W-:Y:S01]  /*177620*/  @P3 STG.E [R12.64], R230 ;  /* 0x000000e60c003986 */ /* 0x0003e2000c101904 */
[----:B------:R-:W-:-:S03]  /*177630*/  ISETP.LT.AND P3, PT, R197, c[0x0][0x178], !P0 ;  /* 0x00005e00c5007a0c */ /* 0x000fc60004761270 */
[----:B------:R2:W-:Y:S01]  /*177640*/  @P5 STG.E [R14.64], R195 ;  /* 0x000000c30e005986 */ /* 0x0005e2000c101904 */
[----:B------:R-:W-:-:S03]  /*177650*/  ISETP.LT.AND P5, PT, R196, c[0x0][0x178], !P0 ;  /* 0x00005e00c4007a0c */ /* 0x000fc600047a1270 */
[----:B------:R3:W-:Y:S01]  /*177660*/  @P6 STG.E [R188.64], R198 ;  /* 0x000000c6bc006986 */ /* 0x0007e2000c101904 */
[----:B------:R-:W-:Y:S02]  /*177670*/  ISETP.LT.AND P6, PT, R191, c[0x0][0x178], !P0 ;  /* 0x00005e00bf007a0c */ /* 0x000fe400047c1270 */
[C---:B------:R-:W-:Y:S01]  /*177680*/  IADD3 R3, R2.reuse, c[0x0][0x198], RZ ;  /* 0x0000660002037a10 */ /* 0x040fe20007ffe0ff */
[C---:B-1----:R-:W-:Y:S01]  /*177690*/  IMAD.WIDE R12, R2.reuse, 0x4, R8 ;  /* 0x00000004020c7825 */ /* 0x042fe200078e0208 */
[----:B------:R-:W4:Y:S03]  /*1776a0*/  LDL.LU R230, [R1+0xa4] ;  /* 0x0000a40001e67983 */ /* 0x000f260000300800 */
[----:B--2---:R-:W-:Y:S01]  /*1776b0*/  IMAD.WIDE R14, R2, 0x4, R6 ;  /* 0x00000004020e7825 */ /* 0x004fe200078e0206 */
[----:B---3--:R1:W-:Y:S03]  /*1776c0*/  @P4 STG.E [R12.64], R231 ;  /* 0x000000e70c004986 */ /* 0x0083e6000c101904 */
[C---:B------:R-:W-:Y:S01]  /*1776d0*/  IMAD.WIDE R188, R3.reuse, 0x4, R4 ;  /* 0x0000000403bc7825 */ /* 0x040fe200078e0204 */
[----:B------:R2:W-:Y:S04]  /*1776e0*/  @P2 STG.E [R14.64], R194 ;  /* 0x000000c20e002986 */ /* 0x0005e8000c101904 */
[----:B------:R-:W3:Y:S01]  /*1776f0*/  LDL.LU R193, [R1+0x230] ;  /* 0x0002300001c17983 */ /* 0x000ee20000300800 */
[----:B-1----:R-:W-:-:S03]  /*177700*/  IMAD.WIDE R12, R3, 0x4, R10 ;  /* 0x00000004030c7825 */ /* 0x002fc600078e020a */
[----:B------:R-:W3:Y:S01]  /*177710*/  LDL.LU R195, [R1+0x110] ;  /* 0x0001100001c37983 */ /* 0x000ee20000300800 */
[----:B--2---:R-:W-:-:S03]  /*177720*/  IMAD.WIDE R14, R3, 0x4, R8 ;  /* 0x00000004030e7825 */ /* 0x004fc600078e0208 */
[----:B------:R-:W2:Y:S01]  /*177730*/  LDL.LU R198, [R1+0xc0] ;  /* 0x0000c00001c67983 */ /* 0x000ea20000300800 */
[----:B------:R-:W-:-:S03]  /*177740*/  IADD3 R2, R3, c[0x0][0x198], RZ ;  /* 0x0000660003027a10 */ /* 0x000fc60007ffe0ff */
[----:B------:R-:W2:Y:S01]  /*177750*/  LDL.LU R231, [R1+0x274] ;  /* 0x0002740001e77983 */ /* 0x000ea20000300800 */
[----:B----4-:R-:W-:-:S03]  /*177760*/  ISETP.GE.AND P4, PT, R192, c[0x0][0x17c], PT ;  /* 0x00005f00c0007a0c */ /* 0x010fc60003f86270 */
[----:B------:R-:W4:Y:S04]  /*177770*/  LDL.LU R192, [R1+0x58b4] ;  /* 0x0058b40001c07983 */ /* 0x000f280000300800 */
[----:B------:R-:W-:Y:S04]  /*177780*/  @P3 STG.E [R188.64], R199 ;  /* 0x000000c7bc003986 */ /* 0x000fe8000c101904 */
[----:B------:R1:W-:Y:S04]  /*177790*/  @P5 STG.E [R12.64], R228 ;  /* 0x000000e40c005986 */ /* 0x0003e8000c101904 */
[----:B------:R1:W-:Y:S04]  /*1777a0*/  @P6 STG.E [R14.64], R229 ;  /* 0x000000e50e006986 */ /* 0x0003e8000c101904 */
[----:B-1----:R-:W2:Y:S04]  /*1777b0*/  LDL.LU R228, [R1+0x234] ;  /* 0x0002340001e47983 */ /* 0x002ea80000300800 */
[----:B------:R-:W2:Y:S01]  /*1777c0*/  LDL.LU R229, [R1+0x114] ;  /* 0x0001140001e57983 */ /* 0x000ea20000300800 */
[----:B------:R-:W-:-:S03]  /*1777d0*/  IMAD.WIDE R14, R3, 0x4, R6 ;  /* 0x00000004030e7825 */ /* 0x000fc600078e0206 */
[----:B------:R-:W2:Y:S01]  /*1777e0*/  LDL.LU R3, [R1+0x270] ;  /* 0x0002700001037983 */ /* 0x000ea20000300800 */
[----:B------:R-:W-:Y:S02]  /*1777f0*/  ISETP.LT.AND P0, PT, R190, c[0x0][0x178], !P0 ;  /* 0x00005e00be007a0c */ /* 0x000fe40004701270 */
[----:B------:R-:W-:Y:S02]  /*177800*/  ISETP.LT.AND P2, PT, R197, c[0x0][0x178], !P1 ;  /* 0x00005e00c5007a0c */ /* 0x000fe40004f41270 */
[----:B------:R-:W-:Y:S01]  /*177810*/  ISETP.LT.AND P3, PT, R196, c[0x0][0x178], !P1 ;  /* 0x00005e00c4007a0c */ /* 0x000fe20004f61270 */
[----:B------:R-:W-:-:S04]  /*177820*/  IMAD.WIDE R188, R2, 0x4, R4 ;  /* 0x0000000402bc7825 */ /* 0x000fc800078e0204 */
[----:B------:R-:W-:-:S04]  /*177830*/  IMAD.WIDE R12, R2, 0x4, R10 ;  /* 0x00000004020c7825 */ /* 0x000fc800078e020a */
[----:B------:R1:W-:Y:S04]  /*177840*/  @P0 STG.E [R14.64], R230 ;  /* 0x000000e60e000986 */ /* 0x0003e8000c101904 */
[----:B-1----:R-:W4:Y:S04]  /*177850*/  LDL.LU R230, [R1+0xc4] ;  /* 0x0000c40001e67983 */ /* 0x002f280000300800 */
[----:B------:R-:W4:Y:S04]  /*177860*/  LDL.LU R194, [R1+0x2b0] ;  /* 0x0002b00001c27983 */ /* 0x000f280000300800 */
[----:B------:R-:W4:Y:S04]  /*177870*/  LDL.LU R199, [R1+0x260] ;  /* 0x0002600001c77983 */ /* 0x000f280000300800 */
[----:B--2---:R-:W-:Y:S04]  /*177880*/  @P2 STG.E [R188.64], R3 ;  /* 0x00000003bc002986 */ /* 0x004fe8000c101904 */
[----:B---3--:R1:W-:Y:S04]  /*177890*/  @P3 STG.E [R12.64], R193 ;  /* 0x000000c10c003986 */ /* 0x0083e8000c101904 */
[----:B-1----:R-:W2:Y:S01]  /*1778a0*/  LDL.LU R193, [R1+0x58b8] ;  /* 0x0058b80001c17983 */ /* 0x002ea20000300800 */
[----:B------:R-:W-:-:S02]  /*1778b0*/  ISETP.LT.AND P5, PT, R190, c[0x0][0x178], !P1 ;  /* 0x00005e00be007a0c */ /* 0x000fc40004fa1270 */
[----:B------:R-:W-:Y:S02]  /*1778c0*/  ISETP.LT.AND P1, PT, R191, c[0x0][0x178], !P1 ;  /* 0x00005e00bf007a0c */ /* 0x000fe40004f21270 */
[----:B------:R-:W-:Y:S02]  /*1778d0*/  ISETP.LT.AND P6, PT, R197, c[0x0][0x178], !P4 ;  /* 0x00005e00c5007a0c */ /* 0x000fe400067c1270 */
[----:B----4-:R-:W-:Y:S02]  /*1778e0*/  ISETP.GE.AND P2, PT, R192, c[0x0][0x17c], PT ;  /* 0x00005f00c0007a0c */ /* 0x010fe40003f46270 */
[----:B------:R-:W3:Y:S01]  /*1778f0*/  LDL.LU R192, [R1+0x58bc] ;  /* 0x0058bc0001c07983 */ /* 0x000ee20000300800 */
        /* <DEDUP_REMOVED lines=10> */
[----:B----4-:R-:W-:Y:S01]  /*1779a0*/  IMAD.WIDE R14, R3, 0x4, R8 ;  /* 0x00000004030e7825 */ /* 0x010fe200078e0208 */
[----:B------:R-:W4:Y:S04]  /*1779b0*/  LDL.LU R231, [R1+0x210] ;  /* 0x0002100001e77983 */ /* 0x000f280000300800 */
[----:B------:R-:W4:Y:S04]  /*1779c0*/  LDL.LU R195, [R1+0xf0] ;  /* 0x0000f00001c37983 */ /* 0x000f280000300800 */
[----:B------:R1:W-:Y:S04]  /*1779d0*/  @P0 STG.E [R12.64], R228 ;  /* 0x000000e40c000986 */ /* 0x0003e8000c101904 */
[----:B------:R1:W-:Y:S01]  /*1779e0*/  @P3 STG.E [R14.64], R229 ;  /* 0x000000e50e003986 */ /* 0x0003e2000c101904 */
[----:B--2---:R-:W-:-:S03]  /*1779f0*/  ISETP.GE.AND P1, PT, R193, c[0x0][0x17c], PT ;  /* 0x00005f00c1007a0c */ /* 0x004fc60003f26270 */
[----:B------:R-:W2:Y:S04]  /*177a00*/  LDL.LU R193, [R1+0x58c0] ;  /* 0x0058c00001c17983 */ /* 0x000ea80000300800 */
[----:B------:R-:W2:Y:S04]  /*177a10*/  LDL.LU R198, [R1+0x2b4] ;  /* 0x0002b40001c67983 */ /* 0x000ea80000300800 */
[----:B-1----:R-:W2:Y:S04]  /*177a20*/  LDL.LU R228, [R1+0x264] ;  /* 0x0002640001e47983 */ /* 0x002ea80000300800 */
[----:B------:R-:W2:Y:S01]  /*177a30*/  LDL.LU R229, [R1+0x214] ;  /* 0x0002140001e57983 */ /* 0x000ea20000300800 */
        /* <DEDUP_REMOVED lines=8> */
[----:B---3--:R-:W-:-:S03]  /*177ac0*/  ISETP.GE.AND P0, PT, R192, c[0x0][0x17c], PT ;  /* 0x00005f00c0007a0c */ /* 0x008fc60003f06270 */
        /* <DEDUP_REMOVED lines=9> */
[----:B------:R-:W2:Y:S03]  /*177b60*/  LDL.LU R230, [R1+0xf4] ;  /* 0x0000f40001e67983 */ /* 0x000ea60000300800 */
[----:B---3--:R-:W-:Y:S01]  /*177b70*/  IMAD.WIDE R14, R2, 0x4, R6 ;  /* 0x00000004020e7825 */ /* 0x008fe200078e0206 */
[----:B----4-:R1:W-:Y:S03]  /*177b80*/  @P3 STG.E [R12.64], R231 ;  /* 0x000000e70c003986 */ /* 0x0103e6000c101904 */
[C---:B------:R-:W-:Y:S01]  /*177b90*/  IMAD.WIDE R188, R3.reuse, 0x4, R4 ;  /* 0x0000000403bc7825 */ /* 0x040fe200078e0204 */
[----:B------:R3:W-:Y:S04]  /*177ba0*/  @P2 STG.E [R14.64], R195 ;  /* 0x000000c30e002986 */ /* 0x0007e8000c101904 */
[----:B------:R-:W4:Y:S01]  /*177bb0*/  LDL.LU R192, [R1+0x290] ;  /* 0x0002900001c07983 */ /* 0x000f220000300800 */
[----:B-1----:R-:W-:-:S03]  /*177bc0*/  IMAD.WIDE R12, R3, 0x4, R10 ;  /* 0x00000004030c7825 */ /* 0x002fc600078e020a */
[----:B------:R-:W4:Y:S01]  /*177bd0*/  LDL.LU R194, [R1+0x240] ;  /* 0x0002400001c27983 */ /* 0x000f220000300800 */
[----:B---3--:R-:W-:-:S03]  /*177be0*/  IMAD.WIDE R14, R3, 0x4, R8 ;  /* 0x00000004030e7825 */ /* 0x008fc600078e0208 */
[----:B------:R-:W3:Y:S01]  /*177bf0*/  LDL.LU R199, [R1+0x1e0] ;  /* 0x0001e00001c77983 */ /* 0x000ee20000300800 */
[----:B------:R-:W-:-:S03]  /*177c00*/  IADD3 R2, R3, c[0x0][0x198], RZ ;  /* 0x0000660003027a10 */ /* 0x000fc60007ffe0ff */
[----:B------:R-:W3:Y:S01]  /*177c10*/  LDL.LU R231, [R1+0x2d4] ;  /* 0x0002d40001e77983 */ /* 0x000ee20000300800 */
[----:B--2---:R-:W-:-:S03]  /*177c20*/  ISETP.GE.AND P3, PT, R193, c[0x0][0x17c], PT ;  /* 0x00005f00c1007a0c */ /* 0x004fc60003f66270 */
[----:B------:R-:W2:Y:S04]  /*177c30*/  LDL.LU R193, [R1+0x58c4] ;  /* 0x0058c40001c17983 */ /* 0x000ea80000300800 */
        /* <DEDUP_REMOVED lines=13> */
[----:B-1----:R-:W3:Y:S04]  /*177d10*/  LDL.LU R230, [R1+0x1e4] ;  /* 0x0001e40001e67983 */ /* 0x002ee80000300800 */
[----:B------:R-:W3:Y:S04]  /*177d20*/  LDL.LU R195, [R1+0x2f0] ;  /* 0x0002f00001c37983 */ /* 0x000ee80000300800 */
[----:B------:R-:W3:Y:S04]  /*177d30*/  LDL.LU R198, [R1+0x2c0] ;  /* 0x0002c00001c67983 */ /* 0x000ee80000300800 */
[----:B--2---:R-:W-:Y:S04]  /*177d40*/  @P2 STG.E [R188.64], R3 ;  /* 0x00000003bc002986 */ /* 0x004fe8000c101904 */
[----:B----4-:R1:W-:Y:S04]  /*177d50*/  @P4 STG.E [R12.64], R192 ;  /* 0x000000c00c004986 */ /* 0x0103e8000c101904 */
[----:B-1----:R-:W2:Y:S01]  /*177d60*/  LDL.LU R192, [R1+0x58c8] ;  /* 0x0058c80001c07983 */ /* 0x002ea20000300800 */
[----:B------:R-:W-:-:S02]  /*177d70*/  ISETP.LT.AND P5, PT, R190, c[0x0][0x178], !P1 ;  /* 0x00005e00be007a0c */ /* 0x000fc40004fa1270 */
[----:B------:R-:W-:Y:S02]  /*177d80*/  ISETP.LT.AND P1, PT, R191, c[0x0][0x178], !P1 ;  /* 0x00005e00bf007a0c */ /* 0x000fe40004f21270 */
[----:B------:R-:W-:Y:S02]  /*177d90*/  ISETP.LT.AND P6, PT, R197, c[0x0][0x178], !P3 ;  /* 0x00005e00c5007a0c */ /* 0x000fe40005fc1270 */
[----:B------:R-:W-:Y:S02]  /*177da0*/  ISETP.GE.AND P2, PT, R193, c[0x0][0x17c], PT ;  /* 0x00005f00c1007a0c */ /* 0x000fe40003f46270 */
[----:B------:R-:W4:Y:S01]  /*177db0*/  LDL.LU R193, [R1+0x58cc] ;  /* 0x0058cc0001c17983 */ /* 0x000f220000300800 */
[C---:B------:R-:W-:Y:S01]  /*177dc0*/  IADD3 R3, R2.reuse, c[0x0][0x198], RZ ;  /* 0x0000660002037a10 */ /* 0x040fe20007ffe0ff */
[----:B------:R-:W-:Y:S01]  /*177dd0*/  IMAD.WIDE R12, R2, 0x4, R8 ;  /* 0x00000004020c7825 */ /* 0x000fe200078e0208 */
[----:B------:R-:W-:Y:S02]  /*177de0*/  ISETP.LT.AND P0, PT, R196, c[0x0][0x178], !P3 ;  /* 0x00005e00c4007a0c */ /* 0x000fe40005f01270 */
[----:B------:R-:W-:Y:S01]  /*177df0*/  ISETP.LT.AND P4, PT, R191, c[0x0][0x178], !P3 ;  /* 0x00005e00bf007a0c */ /* 0x000fe20005f81270 */
[----:B------:R-:W-:Y:S01]  /*177e00*/  IMAD.WIDE R14, R2, 0x4, R6 ;  /* 0x00000004020e7825 */ /* 0x000fe200078e0206 */
[----:B------:R1:W-:Y:S03]  /*177e10*/  @P1 STG.E [R12.64], R194 ;  /* 0x000000c20c001986 */ /* 0x0003e6000c101904 */
[C---:B------:R-:W-:Y:S01]  /*177e20*/  IMAD.WIDE R188, R3.reuse, 0x4, R4 ;  /* 0x0000000403bc7825 */ /* 0x040fe200078e0204 */
[----:B---3--:R3:W-:Y:S04]  /*177e30*/  @P5 STG.E [R14.64], R199 ;  /* 0x000000c70e005986 */ /* 0x0087e8000c101904 */
[----:B------:R3:W-:Y:S01]  /*177e40*/  @P6 STG.E [R188.64], R231 ;  /* 0x000000e7bc006986 */ /* 0x0007e2000c101904 */
[----:B-1----:R-:W-:-:S04]  /*177e50*/  IMAD.WIDE R12, R3, 0x4, R10 ;  /* 0x00000004030c7825 */ /* 0x002fc800078e020a */
[----:B---3--:R-:W-:Y:S01]  /*177e60*/  IMAD.WIDE R14, R3, 0x4, R8 ;  /* 0x00000004030e7825 */ /* 0x008fe200078e0208 */
[----:B------:R-:W3:Y:S04]  /*177e70*/  LDL.LU R231, [R1+0x280] ;  /* 0x0002800001e77983 */ /* 0x000ee80000300800 */
[----:B------:R-:W3:Y:S04]  /*177e80*/  LDL.LU R194, [R1+0x220] ;  /* 0x0002200001c27983 */ /* 0x000ee80000300800 */
        /* <DEDUP_REMOVED lines=15> */
[----:B----4-:R-:W-:-:S03]  /*177f80*/  ISETP.GE.AND P0, PT, R193, c[0x0][0x17c], PT ;  /* 0x00005f00c1007a0c */ /* 0x010fc60003f06270 */
        /* <DEDUP_REMOVED lines=10> */
[----:B----4-:R-:W-:Y:S01]  /*178030*/  IMAD.WIDE R14, R2, 0x4, R6 ;  /* 0x00000004020e7825 */ /* 0x010fe200078e0206 */
[----:B---3--:R1:W-:Y:S03]  /*178040*/  @P4 STG.E [R12.64], R231 ;  /* 0x000000e70c004986 */ /* 0x0083e6000c101904 */
        /* <DEDUP_REMOVED lines=21> */
[----:B------:R-:W-:Y:S01]  /*1781a0*/  IMAD.WIDE R188, R2, 0x4, R4 ;  /* 0x0000000402bc7825 */ /* 0x000fe200078e0204 */
[----:B------:R-:W-:-:S03]  /*1781b0*/  ISETP.LT.AND P5, PT, R190, c[0x0][0x178], !P1 ;  /* 0x00005e00be007a0c */ /* 0x000fc60004fa1270 */
[----:B------:R-:W-:Y:S01]  /*1781c0*/  IMAD.WIDE R12, R2, 0x4, R10 ;  /* 0x00000004020c7825 */ /* 0x000fe200078e020a */
[----:B------:R-:W-:-:S03]  /*1781d0*/  ISETP.LT.AND P1, PT, R191, c[0x0][0x178], !P1 ;  /* 0x00005e00bf007a0c */ /* 0x000fc60004f21270 */
[----:B------:R1:W-:Y:S01]  /*1781e0*/  @P0 STG.E [R14.64], R230 ;  /* 0x000000e60e000986 */ /* 0x0003e2000c101904 */
[----:B------:R-:W-:Y:S02]  /*1781f0*/  ISETP.LT.AND P6, PT, R197, c[0x0][0x178], !P4 ;  /* 0x00005e00c5007a0c */ /* 0x000fe400067c1270 */
[----:B------:R-:W-:Y:S01]  /*178200*/  ISETP.LT.AND P0, PT, R196, c[0x0][0x178], !P4 ;  /* 0x00005e00c4007a0c */ /* 0x000fe20006701270 */
[----:B-1----:R-:W3:Y:S04]  /*178210*/  LDL.LU R230, [R1+0x34] ;  /* 0x0000340001e67983 */ /* 0x002ee80000300800 */
[----:B------:R-:W3:Y:S04]  /*178220*/  LDL.LU R194, [R1+0x128] ;  /* 0x0001280001c27983 */ /* 0x000ee80000300800 */
[----:B------:R-:W3:Y:S01]  /*178230*/  LDL.LU R199, [R1+0xd8] ;  /* 0x0000d80001c77983 */ /* 0x000ee20000300800 */
[----:B------:R-:W-:-:S03]  /*178240*/  IMAD.WIDE R14, R2, 0x4, R6 ;  /* 0x00000004020e7825 */ /* 0x000fc600078e0206 */
[----:B--2---:R1:W-:Y:S01]  /*178250*/  @P2 STG.E [R188.64], R3 ;  /* 0x00000003bc002986 */ /* 0x0043e2000c101904 */
[----:B------:R-:W-:-:S03]  /*178260*/  ISETP.GE.AND P2, PT, R192, c[0x0][0x17c], PT ;  /* 0x00005f00c0007a0c */ /* 0x000fc60003f46270 */
[----:B----4-:R2:W-:Y:S01]  /*178270*/  @P3 STG.E [R12.64], R193 ;  /* 0x000000c10c003986 */ /* 0x0105e2000c101904 */
[----:B------:R-:W-:Y:S02]  /*178280*/  ISETP.LT.AND P3, PT, R191, c[0x0][0x178], !P4 ;  /* 0x00005e00bf007a0c */ /* 0x000fe40006761270 */
[C---:B-1----:R-:W-:Y:S01]  /*178290*/  IADD3 R3, R2.reuse, c[0x0][0x198], RZ ;  /* 0x0000660002037a10 */ /* 0x042fe20007ffe0ff */
[----:B--2---:R-:W2:Y:S01]  /*1782a0*/  LDL.LU R193, [R1+0x58d8] ;  /* 0x0058d80001c17983 */ /* 0x004ea20000300800 */
[----:B------:R-:W-:-:S03]  /*1782b0*/  IMAD.WIDE R12, R2, 0x4, R8 ;  /* 0x00000004020c7825 */ /* 0x000fc600078e0208 */
[----:B------:R-:W4:Y:S01]  /*1782c0*/  LDL.LU R192, [R1+0x58dc] ;  /* 0x0058dc0001c07983 */ /* 0x000f220000300800 */
[----:B------:R-:W-:-:S03]  /*1782d0*/  IMAD.WIDE R188, R3, 0x4, R4 ;  /* 0x0000000403bc7825 */ /* 0x000fc600078e0204 */
[----:B------:R1:W-:Y:S04]  /*1782e0*/  @P1 STG.E [R12.64], R195 ;  /* 0x000000c30c001986 */ /* 0x0003e8000c101904 */
[----:B---3--:R3:W-:Y:S04]  /*1782f0*/  @P5 STG.E [R14.64], R198 ;  /* 0x000000c60e005986 */ /* 0x0087e8000c101904 */
[----:B------:R3:W-:Y:S01]  /*178300*/  @P6 STG.E [R188.64], R231 ;  /* 0x000000e7bc006986 */ /* 0x0007e2000c101904 */
[----:B-1----:R-:W-:-:S04]  /*178310*/  IMAD.WIDE R12, R3, 0x4, R10 ;  /* 0x00000004030c7825 */ /* 0x002fc800078e020a */
[----:B---3--:R-:W-:Y:S01]  /*178320*/  IMAD.WIDE R14, R3, 0x4, R8 ;  /* 0x00000004030e7825 */ /* 0x008fe200078e0208 */
[----:B------:R-:W3:Y:S04]  /*178330*/  LDL.LU R231, [R1+0x98] ;  /* 0x0000980001e77983 */ /* 0x000ee80000300800 */
[----:B------:R-:W3:Y:S04]  /*178340*/  LDL.LU R195, [R1+0x48] ;  /* 0x0000480001c37983 */ /* 0x000ee80000300800 */
[----:B------:R-:W3:Y:S04]  /*178350*/  LDL.LU R189, [R1+0x58e0] ;  /* 0x0058e00001bd7983 */ /* 0x000ee80000300800 */
[----:B------:R1:W-:Y:S04]  /*178360*/  @P0 STG.E [R12.64], R228 ;  /* 0x000000e40c000986 */ /* 0x0003e8000c101904 */
[----:B------:R-:W3:Y:S04]  /*178370*/  LDL.LU R198, [R1+0x12c] ;  /* 0x00012c0001c67983 */ /* 0x000ee80000300800 */
[----:B------:R1:W-:Y:S04]  /*178380*/  @P3 STG.E [R14.64], R229 ;  /* 0x000000e50e003986 */ /* 0x0003e8000c101904 */
[----:B-1----:R-:W3:Y:S04]  /*178390*/  LDL.LU R228, [R1+0xdc] ;  /* 0x0000dc0001e47983 */ /* 0x002ee80000300800 */
[----:B------:R-:W3:Y:S01]  /*1783a0*/  LDL.LU R229, [R1+0x9c] ;  /* 0x00009c0001e57983 */ /* 0x000ee20000300800 */
[----:B------:R-:W-:-:S02]  /*1783b0*/  ISETP.LT.AND P4, PT, R190, c[0x0][0x178], !P4 ;  /* 0x00005e00be007a0c */ /* 0x000fc40006781270 */
[----:B------:R-:W-:Y:S02]  /*1783c0*/  ISETP.LT.AND P5, PT, R197, c[0x0][0x178], !P2 ;  /* 0x00005e00c5007a0c */ /* 0x000fe400057a1270 */
[----:B------:R-:W-:Y:S02]  /*1783d0*/  ISETP.LT.AND P6, PT, R196, c[0x0][0x178], !P2 ;  /* 0x00005e00c4007a0c */ /* 0x000fe400057c1270 */
[C---:B------:R-:W-:Y:S01]  /*1783e0*/  IADD3 R188, R3.reuse, c[0x0][0x198], RZ ;  /* 0x0000660003bc7a10 */ /* 0x040fe20007ffe0ff */
[----:B------:R-:W-:Y:S01]  /*1783f0*/  IMAD.WIDE R2, R3, 0x4, R6 ;  /* 0x0000000403027825 */ /* 0x000fe200078e0206 */
[----:B------:R-:W-:Y:S02]  /*178400*/  ISETP.LT.AND P3, PT, R191, c[0x0][0x178], !P2 ;  /* 0x00005e00bf007a0c */ /* 0x000fe40005761270 */
[----:B------:R-:W-:Y:S01]  /*178410*/  ISETP.LT.AND P2, PT, R190, c[0x0][0x178], !P2 ;  /* 0x00005e00be007a0c */ /* 0x000fe20005741270 */
[----:B------:R-:W-:-:S04]  /*178420*/  IMAD.WIDE R12, R188, 0x4, R4 ;  /* 0x00000004bc0c7825 */ /* 0x000fc800078e0204 */
[C---:B------:R-:W-:Y:S01]  /*178430*/  IMAD.WIDE R14, R188.reuse, 0x4, R10 ;  /* 0x00000004bc0e7825 */ /* 0x040fe200078e020a */
[----:B------:R1:W-:Y:S04]  /*178440*/  @P4 STG.E [R2.64], R230 ;  /* 0x000000e602004986 */ /* 0x0003e8000c101904 */
[----:B------:R1:W-:Y:S04]  /*178450*/  @P5 STG.E [R12.64], R194 ;  /* 0x000000c20c005986 */ /* 0x0003e8000c101904 */
[----:B------:R1:W-:Y:S02]  /*178460*/  @P6 STG.E [R14.64], R199 ;  /* 0x000000c70e006986 */ /* 0x0003e4000c101904 */
[----:B-1----:R-:W-:-:S02]  /*178470*/  IMAD.WIDE R2, R188, 0x4, R8 ;  /* 0x00000004bc027825 */ /* 0x002fc400078e0208 */
[----:B------:R-:W3:Y:S02]  /*178480*/  LDL.LU R230, [R1+0x4c] ;  /* 0x00004c0001e67983 */ /* 0x000ee40000300800 */
[C---:B------:R-:W-:Y:S01]  /*178490*/  IMAD.WIDE R12, R188.reuse, 0x4, R6 ;  /* 0x00000004bc0c7825 */ /* 0x040fe200078e0206 */
[----:B------:R-:W-:-:S05]  /*1784a0*/  IADD3 R188, R188, c[0x0][0x198], RZ ;  /* 0x00006600bcbc7a10 */ /* 0x000fca0007ffe0ff */
[----:B------:R-:W-:Y:S01]  /*1784b0*/  IMAD.WIDE R14, R188, 0x4, R8 ;  /* 0x00000004bc0e7825 */ /* 0x000fe200078e0208 */
[----:B----4-:R-:W-:Y:S02]  /*1784c0*/  ISETP.GE.AND P0, PT, R192, c[0x0][0x17c], PT ;  /* 0x00005f00c0007a0c */ /* 0x010fe40003f06270 */
[----:B------:R-:W4:Y:S02]  /*1784d0*/  LDL.LU R192, [R1+0x108] ;  /* 0x0001080001c07983 */ /* 0x000f240000300800 */
[----:B------:R-:W-:Y:S02]  /*1784e0*/  ISETP.LT.AND P4, PT, R197, c[0x0][0x178], !P0 ;  /* 0x00005e00c5007a0c */ /* 0x000fe40004781270 */
[----:B------:R-:W-:Y:S01]  /*1784f0*/  ISETP.LT.AND P5, PT, R196, c[0x0][0x178], !P0 ;  /* 0x00005e00c4007a0c */ /* 0x000fe200047a1270 */
[----:B------:R-:W4:Y:S01]  /*178500*/  LDL.LU R194, [R1+0xb8] ;  /* 0x0000b80001c27983 */ /* 0x000f220000300800 */
[----:B------:R-:W-:Y:S02]  /*178510*/  ISETP.LT.AND P6, PT, R191, c[0x0][0x178], !P0 ;  /* 0x00005e00bf007a0c */ /* 0x000fe400047c1270 */
[----:B--2---:R-:W-:Y:S01]  /*178520*/  ISETP.GE.AND P1, PT, R193, c[0x0][0x17c], PT ;  /* 0x00005f00c1007a0c */ /* 0x004fe20003f26270 */
[----:B------:R-:W2:Y:S04]  /*178530*/  LDL.LU R199, [R1+0x88] ;  /* 0x0000880001c77983 */ /* 0x000ea80000300800 */
[----:B---3--:R1:W-:Y:S04]  /*178540*/  @P3 STG.E [R2.64], R231 ;  /* 0x000000e702003986 */ /* 0x0083e8000c101904 */
[----:B------:R3:W-:Y:S01]  /*178550*/  @P2 STG.E [R12.64], R195 ;  /* 0x000000c30c002986 */ /* 0x0007e2000c101904 */
[----:B-1----:R-:W-:-:S03]  /*178560*/  IMAD.WIDE R2, R188, 0x4, R4 ;  /* 0x00000004bc027825 */ /* 0x002fc600078e0204 */
[----:B------:R-:W2:Y:S01]  /*178570*/  LDL.LU R231, [R1+0x20c] ;  /* 0x00020c0001e77983 */ /* 0x000ea20000300800 */
[----:B---3--:R-:W-:-:S03]  /*178580*/  IMAD.WIDE R12, R188, 0x4, R10 ;  /* 0x00000004bc0c7825 */ /* 0x008fc600078e020a */
[----:B------:R1:W-:Y:S01]  /*178590*/  @P4 STG.E [R2.64], R198 ;  /* 0x000000c602004986 */ /* 0x0003e2000c101904 */
[----:B------:R-:W-:-:S03]  /*1785a0*/  ISETP.GE.AND P3, PT, R189, c[0x0][0x17c], PT ;  /* 0x00005f00bd007a0c */ /* 0x000fc60003f66270 */
[----:B------:R-:W3:Y:S01]  /*1785b0*/  LDL.LU R193, [R1+0x58e4] ;  /* 0x0058e40001c17983 */ /* 0x000ee20000300800 */
[----:B------:R-:W-:-:S03]  /*1785c0*/  IADD3 R189, R188, c[0x0][0x198], RZ ;  /* 0x00006600bcbd7a10 */ /* 0x000fc60007ffe0ff */
[----:B------:R1:W-:Y:S02]  /*1785d0*/  @P5 STG.E [R12.64], R228 ;  /* 0x000000e40c005986 */ /* 0x0003e4000c101904 */
[----:B-1----:R-:W-:Y:S02]  /*1785e0*/  IMAD.WIDE R2, R188, 0x4, R6 ;  /* 0x00000004bc027825 */ /* 0x002fe400078e0206 */
[----:B------:R1:W-:Y:S04]  /*1785f0*/  @P6 STG.E [R14.64], R229 ;  /* 0x000000e50e006986 */ /* 0x0003e8000c101904 */
[----:B------:R-:W2:Y:S04]  /*178600*/  LDL.LU R228, [R1+0x10c] ;  /* 0x00010c0001e47983 */ /* 0x000ea80000300800 */
[----:B-1----:R-:W2:Y:S04]  /*178610*/  LDL.LU R229, [R1+0xbc] ;  /* 0x0000bc0001e57983 */ /* 0x002ea80000300800 */
[----:B------:R-:W2:Y:S01]  /*178620*/  LDL.LU R188, [R1+0x208] ;  /* 0x0002080001bc7983 */ /* 0x000ea20000300800 */
[----:B------:R-:W-:-:S02]  /*178630*/  ISETP.LT.AND P0, PT, R190, c[0x0][0x178], !P0 ;  /* 0x00005e00be007a0c */ /* 0x000fc40004701270 */
        /* <DEDUP_REMOVED lines=14> */
[----:B---3--:R-:W-:Y:S02]  /*178720*/  ISETP.GE.AND P2, PT, R193, c[0x0][0x17c], PT ;  /* 0x00005f00c1007a0c */ /* 0x008fe40003f46270 */
[C---:B------:R-:W-:Y:S01]  /*178730*/  IADD3 R188, R189.reuse, c[0x0][0x198], RZ ;  /* 0x00006600bdbc7a10 */ /* 0x040fe20007ffe0ff */
[----:B------:R-:W3:Y:S01]  /*178740*/  LDL.LU R193, [R1+0x58ec] ;  /* 0x0058ec0001c17983 */ /* 0x000ee20000300800 */
        /* <DEDUP_REMOVED lines=34> */
[----:B------:R-:W-:Y:S01]  /*178970*/  ISETP.LT.AND P6, PT, R191, c[0x0][0x178], !P0 ;  /* 0x00005e00bf007a0c */ /* 0x000fe200047c1270 */
[C---:B-1----:R-:W-:Y:S02]  /*178980*/  IMAD.WIDE R2, R189.reuse, 0x4, R8 ;  /* 0x00000004bd027825 */ /* 0x042fe400078e0208 */
[----:B------:R-:W2:Y:S02]  /*178990*/  LDL.LU R230, [R1+0xac] ;  /* 0x0000ac0001e67983 */ /* 0x000ea40000300800 */
[C---:B---3--:R-:W-:Y:S01]  /*1789a0*/  IMAD.WIDE R12, R189.reuse, 0x4, R6 ;  /* 0x00000004bd0c7825 */ /* 0x048fe200078e0206 */
[----:B------:R-:W-:Y:S01]  /*1789b0*/  IADD3 R189, R189, c[0x0][0x198], RZ ;  /* 0x00006600bdbd7a10 */ /* 0x000fe20007ffe0ff */
[----:B----4-:R1:W-:Y:S04]  /*1789c0*/  @P4 STG.E [R2.64], R231 ;  /* 0x000000e702004986 */ /* 0x0103e8000c101904 */
[----:B------:R3:W-:Y:S01]  /*1789d0*/  @P2 STG.E [R12.64], R194 ;  /* 0x000000c20c002986 */ /* 0x0007e2000c101904 */
[----:B------:R-:W-:-:S03]  /*1789e0*/  IMAD.WIDE R14, R189, 0x4, R8 ;  /* 0x00000004bd0e7825 */ /* 0x000fc600078e0208 */
        /* <DEDUP_REMOVED lines=9> */
[----:B------:R1:W-:Y:S04]  /*178a80*/  @P3 STG.E [R2.64], R199 ;  /* 0x000000c702003986 */ /* 0x0003e8000c101904 */
[----:B------:R1:W-:Y:S04]  /*178a90*/  @P5 STG.E [R12.64], R228 ;  /* 0x000000e40c005986 */ /* 0x0003e8000c101904 */
[----:B------:R1:W-:Y:S02]  /*178aa0*/  @P6 STG.E [R14.64], R229 ;  /* 0x000000e50e006986 */ /* 0x0003e4000c101904 */
[----:B-1----:R-:W-:-:S02]  /*178ab0*/  IMAD.WIDE R2, R189, 0x4, R6 ;  /* 0x00000004bd027825 */ /* 0x002fc400078e0206 */
[----:B------:R-:W2:Y:S04]  /*178ac0*/  LDL.LU R228, [R1+0x23c] ;  /* 0x00023c0001e47983 */ /* 0x000ea80000300800 */
[----:B------:R-:W2:Y:S04]  /*178ad0*/  LDL.LU R229, [R1+0x11c] ;  /* 0x00011c0001e57983 */ /* 0x000ea80000300800 */
[----:B------:R-:W2:Y:S01]  /*178ae0*/  LDL.LU R189, [R1+0x278] ;  /* 0x0002780001bd7983 */ /* 0x000ea20000300800 */
[----:B------:R-:W-:Y:S02]  /*178af0*/  ISETP.LT.AND P0, PT, R190, c[0x0][0x178], !P0 ;  /* 0x00005e00be007a0c */ /* 0x000fe40004701270 */
[----:B------:R-:W-:-:S02]  /*178b00*/  ISETP.LT.AND P2, PT, R197, c[0x0][0x178], !P1 ;  /* 0x00005e00c5007a0c */ /* 0x000fc40004f41270 */
        /* <DEDUP_REMOVED lines=14> */
[C---:B------:R-:W-:Y:S01]  /*178bf0*/  IADD3 R189, R188.reuse, c[0x0][0x198], RZ ;  /* 0x00006600bcbd7a10 */ /* 0x040fe20007ffe0ff */
[----:B------:R-:W4:Y:S01]  /*178c00*/  LDL.LU R192, [R1+0x58fc] ;  /* 0x0058fc0001c07983 */ /* 0x000f220000300800 */
        /* <DEDUP_REMOVED lines=37> */
[C---:B----4-:R-:W-:Y:S01]  /*178e60*/  IMAD.WIDE R12, R188.reuse, 0x4, R6 ;  /* 0x00000004bc0c7825 */ /* 0x050fe200078e0206 */
[----:B------:R-:W-:Y:S01]  /*178e70*/  IADD3 R188, R188, c[0x0][0x198], RZ ;  /* 0x00006600bcbc7a10 */ /* 0x000fe20007ffe0ff */
[----:B---3--:R1:W-:Y:S04]  /*178e80*/  @P3 STG.E [R2.64], R231 ;  /* 0x000000e702003986 */ /* 0x0083e8000c101904 */
        /* <DEDUP_REMOVED lines=147> */
[C---:B-1----:R-:W-:Y:S01]  /*1797c0*/  IADD3 R3, R188.reuse, c[0x0][0x198], RZ ;  /* 0x00006600bc037a10 */ /* 0x042fe20007ffe0ff */
[----:B------:R-:W2:Y:S01]  /*1797d0*/  LDL.LU R230, [R1+0x24] ;  /* 0x0000240001e67983 */ /* 0x000ea20000300800 */
[----:B----4-:R-:W-:-:S03]  /*1797e0*/  IMAD.WIDE R12, R188, 0x4, R8 ;  /* 0x00000004bc0c7825 */ /* 0x010fc600078e0208 */
[----:B------:R-:W4:Y:S01]  /*1797f0*/  LDL.LU R192, [R1+0x390] ;  /* 0x0003900001c07983 */ /* 0x000f220000300800 */
[----:B---3--:R-:W-:-:S03]  /*179800*/  IMAD.WIDE R14, R188, 0x4, R6 ;  /* 0x00000004bc0e7825 */ /* 0x008fc600078e0206 */
[----:B------:R1:W-:Y:S01]  /*179810*/  @P3 STG.E [R12.64], R231 ;  /* 0x000000e70c003986 */ /* 0x0003e2000c101904 */
[----:B------:R-:W-:-:S03]  /*179820*/  IMAD.WIDE R188, R3, 0x4, R4 ;  /* 0x0000000403bc7825 */ /* 0x000fc600078e0204 */
[----:B------:R3:W-:Y:S04]  /*179830*/  @P2 STG.E [R14.64], R195 ;  /* 0x000000c30e002986 */ /* 0x0007e8000c101904 */
[----:B------:R-:W4:Y:S01]  /*179840*/  LDL.LU R194, [R1+0x340] ;  /* 0x0003400001c27983 */ /* 0x000f220000300800 */
[----:B-1----:R-:W-:-:S03]  /*179850*/  IMAD.WIDE R12, R3, 0x4, R10 ;  /* 0x00000004030c7825 */ /* 0x002fc600078e020a */
[----:B------:R-:W4:Y:S01]  /*179860*/  LDL.LU R199, [R1+0x300] ;  /* 0x0003000001c77983 */ /* 0x000f220000300800 */
[----:B---3--:R-:W-:-:S03]  /*179870*/  IMAD.WIDE R14, R3, 0x4, R8 ;  /* 0x00000004030e7825 */ /* 0x008fc600078e0208 */
[----:B------:R-:W3:Y:S01]  /*179880*/  LDL.LU R231, [R1+0x3e4] ;  /* 0x0003e40001e77983 */ /* 0x000ee20000300800 */
[----:B------:R-:W-:Y:S02]  /*179890*/  IADD3 R2, R3, c[0x0][0x198], RZ ;  /* 0x0000660003027a10 */ /* 0x000fe40007ffe0ff */
[----:B--2---:R-:W-:Y:S02]  /*1798a0*/  ISETP.GE.AND P3, PT, R193, c[0x0][0x17c], PT ;  /* 0x00005f00c1007a0c */ /* 0x004fe40003f66270 */
        /* <DEDUP_REMOVED lines=33> */
[----:B---3--:R3:W-:Y:S01]  /*179ac0*/  @P6 STG.E [R188.64], R231 ;  /* 0x000000e7bc006986 */ /* 0x0087e2000c101904 */
[----:B-1----:R-:W-:-:S04]  /*179ad0*/  IMAD.WIDE R12, R3, 0x4, R10 ;  /* 0x00000004030c7825 */ /* 0x002fc800078e020a */
[----:B------:R-:W-:Y:S01]  /*179ae0*/  IMAD.WIDE R14, R3, 0x4, R8 ;  /* 0x00000004030e7825 */ /* 0x000fe200078e0208 */
[----:B---3--:R-:W3:Y:S04]  /*179af0*/  LDL.LU R231, [R1+0x370] ;  /* 0x0003700001e77983 */ /* 0x008ee80000300800 */
        /* <DEDUP_REMOVED lines=3843> */
[----:B-1----:R-:W3:Y:S04]  /*188b30*/  LDL.LU R228, [R1+0x1634] ;  /* 0x0016340001e47983 */ /* 0x002ee80000300800 */
[----:B------:R-:W3:Y:S01]  /*188b40*/  LDL.LU R229, [R1+0x15f4] ;  /* 0x0015f40001e57983 */ /* 0x000ee20000300800 */
[----:B------:R-:W-:-:S03]  /*188b50*/  IMAD.WIDE R14, R3, 0x4, R6 ;  /* 0x00000004030e7825 */ /* 0x000fc600078e0206 */
[----:B------:R-:W3:Y:S01]  /*188b60*/  LDL.LU R3, [R1+0x1650] ;  /* 0x0016500001037983 */ /* 0x000ee20000300800 */
        /* <DEDUP_REMOVED lines=8> */
[----:B------:R-:W-:-:S03]  /*188bf0*/  ISETP.LT.AND P6, PT, R197, c[0x0][0x178], !P4 ;  /* 0x00005e00c5007a0c */ /* 0x000fc600067c1270 */
[----:B-1----:R-:W4:Y:S04]  /*188c00*/  LDL.LU R230, [R1+0x434] ;  /* 0x0004340001e67983 */ /* 0x002f280000300800 */
[----:B------:R-:W4:Y:S04]  /*188c10*/  LDL.LU R194, [R1+0x1428] ;  /* 0x0014280001c27983 */ /* 0x000f280000300800 */
[----:B------:R-:W4:Y:S01]  /*188c20*/  LDL.LU R199, [R1+0xd08] ;  /* 0x000d080001c77983 */ /* 0x000f220000300800 */
[----:B------:R-:W-:Y:S01]  /*188c30*/  IMAD.WIDE R14, R2, 0x4, R6 ;  /* 0x00000004020e7825 */ /* 0x000fe200078e0206 */
[----:B--2---:R-:W-:-:S02]  /*188c40*/  ISETP.GE.AND P0, PT, R192, c[0x0][0x17c], PT ;  /* 0x00005f00c0007a0c */ /* 0x004fc40003f06270 */
[----:B---3--:R1:W-:Y:S04]  /*188c50*/  @P2 STG.E [R188.64], R3 ;  /* 0x00000003bc002986 */ /* 0x0083e8000c101904 */
[----:B----4-:R2:W-:Y:S01]  /*188c60*/  @P3 STG.E [R12.64], R193 ;  /* 0x000000c10c003986 */ /* 0x0105e2000c101904 */
[----:B------:R-:W-:Y:S02]  /*188c70*/  ISETP.LT.AND P3, PT, R196, c[0x0][0x178], !P4 ;  /* 0x00005e00c4007a0c */ /* 0x000fe40006761270 */
[----:B------:R-:W-:Y:S02]  /*188c80*/  ISETP.LT.AND P2, PT, R191, c[0x0][0x178], !P4 ;  /* 0x00005e00bf007a0c */ /* 0x000fe40006741270 */
[C---:B-1----:R-:W-:Y:S01]  /*188c90*/  IADD3 R3, R2.reuse, c[0x0][0x198], RZ ;  /* 0x0000660002037a10 */ /* 0x042fe20007ffe0ff */
[----:B--2---:R-:W2:Y:S01]  /*188ca0*/  LDL.LU R193, [R1+0x5c5c] ;  /* 0x005c5c0001c17983 */ /* 0x004ea20000300800 */
[----:B------:R-:W-:-:S03]  /*188cb0*/  IMAD.WIDE R12, R2, 0x4, R8 ;  /* 0x00000004020c7825 */ /* 0x000fc600078e0208 */
[----:B------:R-:W3:Y:S01]  /*188cc0*/  LDL.LU R192, [R1+0x5c60] ;  /* 0x005c600001c07983 */ /* 0x000ee20000300800 */
[----:B------:R-:W-:-:S03]  /*188cd0*/  IMAD.WIDE R188, R3, 0x4, R4 ;  /* 0x0000000403bc7825 */ /* 0x000fc600078e0204 */
[----:B------:R1:W-:Y:S04]  /*188ce0*/  @P1 STG.E [R12.64], R195 ;  /* 0x000000c30c001986 */ /* 0x0003e8000c101904 */
[----:B------:R4:W-:Y:S04]  /*188cf0*/  @P5 STG.E [R14.64], R198 ;  /* 0x000000c60e005986 */ /* 0x0009e8000c101904 */
[----:B------:R4:W-:Y:S01]  /*188d00*/  @P6 STG.E [R188.64], R231 ;  /* 0x000000e7bc006986 */ /* 0x0009e2000c101904 */
[----:B-1----:R-:W-:-:S04]  /*188d10*/  IMAD.WIDE R12, R3, 0x4, R10 ;  /* 0x00000004030c7825 */ /* 0x002fc800078e020a */
[----:B----4-:R-:W-:Y:S01]  /*188d20*/  IMAD.WIDE R14, R3, 0x4, R8 ;  /* 0x00000004030e7825 */ /* 0x010fe200078e0208 */
[----:B------:R-:W4:Y:S04]  /*188d30*/  LDL.LU R231, [R1+0x908] ;  /* 0x0009080001e77983 */ /* 0x000f280000300800 */
[----:B------:R-:W4:Y:S04]  /*188d40*/  LDL.LU R195, [R1+0x448] ;  /* 0x0004480001c37983 */ /* 0x000f280000300800 */
[----:B------:R-:W4:Y:S04]  /*188d50*/  LDL.LU R189, [R1+0x5c54] ;  /* 0x005c540001bd7983 */ /* 0x000f280000300800 */
[----:B------:R1:W-:Y:S04]  /*188d60*/  @P3 STG.E [R12.64], R228 ;  /* 0x000000e40c003986 */ /* 0x0003e8000c101904 */
[----:B------:R-:W4:Y:S04]  /*188d70*/  LDL.LU R198, [R1+0x142c] ;  /* 0x00142c0001c67983 */ /* 0x000f280000300800 */
[----:B------:R1:W-:Y:S04]  /*188d80*/  @P2 STG.E [R14.64], R229 ;  /* 0x000000e50e002986 */ /* 0x0003e8000c101904 */
        /* <DEDUP_REMOVED lines=15> */
[----:B------:R-:W4:Y:S02]  /*188e80*/  LDL.LU R230, [R1+0x44c] ;  /* 0x00044c0001e67983 */ /* 0x000f240000300800 */
[C---:B------:R-:W-:Y:S01]  /*188e90*/  IMAD.WIDE R12, R188.reuse, 0x4, R6 ;  /* 0x00000004bc0c7825 */ /* 0x040fe200078e0206 */
[----:B------:R-:W-:-:S05]  /*188ea0*/  IADD3 R188, R188, c[0x0][0x198], RZ ;  /* 0x00006600bcbc7a10 */ /* 0x000fca0007ffe0ff */
[----:B------:R-:W-:Y:S01]  /*188eb0*/  IMAD.WIDE R14, R188, 0x4, R8 ;  /* 0x00000004bc0e7825 */ /* 0x000fe200078e0208 */
[----:B---3--:R-:W-:Y:S02]  /*188ec0*/  ISETP.GE.AND P0, PT, R192, c[0x0][0x17c], PT ;  /* 0x00005f00c0007a0c */ /* 0x008fe40003f06270 */
[----:B------:R-:W3:Y:S02]  /*188ed0*/  LDL.LU R192, [R1+0x1408] ;  /* 0x0014080001c07983 */ /* 0x000ee40000300800 */
[----:B------:R-:W-:Y:S02]  /*188ee0*/  ISETP.LT.AND P4, PT, R197, c[0x0][0x178], !P0 ;  /* 0x00005e00c5007a0c */ /* 0x000fe40004781270 */
[----:B------:R-:W-:Y:S01]  /*188ef0*/  ISETP.LT.AND P5, PT, R196, c[0x0][0x178], !P0 ;  /* 0x00005e00c4007a0c */ /* 0x000fe200047a1270 */
[----:B------:R-:W3:Y:S01]  /*188f00*/  LDL.LU R194, [R1+0xb98] ;  /* 0x000b980001c27983 */ /* 0x000ee20000300800 */
[----:B------:R-:W-:Y:S02]  /*188f10*/  ISETP.LT.AND P6, PT, R191, c[0x0][0x178], !P0 ;  /* 0x00005e00bf007a0c */ /* 0x000fe400047c1270 */
[----:B--2---:R-:W-:Y:S01]  /*188f20*/  ISETP.GE.AND P1, PT, R193, c[0x0][0x17c], PT ;  /* 0x00005f00c1007a0c */ /* 0x004fe20003f26270 */
[----:B------:R-:W2:Y:S04]  /*188f30*/  LDL.LU R199, [R1+0x798] ;  /* 0x0007980001c77983 */ /* 0x000ea80000300800 */
[----:B----4-:R1:W-:Y:S04]  /*188f40*/  @P2 STG.E [R2.64], R231 ;  /* 0x000000e702002986 */ /* 0x0103e8000c101904 */
[----:B------:R4:W-:Y:S01]  /*188f50*/  @P3 STG.E [R12.64], R195 ;  /* 0x000000c30c003986 */ /* 0x0009e2000c101904 */
[----:B-1----:R-:W-:-:S03]  /*188f60*/  IMAD.WIDE R2, R188, 0x4, R4 ;  /* 0x00000004bc027825 */ /* 0x002fc600078e0204 */
[----:B------:R-:W2:Y:S01]  /*188f70*/  LDL.LU R231, [R1+0x145c] ;  /* 0x00145c0001e77983 */ /* 0x000ea20000300800 */
[----:B----4-:R-:W-:-:S03]  /*188f80*/  IMAD.WIDE R12, R188, 0x4, R10 ;  /* 0x00000004bc0c7825 */ /* 0x010fc600078e020a */
[----:B------:R1:W-:Y:S01]  /*188f90*/  @P4 STG.E [R2.64], R198 ;  /* 0x000000c602004986 */ /* 0x0003e2000c101904 */
[----:B------:R-:W-:-:S03]  /*188fa0*/  ISETP.GE.AND P2, PT, R189, c[0x0][0x17c], PT ;  /* 0x00005f00bd007a0c */ /* 0x000fc60003f46270 */
[----:B------:R-:W4:Y:S01]  /*188fb0*/  LDL.LU R193, [R1+0x5c64] ;  /* 0x005c640001c17983 */ /* 0x000f220000300800 */
        /* <DEDUP_REMOVED lines=228> */
[----:B------:R1:W-:Y:S01]  /*189e00*/  @P2 STG.E [R2.64], R199 ;  /* 0x000000c702002986 */ /* 0x0003e2000c101904 */
[----:B------:R1:W-:Y:S03]  /*189e10*/  @P5 STG.E [R12.64], R228 ;  /* 0x000000e40c005986 */ /* 0x0003e6000c101904 */
[----:B------:R1:W-:Y:S02]  /*189e20*/  @P6 STG.E [R14.64], R229 ;  /* 0x000000e50e006986 */ /* 0x0003e4000c101904 */
[----:B-1----:R-:W-:-:S02]  /*189e30*/  IMAD.WIDE R2, R189, 0x4, R6 ;  /* 0x00000004bd027825 */ /* 0x002fc400078e0206 */
[----:B------:R-:W2:Y:S04]  /*189e40*/  LDL.LU R228, [R1+0x163c] ;  /* 0x00163c0001e47983 */ /* 0x000ea80000300800 */
[----:B------:R-:W2:Y:S01]  /*189e50*/  LDL.LU R229, [R1+0x15fc] ;  /* 0x0015fc0001e57983 */ /* 0x000ea20000300800 */
[----:B------:R-:W2:Y:S01]  /*189e60*/  LDL.LU R189, [R1+0x1658] ;  /* 0x0016580001bd7983 */ /* 0x000ea20000300800 */
[----:B------:R-:W-:Y:S02]  /*189e70*/  ISETP.LT.AND P0, PT, R190, c[0x0][0x178], !P0 ;  /* 0x00005e00be007a0c */ /* 0x000fe40004701270 */
[----:B------:R-:W-:Y:S02]  /*189e80*/  ISETP.LT.AND P4, PT, R197, c[0x0][0x178], !P1 ;  /* 0x00005e00c5007a0c */ /* 0x000fe40004f81270 */
[----:B------:R-:W-:Y:S01]  /*189e90*/  ISETP.LT.AND P2, PT, R196, c[0x0][0x178], !P1 ;  /* 0x00005e00c4007a0c */ /* 0x000fe20004f41270 */
[----:B------:R-:W-:-:S04]  /*189ea0*/  IMAD.WIDE R12, R188, 0x4, R4 ;  /* 0x00000004bc0c7825 */ /* 0x000fc800078e0204 */
[----:B------:R-:W-:-:S04]  /*189eb0*/  IMAD.WIDE R14, R188, 0x4, R10 ;  /* 0x00000004bc0e7825 */ /* 0x000fc800078e020a */
[----:B------:R1:W-:Y:S04]  /*189ec0*/  @P0 STG.E [R2.64], R230 ;  /* 0x000000e602000986 */ /* 0x0003e8000c101904 */
[----:B-1----:R-:W3:Y:S01]  /*189ed0*/  LDL.LU R230, [R1+0x43c] ;  /* 0x00043c0001e67983 */ /* 0x002ee20000300800 */
[----:B------:R-:W3:Y:S02]  /*189ee0*/  LDL.LU R194, [R1+0x1580] ;  /* 0x0015800001c27983 */ /* 0x000ee40000300800 */
[----:B------:R-:W3:Y:S01]  /*189ef0*/  LDL.LU R199, [R1+0xce0] ;  /* 0x000ce00001c77983 */ /* 0x000ee20000300800 */
[----:B--2---:R-:W-:Y:S01]  /*189f00*/  @P4 STG.E [R12.64], R189 ;  /* 0x000000bd0c004986 */ /* 0x004fe2000c101904 */
[----:B----4-:R1:W-:Y:S03]  /*189f10*/  @P2 STG.E [R14.64], R193 ;  /* 0x000000c10e002986 */ /* 0x0103e6000c101904 */
[----:B-1----:R-:W2:Y:S01]  /*189f20*/  LDL.LU R193, [R1+0x5c90] ;  /* 0x005c900001c17983 */ /* 0x002ea20000300800 */
[----:B------:R-:W-:Y:S01]  /*189f30*/  ISETP.LT.AND P5, PT, R190, c[0x0][0x178], !P1 ;  /* 0x00005e00be007a0c */ /* 0x000fe20004fa1270 */
[----:B------:R-:W-:Y:S01]  /*189f40*/  ISETP.LT.AND P1, PT, R191, c[0x0][0x178], !P1 ;  /* 0x00005e00bf007a0c */ /* 0x000fe20004f21270 */
[----:B------:R-:W-:-:S02]  /*189f50*/  ISETP.LT.AND P6, PT, R197, c[0x0][0x178], !P3 ;  /* 0x00005e00c5007a0c */ /* 0x000fc40005fc1270 */
[----:B------:R-:W-:Y:S02]  /*189f60*/  ISETP.GE.AND P0, PT, R192, c[0x0][0x17c], PT ;  /* 0x00005f00c0007a0c */ /* 0x000fe40003f06270 */
[----:B------:R-:W-:Y:S01]  /*189f70*/  IADD3 R189, R188, c[0x0][0x198], RZ ;  /* 0x00006600bcbd7a10 */ /* 0x000fe20007ffe0ff */
[----:B------:R-:W4:Y:S01]  /*189f80*/  LDL.LU R192, [R1+0x5ca0] ;  /* 0x005ca00001c07983 */ /* 0x000f220000300800 */
[----:B------:R-:W-:Y:S01]  /*189f90*/  ISETP.LT.AND P4, PT, R196, c[0x0][0x178], !P3 ;  /* 0x00005e00c4007a0c */ /* 0x000fe20005f81270 */
[----:B------:R-:W-:-:S04]  /*189fa0*/  IMAD.WIDE R2, R188, 0x4, R8 ;  /* 0x00000004bc027825 */ /* 0x000fc800078e0208 */
[----:B------:R-:W-:Y:S01]  /*189fb0*/  IMAD.WIDE R12, R188, 0x4, R6 ;  /* 0x00000004bc0c7825 */ /* 0x000fe200078e0206 */
[----:B------:R-:W-:-:S03]  /*189fc0*/  ISETP.LT.AND P2, PT, R191, c[0x0][0x178], !P3 ;  /* 0x00005e00bf007a0c */ /* 0x000fc60005f41270 */
[C---:B------:R-:W-:Y:S01]  /*189fd0*/  IMAD.WIDE R14, R189.reuse, 0x4, R4 ;  /* 0x00000004bd0e7825 */ /* 0x040fe200078e0204 */
[----:B------:R1:W-:Y:S03]  /*189fe0*/  @P1 STG.E [R2.64], R195 ;  /* 0x000000c302001986 */ /* 0x0003e6000c101904 */
[----:B---3--:R3:W-:Y:S02]  /*189ff0*/  @P5 STG.E [R12.64], R198 ;  /* 0x000000c60c005986 */ /* 0x0087e4000c101904 */
[----:B------:R3:W-:Y:S02]  /*18a000*/  @P6 STG.E [R14.64], R231 ;  /* 0x000000e70e006986 */ /* 0x0007e4000c101904 */
[----:B-1----:R-:W-:-:S04]  /*18a010*/  IMAD.WIDE R2, R189, 0x4, R10 ;  /* 0x00000004bd027825 */ /* 0x002fc800078e020a */
[----:B---3--:R-:W-:Y:S01]  /*18a020*/  IMAD.WIDE R12, R189, 0x4, R8 ;  /* 0x00000004bd0c7825 */ /* 0x008fe200078e0208 */
[----:B------:R-:W3:Y:S03]  /*18a030*/  LDL.LU R231, [R1+0x8e0] ;  /* 0x0008e00001e77983 */ /* 0x000ee60000300800 */
[----:B------:R-:W3:Y:S01]  /*18a040*/  LDL.LU R195, [R1+0x420] ;  /* 0x0004200001c37983 */ /* 0x000ee20000300800 */
[----:B------:R1:W-:Y:S01]  /*18a050*/  @P4 STG.E [R2.64], R228 ;  /* 0x000000e402004986 */ /* 0x0003e2000c101904 */
[----:B------:R1:W-:Y:S01]  /*18a060*/  @P2 STG.E [R12.64], R229 ;  /* 0x000000e50c002986 */ /* 0x0003e2000c101904 */
[----:B--2---:R-:W-:Y:S02]  /*18a070*/  ISETP.GE.AND P1, PT, R193, c[0x0][0x17c], PT ;  /* 0x00005f00c1007a0c */ /* 0x004fe40003f26270 */
[----:B------:R-:W2:Y:S01]  /*18a080*/  LDL.LU R193, [R1+0x5c98] ;  /* 0x005c980001c17983 */ /* 0x000ea20000300800 */
[----:B------:R-:W2:Y:S02]  /*18a090*/  LDL.LU R198, [R1+0x1584] ;  /* 0x0015840001c67983 */ /* 0x000ea40000300800 */
[----:B-1----:R-:W2:Y:S02]  /*18a0a0*/  LDL.LU R228, [R1+0xce4] ;  /* 0x000ce40001e47983 */ /* 0x002ea40000300800 */
        /* <DEDUP_REMOVED lines=8> */
[----:B----4-:R-:W-:Y:S02]  /*18a130*/  ISETP.GE.AND P0, PT, R192, c[0x0][0x17c], PT ;  /* 0x00005f00c0007a0c */ /* 0x010fe40003f06270 */
[----:B------:R-:W-:-:S04]  /*18a140*/  IMAD.WIDE R12, R188, 0x4, R4 ;  /* 0x00000004bc0c7825 */ /* 0x000fc800078e0204 */
[----:B------:R-:W-:Y:S01]  /*18a150*/  IMAD.WIDE R14, R188, 0x4, R10 ;  /* 0x00000004bc0e7825 */ /* 0x000fe200078e020a */
[----:B------:R1:W-:Y:S03]  /*18a160*/  @P3 STG.E [R2.64], R230 ;  /* 0x000000e602003986 */ /* 0x0003e6000c101904 */
[----:B------:R4:W-:Y:S01]  /*18a170*/  @P5 STG.E [R12.64], R194 ;  /* 0x000000c20c005986 */ /* 0x0009e2000c101904 */
[----:B------:R-:W-:Y:S01]  /*18a180*/  ISETP.LT.AND P3, PT, R197, c[0x0][0x178], !P0 ;  /* 0x00005e00c5007a0c */ /* 0x000fe20004761270 */
[----:B------:R3:W-:Y:S01]  /*18a190*/  @P6 STG.E [R14.64], R199 ;  /* 0x000000c70e006986 */ /* 0x0007e2000c101904 */
[----:B------:R-:W-:Y:S02]  /*18a1a0*/  ISETP.LT.AND P5, PT, R196, c[0x0][0x178], !P0 ;  /* 0x00005e00c4007a0c */ /* 0x000fe400047a1270 */
[----:B------:R-:W-:Y:S02]  /*18a1b0*/  ISETP.LT.AND P6, PT, R191, c[0x0][0x178], !P0 ;  /* 0x00005e00bf007a0c */ /* 0x000fe400047c1270 */
[C---:B-1----:R-:W-:Y:S01]  /*18a1c0*/  IADD3 R3, R188.reuse, c[0x0][0x198], RZ ;  /* 0x00006600bc037a10 */ /* 0x042fe20007ffe0ff */
[----:B----4-:R-:W-:-:S04]  /*18a1d0*/  IMAD.WIDE R12, R188, 0x4, R8 ;  /* 0x00000004bc0c7825 */ /* 0x010fc800078e0208 */
[----:B---3--:R-:W-:-:S04]  /*18a1e0*/  IMAD.WIDE R14, R188, 0x4, R6 ;  /* 0x00000004bc0e7825 */ /* 0x008fc800078e0206 */
[C---:B------:R-:W-:Y:S01]  /*18a1f0*/  IMAD.WIDE R188, R3.reuse, 0x4, R4 ;  /* 0x0000000403bc7825 */ /* 0x040fe200078e0204 */
[----:B------:R-:W3:Y:S04]  /*18a200*/  LDL.LU R230, [R1+0x424] ;  /* 0x0004240001e67983 */ /* 0x000ee80000300800 */
[----:B------:R1:W-:Y:S01]  /*18a210*/  @P2 STG.E [R12.64], R231 ;  /* 0x000000e70c002986 */ /* 0x0003e2000c101904 */
[----:B------:R4:W-:Y:S02]  /*18a220*/  @P4 STG.E [R14.64], R195 ;  /* 0x000000c30e004986 */ /* 0x0009e4000c101904 */
[----:B------:R-:W3:Y:S02]  /*18a230*/  LDL.LU R192, [R1+0x1030] ;  /* 0x0010300001c07983 */ /* 0x000ee40000300800 */
[----:B------:R-:W3:Y:S01]  /*18a240*/  LDL.LU R194, [R1+0xb70] ;  /* 0x000b700001c27983 */ /* 0x000ee20000300800 */
[----:B------:R-:W3:Y:S01]  /*18a250*/  LDL.LU R199, [R1+0x770] ;  /* 0x0007700001c77983 */ /* 0x000ee20000300800 */
[C---:B------:R-:W-:Y:S01]  /*18a260*/  IADD3 R2, R3.reuse, c[0x0][0x198], RZ ;  /* 0x0000660003027a10 */ /* 0x040fe20007ffe0ff */
[----:B-1----:R-:W-:-:S04]  /*18a270*/  IMAD.WIDE R12, R3, 0x4, R10 ;  /* 0x00000004030c7825 */ /* 0x002fc800078e020a */
[----:B----4-:R-:W-:Y:S01]  /*18a280*/  IMAD.WIDE R14, R3, 0x4, R8 ;  /* 0x00000004030e7825 */ /* 0x010fe200078e0208 */
[----:B------:R-:W4:Y:S01]  /*18a290*/  LDL.LU R231, [R1+0x1684] ;  /* 0x0016840001e77983 */ /* 0x000f220000300800 */
[----:B--2---:R-:W-:-:S03]  /*18a2a0*/  ISETP.GE.AND P2, PT, R193, c[0x0][0x17c], PT ;  /* 0x00005f00c1007a0c */ /* 0x004fc60003f46270 */
[----:B------:R-:W-:Y:S01]  /*18a2b0*/  @P3 STG.E [R188.64], R198 ;  /* 0x000000c6bc003986 */ /* 0x000fe2000c101904 */
[----:B------:R1:W-:Y:S03]  /*18a2c0*/  @P5 STG.E [R12.64], R228 ;  /* 0x000000e40c005986 */ /* 0x0003e6000c101904 */
[----:B------:R-:W2:Y:S01]  /*18a2d0*/  LDL.LU R193, [R1+0x5ca8] ;  /* 0x005ca80001c17983 */ /* 0x000ea20000300800 */
[----:B------:R1:W-:Y:S03]  /*18a2e0*/  @P6 STG.E [R14.64], R229 ;  /* 0x000000e50e006986 */ /* 0x0003e6000c101904 */
[----:B-1----:R-:W2:Y:S01]  /*18a2f0*/  LDL.LU R228, [R1+0x1034] ;  /* 0x0010340001e47983 */ /* 0x002ea20000300800 */
[----:B------:R-:W2:Y:S02]  /*18a300*/  LDL.LU R229, [R1+0xb74] ;  /* 0x000b740001e57983 */ /* 0x000ea40000300800 */
[----:B------:R-:W-:-:S02]  /*18a310*/  IMAD.WIDE R14, R3, 0x4, R6 ;  /* 0x00000004030e7825 */ /* 0x000fc400078e0206 */
[----:B------:R-:W2:Y:S01]  /*18a320*/  LDL.LU R3, [R1+0x1680] ;  /* 0x0016800001037983 */ /* 0x000ea20000300800 */
[----:B------:R-:W-:Y:S02]  /*18a330*/  ISETP.LT.AND P0, PT, R190, c[0x0][0x178], !P0 ;  /* 0x00005e00be007a0c */ /* 0x000fe40004701270 */
[----:B------:R-:W-:Y:S02]  /*18a340*/  ISETP.LT.AND P4, PT, R197, c[0x0][0x178], !P1 ;  /* 0x00005e00c5007a0c */ /* 0x000fe40004f81270 */
[----:B------:R-:W-:Y:S01]  /*18a350*/  ISETP.LT.AND P3, PT, R196, c[0x0][0x178], !P1 ;  /* 0x00005e00c4007a0c */ /* 0x000fe20004f61270 */
[----:B------:R-:W-:-:S04]  /*18a360*/  IMAD.WIDE R188, R2, 0x4, R4 ;  /* 0x0000000402bc7825 */ /* 0x000fc800078e0204 */
[----:B------:R-:W-:-:S04]  /*18a370*/  IMAD.WIDE R12, R2, 0x4, R10 ;  /* 0x00000004020c7825 */ /* 0x000fc800078e020a */
[----:B---3--:R1:W-:Y:S04]  /*18a380*/  @P0 STG.E [R14.64], R230 ;  /* 0x000000e60e000986 */ /* 0x0083e8000c101904 */
[----:B-1----:R-:W3:Y:S01]  /*18a390*/  LDL.LU R230, [R1+0x774] ;  /* 0x0007740001e67983 */ /* 0x002ee20000300800 */
[----:B------:R-:W3:Y:S02]  /*18a3a0*/  LDL.LU R195, [R1+0x16d0] ;  /* 0x0016d00001c37983 */ /* 0x000ee40000300800 */
[----:B------:R-:W3:Y:S01]  /*18a3b0*/  LDL.LU R198, [R1+0x1670] ;  /* 0x0016700001c67983 */ /* 0x000ee20000300800 */
[----:B--2---:R-:W-:Y:S01]  /*18a3c0*/  @P4 STG.E [R188.64], R3 ;  /* 0x00000003bc004986 */ /* 0x004fe2000c101904 */
[----:B------:R1:W-:Y:S03]  /*18a3d0*/  @P3 STG.E [R12.64], R192 ;  /* 0x000000c00c003986 */ /* 0x0003e6000c101904 */
[----:B-1----:R-:W2:Y:S01]  /*18a3e0*/  LDL.LU R192, [R1+0x5cac] ;  /* 0x005cac0001c07983 */ /* 0x002ea20000300800 */
[----:B------:R-:W-:Y:S01]  /*18a3f0*/  ISETP.LT.AND P5, PT, R190, c[0x0][0x178], !P1 ;  /* 0x00005e00be007a0c */ /* 0x000fe20004fa1270 */
[----:B------:R-:W-:Y:S01]  /*18a400*/  ISETP.LT.AND P1, PT, R191, c[0x0][0x178], !P1 ;  /* 0x00005e00bf007a0c */ /* 0x000fe20004f21270 */
[----:B------:R-:W-:-:S02]  /*18a410*/  ISETP.LT.AND P6, PT, R197, c[0x0][0x178], !P2 ;  /* 0x00005e00c5007a0c */ /* 0x000fc400057c1270 */
[----:B------:R-:W-:Y:S02]  /*18a420*/  ISETP.GE.AND P0, PT, R193, c[0x0][0x17c], PT ;  /* 0x00005f00c1007a0c */ /* 0x000fe40003f06270 */
[----:B------:R-:W-:Y:S01]  /*18a430*/  IADD3 R3, R2, c[0x0][0x198], RZ ;  /* 0x0000660002037a10 */ /* 0x000fe20007ffe0ff */
[----:B------:R-:W3:Y:S01]  /*18a440*/  LDL.LU R193, [R1+0x5cb0] ;  /* 0x005cb00001c17983 */ /* 0x000ee20000300800 */
[----:B------:R-:W-:Y:S01]  /*18a450*/  ISETP.LT.AND P4, PT, R196, c[0x0][0x178], !P2 ;  /* 0x00005e00c4007a0c */ /* 0x000fe20005781270 */
[----:B------:R-:W-:-:S04]  /*18a460*/  IMAD.WIDE R12, R2, 0x4, R8 ;  /* 0x00000004020c7825 */ /* 0x000fc800078e0208 */
[----:B------:R-:W-:Y:S01]  /*18a470*/  IMAD.WIDE R14, R2, 0x4, R6 ;  /* 0x00000004020e7825 */ /* 0x000fe200078e0206 */
[----:B------:R-:W-:-:S03]  /*18a480*/  ISETP.LT.AND P3, PT, R191, c[0x0][0x178], !P2 ;  /* 0x00005e00bf007a0c */ /* 0x000fc60005761270 */
[C---:B------:R-:W-:Y:S01]  /*18a490*/  IMAD.WIDE R188, R3.reuse, 0x4, R4 ;  /* 0x0000000403bc7825 */ /* 0x040fe200078e0204 */
[----:B------:R1:W-:Y:S03]  /*18a4a0*/  @P1 STG.E [R12.64], R194 ;  /* 0x000000c20c001986 */ /* 0x0003e6000c101904 */
[----:B------:R1:W-:Y:S02]  /*18a4b0*/  @P5 STG.E [R14.64], R199 ;  /* 0x000000c70e005986 */ /* 0x0003e4000c101904 */
[----:B----4-:R4:W-:Y:S02]  /*18a4c0*/  @P6 STG.E [R188.64], R231 ;  /* 0x000000e7bc006986 */ /* 0x0109e4000c101904 */
[----:B-1----:R-:W-:-:S04]  /*18a4d0*/  IMAD.WIDE R12, R3, 0x4, R10 ;  /* 0x00000004030c7825 */ /* 0x002fc800078e020a */
[----:B------:R-:W-:Y:S01]  /*18a4e0*/  IMAD.WIDE R14, R3, 0x4, R8 ;  /* 0x00000004030e7825 */ /* 0x000fe200078e0208 */
[----:B----4-:R-:W4:Y:S03]  /*18a4f0*/  LDL.LU R231, [R1+0xb80] ;  /* 0x000b800001e77983 */ /* 0x010f260000300800 */
[----:B------:R-:W4:Y:S01]  /*18a500*/  LDL.LU R194, [R1+0x980] ;  /* 0x0009800001c27983 */ /* 0x000f220000300800 */
        /* <DEDUP_REMOVED lines=14> */
[----:B---3--:R-:W-:Y:S02]  /*18a5f0*/  ISETP.GE.AND P0, PT, R193, c[0x0][0x17c], PT ;  /* 0x00005f00c1007a0c */ /* 0x008fe40003f06270 */
        /* <DEDUP_REMOVED lines=8> */
[C---:B------:R-:W-:Y:S01]  /*18a680*/  IADD3 R3, R2.reuse, c[0x0][0x198], RZ ;  /* 0x0000660002037a10 */ /* 0x040fe20007ffe0ff */
[----:B-1----:R-:W-:-:S04]  /*18a690*/  IMAD.WIDE R12, R2, 0x4, R8 ;  /* 0x00000004020c7825 */ /* 0x002fc800078e0208 */
[----:B---3--:R-:W-:-:S04]  /*18a6a0*/  IMAD.WIDE R14, R2, 0x4, R6 ;  /* 0x00000004020e7825 */ /* 0x008fc800078e0206 */
[C---:B----4-:R-:W-:Y:S01]  /*18a6b0*/  IMAD.WIDE R188, R3.reuse, 0x4, R4 ;  /* 0x0000000403bc7825 */ /* 0x050fe200078e0204 */
        /* <DEDUP_REMOVED lines=167> */
[----:B-1----:R-:W4:Y:S01]  /*18b130*/  LDL.LU R228, [R1+0x17b4] ;  /* 0x0017b40001e47983 */ /* 0x002f220000300800 */
[----:B------:R-:W4:Y:S02]  /*18b140*/  LDL.LU R229, [R1+0x1774] ;  /* 0x0017740001e57983 */ /* 0x000f240000300800 */
[----:B------:R-:W-:-:S02]  /*18b150*/  IMAD.WIDE R14, R3, 0x4, R6 ;  /* 0x00000004030e7825 */ /* 0x000fc400078e0206 */
[----:B------:R-:W4:Y:S01]  /*18b160*/  LDL.LU R3, [R1+0x17d0] ;  /* 0x0017d00001037983 */ /* 0x000f220000300800 */
[----:B------:R-:W-:Y:S02]  /*18b170*/  ISETP.LT.AND P0, PT, R190, c[0x0][0x178], !P0 ;  /* 0x00005e00be007a0c */ /* 0x000fe40004701270 */
[----:B------:R-:W-:Y:S02]  /*18b180*/  ISETP.LT.AND P4, PT, R197, c[0x0][0x178], !P1 ;  /* 0x00005e00c5007a0c */ /* 0x000fe40004f81270 */
[----:B------:R-:W-:Y:S01]  /*18b190*/  ISETP.LT.AND P2, PT, R196, c[0x0][0x178], !P1 ;  /* 0x00005e00c4007a0c */ /* 0x000fe20004f41270 */
[----:B------:R-:W-:-:S04]  /*18b1a0*/  IMAD.WIDE R188, R2, 0x4, R4 ;  /* 0x0000000402bc7825 */ /* 0x000fc800078e0204 */
[----:B------:R-:W-:Y:S01]  /*18b1b0*/  IMAD.WIDE R12, R2, 0x4, R10 ;  /* 0x00000004020c7825 */ /* 0x000fe200078e020a */
[----:B------:R-:W-:-:S03]  /*18b1c0*/  ISETP.LT.AND P5, PT, R190, c[0x0][0x178], !P1 ;  /* 0x00005e00be007a0c */ /* 0x000fc60004fa1270 */
[----:B------:R-:W-:Y:S01]  /*18b1d0*/  ISETP.LT.AND P1, PT, R191, c[0x0][0x178], !P1 ;  /* 0x00005e00bf007a0c */ /* 0x000fe20004f21270 */
[----:B------:R-:W-:Y:S01]  /*18b1e0*/  ISETP.LT.AND P6, PT, R197, c[0x0][0x178], !P3 ;  /* 0x00005e00c5007a0c */ /* 0x000fe20005fc1270 */
[----:B---3--:R1:W-:Y:S04]  /*18b1f0*/  @P0 STG.E [R14.64], R230 ;  /* 0x000000e60e000986 */ /* 0x0083e8000c101904 */
[----:B-1----:R-:W3:Y:S01]  /*18b200*/  LDL.LU R230, [R1+0x414] ;  /* 0x0004140001e67983 */ /* 0x002ee20000300800 */
[----:B------:R-:W3:Y:S02]  /*18b210*/  LDL.LU R194, [R1+0x1588] ;  /* 0x0015880001c27983 */ /* 0x000ee40000300800 */
[----:B------:R-:W3:Y:S02]  /*18b220*/  LDL.LU R199, [R1+0xce8] ;  /* 0x000ce80001c77983 */ /* 0x000ee40000300800 */
[----:B------:R-:W-:Y:S01]  /*18b230*/  IMAD.WIDE R14, R2, 0x4, R6 ;  /* 0x00000004020e7825 */ /* 0x000fe200078e0206 */
[----:B--2---:R-:W-:Y:S01]  /*18b240*/  ISETP.GE.AND P0, PT, R192, c[0x0][0x17c], PT ;  /* 0x00005f00c0007a0c */ /* 0x004fe20003f06270 */
[----:B----4-:R1:W-:Y:S02]  /*18b250*/  @P4 STG.E [R188.64], R3 ;  /* 0x00000003bc004986 */ /* 0x0103e4000c101904 */
[----:B------:R2:W-:Y:S01]  /*18b260*/  @P2 STG.E [R12.64], R193 ;  /* 0x000000c10c002986 */ /* 0x0005e2000c101904 */
[----:B------:R-:W-:-:S02]  /*18b270*/  ISETP.LT.AND P4, PT, R196, c[0x0][0x178], !P3 ;  /* 0x00005e00c4007a0c */ /* 0x000fc40005f81270 */
[----:B------:R-:W-:Y:S02]  /*18b280*/  ISETP.LT.AND P2, PT, R191, c[0x0][0x178], !P3 ;  /* 0x00005e00bf007a0c */ /* 0x000fe40005f41270 */
[C---:B-1----:R-:W-:Y:S01]  /*18b290*/  IADD3 R3, R2.reuse, c[0x0][0x198], RZ ;  /* 0x0000660002037a10 */ /* 0x042fe20007ffe0ff */
[----:B--2---:R-:W2:Y:S01]  /*18b2a0*/  LDL.LU R193, [R1+0x5cd4] ;  /* 0x005cd40001c17983 */ /* 0x004ea20000300800 */
[----:B------:R-:W4:Y:S02]  /*18b2b0*/  LDL.LU R192, [R1+0x5cd8] ;  /* 0x005cd80001c07983 */ /* 0x000f240000300800 */
[----:B------:R-:W-:-:S04]  /*18b2c0*/  IMAD.WIDE R12, R2, 0x4, R8 ;  /* 0x00000004020c7825 */ /* 0x000fc800078e0208 */
[C---:B------:R-:W-:Y:S01]  /*18b2d0*/  IMAD.WIDE R188, R3.reuse, 0x4, R4 ;  /* 0x0000000403bc7825 */ /* 0x040fe200078e0204 */
[----:B------:R1:W-:Y:S03]  /*18b2e0*/  @P1 STG.E [R12.64], R195 ;  /* 0x000000c30c001986 */ /* 0x0003e6000c101904 */
[----:B------:R-:W-:Y:S02]  /*18b2f0*/  @P5 STG.E [R14.64], R198 ;  /* 0x000000c60e005986 */ /* 0x000fe4000c101904 */
[----:B------:R3:W-:Y:S02]  /*18b300*/  @P6 STG.E [R188.64], R231 ;  /* 0x000000e7bc006986 */ /* 0x0007e4000c101904 */
[C---:B-1----:R-:W-:Y:S01]  /*18b310*/  IMAD.WIDE R12, R3.reuse, 0x4, R10 ;  /* 0x00000004030c7825 */ /* 0x042fe200078e020a */
[----:B---3--:R-:W3:Y:S03]  /*18b320*/  LDL.LU R231, [R1+0x8e8] ;  /* 0x0008e80001e77983 */ /* 0x008ee60000300800 */
[----:B------:R-:W3:Y:S02]  /*18b330*/  LDL.LU R195, [R1+0x428] ;  /* 0x0004280001c37983 */ /* 0x000ee40000300800 */
[----:B------:R-:W-:-:S04]  /*18b340*/  IMAD.WIDE R14, R3, 0x4, R8 ;  /* 0x00000004030e7825 */ /* 0x000fc800078e0208 */
[----:B------:R-:W3:Y:S01]  /*18b350*/  LDL.LU R189, [R1+0x5cdc] ;  /* 0x005cdc0001bd7983 */ /* 0x000ee20000300800 */
[----:B------:R1:W-:Y:S04]  /*18b360*/  @P4 STG.E [R12.64], R228 ;  /* 0x000000e40c004986 */ /* 0x0003e8000c101904 */
[----:B------:R-:W3:Y:S01]  /*18b370*/  LDL.LU R198, [R1+0x158c] ;  /* 0x00158c0001c67983 */ /* 0x000ee20000300800 */
[----:B------:R1:W-:Y:S03]  /*18b380*/  @P2 STG.E [R14.64], R229 ;  /* 0x000000e50e002986 */ /* 0x0003e6000c101904 */
[----:B-1----:R-:W3:Y:S01]  /*18b390*/  LDL.LU R228, [R1+0xcec] ;  /* 0x000cec0001e47983 */ /* 0x002ee20000300800 */
[----:B------:R-:W3:Y:S01]  /*18b3a0*/  LDL.LU R229, [R1+0x8ec] ;  /* 0x0008ec0001e57983 */ /* 0x000ee20000300800 */
[----:B------:R-:W-:-:S02]  /*18b3b0*/  ISETP.LT.AND P3, PT, R190, c[0x0][0x178], !P3 ;  /* 0x00005e00be007a0c */ /* 0x000fc40005f61270 */
[----:B------:R-:W-:Y:S02]  /*18b3c0*/  ISETP.LT.AND P5, PT, R197, c[0x0][0x178], !P0 ;  /* 0x00005e00c5007a0c */ /* 0x000fe400047a1270 */
[----:B------:R-:W-:Y:S02]  /*18b3d0*/  ISETP.LT.AND P6, PT, R196, c[0x0][0x178], !P0 ;  /* 0x00005e00c4007a0c */ /* 0x000fe400047c1270 */
[----:B------:R-:W-:Y:S02]  /*18b3e0*/  IADD3 R188, R3, c[0x0][0x198], RZ ;  /* 0x0000660003bc7a10 */ /* 0x000fe40007ffe0ff */
[----:B------:R-:W-:Y:S01]  /*18b3f0*/  ISETP.LT.AND P2, PT, R191, c[0x0][0x178], !P0 ;  /* 0x00005e00bf007a0c */ /* 0x000fe20004741270 */
[----:B------:R-:W-:-:S04]  /*18b400*/  IMAD.WIDE R2, R3, 0x4, R6 ;  /* 0x0000000403027825 */ /* 0x000fc800078e0206 */
[----:B------:R-:W-:Y:S01]  /*18b410*/  IMAD.WIDE R12, R188, 0x4, R4 ;  /* 0x00000004bc0c7825 */ /* 0x000fe200078e0204 */
[----:B------:R-:W-:-:S03]  /*18b420*/  ISETP.LT.AND P4, PT, R190, c[0x0][0x178], !P0 ;  /* 0x00005e00be007a0c */ /* 0x000fc60004781270 */
[C---:B------:R-:W-:Y:S01]  /*18b430*/  IMAD.WIDE R14, R188.reuse, 0x4, R10 ;  /* 0x00000004bc0e7825 */ /* 0x040fe200078e020a */
[----:B------:R1:W-:Y:S03]  /*18b440*/  @P3 STG.E [R2.64], R230 ;  /* 0x000000e602003986 */ /* 0x0003e6000c101904 */
[----:B------:R1:W-:Y:S02]  /*18b450*/  @P5 STG.E [R12.64], R194 ;  /* 0x000000c20c005986 */ /* 0x0003e4000c101904 */
[----:B------:R1:W-:Y:S02]  /*18b460*/  @P6 STG.E [R14.64], R199 ;  /* 0x000000c70e006986 */ /* 0x0003e4000c101904 */
[----:B-1----:R-:W-:-:S04]  /*18b470*/  IMAD.WIDE R2, R188, 0x4, R8 ;  /* 0x00000004bc027825 */ /* 0x002fc800078e0208 */
[C---:B------:R-:W-:Y:S01]  /*18b480*/  IMAD.WIDE R12, R188.reuse, 0x4, R6 ;  /* 0x00000004bc0c7825 */ /* 0x040fe200078e0206 */
[----:B------:R-:W-:Y:S01]  /*18b490*/  IADD3 R188, R188, c[0x0][0x198], RZ ;  /* 0x00006600bcbc7a10 */ /* 0x000fe20007ffe0ff */
[----:B------:R-:W3:Y:S04]  /*18b4a0*/  LDL.LU R230, [R1+0x42c] ;  /* 0x00042c0001e67983 */ /* 0x000ee80000300800 */
[----:B------:R-:W-:Y:S01]  /*18b4b0*/  IMAD.WIDE R14, R188, 0x4, R8 ;  /* 0x00000004bc0e7825 */ /* 0x000fe200078e0208 */
[----:B----4-:R-:W-:Y:S02]  /*18b4c0*/  ISETP.GE.AND P0, PT, R192, c[0x0][0x17c], PT ;  /* 0x00005f00c0007a0c */ /* 0x010fe40003f06270 */
[----:B------:R-:W4:Y:S01]  /*18b4d0*/  LDL.LU R192, [R1+0x1038] ;  /* 0x0010380001c07983 */ /* 0x000f220000300800 */
[----:B------:R-:W4:Y:S01]  /*18b4e0*/  LDL.LU R194, [R1+0xb78] ;  /* 0x000b780001c27983 */ /* 0x000f220000300800 */
[----:B------:R-:W-:-:S02]  /*18b4f0*/  ISETP.LT.AND P3, PT, R197, c[0x0][0x178], !P0 ;  /* 0x00005e00c5007a0c */ /* 0x000fc40004761270 */
[----:B------:R-:W-:Y:S02]  /*18b500*/  ISETP.LT.AND P5, PT, R196, c[0x0][0x178], !P0 ;  /* 0x00005e00c4007a0c */ /* 0x000fe400047a1270 */
[----:B------:R-:W-:Y:S01]  /*18b510*/  ISETP.LT.AND P6, PT, R191, c[0x0][0x178], !P0 ;  /* 0x00005e00bf007a0c */ /* 0x000fe200047c1270 */
[----:B------:R-:W4:Y:S01]  /*18b520*/  LDL.LU R199, [R1+0x778] ;  /* 0x0007780001c77983 */ /* 0x000f220000300800 */
[----:B--2---:R-:W-:-:S03]  /*18b530*/  ISETP.GE.AND P1, PT, R193, c[0x0][0x17c], PT ;  /* 0x00005f00c1007a0c */ /* 0x004fc60003f26270 */
[----:B---3--:R1:W-:Y:S01]  /*18b540*/  @P2 STG.E [R2.64], R231 ;  /* 0x000000e702002986 */ /* 0x0083e2000c101904 */
[----:B------:R2:W-:Y:S01]  /*18b550*/  @P4 STG.E [R12.64], R195 ;  /* 0x000000c30c004986 */ /* 0x0005e2000c101904 */
[----:B------:R-:W-:Y:S01]  /*18b560*/  ISETP.GE.AND P2, PT, R189, c[0x0][0x17c], PT ;  /* 0x00005f00bd007a0c */ /* 0x000fe20003f46270 */
[C---:B------:R-:W-:Y:S02]  /*18b570*/  IADD3 R189, R188.reuse, c[0x0][0x198], RZ ;  /* 0x00006600bcbd7a10 */ /* 0x040fe40007ffe0ff */
[----:B-1----:R-:W-:-:S04]  /*18b580*/  IMAD.WIDE R2, R188, 0x4, R4 ;  /* 0x00000004bc027825 */ /* 0x002fc800078e0204 */
[C---:B--2---:R-:W-:Y:S01]  /*18b590*/  IMAD.WIDE R12, R188.reuse, 0x4, R10 ;  /* 0x00000004bc0c7825 */ /* 0x044fe200078e020a */
[----:B------:R-:W2:Y:S04]  /*18b5a0*/  LDL.LU R231, [R1+0x168c] ;  /* 0x00168c0001e77983 */ /* 0x000ea80000300800 */
[----:B------:R1:W-:Y:S01]  /*18b5b0*/  @P3 STG.E [R2.64], R198 ;  /* 0x000000c602003986 */ /* 0x0003e2000c101904 */
[----:B------:R3:W-:Y:S02]  /*18b5c0*/  @P5 STG.E [R12.64], R228 ;  /* 0x000000e40c005986 */ /* 0x0007e4000c101904 */
[----:B------:R-:W2:Y:S02]  /*18b5d0*/  LDL.LU R193, [R1+0x5cec] ;  /* 0x005cec0001c17983 */ /* 0x000ea40000300800 */
[----:B------:R3:W-:Y:S02]  /*18b5e0*/  @P6 STG.E [R14.64], R229 ;  /* 0x000000e50e006986 */ /* 0x0007e4000c101904 */
[----:B-1----:R-:W-:Y:S01]  /*18b5f0*/  IMAD.WIDE R2, R188, 0x4, R6 ;  /* 0x00000004bc027825 */ /* 0x002fe200078e0206 */
[----:B---3--:R-:W3:Y:S03]  /*18b600*/  LDL.LU R228, [R1+0x103c] ;  /* 0x00103c0001e47983 */ /* 0x008ee60000300800 */
[----:B------:R-:W2:Y:S02]  /*18b610*/  LDL.LU R229, [R1+0xb7c] ;  /* 0x000b7c0001e57983 */ /* 0x000ea40000300800 */
[----:B------:R-:W2:Y:S01]  /*18b620*/  LDL.LU R188, [R1+0x1688] ;  /* 0x0016880001bc7983 */ /* 0x000ea20000300800 */
[----:B------:R-:W-:-:S02]  /*18b630*/  ISETP.LT.AND P0, PT, R190, c[0x0][0x178], !P0 ;  /* 0x00005e00be007a0c */ /* 0x000fc40004701270 */
        /* <DEDUP_REMOVED lines=15> */
[C---:B------:R-:W-:Y:S01]  /*18b730*/  IADD3 R188, R189.reuse, c[0x0][0x198], RZ ;  /* 0x00006600bdbc7a10 */ /* 0x040fe20007ffe0ff */
[----:B------:R-:W4:Y:S01]  /*18b740*/  LDL.LU R193, [R1+0x5cf0] ;  /* 0x005cf00001c17983 */ /* 0x000f220000300800 */
[----:B------:R-:W-:Y:S01]  /*18b750*/  IMAD.WIDE R2, R189, 0x4, R8 ;  /* 0x00000004bd027825 */ /* 0x000fe200078e0208 */
[----:B------:R-:W-:-:S03]  /*18b760*/  ISETP.LT.AND P4, PT, R196, c[0x0][0x178], !P2 ;  /* 0x00005e00c4007a0c */ /* 0x000fc60005781270 */
[----:B------:R-:W-:-:S04]  /*18b770*/  IMAD.WIDE R12, R189, 0x4, R6 ;  /* 0x00000004bd0c7825 */ /* 0x000fc800078e0206 */
[C---:B------:R-:W-:Y:S01]  /*18b780*/  IMAD.WIDE R14, R188.reuse, 0x4, R4 ;  /* 0x00000004bc0e7825 */ /* 0x040fe200078e0204 */
[----:B------:R-:W-:Y:S01]  /*18b790*/  ISETP.LT.AND P3, PT, R191, c[0x0][0x178], !P2 ;  /* 0x00005e00bf007a0c */ /* 0x000fe20005761270 */
[----:B------:R1:W-:Y:S02]  /*18b7a0*/  @P1 STG.E [R2.64], R194 ;  /* 0x000000c202001986 */ /* 0x0003e4000c101904 */
[----:B------:R-:W-:Y:S02]  /*18b7b0*/  @P5 STG.E [R12.64], R199 ;  /* 0x000000c70c005986 */ /* 0x000fe4000c101904 */
[----:B------:R3:W-:Y:S02]  /*18b7c0*/  @P6 STG.E [R14.64], R231 ;  /* 0x000000e70e006986 */ /* 0x0007e4000c101904 */
[C---:B-1----:R-:W-:Y:S01]  /*18b7d0*/  IMAD.WIDE R2, R188.reuse, 0x4, R10 ;  /* 0x00000004bc027825 */ /* 0x042fe200078e020a */
[----:B---3--:R-:W3:Y:S03]  /*18b7e0*/  LDL.LU R231, [R1+0xb88] ;  /* 0x000b880001e77983 */ /* 0x008ee60000300800 */
[----:B------:R-:W3:Y:S02]  /*18b7f0*/  LDL.LU R194, [R1+0x988] ;  /* 0x0009880001c27983 */ /* 0x000ee40000300800 */
[----:B------:R-:W-:Y:S01]  /*18b800*/  IMAD.WIDE R12, R188, 0x4, R8 ;  /* 0x00000004bc0c7825 */ /* 0x000fe200078e0208 */
[----:B------:R1:W-:Y:S04]  /*18b810*/  @P4 STG.E [R2.64], R228 ;  /* 0x000000e402004986 */ /* 0x0003e8000c101904 */
[----:B------:R1:W-:Y:S01]  /*18b820*/  @P3 STG.E [R12.64], R229 ;  /* 0x000000e50c003986 */ /* 0x0003e2000c101904 */
[----:B--2---:R-:W-:-:S03]  /*18b830*/  ISETP.GE.AND P1, PT, R192, c[0x0][0x17c], PT ;  /* 0x00005f00c0007a0c */ /* 0x004fc60003f26270 */
[----:B------:R-:W2:Y:S01]  /*18b840*/  LDL.LU R192, [R1+0x5ce8] ;  /* 0x005ce80001c07983 */ /* 0x000ea20000300800 */
[----:B------:R-:W2:Y:S02]  /*18b850*/  LDL.LU R199, [R1+0x16dc] ;  /* 0x0016dc0001c77983 */ /* 0x000ea40000300800 */
[----:B-1----:R-:W2:Y:S02]  /*18b860*/  LDL.LU R228, [R1+0x167c] ;  /* 0x00167c0001e47983 */ /* 0x002ea40000300800 */
[----:B------:R-:W2:Y:S01]  /*18b870*/  LDL.LU R229, [R1+0xb8c] ;  /* 0x000b8c0001e57983 */ /* 0x000ea20000300800 */
[----:B------:R-:W-:Y:S02]  /*18b880*/  ISETP.LT.AND P2, PT, R190, c[0x0][0x178], !P2 ;  /* 0x00005e00be007a0c */ /* 0x000fe40005741270 */
[----:B------:R-:W-:Y:S02]  /*18b890*/  ISETP.LT.AND P5, PT, R197, c[0x0][0x178], !P0 ;  /* 0x00005e00c5007a0c */ /* 0x000fe400047a1270 */
[----:B------:R-:W-:-:S02]  /*18b8a0*/  ISETP.LT.AND P6, PT, R196, c[0x0][0x178], !P0 ;  /* 0x00005e00c4007a0c */ /* 0x000fc400047c1270 */
[C---:B------:R-:W-:Y:S02]  /*18b8b0*/  IADD3 R189, R188.reuse, c[0x0][0x198], RZ ;  /* 0x00006600bcbd7a10 */ /* 0x040fe40007ffe0ff */
[----:B------:R-:W-:Y:S01]  /*18b8c0*/  ISETP.LT.AND P3, PT, R191, c[0x0][0x178], !P0 ;  /* 0x00005e00bf007a0c */ /* 0x000fe20004761270 */
[----:B------:R-:W-:-:S04]  /*18b8d0*/  IMAD.WIDE R2, R188, 0x4, R6 ;  /* 0x00000004bc027825 */ /* 0x000fc800078e0206 */
[----:B------:R-:W-:Y:S01]  /*18b8e0*/  IMAD.WIDE R12, R189, 0x4, R4 ;  /* 0x00000004bd0c7825 */ /* 0x000fe200078e0204 */
[----:B------:R-:W-:-:S03]  /*18b8f0*/  ISETP.LT.AND P4, PT, R190, c[0x0][0x178], !P0 ;  /* 0x00005e00be007a0c */ /* 0x000fc60004781270 */
[----:B------:R-:W-:Y:S01]  /*18b900*/  IMAD.WIDE R14, R189, 0x4, R10 ;  /* 0x00000004bd0e7825 */ /* 0x000fe200078e020a */
[----:B----4-:R-:W-:Y:S01]  /*18b910*/  ISETP.GE.AND P0, PT, R193, c[0x0][0x17c], PT ;  /* 0x00005f00c1007a0c */ /* 0x010fe20003f06270 */
[----:B------:R1:W-:Y:S02]  /*18b920*/  @P2 STG.E [R2.64], R230 ;  /* 0x000000e602002986 */ /* 0x0003e4000c101904 */
[----:B------:R4:W-:Y:S01]  /*18b930*/  @P5 STG.E [R12.64], R195 ;  /* 0x000000c30c005986 */ /* 0x0009e2000c101904 */
[----:B------:R-:W-:Y:S01]  /*18b940*/  ISETP.LT.AND P2, PT, R197, c[0x0][0x178], !P0 ;  /* 0x00005e00c5007a0c */ /* 0x000fe20004741270 */
[----:B------:R3:W-:Y:S01]  /*18b950*/  @P6 STG.E [R14.64], R198 ;  /* 0x000000c60e006986 */ /* 0x0007e2000c101904 */
[----:B------:R-:W-:Y:S02]  /*18b960*/  ISETP.LT.AND P5, PT, R196, c[0x0][0x178], !P0 ;  /* 0x00005e00c4007a0c */ /* 0x000fe400047a1270 */
[----:B------:R-:W-:Y:S01]  /*18b970*/  ISETP.LT.AND P6, PT, R191, c[0x0][0x178], !P0 ;  /* 0x00005e00bf007a0c */ /* 0x000fe200047c1270 */
[----:B-1----:R-:W-:-:S04]  /*18b980*/  IMAD.WIDE R2, R189, 0x4, R8 ;  /* 0x00000004bd027825 */ /* 0x002fc800078e0208 */
[C---:B----4-:R-:W-:Y:S01]  /*18b990*/  IMAD.WIDE R12, R189.reuse, 0x4, R6 ;  /* 0x00000004bd0c7825 */ /* 0x050fe200078e0206 */
[----:B------:R-:W-:Y:S01]  /*18b9a0*/  IADD3 R189, R189, c[0x0][0x198], RZ ;  /* 0x00006600bdbd7a10 */ /* 0x000fe20007ffe0ff */
[----:B------:R-:W4:Y:S04]  /*18b9b0*/  LDL.LU R230, [R1+0x98c] ;  /* 0x00098c0001e67983 */ /* 0x000f280000300800 */
[----:B---3--:R1:W-:Y:S01]  /*18b9c0*/  @P3 STG.E [R2.64], R231 ;  /* 0x000000e702003986 */ /* 0x0083e2000c101904 */
[----:B------:R3:W-:Y:S02]  /*18b9d0*/  @P4 STG.E [R12.64], R194 ;  /* 0x000000c20c004986 */ /* 0x0007e4000c101904 */
[----:B------:R-:W4:Y:S02]  /*18b9e0*/  LDL.LU R193, [R1+0x16b8] ;  /* 0x0016b80001c17983 */ /* 0x000f240000300800 */
[C---:B------:R-:W-:Y:S01]  /*18b9f0*/  IMAD.WIDE R14, R189.reuse, 0x4, R8 ;  /* 0x00000004bd0e7825 */ /* 0x040fe200078e0208 */
[----:B------:R-:W4:Y:S03]  /*18ba00*/  LDL.LU R195, [R1+0x1578] ;  /* 0x0015780001c37983 */ /* 0x000f260000300800 */
[----:B------:R-:W4:Y:S02]  /*18ba10*/  LDL.LU R198, [R1+0xa68] ;  /* 0x000a680001c67983 */ /* 0x000f240000300800 */
[----:B-1----:R-:W-:-:S04]  /*18ba20*/  IMAD.WIDE R2, R189, 0x4, R4 ;  /* 0x00000004bd027825 */ /* 0x002fc800078e0204 */
[C---:B---3--:R-:W-:Y:S01]  /*18ba30*/  IMAD.WIDE R12, R189.reuse, 0x4, R10 ;  /* 0x00000004bd0c7825 */ /* 0x048fe200078e020a */
[----:B------:R-:W3:Y:S01]  /*18ba40*/  LDL.LU R231, [R1+0x16fc] ;  /* 0x0016fc0001e77983 */ /* 0x000ee20000300800 */
[C---:B------:R-:W-:Y:S02]  /*18ba50*/  IADD3 R188, R189.reuse, c[0x0][0x198], RZ ;  /* 0x00006600bdbc7a10 */ /* 0x040fe40007ffe0ff */
[----:B--2---:R-:W-:Y:S01]  /*18ba60*/  ISETP.GE.AND P3, PT, R192, c[0x0][0x17c], PT ;  /* 0x00005f00c0007a0c */ /* 0x004fe20003f66270 */
[----:B------:R1:W-:Y:S01]  /*18ba70*/  @P2 STG.E [R2.64], R199 ;  /* 0x000000c702002986 */ /* 0x0003e2000c101904 */
[----:B------:R2:W-:Y:S03]  /*18ba80*/  @P5 STG.E [R12.64], R228 ;  /* 0x000000e40c005986 */ /* 0x0005e6000c101904 */
[----:B------:R-:W3:Y:S01]  /*18ba90*/  LDL.LU R192, [R1+0x5cf8] ;  /* 0x005cf80001c07983 */ /* 0x000ee20000300800 */
[----:B------:R2:W-:Y:S02]  /*18baa0*/  @P6 STG.E [R14.64], R229 ;  /* 0x000000e50e006986 */ /* 0x0005e4000c101904 */
[----:B-1----:R-:W-:Y:S01]  /*18bab0*/  IMAD.WIDE R2, R189, 0x4, R6 ;  /* 0x00000004bd027825 */ /* 0x002fe200078e0206 */
[----:B--2---:R-:W2:Y:S03]  /*18bac0*/  LDL.LU R228, [R1+0x16bc] ;  /* 0x0016bc0001e47983 */ /* 0x004ea60000300800 */
[----:B------:R-:W2:Y:S02]  /*18bad0*/  LDL.LU R229, [R1+0x157c] ;  /* 0x00157c0001e57983 */ /* 0x000ea40000300800 */
[----:B------:R-:W2:Y:S01]  /*18bae0*/  LDL.LU R189, [R1+0x16f8] ;  /* 0x0016f80001bd7983 */ /* 0x000ea20000300800 */
[----:B------:R-:W-:-:S02]  /*18baf0*/  ISETP.LT.AND P0, PT, R190, c[0x0][0x178], !P0 ;  /* 0x00005e00be007a0c */ /* 0x000fc40004701270 */
[----:B------:R-:W-:Y:S02]  /*18bb00*/  ISETP.LT.AND P4, PT, R197, c[0x0][0x178], !P1 ;  /* 0x00005e00c5007a0c */ /* 0x000fe40004f81270 */
[----:B------:R-:W-:Y:S01]  /*18bb10*/  ISETP.LT.AND P2, PT, R196, c[0x0][0x178], !P1 ;  /* 0x00005e00c4007a0c */ /* 0x000fe20004f41270 */
[----:B------:R-:W-:-:S04]  /*18bb20*/  IMAD.WIDE R12, R188, 0x4, R4 ;  /* 0x00000004bc0c7825 */ /* 0x000fc800078e0204 */
[----:B------:R-:W-:-:S04]  /*18bb30*/  IMAD.WIDE R14, R188, 0x4, R10 ;  /* 0x00000004bc0e7825 */ /* 0x000fc800078e020a */
[----:B----4-:R1:W-:Y:S04]  /*18bb40*/  @P0 STG.E [R2.64], R230 ;  /* 0x000000e602000986 */ /* 0x0103e8000c101904 */
[----:B-1----:R-:W4:Y:S01]  /*18bb50*/  LDL.LU R230, [R1+0xa6c] ;  /* 0x000a6c0001e67983 */ /* 0x002f220000300800 */
[----:B------:R-:W4:Y:S02]  /*18bb60*/  LDL.LU R194, [R1+0x1788] ;  /* 0x0017880001c27983 */ /* 0x000f240000300800 */
[----:B------:R-:W4:Y:S01]  /*18bb70*/  LDL.LU R199, [R1+0x16e8] ;  /* 0x0016e80001c77983 */ /* 0x000f220000300800 */
[----:B--2---:R-:W-:Y:S01]  /*18bb80*/  @P4 STG.E [R12.64], R189 ;  /* 0x000000bd0c004986 */ /* 0x004fe2000c101904 */
[----:B------:R1:W-:Y:S03]  /*18bb90*/  @P2 STG.E [R14.64], R193 ;  /* 0x000000c10e002986 */ /* 0x0003e6000c101904 */
[----:B-1----:R-:W2:Y:S01]  /*18bba0*/  LDL.LU R193, [R1+0x5cfc] ;  /* 0x005cfc0001c17983 */ /* 0x002ea20000300800 */
[----:B------:R-:W-:Y:S01]  /*18bbb0*/  ISETP.LT.AND P5, PT, R190, c[0x0][0x178], !P1 ;  /* 0x00005e00be007a0c */ /* 0x000fe20004fa1270 */
[----:B------:R-:W-:Y:S01]  /*18bbc0*/  ISETP.LT.AND P1, PT, R191, c[0x0][0x178], !P1 ;  /* 0x00005e00bf007a0c */ /* 0x000fe20004f21270 */
[----:B------:R-:W-:-:S02]  /*18bbd0*/  ISETP.LT.AND P6, PT, R197, c[0x0][0x178], !P3 ;  /* 0x00005e00c5007a0c */ /* 0x000fc40005fc1270 */
[----:B---3--:R-:W-:Y:S02]  /*18bbe0*/  ISETP.GE.AND P0, PT, R192, c[0x0][0x17c], PT ;  /* 0x00005f00c0007a0c */ /* 0x008fe40003f06270 */
[C---:B------:R-:W-:Y:S01]  /*18bbf0*/  IADD3 R189, R188.reuse, c[0x0][0x198], RZ ;  /* 0x00006600bcbd7a10 */ /* 0x040fe20007ffe0ff */
[----:B------:R-:W3:Y:S01]  /*18bc00*/  LDL.LU R192, [R1+0x5d00] ;  /* 0x005d000001c07983 */ /* 0x000ee20000300800 */
[----:B------:R-:W-:Y:S01]  /*18bc10*/  IMAD.WIDE R2, R188, 0x4, R8 ;  /* 0x00000004bc027825 */ /* 0x000fe200078e0208 */
[----:B------:R-:W-:-:S03]  /*18bc20*/  ISETP.LT.AND P4, PT, R196, c[0x0][0x178], !P3 ;  /* 0x00005e00c4007a0c */ /* 0x000fc60005f81270 */
[----:B------:R-:W-:-:S04]  /*18bc30*/  IMAD.WIDE R12, R188, 0x4, R6 ;  /* 0x00000004bc0c7825 */ /* 0x000fc800078e0206 */
[----:B------:R-:W-:Y:S01]  /*18bc40*/  IMAD.WIDE R14, R189, 0x4, R4 ;  /* 0x00000004bd0e7825 */ /* 0x000fe200078e0204 */
[----:B------:R-:W-:Y:S01]  /*18bc50*/  ISETP.LT.AND P2, PT, R191, c[0x0][0x178], !P3 ;  /* 0x00005e00bf007a0c */ /* 0x000fe20005f41270 */
[----:B------:R1:W-:Y:S02]  /*18bc60*/  @P1 STG.E [R2.64], R195 ;  /* 0x000000c302001986 */ /* 0x0003e4000c101904 */
[----:B------:R-:W-:Y:S02]  /*18bc70*/  @P5 STG.E [R12.64], R198 ;  /* 0x000000c60c005986 */ /* 0x000fe4000c101904 */
[----:B------:R4:W-:Y:S02]  /*18bc80*/  @P6 STG.E [R14.64], R231 ;  /* 0x000000e70e006986 */ /* 0x0009e4000c101904 */
[C---:B-1----:R-:W-:Y:S01]  /*18bc90*/  IMAD.WIDE R2, R189.reuse, 0x4, R10 ;  /* 0x00000004bd027825 */ /* 0x042fe200078e020a */
[----:B----4-:R-:W4:Y:S03]  /*18bca0*/  LDL.LU R231, [R1+0x1698] ;  /* 0x0016980001e77983 */ /* 0x010f260000300800 */
[----:B------:R-:W4:Y:S02]  /*18bcb0*/  LDL.LU R195, [R1+0xec8] ;  /* 0x000ec80001c37983 */ /* 0x000f240000300800 */
        /* <DEDUP_REMOVED lines=11> */
[----:B------:R-:W-:Y:S02]  /*18bd70*/  IADD3 R188, R189, c[0x0][0x198], RZ ;  /* 0x00006600bdbc7a10 */ /* 0x000fe40007ffe0ff */
[----:B------:R-:W-:Y:S01]  /*18bd80*/  ISETP.LT.AND P2, PT, R191, c[0x0][0x178], !P0 ;  /* 0x00005e00bf007a0c */ /* 0x000fe20004741270 */
[----:B------:R-:W-:-:S04]  /*18bd90*/  IMAD.WIDE R2, R189, 0x4, R6 ;  /* 0x00000004bd027825 */ /* 0x000fc800078e0206 */
[----:B------:R-:W-:Y:S01]  /*18bda0*/  IMAD.WIDE R12, R188, 0x4, R4 ;  /* 0x00000004bc0c7825 */ /* 0x000fe200078e0204 */
[----:B------:R-:W-:-:S03]  /*18bdb0*/  ISETP.LT.AND P4, PT, R190, c[0x0][0x178], !P0 ;  /* 0x00005e00be007a0c */ /* 0x000fc60004781270 */
[----:B------:R-:W-:Y:S01]  /*18bdc0*/  IMAD.WIDE R14, R188, 0x4, R10 ;  /* 0x00000004bc0e7825 */ /* 0x000fe200078e020a */
[----:B---3--:R-:W-:Y:S01]  /*18bdd0*/  ISETP.GE.AND P0, PT, R192, c[0x0][0x17c], PT ;  /* 0x00005f00c0007a0c */ /* 0x008fe20003f06270 */
[----:B------:R1:W-:Y:S02]  /*18bde0*/  @P3 STG.E [R2.64], R230 ;  /* 0x000000e602003986 */ /* 0x0003e4000c101904 */
[----:B------:R3:W-:Y:S01]  /*18bdf0*/  @P5 STG.E [R12.64], R194 ;  /* 0x000000c20c005986 */ /* 0x0007e2000c101904 */
[----:B------:R-:W-:Y:S01]  /*18be00*/  ISETP.LT.AND P3, PT, R197, c[0x0][0x178], !P0 ;  /* 0x00005e00c5007a0c */ /* 0x000fe20004761270 */
[----:B------:R4:W-:Y:S01]  /*18be10*/  @P6 STG.E [R14.64], R199 ;  /* 0x000000c70e006986 */ /* 0x0009e2000c101904 */
[----:B------:R-:W-:Y:S02]  /*18be20*/  ISETP.LT.AND P5, PT, R196, c[0x0][0x178], !P0 ;  /* 0x00005e00c4007a0c */ /* 0x000fe400047a1270 */
[----:B------:R-:W-:Y:S01]  /*18be30*/  ISETP.LT.AND P6, PT, R191, c[0x0][0x178], !P0 ;  /* 0x00005e00bf007a0c */ /* 0x000fe200047c1270 */
[----:B-1----:R-:W-:-:S04]  /*18be40*/  IMAD.WIDE R2, R188, 0x4, R8 ;  /* 0x00000004bc027825 */ /* 0x002fc800078e0208 */
[C---:B---3--:R-:W-:Y:S01]  /*18be50*/  IMAD.WIDE R12, R188.reuse, 0x4, R6 ;  /* 0x00000004bc0c7825 */ /* 0x048fe200078e0206 */
[----:B------:R-:W-:Y:S01]  /*18be60*/  IADD3 R188, R188, c[0x0][0x198], RZ ;  /* 0x00006600bcbc7a10 */ /* 0x000fe20007ffe0ff */
[----:B------:R-:W3:Y:S04]  /*18be70*/  LDL.LU R230, [R1+0xecc] ;  /* 0x000ecc0001e67983 */ /* 0x000ee80000300800 */
[----:B----4-:R1:W-:Y:S01]  /*18be80*/  @P2 STG.E [R2.64], R231 ;  /* 0x000000e702002986 */ /* 0x0103e2000c101904 */
[----:B------:R4:W-:Y:S02]  /*18be90*/  @P4 STG.E [R12.64], R195 ;  /* 0x000000c30c004986 */ /* 0x0009e4000c101904 */
[----:B------:R-:W3:Y:S02]  /*18bea0*/  LDL.LU R192, [R1+0x1718] ;  /* 0x0017180001c07983 */ /* 0x000ee40000300800 */
[C---:B------:R-:W-:Y:S01]  /*18beb0*/  IMAD.WIDE R14, R188.reuse, 0x4, R8 ;  /* 0x00000004bc0e7825 */ /* 0x040fe200078e0208 */
[----:B------:R-:W3:Y:S03]  /*18bec0*/  LDL.LU R194, [R1+0x16c8] ;  /* 0x0016c80001c27983 */ /* 0x000ee60000300800 */
[----:B------:R-:W3:Y:S02]  /*18bed0*/  LDL.LU R199, [R1+0x1668] ;  /* 0x0016680001c77983 */ /* 0x000ee40000300800 */
[----:B-1----:R-:W-:-:S04]  /*18bee0*/  IMAD.WIDE R2, R188, 0x4, R4 ;  /* 0x00000004bc027825 */ /* 0x002fc800078e0204 */
[C---:B----4-:R-:W-:Y:S01]  /*18bef0*/  IMAD.WIDE R12, R188.reuse, 0x4, R10 ;  /* 0x00000004bc0c7825 */ /* 0x050fe200078e020a */
[----:B------:R-:W4:Y:S01]  /*18bf00*/  LDL.LU R231, [R1+0x17ac] ;  /* 0x0017ac0001e77983 */ /* 0x000f220000300800 */
[C---:B------:R-:W-:Y:S02]  /*18bf10*/  IADD3 R189, R188.reuse, c[0x0][0x198], RZ ;  /* 0x00006600bcbd7a10 */ /* 0x040fe40007ffe0ff */
[----:B--2---:R-:W-:Y:S01]  /*18bf20*/  ISETP.GE.AND P2, PT, R193, c[0x0][0x17c], PT ;  /* 0x00005f00c1007a0c */ /* 0x004fe20003f46270 */
[----:B------:R1:W-:Y:S01]  /*18bf30*/  @P3 STG.E [R2.64], R198 ;  /* 0x000000c602003986 */ /* 0x0003e2000c101904 */
[----:B------:R2:W-:Y:S03]  /*18bf40*/  @P5 STG.E [R12.64], R228 ;  /* 0x000000e40c005986 */ /* 0x0005e6000c101904 */
[----:B------:R-:W4:Y:S01]  /*18bf50*/  LDL.LU R193, [R1+0x5d04] ;  /* 0x005d040001c17983 */ /* 0x000f220000300800 */
        /* <DEDUP_REMOVED lines=20> */
[----:B----4-:R-:W-:Y:S02]  /*18c0a0*/  ISETP.GE.AND P0, PT, R193, c[0x0][0x17c], PT ;  /* 0x00005f00c1007a0c */ /* 0x010fe40003f06270 */
        /* <DEDUP_REMOVED lines=87> */
[----:B----4-:R-:W-:Y:S01]  /*18c620*/  IMAD.WIDE R12, R189, 0x4, R8 ;  /* 0x00000004bd0c7825 */ /* 0x010fe200078e0208 */
[----:B------:R-:W4:Y:S03]  /*18c630*/  LDL.LU R231, [R1+0x8c0] ;  /* 0x0008c00001e77983 */ /* 0x000f260000300800 */
        /* <DEDUP_REMOVED lines=25> */
[----:B---3--:R-:W-:-:S04]  /*18c7d0*/  IMAD.WIDE R12, R188, 0x4, R8 ;  /* 0x00000004bc0c7825 */ /* 0x008fc800078e0208 */
[----:B----4-:R-:W-:-:S04]  /*18c7e0*/  IMAD.WIDE R14, R188, 0x4, R6 ;  /* 0x00000004bc0e7825 */ /* 0x010fc800078e0206 */
        /* <DEDUP_REMOVED lines=1810> */
[----:B------:R-:W-:-:S03]  /*193910*/  ISETP.LT.AND P2, PT, R191, c[0x0][0x178], !P0 ;  /* 0x00005e00bf007a0c */ /* 0x000fc60004741270 */
[----:B------:R-:W-:Y:S02]  /*193920*/  ISETP.LT.AND P0, PT, R190, c[0x0][0x178], !P0 ;  /* 0x00005e00be007a0c */ /* 0x000fe40004701270 */
[----:B------:R-:W-:-:S04]  /*193930*/  IMAD.WIDE R12, R188, 0x4, R4 ;  /* 0x00000004bc0c7825 */ /* 0x000fc800078e0204 */
[----:B------:R-:W-:Y:S01]  /*193940*/  IMAD.WIDE R14, R188, 0x4, R10 ;  /* 0x00000004bc0e7825 */ /* 0x000fe200078e020a */
[----:B---3--:R-:W-:Y:S01]  /*193950*/  ISETP.GE.AND P4, PT, R192, c[0x0][0x17c], PT ;  /* 0x00005f00c0007a0c */ /* 0x008fe20003f86270 */
[----:B------:R1:W-:Y:S02]  /*193960*/  @P3 STG.E [R2.64], R230 ;  /* 0x000000e602003986 */ /* 0x0003e4000c101904 */
[----:B------:R3:W-:Y:S02]  /*193970*/  @P5 STG.E [R12.64], R194 ;  /* 0x000000c20c005986 */ /* 0x0007e4000c101904 */
[----:B------:R4:W-:Y:S01]  /*193980*/  @P6 STG.E [R14.64], R199 ;  /* 0x000000c70e006986 */ /* 0x0009e2000c101904 */
[----:B------:R-:W-:Y:S02]  /*193990*/  ISETP.LT.AND P5, PT, R197, c[0x0][0x178], !P4 ;  /* 0x00005e00c5007a0c */ /* 0x000fe400067a1270 */
[----:B------:R-:W-:Y:S02]  /*1939a0*/  ISETP.LT.AND P6, PT, R196, c[0x0][0x178], !P4 ;  /* 0x00005e00c4007a0c */ /* 0x000fe400067c1270 */
[----:B------:R-:W-:-:S02]  /*1939b0*/  ISETP.LT.AND P3, PT, R191, c[0x0][0x178], !P4 ;  /* 0x00005e00bf007a0c */ /* 0x000fc40006761270 */
        /* <DEDUP_REMOVED lines=38> */
[----:B------:R-:W-:Y:S02]  /*193c20*/  IADD3 R3, R2, c[0x0][0x198], RZ ;  /* 0x0000660002037a10 */ /* 0x000fe40007ffe0ff */
[----:B------:R-:W-:Y:S01]  /*193c30*/  ISETP.LT.AND P5, PT, R196, c[0x0][0x178], !P2 ;  /* 0x00005e00c4007a0c */ /* 0x000fe200057a1270 */
[----:B------:R-:W-:-:S04]  /*193c40*/  IMAD.WIDE R12, R2, 0x4, R8 ;  /* 0x00000004020c7825 */ /* 0x000fc800078e0208 */
[----:B------:R-:W-:Y:S01]  /*193c50*/  IMAD.WIDE R14, R2, 0x4, R6 ;  /* 0x00000004020e7825 */ /* 0x000fe200078e0206 */
[----:B------:R-:W-:-:S03]  /*193c60*/  ISETP.LT.AND P4, PT, R191, c[0x0][0x178], !P2 ;  /* 0x00005e00bf007a0c */ /* 0x000fc60005781270 */
[----:B------:R-:W-:Y:S01]  /*193c70*/  IMAD.WIDE R188, R3, 0x4, R4 ;  /* 0x0000000403bc7825 */ /* 0x000fe200078e0204 */
[----:B------:R-:W-:Y:S02]  /*193c80*/  ISETP.GE.AND P0, PT, R193, c[0x0][0x17c], PT ;  /* 0x00005f00c1007a0c */ /* 0x000fe40003f06270 */
[----:B------:R-:W3:Y:S04]  /*193c90*/  LDL.LU R193, [R1+0x5ef0] ;  /* 0x005ef00001c17983 */ /* 0x000ee80000300800 */
[----:B------:R1:W-:Y:S01]  /*193ca0*/  @P3 STG.E [R12.64], R194 ;  /* 0x000000c20c003986 */ /* 0x0003e2000c101904 */
        /* <DEDUP_REMOVED lines=19> */
[----:B------:R-:W-:-:S04]  /*193de0*/  IMAD.WIDE R14, R2, 0x4, R4 ;  /* 0x00000004020e7825 */ /* 0x000fc800078e0204 */
[----:B------:R-:W-:Y:S01]  /*193df0*/  IMAD.WIDE R188, R2, 0x4, R10 ;  /* 0x0000000402bc7825 */ /* 0x000fe200078e020a */
[----:B------:R-:W-:Y:S01]  /*193e00*/  ISETP.LT.AND P5, PT, R190, c[0x0][0x178], !P0 ;  /* 0x00005e00be007a0c */ /* 0x000fe200047a1270 */
[----:B---3--:R1:W-:Y:S02]  /*193e10*/  @P2 STG.E [R12.64], R230 ;  /* 0x000000e60c002986 */ /* 0x0083e4000c101904 */
[----:B------:R3:W-:Y:S02]  /*193e20*/  @P6 STG.E [R14.64], R195 ;  /* 0x000000c30e006986 */ /* 0x0007e4000c101904 */
[----:B------:R4:W-:Y:S01]  /*193e30*/  @P3 STG.E [R188.64], R198 ;  /* 0x000000c6bc003986 */ /* 0x0009e2000c101904 */
[----:B------:R-:W-:Y:S02]  /*193e40*/  ISETP.LT.AND P3, PT, R197, c[0x0][0x178], !P1 ;  /* 0x00005e00c5007a0c */ /* 0x000fe40004f61270 */
[----:B------:R-:W-:Y:S02]  /*193e50*/  ISETP.LT.AND P6, PT, R196, c[0x0][0x178], !P1 ;  /* 0x00005e00c4007a0c */ /* 0x000fe40004fc1270 */
[----:B------:R-:W-:-:S02]  /*193e60*/  ISETP.LT.AND P2, PT, R191, c[0x0][0x178], !P1 ;  /* 0x00005e00bf007a0c */ /* 0x000fc40004f41270 */
[C---:B------:R-:W-:Y:S01]  /*193e70*/  IADD3 R3, R2.reuse, c[0x0][0x198], RZ ;  /* 0x0000660002037a10 */ /* 0x040fe20007ffe0ff */
[----:B-1----:R-:W-:-:S04]  /*193e80*/  IMAD.WIDE R12, R2, 0x4, R8 ;  /* 0x00000004020c7825 */ /* 0x002fc800078e0208 */
[----:B---3--:R-:W-:-:S04]  /*193e90*/  IMAD.WIDE R14, R2, 0x4, R6 ;  /* 0x00000004020e7825 */ /* 0x008fc800078e0206 */
[----:B----4-:R-:W-:Y:S01]  /*193ea0*/  IMAD.WIDE R188, R3, 0x4, R4 ;  /* 0x0000000403bc7825 */ /* 0x010fe200078e0204 */
[----:B------:R-:W-:Y:S01]  /*193eb0*/  ISETP.GE.AND P0, PT, R193, c[0x0][0x17c], PT ;  /* 0x00005f00c1007a0c */ /* 0x000fe20003f06270 */
        /* <DEDUP_REMOVED lines=39> */
[C---:B------:R-:W-:Y:S01]  /*194130*/  IMAD.WIDE R188, R3.reuse, 0x4, R4 ;  /* 0x0000000403bc7825 */ /* 0x040fe200078e0204 */
        /* <DEDUP_REMOVED lines=34> */
[C---:B----4-:R-:W-:Y:S01]  /*194360*/  IMAD.WIDE R188, R3.reuse, 0x4, R4 ;  /* 0x0000000403bc7825 */ /* 0x050fe200078e0204 */
        /* <DEDUP_REMOVED lines=116> */
[----:B------:R-:W-:-:S04]  /*194ab0*/  IMAD.WIDE R12, R2, 0x4, R8 ;  /* 0x00000004020c7825 */ /* 0x000fc800078e0208 */
[----:B------:R-:W-:-:S04]  /*194ac0*/  IMAD.WIDE R188, R3, 0x4, R4 ;  /* 0x0000000403bc7825 */ /* 0x000fc800078e0204 */
[----:B------:R-:W4:Y:S01]  /*194ad0*/  LDL.LU R192, [R1+0x5f2c] ;  /* 0x005f2c0001c07983 */ /* 0x000f220000300800 */
[----:B------:R1:W-:Y:S01]  /*194ae0*/  @P3 STG.E [R12.64], R195 ;  /* 0x000000c30c003986 */ /* 0x0003e2000c101904 */
        /* <DEDUP_REMOVED lines=29> */
[----:B--2---:R-:W-:-:S04]  /*194cc0*/  ISETP.GE.AND P0, PT, R193, c[0x0][0x17c], PT ;  /* 0x00005f00c1007a0c */ /* 0x004fc80003f06270 */
[----:B------:R-:W-:Y:S02]  /*194cd0*/  ISETP.LT.AND P3, PT, R197, c[0x0][0x178], !P0 ;  /* 0x00005e00c5007a0c */ /* 0x000fe40004761270 */
[----:B------:R-:W-:Y:S02]  /*194ce0*/  ISETP.LT.AND P6, PT, R196, c[0x0][0x178], !P0 ;  /* 0x00005e00c4007a0c */ /* 0x000fe400047c1270 */
[----:B------:R-:W-:Y:S02]  /*194cf0*/  ISETP.LT.AND P2, PT, R191, c[0x0][0x178], !P0 ;  /* 0x00005e00bf007a0c */ /* 0x000fe40004741270 */
[----:B----4-:R-:W-:Y:S02]  /*194d00*/  ISETP.GE.AND P1, PT, R192, c[0x0][0x17c], PT ;  /* 0x00005f00c0007a0c */ /* 0x010fe40003f26270 */
[----:B------:R-:W2:Y:S01]  /*194d10*/  LDL.LU R192, [R1+0x18c8] ;  /* 0x0018c80001c07983 */ /* 0x000ea20000300800 */
[----:B------:R-:W4:Y:S02]  /*194d20*/  LDL.LU R194, [R1+0xc58] ;  /* 0x000c580001c27983 */ /* 0x000f240000300800 */
[----:B------:R-:W2:Y:S01]  /*194d30*/  LDL.LU R199, [R1+0x868] ;  /* 0x0008680001c77983 */ /* 0x000ea20000300800 */
[----:B---3--:R1:W-:Y:S01]  /*194d40*/  @P4 STG.E [R2.64], R231 ;  /* 0x000000e702004986 */ /* 0x0083e2000c101904 */
[----:B------:R3:W-:Y:S01]  /*194d50*/  @P5 STG.E [R12.64], R195 ;  /* 0x000000c30c005986 */ /* 0x0007e2000c101904 */
[----:B------:R-:W-:Y:S01]  /*194d60*/  ISETP.GE.AND P4, PT, R189, c[0x0][0x17c], PT ;  /* 0x00005f00bd007a0c */ /* 0x000fe20003f86270 */
[----:B------:R-:W-:-:S02]  /*194d70*/  IADD3 R189, R188, c[0x0][0x198], RZ ;  /* 0x00006600bcbd7a10 */ /* 0x000fc40007ffe0ff */
[----:B-1----:R-:W-:-:S04]  /*194d80*/  IMAD.WIDE R2, R188, 0x4, R4 ;  /* 0x00000004bc027825 */ /* 0x002fc800078e0204 */
[C---:B---3--:R-:W-:Y:S01]  /*194d90*/  IMAD.WIDE R12, R188.reuse, 0x4, R10 ;  /* 0x00000004bc0c7825 */ /* 0x048fe200078e020a */
[----:B------:R-:W3:Y:S04]  /*194da0*/  LDL.LU R231, [R1+0x1bac] ;  /* 0x001bac0001e77983 */ /* 0x000ee80000300800 */
[----:B------:R1:W-:Y:S01]  /*194db0*/  @P3 STG.E [R2.64], R198 ;  /* 0x000000c602003986 */ /* 0x0003e2000c101904 */
[----:B------:R1:W-:Y:S02]  /*194dc0*/  @P6 STG.E [R12.64], R228 ;  /* 0x000000e40c006986 */ /* 0x0003e4000c101904 */
[----:B------:R-:W2:Y:S02]  /*194dd0*/  LDL.LU R193, [R1+0x5f34] ;  /* 0x005f340001c17983 */ /* 0x000ea40000300800 */
[----:B------:R1:W-:Y:S02]  /*194de0*/  @P2 STG.E [R14.64], R229 ;  /* 0x000000e50e002986 */ /* 0x0003e4000c101904 */
[----:B-1----:R-:W-:Y:S01]  /*194df0*/  IMAD.WIDE R2, R188, 0x4, R6 ;  /* 0x00000004bc027825 */ /* 0x002fe200078e0206 */
[----:B------:R-:W2:Y:S03]  /*194e00*/  LDL.LU R228, [R1+0x18cc] ;  /* 0x0018cc0001e47983 */ /* 0x000ea60000300800 */
        /* <DEDUP_REMOVED lines=17> */
[C---:B------:R-:W-:Y:S01]  /*194f20*/  IADD3 R188, R189.reuse, c[0x0][0x198], RZ ;  /* 0x00006600bdbc7a10 */ /* 0x040fe20007ffe0ff */
[----:B------:R-:W-:Y:S01]  /*194f30*/  IMAD.WIDE R2, R189, 0x4, R8 ;  /* 0x00000004bd027825 */ /* 0x000fe200078e0208 */
[----:B------:R-:W-:-:S03]  /*194f40*/  ISETP.LT.AND P5, PT, R196, c[0x0][0x178], !P4 ;  /* 0x00005e00c4007a0c */ /* 0x000fc600067a1270 */
[----:B------:R-:W-:-:S04]  /*194f50*/  IMAD.WIDE R12, R189, 0x4, R6 ;  /* 0x00000004bd0c7825 */ /* 0x000fc800078e0206 */
[C---:B------:R-:W-:Y:S01]  /*194f60*/  IMAD.WIDE R14, R188.reuse, 0x4, R4 ;  /* 0x00000004bc0e7825 */ /* 0x040fe200078e0204 */
[----:B------:R-:W-:Y:S02]  /*194f70*/  ISETP.LT.AND P3, PT, R191, c[0x0][0x178], !P4 ;  /* 0x00005e00bf007a0c */ /* 0x000fe40006761270 */
[----:B------:R-:W-:Y:S02]  /*194f80*/  ISETP.GE.AND P0, PT, R193, c[0x0][0x17c], PT ;  /* 0x00005f00c1007a0c */ /* 0x000fe40003f06270 */
[----:B------:R-:W2:Y:S04]  /*194f90*/  LDL.LU R193, [R1+0x5f3c] ;  /* 0x005f3c0001c17983 */ /* 0x000ea80000300800 */
[----:B----4-:R1:W-:Y:S01]  /*194fa0*/  @P2 STG.E [R2.64], R194 ;  /* 0x000000c202002986 */ /* 0x0103e2000c101904 */
[----:B------:R-:W-:Y:S02]  /*194fb0*/  @P1 STG.E [R12.64], R199 ;  /* 0x000000c70c001986 */ /* 0x000fe4000c101904 */
[----:B---3--:R3:W-:Y:S02]  /*194fc0*/  @P6 STG.E [R14.64], R231 ;  /* 0x000000e70e006986 */ /* 0x0087e4000c101904 */
[C---:B-1----:R-:W-:Y:S01]  /*194fd0*/  IMAD.WIDE R2, R188.reuse, 0x4, R10 ;  /* 0x00000004bc027825 */ /* 0x042fe200078e020a */
[----:B---3--:R-:W3:Y:S03]  /*194fe0*/  LDL.LU R231, [R1+0x14f8] ;  /* 0x0014f80001e77983 */ /* 0x008ee60000300800 */
        /* <DEDUP_REMOVED lines=12> */
[C---:B------:R-:W-:Y:S01]  /*1950b0*/  IADD3 R189, R188.reuse, c[0x0][0x198], RZ ;  /* 0x00006600bcbd7a10 */ /* 0x040fe20007ffe0ff */
[----:B------:R-:W-:Y:S01]  /*1950c0*/  IMAD.WIDE R2, R188, 0x4, R6 ;  /* 0x00000004bc027825 */ /* 0x000fe200078e0206 */
[----:B------:R-:W-:Y:S02]  /*1950d0*/  ISETP.LT.AND P3, PT, R191, c[0x0][0x178], !P0 ;  /* 0x00005e00bf007a0c */ /* 0x000fe40004761270 */
[----:B------:R-:W-:Y:S01]  /*1950e0*/  ISETP.LT.AND P5, PT, R190, c[0x0][0x178], !P0 ;  /* 0x00005e00be007a0c */ /* 0x000fe200047a1270 */
[----:B------:R-:W-:-:S04]  /*1950f0*/  IMAD.WIDE R12, R189, 0x4, R4 ;  /* 0x00000004bd0c7825 */ /* 0x000fc800078e0204 */
[----:B------:R-:W-:Y:S01]  /*195100*/  IMAD.WIDE R14, R189, 0x4, R10 ;  /* 0x00000004bd0e7825 */ /* 0x000fe200078e020a */
[----:B------:R1:W-:Y:S03]  /*195110*/  @P4 STG.E [R2.64], R230 ;  /* 0x000000e602004986 */ /* 0x0003e6000c101904 */
[----:B------:R3:W-:Y:S02]  /*195120*/  @P6 STG.E [R12.64], R195 ;  /* 0x000000c30c006986 */ /* 0x0007e4000c101904 */
[----:B------:R4:W-:Y:S01]  /*195130*/  @P2 STG.E [R14.64], R198 ;  /* 0x000000c60e002986 */ /* 0x0009e2000c101904 */
[----:B------:R-:W-:Y:S02]  /*195140*/  ISETP.LT.AND P2, PT, R197, c[0x0][0x178], !P1 ;  /* 0x00005e00c5007a0c */ /* 0x000fe40004f41270 */
[----:B------:R-:W-:Y:S02]  /*195150*/  ISETP.LT.AND P6, PT, R196, c[0x0][0x178], !P1 ;  /* 0x00005e00c4007a0c */ /* 0x000fe40004fc1270 */
[----:B------:R-:W-:Y:S01]  /*195160*/  ISETP.LT.AND P4, PT, R191, c[0x0][0x178], !P1 ;  /* 0x00005e00bf007a0c */ /* 0x000fe20004f81270 */
[----:B-1----:R-:W-:-:S04]  /*195170*/  IMAD.WIDE R2, R189, 0x4, R8 ;  /* 0x00000004bd027825 */ /* 0x002fc800078e0208 */
[C---:B---3--:R-:W-:Y:S01]  /*195180*/  IMAD.WIDE R12, R189.reuse, 0x4, R6 ;  /* 0x00000004bd0c7825 */ /* 0x048fe200078e0206 */
[----:B------:R-:W-:Y:S02]  /*195190*/  IADD3 R189, R189, c[0x0][0x198], RZ ;  /* 0x00006600bdbd7a10 */ /* 0x000fe40007ffe0ff */
[----:B------:R-:W-:Y:S01]  /*1951a0*/  ISETP.GE.AND P0, PT, R193, c[0x0][0x17c], PT ;  /* 0x00005f00c1007a0c */ /* 0x000fe20003f06270 */
[----:B------:R-:W3:Y:S04]  /*1951b0*/  LDL.LU R230, [R1+0xb0c] ;  /* 0x000b0c0001e67983 */ /* 0x000ee80000300800 */
[----:B------:R1:W-:Y:S01]  /*1951c0*/  @P3 STG.E [R2.64], R231 ;  /* 0x000000e702003986 */ /* 0x0003e2000c101904 */
[----:B----4-:R4:W-:Y:S02]  /*1951d0*/  @P5 STG.E [R12.64], R194 ;  /* 0x000000c20c005986 */ /* 0x0109e4000c101904 */
        /* <DEDUP_REMOVED lines=36> */
[----:B------:R-:W-:Y:S01]  /*195420*/  IMAD.WIDE R14, R189, 0x4, R4 ;  /* 0x00000004bd0e7825 */ /* 0x000fe200078e0204 */
[----:B------:R-:W-:Y:S02]  /*195430*/  ISETP.LT.AND P2, PT, R191, c[0x0][0x178], !P3 ;  /* 0x00005e00bf007a0c */ /* 0x000fe40005f41270 */
[----:B----4-:R-:W-:Y:S02]  /*195440*/  ISETP.GE.AND P1, PT, R192, c[0x0][0x17c], PT ;  /* 0x00005f00c0007a0c */ /* 0x010fe40003f26270 */
[----:B------:R-:W4:Y:S04]  /*195450*/  LDL.LU R192, [R1+0x5f50] ;  /* 0x005f500001c07983 */ /* 0x000f280000300800 */
[----:B------:R1:W-:Y:S01]  /*195460*/  @P4 STG.E [R2.64], R195 ;  /* 0x000000c302004986 */ /* 0x0003e2000c101904 */
        /* <DEDUP_REMOVED lines=31> */
[----:B----4-:R-:W-:Y:S01]  /*195660*/  ISETP.GE.AND P1, PT, R192, c[0x0][0x17c], PT ;  /* 0x00005f00c0007a0c */ /* 0x010fe20003f26270 */
[----:B------:R-:W3:Y:S04]  /*195670*/  LDL.LU R230, [R1+0x150c] ;  /* 0x00150c0001e67983 */ /* 0x000ee80000300800 */
[----:B------:R1:W-:Y:S01]  /*195680*/  @P2 STG.E [R2.64], R231 ;  /* 0x000000e702002986 */ /* 0x0003e2000c101904 */
        /* <DEDUP_REMOVED lines=115> */
[----:B----4-:R-:W-:Y:S02]  /*195dc0*/  ISETP.GE.AND P1, PT, R192, c[0x0][0x17c], PT ;  /* 0x00005f00c0007a0c */ /* 0x010fe40003f26270 */
[----:B------:R-:W4:Y:S04]  /*195dd0*/  LDL.LU R192, [R1+0x5f6c] ;  /* 0x005f6c0001c07983 */ /* 0x000f280000300800 */
[----:B------:R1:W-:Y:S01]  /*195de0*/  @P2 STG.E [R2.64], R195 ;  /* 0x000000c302002986 */ /* 0x0003e2000c101904 */
[----:B------:R3:W-:Y:S02]  /*195df0*/  @P0 STG.E [R12.64], R198 ;  /* 0x000000c60c000986 */ /* 0x0007e4000c101904 */
        /* <DEDUP_REMOVED lines=21> */
[----:B------:R1:W-:Y:S02]  /*195f50*/  @P4 STG.E [R2.64], R230 ;  /* 0x000000e602004986 */ /* 0x0003e4000c101904 */
[----:B------:R3:W-:Y:S02]  /*195f60*/  @P6 STG.E [R12.64], R194 ;  /* 0x000000c20c006986 */ /* 0x0007e4000c101904 */
[----:B------:R3:W-:Y:S01]  /*195f70*/  @P2 STG.E [R14.64], R199 ;  /* 0x000000c70e002986 */ /* 0x0007e2000c101904 */
[----:B------:R-:W-:Y:S02]  /*195f80*/  ISETP.LT.AND P2, PT, R197, c[0x0][0x178], !P0 ;  /* 0x00005e00c5007a0c */ /* 0x000fe40004741270 */
[----:B------:R-:W-:Y:S02]  /*195f90*/  ISETP.LT.AND P6, PT, R196, c[0x0][0x178], !P0 ;  /* 0x00005e00c4007a0c */ /* 0x000fe400047c1270 */
[----:B------:R-:W-:-:S02]  /*195fa0*/  ISETP.LT.AND P4, PT, R191, c[0x0][0x178], !P0 ;  /* 0x00005e00bf007a0c */ /* 0x000fc40004781270 */
[----:B----4-:R-:W-:Y:S02]  /*195fb0*/  ISETP.GE.AND P1, PT, R192, c[0x0][0x17c], PT ;  /* 0x00005f00c0007a0c */ /* 0x010fe40003f26270 */
[C---:B-1----:R-:W-:Y:S01]  /*195fc0*/  IADD3 R3, R188.reuse, c[0x0][0x198], RZ ;  /* 0x00006600bc037a10 */ /* 0x042fe20007ffe0ff */
[----:B---3--:R-:W-:-:S04]  /*195fd0*/  IMAD.WIDE R12, R188, 0x4, R8 ;  /* 0x00000004bc0c7825 */ /* 0x008fc800078e0208 */
[----:B------:R-:W-:-:S04]  /*195fe0*/  IMAD.WIDE R14, R188, 0x4, R6 ;  /* 0x00000004bc0e7825 */ /* 0x000fc800078e0206 */
        /* <DEDUP_REMOVED lines=193> */
[----:B------:R-:W-:Y:S01]  /*196c00*/  ISETP.GE.AND P0, PT, R193, c[0x0][0x17c], PT ;  /* 0x00005f00c1007a0c */ /* 0x000fe20003f06270 */
[----:B------:R1:W-:Y:S02]  /*196c10*/  @P2 STG.E [R12.64], R194 ;  /* 0x000000c20c002986 */ /* 0x0003e4000c101904 */
[----:B------:R-:W-:Y:S02]  /*196c20*/  @P1 STG.E [R14.64], R199 ;  /* 0x000000c70e001986 */ /* 0x000fe4000c101904 */
[----:B----4-:R4:W-:Y:S01]  /*196c30*/  @P6 STG.E [R188.64], R231 ;  /* 0x000000e7bc006986 */ /* 0x0109e2000c101904 */
[----:B-1----:R-:W3:Y:S01]  /*196c40*/  LDL.LU R194, [R1+0x5fac] ;  /* 0x005fac0001c27983 */ /* 0x002ee20000300800 */
[----:B----4-:R-:W4:Y:S02]  /*196c50*/  LDL.LU R231, [R1+0x1d60] ;  /* 0x001d600001e77983 */ /* 0x010f240000300800 */
[----:B------:R-:W-:-:S04]  /*196c60*/  IMAD.WIDE R12, R3, 0x4, R10 ;  /* 0x00000004030c7825 */ /* 0x000fc800078e020a */
[----:B------:R-:W4:Y:S02]  /*196c70*/  LDL.LU R193, [R1+0x1d00] ;  /* 0x001d000001c17983 */ /* 0x000f240000300800 */
[----:B------:R-:W-:Y:S01]  /*196c80*/  IMAD.WIDE R14, R3, 0x4, R8 ;  /* 0x00000004030e7825 */ /* 0x000fe200078e0208 */
[----:B------:R1:W-:Y:S04]  /*196c90*/  @P5 STG.E [R12.64], R228 ;  /* 0x000000e40c005986 */ /* 0x0003e8000c101904 */
        /* <DEDUP_REMOVED lines=98> */
[----:B--2---:R-:W-:Y:S02]  /*1972c0*/  ISETP.GE.AND P0, PT, R194, c[0x0][0x17c], PT ;  /* 0x00005f00c2007a0c */ /* 0x004fe40003f06270 */
[----:B------:R-:W2:Y:S01]  /*1972d0*/  LDL.LU R194, [R1+0x18a8] ;  /* 0x0018a80001c27983 */ /* 0x000ea20000300800 */
[----:B------:R-:W2:Y:S01]  /*1972e0*/  LDL.LU R193, [R1+0xc38] ;  /* 0x000c380001c17983 */ /* 0x000ea20000300800 */
[----:B------:R-:W-:-:S02]  /*1972f0*/  ISETP.LT.AND P4, PT, R197, c[0x0][0x178], !P0 ;  /* 0x00005e00c5007a0c */ /* 0x000fc40004781270 */
[----:B------:R-:W-:Y:S02]  /*197300*/  ISETP.LT.AND P6, PT, R196, c[0x0][0x178], !P0 ;  /* 0x00005e00c4007a0c */ /* 0x000fe400047c1270 */
[----:B------:R-:W-:Y:S01]  /*197310*/  ISETP.LT.AND P3, PT, R191, c[0x0][0x178], !P0 ;  /* 0x00005e00bf007a0c */ /* 0x000fe20004761270 */
[----:B------:R-:W2:Y:S01]  /*197320*/  LDL.LU R199, [R1+0x848] ;  /* 0x0008480001c77983 */ /* 0x000ea20000300800 */
[----:B----4-:R-:W-:-:S03]  /*197330*/  ISETP.GE.AND P1, PT, R192, c[0x0][0x17c], PT ;  /* 0x00005f00c0007a0c */ /* 0x010fc60003f26270 */
[----:B---3--:R1:W-:Y:S01]  /*197340*/  @P2 STG.E [R2.64], R231 ;  /* 0x000000e702002986 */ /* 0x0083e2000c101904 */
[----:B------:R3:W-:Y:S01]  /*197350*/  @P5 STG.E [R12.64], R195 ;  /* 0x000000c30c005986 */ /* 0x0007e2000c101904 */
[----:B------:R-:W-:Y:S01]  /*197360*/  ISETP.GE.AND P2, PT, R189, c[0x0][0x17c], PT ;  /* 0x00005f00bd007a0c */ /* 0x000fe20003f46270 */
[C---:B------:R-:W-:Y:S02]  /*197370*/  IADD3 R189, R188.reuse, c[0x0][0x198], RZ ;  /* 0x00006600bcbd7a10 */ /* 0x040fe40007ffe0ff */
        /* <DEDUP_REMOVED lines=8> */
[----:B----4-:R-:W4:Y:S03]  /*197400*/  LDL.LU R228, [R1+0x18ac] ;  /* 0x0018ac0001e47983 */ /* 0x010f260000300800 */
[----:B------:R-:W3:Y:S02]  /*197410*/  LDL.LU R229, [R1+0xc3c] ;  /* 0x000c3c0001e57983 */ /* 0x000ee40000300800 */
[----:B------:R-:W3:Y:S01]  /*197420*/  LDL.LU R188, [R1+0x1ce8] ;  /* 0x001ce80001bc7983 */ /* 0x000ee20000300800 */
[----:B------:R-:W-:-:S02]  /*197430*/  ISETP.LT.AND P0, PT, R190, c[0x0][0x178], !P0 ;  /* 0x00005e00be007a0c */ /* 0x000fc40004701270 */
[----:B------:R-:W-:Y:S02]  /*197440*/  ISETP.LT.AND P5, PT, R197, c[0x0][0x178], !P1 ;  /* 0x00005e00c5007a0c */ /* 0x000fe40004fa1270 */
[----:B------:R-:W-:Y:S01]  /*197450*/  ISETP.LT.AND P4, PT, R196, c[0x0][0x178], !P1 ;  /* 0x00005e00c4007a0c */ /* 0x000fe20004f81270 */
[----:B------:R-:W-:-:S04]  /*197460*/  IMAD.WIDE R12, R189, 0x4, R4 ;  /* 0x00000004bd0c7825 */ /* 0x000fc800078e0204 */
[----:B------:R-:W-:Y:S01]  /*197470*/  IMAD.WIDE R14, R189, 0x4, R10 ;  /* 0x00000004bd0e7825 */ /* 0x000fe200078e020a */
[----:B------:R-:W-:-:S03]  /*197480*/  ISETP.LT.AND P3, PT, R191, c[0x0][0x178], !P1 ;  /* 0x00005e00bf007a0c */ /* 0x000fc60004f61270 */
[----:B------:R-:W-:Y:S01]  /*197490*/  ISETP.LT.AND P1, PT, R190, c[0x0][0x178], !P1 ;  /* 0x00005e00be007a0c */ /* 0x000fe20004f21270 */
[----:B------:R-:W-:Y:S01]  /*1974a0*/  ISETP.LT.AND P6, PT, R197, c[0x0][0x178], !P2 ;  /* 0x00005e00c5007a0c */ /* 0x000fe200057c1270 */
[----:B------:R1:W-:Y:S04]  /*1974b0*/  @P0 STG.E [R2.64], R230 ;  /* 0x000000e602000986 */ /* 0x0003e8000c101904 */
[----:B-1----:R-:W4:Y:S01]  /*1974c0*/  LDL.LU R230, [R1+0x84c] ;  /* 0x00084c0001e67983 */ /* 0x002f220000300800 */
[----:B------:R-:W4:Y:S02]  /*1974d0*/  LDL.LU R195, [R1+0x1d38] ;  /* 0x001d380001c37983 */ /* 0x000f240000300800 */
[----:B------:R-:W4:Y:S02]  /*1974e0*/  LDL.LU R198, [R1+0x1cd8] ;  /* 0x001cd80001c67983 */ /* 0x000f240000300800 */
[----:B------:R-:W-:Y:S01]  /*1974f0*/  IMAD.WIDE R2, R189, 0x4, R8 ;  /* 0x00000004bd027825 */ /* 0x000fe200078e0208 */
[----:B--2---:R-:W-:Y:S01]  /*197500*/  ISETP.GE.AND P0, PT, R192, c[0x0][0x17c], PT ;  /* 0x00005f00c0007a0c */ /* 0x004fe20003f06270 */
[----:B---3--:R1:W-:Y:S02]  /*197510*/  @P5 STG.E [R12.64], R188 ;  /* 0x000000bc0c005986 */ /* 0x0083e4000c101904 */
[----:B------:R2:W-:Y:S01]  /*197520*/  @P4 STG.E [R14.64], R194 ;  /* 0x000000c20e004986 */ /* 0x0005e2000c101904 */
[----:B------:R-:W-:-:S02]  /*197530*/  ISETP.LT.AND P5, PT, R196, c[0x0][0x178], !P2 ;  /* 0x00005e00c4007a0c */ /* 0x000fc400057a1270 */
[----:B------:R-:W-:Y:S01]  /*197540*/  ISETP.LT.AND P4, PT, R191, c[0x0][0x178], !P2 ;  /* 0x00005e00bf007a0c */ /* 0x000fe20005781270 */
[----:B------:R3:W-:Y:S01]  /*197550*/  @P3 STG.E [R2.64], R193 ;  /* 0x000000c102003986 */ /* 0x0007e2000c101904 */
[----:B-1----:R-:W-:-:S03]  /*197560*/  IADD3 R188, R189, c[0x0][0x198], RZ ;  /* 0x00006600bdbc7a10 */ /* 0x002fc60007ffe0ff */
[----:B--2---:R-:W2:Y:S01]  /*197570*/  LDL.LU R194, [R1+0x5fd8] ;  /* 0x005fd80001c27983 */ /* 0x004ea20000300800 */
[----:B------:R-:W-:-:S04]  /*197580*/  IMAD.WIDE R12, R189, 0x4, R6 ;  /* 0x00000004bd0c7825 */ /* 0x000fc800078e0206 */
[----:B------:R-:W-:-:S04]  /*197590*/  IMAD.WIDE R14, R188, 0x4, R4 ;  /* 0x00000004bc0e7825 */ /* 0x000fc800078e0204 */
[----:B------:R-:W2:Y:S01]  /*1975a0*/  LDL.LU R192, [R1+0x5fc8] ;  /* 0x005fc80001c07983 */ /* 0x000ea20000300800 */
[----:B------:R-:W-:Y:S01]  /*1975b0*/  @P1 STG.E [R12.64], R199 ;  /* 0x000000c70c001986 */ /* 0x000fe2000c101904 */
[----:B------:R1:W-:Y:S02]  /*1975c0*/  @P6 STG.E [R14.64], R231 ;  /* 0x000000e70e006986 */ /* 0x0003e4000c101904 */
[----:B---3--:R-:W-:-:S05]  /*1975d0*/  IMAD.WIDE R2, R188, 0x4, R10 ;  /* 0x00000004bc027825 */ /* 0x008fca00078e020a */
[----:B----4-:R3:W-:Y:S04]  /*1975e0*/  @P5 STG.E [R2.64], R228 ;  /* 0x000000e402005986 */ /* 0x0107e8000c101904 */
[----:B-1----:R-:W4:Y:S01]  /*1975f0*/  LDL.LU R231, [R1+0x14d8] ;  /* 0x0014d80001e77983 */ /* 0x002f220000300800 */
[----:B------:R-:W4:Y:S02]  /*197600*/  LDL.LU R193, [R1+0xae8] ;  /* 0x000ae80001c17983 */ /* 0x000f240000300800 */
[----:B------:R-:W-:-:S04]  /*197610*/  IMAD.WIDE R12, R188, 0x4, R8 ;  /* 0x00000004bc0c7825 */ /* 0x000fc800078e0208 */
[----:B------:R-:W4:Y:S01]  /*197620*/  LDL.LU R15, [R1+0x5fcc] ;  /* 0x005fcc00010f7983 */ /* 0x000f220000300800 */
[----:B------:R-:W4:Y:S04]  /*197630*/  LDL.LU R199, [R1+0x1d3c] ;  /* 0x001d3c0001c77983 */ /* 0x000f280000300800 */
[----:B------:R1:W-:Y:S01]  /*197640*/  @P4 STG.E [R12.64], R229 ;  /* 0x000000e50c004986 */ /* 0x0003e2000c101904 */
[----:B---3--:R-:W3:Y:S03]  /*197650*/  LDL.LU R228, [R1+0x1cdc] ;  /* 0x001cdc0001e47983 */ /* 0x008ee60000300800 */
[----:B-1----:R-:W3:Y:S01]  /*197660*/  LDL.LU R229, [R1+0x14dc] ;  /* 0x0014dc0001e57983 */ /* 0x002ee20000300800 */
        /* <DEDUP_REMOVED lines=12> */
[C---:B-1----:R-:W-:Y:S01]  /*197730*/  IADD3 R188, R14.reuse, c[0x0][0x198], RZ ;  /* 0x000066000ebc7a10 */ /* 0x042fe20007ffe0ff */
[----:B------:R-:W-:-:S04]  /*197740*/  IMAD.WIDE R2, R14, 0x4, R8 ;  /* 0x000000040e027825 */ /* 0x000fc800078e0208 */
[----:B------:R-:W-:Y:S01]  /*197750*/  IMAD.WIDE R12, R14, 0x4, R6 ;  /* 0x000000040e0c7825 */ /* 0x000fe200078e0206 */
[----:B------:R-:W3:Y:S01]  /*197760*/  LDL.LU R230, [R1+0xaec] ;  /* 0x000aec0001e67983 */ /* 0x000ee20000300800 */
[----:B------:R-:W-:Y:S02]  /*197770*/  IADD3 R189, R188, c[0x0][0x198], RZ ;  /* 0x00006600bcbd7a10 */ /* 0x000fe40007ffe0ff */
[----:B--2---:R-:W-:Y:S02]  /*197780*/  ISETP.GE.AND P1, PT, R194, c[0x0][0x17c], PT ;  /* 0x00005f00c2007a0c */ /* 0x004fe40003f26270 */
[----:B------:R-:W2:Y:S01]  /*197790*/  LDL.LU R194, [R1+0x1d18] ;  /* 0x001d180001c27983 */ /* 0x000ea20000300800 */
[----:B------:R-:W2:Y:S01]  /*1977a0*/  LDL.LU R195, [R1+0x18b8] ;  /* 0x0018b80001c37983 */ /* 0x000ea20000300800 */
[----:B------:R-:W-:Y:S02]  /*1977b0*/  ISETP.LT.AND P3, PT, R197, c[0x0][0x178], !P1 ;  /* 0x00005e00c5007a0c */ /* 0x000fe40004f61270 */
[----:B------:R-:W-:-:S02]  /*1977c0*/  ISETP.LT.AND P6, PT, R196, c[0x0][0x178], !P1 ;  /* 0x00005e00c4007a0c */ /* 0x000fc40004fc1270 */
[----:B------:R-:W-:Y:S01]  /*1977d0*/  ISETP.LT.AND P2, PT, R191, c[0x0][0x178], !P1 ;  /* 0x00005e00bf007a0c */ /* 0x000fe20004f41270 */
[----:B------:R-:W2:Y:S01]  /*1977e0*/  LDL.LU R198, [R1+0xe38] ;  /* 0x000e380001c67983 */ /* 0x000ea20000300800 */
[----:B------:R-:W-:-:S03]  /*1977f0*/  ISETP.GE.AND P0, PT, R192, c[0x0][0x17c], PT ;  /* 0x00005f00c0007a0c */ /* 0x000fc60003f06270 */
[----:B----4-:R1:W-:Y:S01]  /*197800*/  @P4 STG.E [R2.64], R231 ;  /* 0x000000e702004986 */ /* 0x0103e2000c101904 */
[----:B------:R4:W-:Y:S01]  /*197810*/  @P5 STG.E [R12.64], R193 ;  /* 0x000000c10c005986 */ /* 0x0009e2000c101904 */
[----:B------:R-:W-:Y:S01]  /*197820*/  ISETP.GE.AND P4, PT, R15, c[0x0][0x17c], PT ;  /* 0x00005f000f007a0c */ /* 0x000fe20003f86270 */
[----:B------:R-:W-:-:S04]  /*197830*/  IMAD.WIDE R14, R188, 0x4, R8 ;  /* 0x00000004bc0e7825 */ /* 0x000fc800078e0208 */
[----:B-1----:R-:W-:-:S04]  /*197840*/  IMAD.WIDE R2, R188, 0x4, R4 ;  /* 0x00000004bc027825 */ /* 0x002fc800078e0204 */
[C---:B----4-:R-:W-:Y:S01]  /*197850*/  IMAD.WIDE R12, R188.reuse, 0x4, R10 ;  /* 0x00000004bc0c7825 */ /* 0x050fe200078e020a */
[----:B------:R-:W4:Y:S04]  /*197860*/  LDL.LU R231, [R1+0x1d5c] ;  /* 0x001d5c0001e77983 */ /* 0x000f280000300800 */
[----:B------:R1:W-:Y:S01]  /*197870*/  @P3 STG.E [R2.64], R199 ;  /* 0x000000c702003986 */ /* 0x0003e2000c101904 */
[----:B---3--:R3:W-:Y:S03]  /*197880*/  @P6 STG.E [R12.64], R228 ;  /* 0x000000e40c006986 */ /* 0x0087e6000c101904 */
[----:B------:R-:W2:Y:S01]  /*197890*/  LDL.LU R192, [R1+0x5fe0] ;  /* 0x005fe00001c07983 */ /* 0x000ea20000300800 */
[----:B------:R3:W-:Y:S02]  /*1978a0*/  @P2 STG.E [R14.64], R229 ;  /* 0x000000e50e002986 */ /* 0x0007e4000c101904 */
[----:B-1----:R-:W-:Y:S01]  /*1978b0*/  IMAD.WIDE R2, R188, 0x4, R6 ;  /* 0x00000004bc027825 */ /* 0x002fe200078e0206 */
[----:B---3--:R-:W3:Y:S03]  /*1978c0*/  LDL.LU R228, [R1+0x1d1c] ;  /* 0x001d1c0001e47983 */ /* 0x008ee60000300800 */
        /* <DEDUP_REMOVED lines=27> */
[----:B----4-:R1:W-:Y:S02]  /*197a80*/  @P6 STG.E [R14.64], R231 ;  /* 0x000000e70e006986 */ /* 0x0103e4000c101904 */
[----:B---3--:R-:W-:-:S05]  /*197a90*/  IMAD.WIDE R2, R188, 0x4, R10 ;  /* 0x00000004bc027825 */ /* 0x008fca00078e020a */
[----:B------:R3:W-:Y:S04]  /*197aa0*/  @P5 STG.E [R2.64], R228 ;  /* 0x000000e402005986 */ /* 0x0007e8000c101904 */
        /* <DEDUP_REMOVED lines=50> */
[----:B------:R-:W-:Y:S02]  /*197dd0*/  ISETP.LT.AND P2, PT, R196, c[0x0][0x178], !P1 ;  /* 0x00005e00c4007a0c */ /* 0x000fe40004f41270 */
[----:B------:R-:W-:Y:S01]  /*197de0*/  ISETP.LT.AND P4, PT, R191, c[0x0][0x178], !P1 ;  /* 0x00005e00bf007a0c */ /* 0x000fe20004f81270 */
[----:B------:R-:W-:Y:S01]  /*197df0*/  IMAD.WIDE R12, R189, 0x4, R4 ;  /* 0x00000004bd0c7825 */ /* 0x000fe200078e0204 */
[----:B------:R-:W-:Y:S02]  /*197e00*/  ISETP.LT.AND P1, PT, R190, c[0x0][0x178], !P1 ;  /* 0x00005e00be007a0c */ /* 0x000fe40004f21270 */
[----:B------:R-:W-:Y:S01]  /*197e10*/  ISETP.LT.AND P6, PT, R197, c[0x0][0x178], !P3 ;  /* 0x00005e00c5007a0c */ /* 0x000fe20005fc1270 */
[C---:B------:R-:W-:Y:S02]  /*197e20*/  IMAD.WIDE R14, R189.reuse, 0x4, R10 ;  /* 0x00000004bd0e7825 */ /* 0x040fe400078e020a */
[----:B------:R1:W-:Y:S02]  /*197e30*/  @P0 STG.E [R2.64], R230 ;  /* 0x000000e602000986 */ /* 0x0003e4000c101904 */
[----:B-1----:R-:W-:-:S02]  /*197e40*/  IMAD.WIDE R2, R189, 0x4, R8 ;  /* 0x00000004bd027825 */ /* 0x002fc400078e0208 */
[----:B------:R-:W4:Y:S02]  /*197e50*/  LDL.LU R230, [R1+0x1ccc] ;  /* 0x001ccc0001e67983 */ /* 0x000f240000300800 */
[----:B------:R-:W4:Y:S02]  /*197e60*/  LDL.LU R195, [R1+0x1dd8] ;  /* 0x001dd80001c37983 */ /* 0x000f240000300800 */
[----:B------:R-:W4:Y:S01]  /*197e70*/  LDL.LU R198, [R1+0x1da8] ;  /* 0x001da80001c67983 */ /* 0x000f220000300800 */
[----:B--2---:R-:W-:Y:S01]  /*197e80*/  ISETP.GE.AND P0, PT, R192, c[0x0][0x17c], PT ;  /* 0x00005f00c0007a0c */ /* 0x004fe20003f06270 */
[----:B---3--:R1:W-:Y:S01]  /*197e90*/  @P5 STG.E [R12.64], R188 ;  /* 0x000000bc0c005986 */ /* 0x0083e2000c101904 */
[----:B------:R2:W-:Y:S02]  /*197ea0*/  @P2 STG.E [R14.64], R194 ;  /* 0x000000c20e002986 */ /* 0x0005e4000c101904 */
[----:B------:R3:W-:Y:S01]  /*197eb0*/  @P4 STG.E [R2.64], R193 ;  /* 0x000000c102004986 */ /* 0x0007e2000c101904 */
[C---:B-1----:R-:W-:Y:S01]  /*197ec0*/  IADD3 R188, R189.reuse, c[0x0][0x198], RZ ;  /* 0x00006600bdbc7a10 */ /* 0x042fe20007ffe0ff */
[----:B------:R-:W-:Y:S01]  /*197ed0*/  IMAD.WIDE R12, R189, 0x4, R6 ;  /* 0x00000004bd0c7825 */ /* 0x000fe200078e0206 */
[----:B--2---:R-:W2:Y:S03]  /*197ee0*/  LDL.LU R194, [R1+0x5ff8] ;  /* 0x005ff80001c27983 */ /* 0x004ea60000300800 */
[----:B---3--:R-:W3:Y:S02]  /*197ef0*/  LDL.LU R193, [R1+0x5ffc] ;  /* 0x005ffc0001c17983 */ /* 0x008ee40000300800 */
[----:B------:R-:W-:Y:S01]  /*197f00*/  IMAD.WIDE R14, R188, 0x4, R4 ;  /* 0x00000004bc0e7825 */ /* 0x000fe200078e0204 */
[----:B------:R-:W-:Y:S04]  /*197f10*/  @P1 STG.E [R12.64], R199 ;  /* 0x000000c70c001986 */ /* 0x000fe8000c101904 */
[----:B----4-:R1:W-:Y:S04]  /*197f20*/  @P6 STG.E [R14.64], R231 ;  /* 0x000000e70e006986 */ /* 0x0103e8000c101904 */
[----:B-1----:R-:W4:Y:S01]  /*197f30*/  LDL.LU R231, [R1+0x1d68] ;  /* 0x001d680001e77983 */ /* 0x002f220000300800 */
[----:B------:R-:W4:Y:S01]  /*197f40*/  LDL.LU R192, [R1+0x1d08] ;  /* 0x001d080001c07983 */ /* 0x000f220000300800 */
[----:B------:R-:W-:-:S02]  /*197f50*/  ISETP.LT.AND P5, PT, R196, c[0x0][0x178], !P3 ;  /* 0x00005e00c4007a0c */ /* 0x000fc40005fa1270 */
[----:B------:R-:W-:Y:S01]  /*197f60*/  ISETP.LT.AND P2, PT, R191, c[0x0][0x178], !P3 ;  /* 0x00005e00bf007a0c */ /* 0x000fe20005f41270 */
[----:B------:R-:W-:Y:S02]  /*197f70*/  ISETP.LT.AND P3, PT, R190, c[0x0][0x178], !P3 ;  /* 0x00005e00be007a0c */ /* 0x000fe40005f61270 */
[----:B------:R-:W-:Y:S01]  /*197f80*/  IMAD.WIDE R2, R188, 0x4, R10 ;  /* 0x00000004bc027825 */ /* 0x000fe200078e020a */
[----:B------:R-:W-:-:S03]  /*197f90*/  ISETP.LT.AND P6, PT, R197, c[0x0][0x178], !P0 ;  /* 0x00005e00c5007a0c */ /* 0x000fc600047c1270 */
[----:B------:R-:W-:Y:S01]  /*197fa0*/  IMAD.WIDE R12, R188, 0x4, R8 ;  /* 0x00000004bc0c7825 */ /* 0x000fe200078e0208 */
[----:B------:R-:W-:Y:S02]  /*197fb0*/  ISETP.LT.AND P4, PT, R196, c[0x0][0x178], !P0 ;  /* 0x00005e00c4007a0c */ /* 0x000fe40004781270 */
[C---:B------:R-:W-:Y:S01]  /*197fc0*/  IADD3 R14, R188.reuse, c[0x0][0x198], RZ ;  /* 0x00006600bc0e7a10 */ /* 0x040fe20007ffe0ff */
[----:B------:R-:W4:Y:S01]  /*197fd0*/  LDL.LU R15, [R1+0x6008] ;  /* 0x00600800010f7983 */ /* 0x000f220000300800 */
[----:B------:R-:W4:Y:S02]  /*197fe0*/  LDL.LU R199, [R1+0x1ddc] ;  /* 0x001ddc0001c77983 */ /* 0x000f240000300800 */
[----:B------:R-:W-:Y:S01]  /*197ff0*/  IMAD.WIDE R188, R188, 0x4, R6 ;  /* 0x00000004bcbc7825 */ /* 0x000fe200078e0206 */
[----:B------:R1:W-:Y:S03]  /*198000*/  @P5 STG.E [R2.64], R228 ;  /* 0x000000e402005986 */ /* 0x0003e6000c101904 */
[----:B------:R1:W-:Y:S01]  /*198010*/  @P2 STG.E [R12.64], R229 ;  /* 0x000000e50c002986 */ /* 0x0003e2000c101904 */
[----:B------:R-:W-:-:S02]  /*198020*/  ISETP.LT.AND P2, PT, R191, c[0x0][0x178], !P0 ;  /* 0x00005e00bf007a0c */ /* 0x000fc40004741270 */
[----:B------:R-:W-:Y:S01]  /*198030*/  ISETP.LT.AND P5, PT, R190, c[0x0][0x178], !P0 ;  /* 0x00005e00be007a0c */ /* 0x000fe200047a1270 */
[----:B------:R1:W-:Y:S02]  /*198040*/  @P3 STG.E [R188.64], R230 ;  /* 0x000000e6bc003986 */ /* 0x0003e4000c101904 */
[----:B-1----:R-:W-:-:S04]  /*198050*/  IMAD.WIDE R2, R14, 0x4, R4 ;  /* 0x000000040e027825 */ /* 0x002fc800078e0204 */
[C---:B------:R-:W-:Y:S01]  /*198060*/  IMAD.WIDE R12, R14.reuse, 0x4, R10 ;  /* 0x000000040e0c7825 */ /* 0x040fe200078e020a */
[----:B------:R-:W4:Y:S04]  /*198070*/  LDL.LU R228, [R1+0x1dac] ;  /* 0x001dac0001e47983 */ /* 0x000f280000300800 */
[----:B------:R1:W-:Y:S01]  /*198080*/  @P6 STG.E [R2.64], R195 ;  /* 0x000000c302006986 */ /* 0x0003e2000c101904 */
[----:B------:R-:W4:Y:S02]  /*198090*/  LDL.LU R229, [R1+0x1d6c] ;  /* 0x001d6c0001e57983 */ /* 0x000f240000300800 */
[----:B------:R1:W-:Y:S02]  /*1980a0*/  @P4 STG.E [R12.64], R198 ;  /* 0x000000c60c004986 */ /* 0x0003e4000c101904 */
[----:B------:R-:W4:Y:S02]  /*1980b0*/  LDL.LU R230, [R1+0x1d0c] ;  /* 0x001d0c0001e67983 */ /* 0x000f240000300800 */
[----:B-1----:R-:W-:-:S04]  /*1980c0*/  IMAD.WIDE R2, R14, 0x4, R8 ;  /* 0x000000040e027825 */ /* 0x002fc800078e0208 */
[----:B------:R-:W-:Y:S01]  /*1980d0*/  IMAD.WIDE R12, R14, 0x4, R6 ;  /* 0x000000040e0c7825 */ /* 0x000fe200078e0206 */
[----:B--2---:R-:W-:Y:S02]  /*1980e0*/  ISETP.GE.AND P1, PT, R194, c[0x0][0x17c], PT ;  /* 0x00005f00c2007a0c */ /* 0x004fe40003f26270 */
[----:B---3--:R-:W-:Y:S02]  /*1980f0*/  ISETP.GE.AND P0, PT, R193, c[0x0][0x17c], PT ;  /* 0x00005f00c1007a0c */ /* 0x008fe40003f06270 */
[----:B------:R-:W2:Y:S01]  /*198100*/  LDL.LU R193, [R1+0x1de8] ;  /* 0x001de80001c17983 */ /* 0x000ea20000300800 */
[----:B------:R-:W3:Y:S02]  /*198110*/  LDL.LU R194, [R1+0x1dc8] ;  /* 0x001dc80001c27983 */ /* 0x000ee40000300800 */
[----:B------:R-:W3:Y:S02]  /*198120*/  LDL.LU R195, [R1+0x1d88] ;  /* 0x001d880001c37983 */ /* 0x000ee40000300800 */
[----:B------:R-:W3:Y:S01]  /*198130*/  LDL.LU R198, [R1+0x168] ;  /* 0x0001680001c67983 */ /* 0x000ee20000300800 */
[----:B----4-:R1:W-:Y:S01]  /*198140*/  @P2 STG.E [R2.64], R231 ;  /* 0x000000e702002986 */ /* 0x0103e2000c101904 */
[----:B------:R4:W-:Y:S03]  /*198150*/  @P5 STG.E [R12.64], R192 ;  /* 0x000000c00c005986 */ /* 0x0009e6000c101904 */
[----:B-1----:R-:W3:Y:S01]  /*198160*/  LDL.LU R231, [R1+0x1dec] ;  /* 0x001dec0001e77983 */ /* 0x002ee20000300800 */
[----:B----4-:R-:W4:Y:S01]  /*198170*/  LDL.LU R192, [R1+0x6004] ;  /* 0x0060040001c07983 */ /* 0x010f220000300800 */
[----:B------:R-:W-:-:S02]  /*198180*/  ISETP.LT.AND P4, PT, R197, c[0x0][0x178], !P1 ;  /* 0x00005e00c5007a0c */ /* 0x000fc40004f81270 */
[----:B------:R-:W-:Y:S02]  /*198190*/  IADD3 R188, R14, c[0x0][0x198], RZ ;  /* 0x000066000ebc7a10 */ /* 0x000fe40007ffe0ff */
[----:B------:R-:W-:Y:S02]  /*1981a0*/  ISETP.LT.AND P6, PT, R196, c[0x0][0x178], !P1 ;  /* 0x00005e00c4007a0c */ /* 0x000fe40004fc1270 */
[----:B------:R-:W-:Y:S01]  /*1981b0*/  ISETP.LT.AND P3, PT, R191, c[0x0][0x178], !P1 ;  /* 0x00005e00bf007a0c */ /* 0x000fe20004f61270 */
[----:B------:R-:W-:Y:S01]  /*1981c0*/  IMAD.WIDE R2, R188, 0x4, R4 ;  /* 0x00000004bc027825 */ /* 0x000fe200078e0204 */
[----:B------:R-:W-:Y:S02]  /*1981d0*/  ISETP.LT.AND P1, PT, R190, c[0x0][0x178], !P1 ;  /* 0x00005e00be007a0c */ /* 0x000fe40004f21270 */
[----:B------:R-:W-:Y:S02]  /*1981e0*/  ISETP.LT.AND P5, PT, R197, c[0x0][0x178], !P0 ;  /* 0x00005e00c5007a0c */ /* 0x000fe400047a1270 */
[----:B------:R-:W-:Y:S01]  /*1981f0*/  ISETP.GE.AND P2, PT, R15, c[0x0][0x17c], PT ;  /* 0x00005f000f007a0c */ /* 0x000fe20003f46270 */
[----:B------:R-:W-:Y:S01]  /*198200*/  IMAD.WIDE R12, R188, 0x4, R10 ;  /* 0x00000004bc0c7825 */ /* 0x000fe200078e020a */
[----:B------:R1:W-:Y:S01]  /*198210*/  @P4 STG.E [R2.64], R199 ;  /* 0x000000c702004986 */ /* 0x0003e2000c101904 */
[----:B------:R-:W-:-:S02]  /*198220*/  ISETP.LT.AND P4, PT, R196, c[0x0][0x178], !P0 ;  /* 0x00005e00c4007a0c */ /* 0x000fc40004781270 */
[C---:B------:R-:W-:Y:S01]  /*198230*/  IMAD.WIDE R14, R188.reuse, 0x4, R8 ;  /* 0x00000004bc0e7825 */ /* 0x040fe200078e0208 */
[C---:B------:R-:W-:Y:S01]  /*198240*/  IADD3 R189, R188.reuse, c[0x0][0x198], RZ ;  /* 0x00006600bcbd7a10 */ /* 0x040fe20007ffe0ff */
[----:B------:R1:W-:Y:S03]  /*198250*/  @P6 STG.E [R12.64], R228 ;  /* 0x000000e40c006986 */ /* 0x0003e6000c101904 */
[----:B------:R1:W-:Y:S02]  /*198260*/  @P3 STG.E [R14.64], R229 ;  /* 0x000000e50e003986 */ /* 0x0003e4000c101904 */
[----:B-1----:R-:W-:Y:S01]  /*198270*/  IMAD.WIDE R2, R188, 0x4, R6 ;  /* 0x00000004bc027825 */ /* 0x002fe200078e0206 */
[----:B------:R-:W4:Y:S03]  /*198280*/  LDL.LU R199, [R1+0x1dcc] ;  /* 0x001dcc0001c77983 */ /* 0x000f260000300800 */
[----:B------:R-:W4:Y:S02]  /*198290*/  LDL.LU R228, [R1+0x1d8c] ;  /* 0x001d8c0001e47983 */ /* 0x000f240000300800 */
[----:B------:R-:W-:-:S04]  /*1982a0*/  IMAD.WIDE R12, R189, 0x4, R4 ;  /* 0x00000004bd0c7825 */ /* 0x000fc800078e0204 */
[----:B------:R-:W-:Y:S01]  /*1982b0*/  IMAD.WIDE R14, R189, 0x4, R10 ;  /* 0x00000004bd0e7825 */ /* 0x000fe200078e020a */
[----:B------:R1:W-:Y:S04]  /*1982c0*/  @P1 STG.E [R2.64], R230 ;  /* 0x000000e602001986 */ /* 0x0003e8000c101904 */
[----:B------:R-:W4:Y:S04]  /*1982d0*/  LDL.LU R229, [R1+0x16c] ;  /* 0x00016c0001e57983 */ /* 0x000f280000300800 */
[----:B-1----:R-:W4:Y:S01]  /*1982e0*/  LDL.LU R230, [R1] ;  /* 0x0000000001e67983 */ /* 0x002f220000300800 */
[----:B------:R-:W-:Y:S01]  /*1982f0*/  ISETP.LT.AND P3, PT, R191, c[0x0][0x178], !P0 ;  /* 0x00005e00bf007a0c */ /* 0x000fe20004761270 */
[----:B------:R-:W-:Y:S01]  /*198300*/  ISETP.LT.AND P0, PT, R190, c[0x0][0x178], !P0 ;  /* 0x00005e00be007a0c */ /* 0x000fe20004701270 */
[----:B------:R-:W-:-:S02]  /*198310*/  ISETP.LT.AND P6, PT, R197, c[0x0][0x178], !P2 ;  /* 0x00005e00c5007a0c */ /* 0x000fc400057c1270 */
[C---:B------:R-:W-:Y:S01]  /*198320*/  IADD3 R188, R189.reuse, c[0x0][0x198], RZ ;  /* 0x00006600bdbc7a10 */ /* 0x040fe20007ffe0ff */
[----:B------:R-:W-:Y:S01]  /*198330*/  IMAD.WIDE R2, R189, 0x4, R8 ;  /* 0x00000004bd027825 */ /* 0x000fe200078e0208 */
[----:B--2---:R-:W-:Y:S03]  /*198340*/  @P5 STG.E [R12.64], R193 ;  /* 0x000000c10c005986 */ /* 0x004fe6000c101904 */
[----:B---3--:R1:W-:Y:S02]  /*198350*/  @P4 STG.E [R14.64], R194 ;  /* 0x000000c20e004986 */ /* 0x0083e4000c101904 */
[----:B-1----:R-:W2:Y:S01]  /*198360*/  LDL.LU R194, [R1+0x600c] ;  /* 0x00600c0001c27983 */ /* 0x002ea20000300800 */
[----:B----4-:R-:W-:-:S03]  /*198370*/  ISETP.GE.AND P1, PT, R192, c[0x0][0x17c], PT ;  /* 0x00005f00c0007a0c */ /* 0x010fc60003f26270 */
[----:B------:R-:W3:Y:S01]  /*198380*/  LDL.LU R192, [R1+0x6014] ;  /* 0x0060140001c07983 */ /* 0x000ee20000300800 */
[----:B------:R-:W-:-:S04]  /*198390*/  IMAD.WIDE R12, R189, 0x4, R6 ;  /* 0x00000004bd0c7825 */ /* 0x000fc800078e0206 */
[----:B------:R-:W-:Y:S01]  /*1983a0*/  IMAD.WIDE R14, R188, 0x4, R4 ;  /* 0x00000004bc0e7825 */ /* 0x000fe200078e0204 */
[----:B------:R-:W-:Y:S03]  /*1983b0*/  @P3 STG.E [R2.64], R195 ;  /* 0x000000c302003986 */ /* 0x000fe6000c101904 */
[----:B------:R-:W-:Y:S02]  /*1983c0*/  @P0 STG.E [R12.64], R198 ;  /* 0x000000c60c000986 */ /* 0x000fe4000c101904 */
[----:B------:R-:W4:Y:S01]  /*1983d0*/  LDL.LU R193, [R1+0x601c] ;  /* 0x00601c0001c17983 */ /* 0x000f220000300800 */
[----:B------:R1:W-:Y:S04]  /*1983e0*/  @P6 STG.E [R14.64], R231 ;  /* 0x000000e70e006986 */ /* 0x0003e8000c101904 */
[----:B-1----:R-:W4:Y:S01]  /*1983f0*/  LDL.LU R231, [R1+0x4] ;  /* 0x0000040001e77983 */ /* 0x002f220000300800 */
[----:B------:R-:W-:-:S02]  /*198400*/  ISETP.LT.AND P5, PT, R196, c[0x0][0x178], !P2 ;  /* 0x00005e00c4007a0c */ /* 0x000fc400057a1270 */
[----:B------:R-:W-:Y:S01]  /*198410*/  ISETP.LT.AND P4, PT, R191, c[0x0][0x178], !P2 ;  /* 0x00005e00bf007a0c */ /* 0x000fe20005781270 */
[----:B------:R-:W-:-:S04]  /*198420*/  IMAD.WIDE R2, R188, 0x4, R10 ;  /* 0x00000004bc027825 */ /* 0x000fc800078e020a */
[----:B------:R-:W-:Y:S01]  /*198430*/  IMAD.WIDE R12, R188, 0x4, R8 ;  /* 0x00000004bc0c7825 */ /* 0x000fe200078e0208 */
[----:B------:R-:W-:Y:S02]  /*198440*/  ISETP.LT.AND P6, PT, R197, c[0x0][0x178], !P1 ;  /* 0x00005e00c5007a0c */ /* 0x000fe40004fc1270 */
[----:B------:R-:W-:Y:S02]  /*198450*/  ISETP.LT.AND P3, PT, R196, c[0x0][0x178], !P1 ;  /* 0x00005e00c4007a0c */ /* 0x000fe40004f61270 */
[C---:B------:R-:W-:Y:S01]  /*198460*/  ISETP.LT.AND P2, PT, R190.reuse, c[0x0][0x178], !P2 ;  /* 0x00005e00be007a0c */ /* 0x040fe20005741270 */
[----:B------:R1:W-:Y:S02]  /*198470*/  @P5 STG.E [R2.64], R199 ;  /* 0x000000c702005986 */ /* 0x0003e4000c101904 */
[----:B------:R1:W-:Y:S01]  /*198480*/  @P4 STG.E [R12.64], R228 ;  /* 0x000000e40c004986 */ /* 0x0003e2000c101904 */
[----:B------:R-:W-:Y:S02]  /*198490*/  ISETP.LT.AND P4, PT, R191, c[0x0][0x178], !P1 ;  /* 0x00005e00bf007a0c */ /* 0x000fe40004f81270 */
[----:B------:R-:W-:-:S02]  /*1984a0*/  ISETP.LT.AND P5, PT, R190, c[0x0][0x178], !P1 ;  /* 0x00005e00be007a0c */ /* 0x000fc40004fa1270 */
[C---:B------:R-:W-:Y:S01]  /*1984b0*/  IADD3 R14, R188.reuse, c[0x0][0x198], RZ ;  /* 0x00006600bc0e7a10 */ /* 0x040fe20007ffe0ff */
[----:B------:R-:W-:-:S05]  /*1984c0*/  IMAD.WIDE R188, R188, 0x4, R6 ;  /* 0x00000004bcbc7825 */ /* 0x000fca00078e0206 */
[----:B------:R-:W-:Y:S01]  /*1984d0*/  @P2 STG.E [R188.64], R229 ;  /* 0x000000e5bc002986 */ /* 0x000fe2000c101904 */
[----:B-1----:R-:W-:-:S04]  /*1984e0*/  IMAD.WIDE R2, R14, 0x4, R4 ;  /* 0x000000040e027825 */ /* 0x002fc800078e0204 */
[C---:B------:R-:W-:Y:S01]  /*1984f0*/  IMAD.WIDE R12, R14.reuse, 0x4, R10 ;  /* 0x000000040e0c7825 */ /* 0x040fe200078e020a */
[----:B------:R1:W-:Y:S04]  /*198500*/  @P6 STG.E [R2.64], R230 ;  /* 0x000000e602006986 */ /* 0x0003e8000c101904 */
[----:B------:R1:W-:Y:S02]  /*198510*/  @P3 STG.E [R12.64], R64 ;  /* 0x000000400c003986 */ /* 0x0003e4000c101904 */
[----:B-1----:R-:W-:-:S04]  /*198520*/  IMAD.WIDE R2, R14, 0x4, R8 ;  /* 0x000000040e027825 */ /* 0x002fc800078e0208 */
[C---:B------:R-:W-:Y:S01]  /*198530*/  IMAD.WIDE R12, R14.reuse, 0x4, R6 ;  /* 0x000000040e0c7825 */ /* 0x040fe200078e0206 */
[----:B------:R-:W-:Y:S01]  /*198540*/  IADD3 R64, R14, c[0x0][0x198], RZ ;  /* 0x000066000e407a10 */ /* 0x000fe20007ffe0ff */
[----:B------:R1:W-:Y:S03]  /*198550*/  @P4 STG.E [R2.64], R96 ;  /* 0x0000006002004986 */ /* 0x0003e6000c101904 */
[----:B------:R1:W-:Y:S02]  /*198560*/  @P5 STG.E [R12.64], R120 ;  /* 0x000000780c005986 */ /* 0x0003e4000c101904 */
[----:B------:R-:W-:-:S04]  /*198570*/  IMAD.WIDE R14, R64, 0x4, R8 ;  /* 0x00000004400e7825 */ /* 0x000fc800078e0208 */
[----:B-1----:R-:W-:-:S04]  /*198580*/  IMAD.WIDE R2, R64, 0x4, R4 ;  /* 0x0000000440027825 */ /* 0x002fc800078e0204 */
[C---:B------:R-:W-:Y:S01]  /*198590*/  IMAD.WIDE R12, R64.reuse, 0x4, R10 ;  /* 0x00000004400c7825 */ /* 0x040fe200078e020a */
[----:B------:R-:W-:Y:S02]  /*1985a0*/  IADD3 R96, R64, c[0x0][0x198], RZ ;  /* 0x0000660040607a10 */ /* 0x000fe40007ffe0ff */
[----:B---3--:R-:W-:Y:S02]  /*1985b0*/  ISETP.GE.AND P1, PT, R192, c[0x0][0x17c], PT ;  /* 0x00005f00c0007a0c */ /* 0x008fe40003f26270 */
[----:B------:R-:W3:Y:S01]  /*1985c0*/  LDL.LU R192, [R1+0x6034] ;  /* 0x0060340001c07983 */ /* 0x000ee20000300800 */
[----:B------:R-:W3:Y:S02]  /*1985d0*/  LDL.LU R189, [R1+0x6020] ;  /* 0x0060200001bd7983 */ /* 0x000ee40000300800 */
[----:B------:R-:W3:Y:S01]  /*1985e0*/  LDL.LU R188, [R1+0x602c] ;  /* 0x00602c0001bc7983 */ /* 0x000ee20000300800 */
[----:B--2---:R-:W-:Y:S01]  /*1985f0*/  ISETP.GE.AND P0, PT, R194, c[0x0][0x17c], PT ;  /* 0x00005f00c2007a0c */ /* 0x004fe20003f06270 */
[----:B------:R-:W2:Y:S03]  /*198600*/  LDL.LU R120, [R1+0x6030] ;  /* 0x0060300001787983 */ /* 0x000ea60000300800 */
[----:B------:R-:W-:-:S02]  /*198610*/  ISETP.LT.AND P3, PT, R197, c[0x0][0x178], !P0 ;  /* 0x00005e00c5007a0c */ /* 0x000fc40004761270 */
[----:B------:R-:W-:Y:S02]  /*198620*/  ISETP.LT.AND P6, PT, R196, c[0x0][0x178], !P0 ;  /* 0x00005e00c4007a0c */ /* 0x000fe400047c1270 */
[----:B------:R-:W-:Y:S01]  /*198630*/  ISETP.LT.AND P2, PT, R191, c[0x0][0x178], !P0 ;  /* 0x00005e00bf007a0c */ /* 0x000fe20004741270 */
[----:B------:R-:W-:Y:S01]  /*198640*/  ISETP.LT.AND P0, PT, R190, c[0x0][0x178], !P0 ;  /* 0x00005e00be007a0c */ /* 0x000fe20004701270 */
[----:B------:R-:W-:-:S07]  /*198650*/  ISETP.LT.AND P5, PT, R197, c[0x0][0x178], !P1 ;  /* 0x00005e00c5007a0c */ /* 0x000fce0004fa1270 */
[----:B----4-:R1:W-:Y:S02]  /*198660*/  @P3 STG.E [R2.64], R231 ;  /* 0x000000e702003986 */ /* 0x0103e4000c101904 */
[----:B------:R4:W-:Y:S01]  /*198670*/  @P6 STG.E [R12.64], R65 ;  /* 0x000000410c006986 */ /* 0x0009e2000c101904 */
[----:B------:R-:W-:Y:S01]  /*198680*/  ISETP.LT.AND P3, PT, R196, c[0x0][0x178], !P1 ;  /* 0x00005e00c4007a0c */ /* 0x000fe20004f61270 */
[----:B------:R4:W-:Y:S01]  /*198690*/  @P2 STG.E [R14.64], R97 ;  /* 0x000000610e002986 */ /* 0x0009e2000c101904 */
[----:B------:R-:W-:Y:S01]  /*1986a0*/  ISETP.LT.AND P2, PT, R191, c[0x0][0x178], !P1 ;  /* 0x00005e00bf007a0c */ /* 0x000fe20004f41270 */
[----:B-1----:R-:W-:-:S04]  /*1986b0*/  IMAD.WIDE R2, R64, 0x4, R6 ;  /* 0x0000000440027825 */ /* 0x002fc800078e0206 */
[----:B----4-:R-:W-:-:S04]  /*1986c0*/  IMAD.WIDE R12, R96, 0x4, R4 ;  /* 0x00000004600c7825 */ /* 0x010fc800078e0204 */
[C---:B------:R-:W-:Y:S01]  /*1986d0*/  IMAD.WIDE R14, R96.reuse, 0x4, R10 ;  /* 0x00000004600e7825 */ /* 0x040fe200078e020a */
[----:B------:R1:W-:Y:S03]  /*1986e0*/  @P0 STG.E [R2.64], R121 ;  /* 0x0000007902000986 */ /* 0x0003e6000c101904 */
[----:B------:R-:W-:Y:S02]  /*1986f0*/  @P5 STG.E [R12.64], R244 ;  /* 0x000000f40c005986 */ /* 0x000fe4000c101904 */
[----:B------:R-:W-:Y:S02]  /*198700*/  @P3 STG.E [R14.64], R60 ;  /* 0x0000003c0e003986 */ /* 0x000fe4000c101904 */
[----:B-1----:R-:W-:-:S05]  /*198710*/  IMAD.WIDE R2, R96, 0x4, R8 ;  /* 0x0000000460027825 */ /* 0x002fca00078e0208 */
[----:B------:R1:W-:Y:S04]  /*198720*/  @P2 STG.E [R2.64], R92 ;  /* 0x0000005c02002986 */ /* 0x0003e8000c101904 */
[----:B-1----:R-:W4:Y:S01]  /*198730*/  LDL.LU R92, [R1+0x6044] ;  /* 0x00604400015c7983 */ /* 0x002f220000300800 */
[----:B------:R-:W-:Y:S02]  /*198740*/  ISETP.GE.AND P4, PT, R193, c[0x0][0x17c], PT ;  /* 0x00005f00c1007a0c */ /* 0x000fe40003f86270 */
[----:B------:R-:W-:Y:S02]  /*198750*/  ISETP.LT.AND P1, PT, R190, c[0x0][0x178], !P1 ;  /* 0x00005e00be007a0c */ /* 0x000fe40004f21270 */
[C---:B------:R-:W-:Y:S01]  /*198760*/  IADD3 R64, R96.reuse, c[0x0][0x198], RZ ;  /* 0x0000660060407a10 */ /* 0x040fe20007ffe0ff */
[----:B------:R-:W-:Y:S01]  /*198770*/  IMAD.WIDE R12, R96, 0x4, R6 ;  /* 0x00000004600c7825 */ /* 0x000fe200078e0206 */
[----:B------:R-:W-:-:S02]  /*198780*/  ISETP.LT.AND P6, PT, R197, c[0x0][0x178], !P4 ;  /* 0x00005e00c5007a0c */ /* 0x000fc400067c1270 */
[----:B------:R-:W-:Y:S02]  /*198790*/  ISETP.LT.AND P5, PT, R196, c[0x0][0x178], !P4 ;  /* 0x00005e00c4007a0c */ /* 0x000fe400067a1270 */
[----:B------:R-:W-:Y:S01]  /*1987a0*/  ISETP.LT.AND P3, PT, R191, c[0x0][0x178], !P4 ;  /* 0x00005e00bf007a0c */ /* 0x000fe20006761270 */
[----:B------:R-:W-:Y:S01]  /*1987b0*/  IMAD.WIDE R14, R64, 0x4, R4 ;  /* 0x00000004400e7825 */ /* 0x000fe200078e0204 */
[----:B------:R-:W-:-:S03]  /*1987c0*/  ISETP.LT.AND P4, PT, R190, c[0x0][0x178], !P4 ;  /* 0x00005e00be007a0c */ /* 0x000fc60006781270 */
[C---:B------:R-:W-:Y:S01]  /*1987d0*/  IMAD.WIDE R2, R64.reuse, 0x4, R10 ;  /* 0x0000000440027825 */ /* 0x040fe200078e020a */
[----:B------:R-:W4:Y:S04]  /*1987e0*/  LDL.LU R65, [R1+0x6048] ;  /* 0x0060480001417983 */ /* 0x000f280000300800 */
[----:B------:R1:W-:Y:S01]  /*1987f0*/  @P1 STG.E [R12.64], R116 ;  /* 0x000000740c001986 */ /* 0x0003e2000c101904 */
[----:B------:R1:W-:Y:S01]  /*198800*/  @P6 STG.E [R14.64], R245 ;  /* 0x000000f50e006986 */ /* 0x0003e2000c101904 */
[C---:B------:R-:W-:Y:S02]  /*198810*/  IADD3 R60, R64.reuse, c[0x0][0x198], RZ ;  /* 0x00006600403c7a10 */ /* 0x040fe40007ffe0ff */
[----:B------:R1:W-:Y:S02]  /*198820*/  @P5 STG.E [R2.64], R61 ;  /* 0x0000003d02005986 */ /* 0x0003e4000c101904 */
[----:B-1----:R-:W-:-:S04]  /*198830*/  IMAD.WIDE R12, R64, 0x4, R8 ;  /* 0x00000004400c7825 */ /* 0x002fc800078e0208 */
[----:B------:R-:W-:-:S04]  /*198840*/  IMAD.WIDE R14, R60, 0x4, R10 ;  /* 0x000000043c0e7825 */ /* 0x000fc800078e020a */
[----:B------:R-:W-:Y:S02]  /*198850*/  IMAD.WIDE R2, R64, 0x4, R6 ;  /* 0x0000000440027825 */ /* 0x000fe400078e0206 */
[----:B------:R-:W4:Y:S04]  /*198860*/  LDL.LU R64, [R1+0x6038] ;  /* 0x0060380001407983 */ /* 0x000f280000300800 */
[----:B------:R1:W-:Y:S01]  /*198870*/  @P3 STG.E [R12.64], R93 ;  /* 0x0000005d0c003986 */ /* 0x0003e2000c101904 */
[----:B------:R1:W-:Y:S02]  /*198880*/  @P4 STG.E [R2.64], R117 ;  /* 0x0000007502004986 */ /* 0x0003e4000c101904 */
[----:B------:R-:W4:Y:S02]  /*198890*/  LDL.LU R61, [R1+0x603c] ;  /* 0x00603c00013d7983 */ /* 0x000f240000300800 */
[----:B-1----:R-:W-:-:S04]  /*1988a0*/  IMAD.WIDE R12, R60, 0x4, R4 ;  /* 0x000000043c0c7825 */ /* 0x002fc800078e0204 */
[----:B------:R-:W-:Y:S01]  /*1988b0*/  IMAD.WIDE R2, R60, 0x4, R8 ;  /* 0x000000043c027825 */ /* 0x000fe200078e0208 */
[----:B---3--:R-:W-:-:S04]  /*1988c0*/  ISETP.GE.AND P0, PT, R192, c[0x0][0x17c], PT ;  /* 0x00005f00c0007a0c */ /* 0x008fc80003f06270 */
[----:B------:R-:W-:Y:S02]  /*1988d0*/  ISETP.LT.AND P6, PT, R197, c[0x0][0x178], !P0 ;  /* 0x00005e00c5007a0c */ /* 0x000fe400047c1270 */
[----:B------:R-:W-:Y:S02]  /*1988e0*/  ISETP.LT.AND P2, PT, R196, c[0x0][0x178], !P0 ;  /* 0x00005e00c4007a0c */ /* 0x000fe40004741270 */
[----:B------:R-:W-:Y:S02]  /*1988f0*/  ISETP.LT.AND P3, PT, R191, c[0x0][0x178], !P0 ;  /* 0x00005e00bf007a0c */ /* 0x000fe40004761270 */
[----:B------:R-:W-:Y:S02]  /*198900*/  ISETP.LT.AND P5, PT, R190, c[0x0][0x178], !P0 ;  /* 0x00005e00be007a0c */ /* 0x000fe400047a1270 */
[----:B------:R-:W-:Y:S01]  /*198910*/  ISETP.GE.AND P1, PT, R189, c[0x0][0x17c], PT ;  /* 0x00005f00bd007a0c */ /* 0x000fe20003f26270 */
[----:B------:R-:W-:-:S03]  /*198920*/  ISETP.GE.AND P0, PT, R188, c[0x0][0x17c], PT ;  /* 0x00005f00bc007a0c */ /* 0x000fc60003f06270 */
[----:B------:R-:W-:Y:S01]  /*198930*/  ISETP.LT.AND P4, PT, R191, c[0x0][0x178], !P1 ;  /* 0x00005e00bf007a0c */ /* 0x000fe20004f81270 */
[----:B------:R1:W-:Y:S02]  /*198940*/  @P6 STG.E [R12.64], R236 ;  /* 0x000000ec0c006986 */ /* 0x0003e4000c101904 */
[----:B------:R-:W-:Y:S01]  /*198950*/  @P2 STG.E [R14.64], R56 ;  /* 0x000000380e002986 */ /* 0x000fe2000c101904 */
[----:B------:R-:W-:Y:S02]  /*198960*/  ISETP.LT.AND P2, PT, R197, c[0x0][0x178], !P1 ;  /* 0x00005e00c5007a0c */ /* 0x000fe40004f41270 */
[----:B------:R-:W-:Y:S01]  /*198970*/  ISETP.LT.AND P6, PT, R196, c[0x0][0x178], !P1 ;  /* 0x00005e00c4007a0c */ /* 0x000fe20004fc1270 */
[----:B------:R3:W-:Y:S01]  /*198980*/  @P3 STG.E [R2.64], R88 ;  /* 0x0000005802003986 */ /* 0x0007e2000c101904 */
[----:B------:R-:W-:Y:S01]  /*198990*/  ISETP.LT.AND P1, PT, R190, c[0x0][0x178], !P1 ;  /* 0x00005e00be007a0c */ /* 0x000fe20004f21270 */
[C---:B-1----:R-:W-:Y:S01]  /*1989a0*/  IMAD.WIDE R12, R60.reuse, 0x4, R6 ;  /* 0x000000043c0c7825 */ /* 0x042fe200078e0206 */
[----:B------:R-:W-:-:S04]  /*1989b0*/  IADD3 R60, R60, c[0x0][0x198], RZ ;  /* 0x000066003c3c7a10 */ /* 0x000fc80007ffe0ff */
[----:B------:R1:W-:Y:S01]  /*1989c0*/  @P5 STG.E [R12.64], R112 ;  /* 0x000000700c005986 */ /* 0x0003e2000c101904 */
[----:B------:R-:W-:Y:S01]  /*1989d0*/  ISETP.LT.AND P5, PT, R197, c[0x0][0x178], !P0 ;  /* 0x00005e00c5007a0c */ /* 0x000fe200047a1270 */
[C---:B---3--:R-:W-:Y:S01]  /*1989e0*/  IMAD.WIDE R2, R60.reuse, 0x4, R4 ;  /* 0x000000043c027825 */ /* 0x048fe200078e0204 */
[----:B------:R-:W-:-:S03]  /*1989f0*/  IADD3 R56, R60, c[0x0][0x198], RZ ;  /* 0x000066003c387a10 */ /* 0x000fc60007ffe0ff */
[C---:B------:R-:W-:Y:S01]  /*198a00*/  IMAD.WIDE R14, R60.reuse, 0x4, R8 ;  /* 0x000000043c0e7825 */ /* 0x040fe200078e0208 */
[----:B------:R3:W-:Y:S03]  /*198a10*/  @P2 STG.E [R2.64], R237 ;  /* 0x000000ed02002986 */ /* 0x0007e6000c101904 */
[----:B-1----:R-:W-:Y:S01]  /*198a20*/  IMAD.WIDE R12, R60, 0x4, R10 ;  /* 0x000000043c0c7825 */ /* 0x002fe200078e020a */
[----:B------:R-:W-:-:S04]  /*198a30*/  ISETP.LT.AND P2, PT, R196, c[0x0][0x178], !P0 ;  /* 0x00005e00c4007a0c */ /* 0x000fc80004741270 */
[----:B------:R1:W-:Y:S01]  /*198a40*/  @P6 STG.E [R12.64], R57 ;  /* 0x000000390c006986 */ /* 0x0003e2000c101904 */
[----:B---3--:R-:W-:-:S04]  /*198a50*/  IMAD.WIDE R2, R60, 0x4, R6 ;  /* 0x000000043c027825 */ /* 0x008fc800078e0206 */
[----:B------:R3:W-:Y:S01]  /*198a60*/  @P4 STG.E [R14.64], R89 ;  /* 0x000000590e004986 */ /* 0x0007e2000c101904 */
[----:B------:R-:W-:Y:S02]  /*198a70*/  ISETP.LT.AND P4, PT, R191, c[0x0][0x178], !P0 ;  /* 0x00005e00bf007a0c */ /* 0x000fe40004781270 */
[----:B--2---:R-:W-:Y:S01]  /*198a80*/  ISETP.GE.AND P3, PT, R120, c[0x0][0x17c], PT ;  /* 0x00005f0078007a0c */ /* 0x004fe20003f66270 */
[----:B------:R2:W-:Y:S01]  /*198a90*/  @P1 STG.E [R2.64], R113 ;  /* 0x0000007102001986 */ /* 0x0005e2000c101904 */
[----:B-1----:R-:W-:Y:S01]  /*198aa0*/  IMAD.WIDE R12, R56, 0x4, R4 ;  /* 0x00000004380c7825 */ /* 0x002fe200078e0204 */
[----:B------:R-:W-:-:S03]  /*198ab0*/  ISETP.LT.AND P0, PT, R190, c[0x0][0x178], !P0 ;  /* 0x00005e00be007a0c */ /* 0x000fc60004701270 */
[C---:B---3--:R-:W-:Y:S01]  /*198ac0*/  IMAD.WIDE R14, R56.reuse, 0x4, R10 ;  /* 0x00000004380e7825 */ /* 0x048fe200078e020a */
[----:B------:R-:W-:Y:S01]  /*198ad0*/  ISETP.LT.AND P6, PT, R197, c[0x0][0x178], !P3 ;  /* 0x00005e00c5007a0c */ /* 0x000fe20005fc1270 */
[----:B------:R1:W-:Y:S02]  /*198ae0*/  @P5 STG.E [R12.64], R32 ;  /* 0x000000200c005986 */ /* 0x0003e4000c101904 */
[----:B--2---:R-:W-:Y:S01]  /*198af0*/  IMAD.WIDE R2, R56, 0x4, R8 ;  /* 0x0000000438027825 */ /* 0x004fe200078e0208 */
[----:B------:R-:W-:Y:S01]  /*198b00*/  ISETP.LT.AND P5, PT, R196, c[0x0][0x178], !P3 ;  /* 0x00005e00c4007a0c */ /* 0x000fe20005fa1270 */
[----:B------:R2:W-:Y:S01]  /*198b10*/  @P2 STG.E [R14.64], R52 ;  /* 0x000000340e002986 */ /* 0x0005e2000c101904 */
[C---:B-1----:R-:W-:Y:S01]  /*198b20*/  IADD3 R32, R56.reuse, c[0x0][0x198], RZ ;  /* 0x0000660038207a10 */ /* 0x042fe20007ffe0ff */
[----:B------:R-:W-:Y:S02]  /*198b30*/  IMAD.WIDE R12, R56, 0x4, R6 ;  /* 0x00000004380c7825 */ /* 0x000fe400078e0206 */
[----:B------:R-:W3:Y:S04]  /*198b40*/  LDL.LU R56, [R1+0x6050] ;  /* 0x0060500001387983 */ /* 0x000ee80000300800 */
[----:B------:R1:W-:Y:S01]  /*198b50*/  @P4 STG.E [R2.64], R84 ;  /* 0x0000005402004986 */ /* 0x0003e2000c101904 */
[----:B--2---:R-:W-:-:S04]  /*198b60*/  IMAD.WIDE R14, R32, 0x4, R4 ;  /* 0x00000004200e7825 */ /* 0x004fc800078e0204 */
[----:B------:R2:W-:Y:S01]  /*198b70*/  @P0 STG.E [R12.64], R108 ;  /* 0x0000006c0c000986 */ /* 0x0005e2000c101904 */
[----:B------:R-:W-:Y:S01]  /*198b80*/  ISETP.LT.AND P2, PT, R191, c[0x0][0x178], !P3 ;  /* 0x00005e00bf007a0c */ /* 0x000fe20005f41270 */
[----:B------:R-:W-:Y:S01]  /*198b90*/  @P6 STG.E [R14.64], R33 ;  /* 0x000000210e006986 */ /* 0x000fe2000c101904 */
[----:B-1----:R-:W-:Y:S01]  /*198ba0*/  IMAD.WIDE R2, R32, 0x4, R10 ;  /* 0x0000000420027825 */ /* 0x002fe200078e020a */
[----:B----4-:R-:W-:-:S04]  /*198bb0*/  ISETP.GE.AND P1, PT, R92, c[0x0][0x17c], PT ;  /* 0x00005f005c007a0c */ /* 0x010fc80003f26270 */
[----:B------:R1:W-:Y:S01]  /*198bc0*/  @P5 STG.E [R2.64], R53 ;  /* 0x0000003502005986 */ /* 0x0003e2000c101904 */
[----:B------:R-:W-:Y:S02]  /*198bd0*/  ISETP.LT.AND P3, PT, R190, c[0x0][0x178], !P3 ;  /* 0x00005e00be007a0c */ /* 0x000fe40005f61270 */
[----:B------:R-:W-:Y:S02]  /*198be0*/  ISETP.LT.AND P6, PT, R197, c[0x0][0x178], !P1 ;  /* 0x00005e00c5007a0c */ /* 0x000fe40004fc1270 */
[----:B------:R-:W-:Y:S01]  /*198bf0*/  ISETP.LT.AND P4, PT, R196, c[0x0][0x178], !P1 ;  /* 0x00005e00c4007a0c */ /* 0x000fe20004f81270 */
[C---:B--2---:R-:W-:Y:S01]  /*198c00*/  IMAD.WIDE R12, R32.reuse, 0x4, R8 ;  /* 0x00000004200c7825 */ /* 0x044fe200078e0208 */
[----:B-1----:R-:W2:Y:S01]  /*198c10*/  LDL.LU R53, [R1+0x605c] ;  /* 0x00605c0001357983 */ /* 0x002ea20000300800 */
[----:B------:R-:W-:-:S03]  /*198c20*/  IADD3 R33, R32, c[0x0][0x198], RZ ;  /* 0x0000660020217a10 */ /* 0x000fc60007ffe0ff */
[----:B------:R1:W-:Y:S01]  /*198c30*/  @P2 STG.E [R12.64], R85 ;  /* 0x000000550c002986 */ /* 0x0003e2000c101904 */
[----:B------:R-:W-:-:S04]  /*198c40*/  IMAD.WIDE R2, R32, 0x4, R6 ;  /* 0x0000000420027825 */ /* 0x000fc800078e0206 */
[----:B------:R-:W4:Y:S02]  /*198c50*/  LDL.LU R52, [R1+0x6064] ;  /* 0x0060640001347983 */ /* 0x000f240000300800 */
[C---:B------:R-:W-:Y:S01]  /*198c60*/  IMAD.WIDE R14, R33.reuse, 0x4, R10 ;  /* 0x00000004210e7825 */ /* 0x040fe200078e020a */
[----:B------:R-:W-:Y:S03]  /*198c70*/  @P3 STG.E [R2.64], R109 ;  /* 0x0000006d02003986 */ /* 0x000fe6000c101904 */
[----:B-1----:R-:W-:-:S05]  /*198c80*/  IMAD.WIDE R12, R33, 0x4, R4 ;  /* 0x00000004210c7825 */ /* 0x002fca00078e0204 */
[----:B------:R-:W-:Y:S01]  /*198c90*/  @P6 STG.E [R12.64], R248 ;  /* 0x000000f80c006986 */ /* 0x000fe2000c101904 */
[----:B------:R1:W-:Y:S03]  /*198ca0*/  @P4 STG.E [R14.64], R48 ;  /* 0x000000300e004986 */ /* 0x0003e6000c101904 */
[----:B-1----:R-:W4:Y:S01]  /*198cb0*/  LDL.LU R48, [R1+0x604c] ;  /* 0x00604c0001307983 */ /* 0x002f220000300800 */
[----:B------:R-:W-:Y:S02]  /*198cc0*/  ISETP.LT.AND P2, PT, R191, c[0x0][0x178], !P1 ;  /* 0x00005e00bf007a0c */ /* 0x000fe40004f41270 */
[----:B------:R-:W-:Y:S02]  /*198cd0*/  ISETP.GE.AND P0, PT, R65, c[0x0][0x17c], PT ;  /* 0x00005f0041007a0c */ /* 0x000fe40003f06270 */
[----:B------:R-:W-:Y:S01]  /*198ce0*/  ISETP.LT.AND P5, PT, R190, c[0x0][0x178], !P1 ;  /* 0x00005e00be007a0c */ /* 0x000fe20004fa1270 */
[----:B------:R-:W-:Y:S01]  /*198cf0*/  IMAD.WIDE R2, R33, 0x4, R8 ;  /* 0x0000000421027825 */ /* 0x000fe200078e0208 */
[----:B------:R-:W-:-:S03]  /*198d00*/  ISETP.LT.AND P4, PT, R197, c[0x0][0x178], !P0 ;  /* 0x00005e00c5007a0c */ /* 0x000fc60004781270 */
[C---:B------:R-:W-:Y:S01]  /*198d10*/  IMAD.WIDE R12, R33.reuse, 0x4, R6 ;  /* 0x00000004210c7825 */ /* 0x040fe200078e0206 */
[----:B------:R-:W-:Y:S02]  /*198d20*/  ISETP.LT.AND P6, PT, R196, c[0x0][0x178], !P0 ;  /* 0x00005e00c4007a0c */ /* 0x000fe400047c1270 */
[----:B------:R-:W-:Y:S02]  /*198d30*/  IADD3 R33, R33, c[0x0][0x198], RZ ;  /* 0x0000660021217a10 */ /* 0x000fe40007ffe0ff */
[----:B------:R-:W-:Y:S02]  /*198d40*/  ISETP.LT.AND P3, PT, R191, c[0x0][0x178], !P0 ;  /* 0x00005e00bf007a0c */ /* 0x000fe40004761270 */
[----:B------:R-:W-:Y:S01]  /*198d50*/  ISETP.GE.AND P1, PT, R64, c[0x0][0x17c], PT ;  /* 0x00005f0040007a0c */ /* 0x000fe20003f26270 */
[----:B------:R1:W-:Y:S01]  /*198d60*/  @P2 STG.E [R2.64], R80 ;  /* 0x0000005002002986 */ /* 0x0003e2000c101904 */
[----:B------:R1:W-:Y:S01]  /*198d70*/  @P5 STG.E [R12.64], R104 ;  /* 0x000000680c005986 */ /* 0x0003e2000c101904 */
[----:B------:R-:W-:Y:S01]  /*198d80*/  ISETP.LT.AND P0, PT, R190, c[0x0][0x178], !P0 ;  /* 0x00005e00be007a0c */ /* 0x000fe20004701270 */
[----:B------:R-:W-:Y:S01]  /*198d90*/  IMAD.WIDE R14, R33, 0x4, R8 ;  /* 0x00000004210e7825 */ /* 0x000fe200078e0208 */
[----:B------:R-:W-:-:S03]  /*198da0*/  ISETP.LT.AND P5, PT, R197, c[0x0][0x178], !P1 ;  /* 0x00005e00c5007a0c */ /* 0x000fc60004fa1270 */
[----:B-1----:R-:W-:-:S04]  /*198db0*/  IMAD.WIDE R2, R33, 0x4, R4 ;  /* 0x0000000421027825 */ /* 0x002fc800078e0204 */
[----:B------:R-:W-:Y:S01]  /*198dc0*/  IMAD.WIDE R12, R33, 0x4, R10 ;  /* 0x00000004210c7825 */ /* 0x000fe200078e020a */
[----:B------:R-:W-:Y:S01]  /*198dd0*/  ISETP.GE.AND P2, PT, R61, c[0x0][0x17c], PT ;  /* 0x00005f003d007a0c */ /* 0x000fe20003f46270 */
[----:B------:R1:W-:Y:S01]  /*198de0*/  @P4 STG.E [R2.64], R249 ;  /* 0x000000f902004986 */ /* 0x0003e2000c101904 */
[----:B------:R-:W-:Y:S02]  /*198df0*/  ISETP.LT.AND P4, PT, R196, c[0x0][0x178], !P1 ;  /* 0x00005e00c4007a0c */ /* 0x000fe40004f81270 */
[----:B------:R-:W-:Y:S01]  /*198e00*/  IADD3 R32, R33, c[0x0][0x198], RZ ;  /* 0x0000660021207a10 */ /* 0x000fe20007ffe0ff */
[----:B------:R1:W-:Y:S01]  /*198e10*/  @P6 STG.E [R12.64], R49 ;  /* 0x000000310c006986 */ /* 0x0003e2000c101904 */
[----:B------:R1:W-:Y:S01]  /*198e20*/  @P3 STG.E [R14.64], R81 ;  /* 0x000000510e003986 */ /* 0x0003e2000c101904 */
[----:B------:R-:W-:Y:S01]  /*198e30*/  ISETP.LT.AND P3, PT, R191, c[0x0][0x178], !P1 ;  /* 0x00005e00bf007a0c */ /* 0x000fe20004f61270 */
[----:B------:R-:W-:Y:S01]  /*198e40*/  ISETP.LT.AND P1, PT, R190, c[0x0][0x178], !P1 ;  /* 0x00005e00be007a0c */ /* 0x000fe20004f21270 */
[----:B------:R-:W-:Y:S01]  /*198e50*/  ISETP.LT.AND P6, PT, R197, c[0x0][0x178], !P2 ;  /* 0x00005e00c5007a0c */ /* 0x000fe200057c1270 */
[----:B-1----:R-:W-:-:S04]  /*198e60*/  IMAD.WIDE R2, R33, 0x4, R6 ;  /* 0x0000000421027825 */ /* 0x002fc800078e0206 */
[----:B------:R-:W-:-:S04]  /*198e70*/  IMAD.WIDE R12, R32, 0x4, R4 ;  /* 0x00000004200c7825 */ /* 0x000fc800078e0204 */
[C---:B------:R-:W-:Y:S01]  /*198e80*/  IMAD.WIDE R14, R32.reuse, 0x4, R10 ;  /* 0x00000004200e7825 */ /* 0x040fe200078e020a */
[----:B------:R-:W-:Y:S01]  /*198e90*/  IADD3 R33, R32, c[0x0][0x198], RZ ;  /* 0x0000660020217a10 */ /* 0x000fe20007ffe0ff */
[----:B------:R1:W-:Y:S02]  /*198ea0*/  @P0 STG.E [R2.64], R105 ;  /* 0x0000006902000986 */ /* 0x0003e4000c101904 */
[----:B------:R1:W-:Y:S02]  /*198eb0*/  @P5 STG.E [R12.64], R240 ;  /* 0x000000f00c005986 */ /* 0x0003e4000c101904 */
[----:B------:R1:W-:Y:S01]  /*198ec0*/  @P4 STG.E [R14.64], R44 ;  /* 0x0000002c0e004986 */ /* 0x0003e2000c101904 */
[----:B------:R-:W-:Y:S02]  /*198ed0*/  ISETP.LT.AND P5, PT, R196, c[0x0][0x178], !P2 ;  /* 0x00005e00c4007a0c */ /* 0x000fe400057a1270 */
[----:B------:R-:W-:Y:S01]  /*198ee0*/  ISETP.LT.AND P4, PT, R191, c[0x0][0x178], !P2 ;  /* 0x00005e00bf007a0c */ /* 0x000fe20005781270 */
[----:B------:R-:W-:-:S02]  /*198ef0*/  ISETP.LT.AND P2, PT, R190, c[0x0][0x178], !P2 ;  /* 0x00005e00be007a0c */ /* 0x000fc40005741270 */
[----:B-1----:R-:W-:-:S04]  /*198f00*/  IMAD.WIDE R2, R32, 0x4, R8 ;  /* 0x0000000420027825 */ /* 0x002fc800078e0208 */
[----:B------:R-:W-:-:S04]  /*198f10*/  IMAD.WIDE R12, R32, 0x4, R6 ;  /* 0x00000004200c7825 */ /* 0x000fc800078e0206 */
[C---:B------:R-:W-:Y:S01]  /*198f20*/  IMAD.WIDE R14, R33.reuse, 0x4, R4 ;  /* 0x00000004210e7825 */ /* 0x040fe200078e0204 */
[----:B------:R-:W4:Y:S04]  /*198f30*/  LDL.LU R44, [R1+0x6068] ;  /* 0x00606800012c7983 */ /* 0x000f280000300800 */
[----:B------:R1:W-:Y:S01]  /*198f40*/  @P3 STG.E [R2.64], R76 ;  /* 0x0000004c02003986 */ /* 0x0003e2000c101904 */
[----:B------:R1:W-:Y:S02]  /*198f50*/  @P1 STG.E [R12.64], R100 ;  /* 0x000000640c001986 */ /* 0x0003e4000c101904 */
[----:B------:R1:W-:Y:S01]  /*198f60*/  @P6 STG.E [R14.64], R241 ;  /* 0x000000f10e006986 */ /* 0x0003e2000c101904 */
[C---:B------:R-:W-:Y:S01]  /*198f70*/  IADD3 R32, R33.reuse, c[0x0][0x198], RZ ;  /* 0x0000660021207a10 */ /* 0x040fe20007ffe0ff */
[----:B-1----:R-:W-:-:S04]  /*198f80*/  IMAD.WIDE R2, R33, 0x4, R10 ;  /* 0x0000000421027825 */ /* 0x002fc800078e020a */
[----:B------:R-:W-:-:S04]  /*198f90*/  IMAD.WIDE R12, R33, 0x4, R8 ;  /* 0x00000004210c7825 */ /* 0x000fc800078e0208 */
[----:B------:R-:W-:Y:S01]  /*198fa0*/  IMAD.WIDE R14, R32, 0x4, R10 ;  /* 0x00000004200e7825 */ /* 0x000fe200078e020a */
[----:B------:R1:W-:Y:S03]  /*198fb0*/  @P5 STG.E [R2.64], R45 ;  /* 0x0000002d02005986 */ /* 0x0003e6000c101904 */
[----:B------:R1:W-:Y:S02]  /*198fc0*/  @P4 STG.E [R12.64], R77 ;  /* 0x0000004d0c004986 */ /* 0x0003e4000c101904 */
[----:B-1----:R-:W-:-:S04]  /*198fd0*/  IMAD.WIDE R2, R33, 0x4, R6 ;  /* 0x0000000421027825 */ /* 0x002fc800078e0206 */
[C---:B------:R-:W-:Y:S01]  /*198fe0*/  IMAD.WIDE R12, R32.reuse, 0x4, R4 ;  /* 0x00000004200c7825 */ /* 0x040fe200078e0204 */
[C---:B------:R-:W-:Y:S01]  /*198ff0*/  IADD3 R33, R32.reuse, c[0x0][0x198], RZ ;  /* 0x0000660020217a10 */ /* 0x040fe20007ffe0ff */
[----:B------:R1:W-:Y:S02]  /*199000*/  @P2 STG.E [R2.64], R101 ;  /* 0x0000006502002986 */ /* 0x0003e4000c101904 */
[----:B-1----:R-:W-:Y:S01]  /*199010*/  IMAD.WIDE R2, R32, 0x4, R8 ;  /* 0x0000000420027825 */ /* 0x002fe200078e0208 */
[----:B------:R-:W-:Y:S02]  /*199020*/  IADD3 R45, R33, c[0x0][0x198], RZ ;  /* 0x00006600212d7a10 */ /* 0x000fe40007ffe0ff */
[----:B---3--:R-:W-:-:S04]  /*199030*/  ISETP.GE.AND P0, PT, R56, c[0x0][0x17c], PT ;  /* 0x00005f0038007a0c */ /* 0x008fc80003f06270 */
[----:B------:R-:W-:Y:S02]  /*199040*/  ISETP.LT.AND P6, PT, R197, c[0x0][0x178], !P0 ;  /* 0x00005e00c5007a0c */ /* 0x000fe400047c1270 */
[----:B------:R-:W-:Y:S02]  /*199050*/  ISETP.LT.AND P3, PT, R196, c[0x0][0x178], !P0 ;  /* 0x00005e00c4007a0c */ /* 0x000fe40004761270 */
[----:B------:R-:W-:Y:S02]  /*199060*/  ISETP.LT.AND P4, PT, R191, c[0x0][0x178], !P0 ;  /* 0x00005e00bf007a0c */ /* 0x000fe40004781270 */
[----:B------:R-:W-:-:S07]  /*199070*/  ISETP.LT.AND P5, PT, R190, c[0x0][0x178], !P0 ;  /* 0x00005e00be007a0c */ /* 0x000fce00047a1270 */
[----:B------:R1:W-:Y:S02]  /*199080*/  @P6 STG.E [R12.64], R28 ;  /* 0x0000001c0c006986 */ /* 0x0003e4000c101904 */
[----:B------:R-:W-:Y:S02]  /*199090*/  @P3 STG.E [R14.64], R40 ;  /* 0x000000280e003986 */ /* 0x000fe4000c101904 */
[----:B------:R3:W-:Y:S01]  /*1990a0*/  @P4 STG.E [R2.64], R72 ;  /* 0x0000004802004986 */ /* 0x0007e2000c101904 */
[----:B--2---:R-:W-:Y:S01]  /*1990b0*/  ISETP.GE.AND P1, PT, R53, c[0x0][0x17c], PT ;  /* 0x00005f0035007a0c */ /* 0x004fe20003f26270 */
[----:B-1----:R-:W-:Y:S02]  /*1990c0*/  IMAD.WIDE R12, R32, 0x4, R6 ;  /* 0x00000004200c7825 */ /* 0x002fe400078e0206 */
[----:B------:R-:W2:Y:S01]  /*1990d0*/  LDL.LU R32, [R1+0x606c] ;  /* 0x00606c0001207983 */ /* 0x000ea20000300800 */
[----:B------:R-:W-:Y:S01]  /*1990e0*/  ISETP.LT.AND P3, PT, R197, c[0x0][0x178], !P1 ;  /* 0x00005e00c5007a0c */ /* 0x000fe20004f61270 */
[----:B------:R-:W2:Y:S02]  /*1990f0*/  LDL.LU R28, [R1+0x6074] ;  /* 0x00607400011c7983 */ /* 0x000ea40000300800 */
[----:B------:R-:W2:Y:S01]  /*199100*/  LDL.LU R230, [R1+0x8] ;  /* 0x0000080001e67983 */ /* 0x000ea20000300800 */
[----:B------:R-:W-:-:S02]  /*199110*/  ISETP.LT.AND P6, PT, R196, c[0x0][0x178], !P1 ;  /* 0x00005e00c4007a0c */ /* 0x000fc40004fc1270 */
[----:B------:R-:W-:Y:S01]  /*199120*/  ISETP.LT.AND P2, PT, R191, c[0x0][0x178], !P1 ;  /* 0x00005e00bf007a0c */ /* 0x000fe20004f41270 */
[C---:B---3--:R-:W-:Y:S01]  /*199130*/  IMAD.WIDE R2, R33.reuse, 0x4, R4 ;  /* 0x0000000421027825 */ /* 0x048fe200078e0204 */
[----:B----4-:R-:W-:Y:S01]  /*199140*/  ISETP.GE.AND P0, PT, R52, c[0x0][0x17c], PT ;  /* 0x00005f0034007a0c */ /* 0x010fe20003f06270 */
[----:B------:R1:W-:Y:S01]  /*199150*/  @P5 STG.E [R12.64], R20 ;  /* 0x000000140c005986 */ /* 0x0003e2000c101904 */
[----:B------:R-:W-:Y:S01]  /*199160*/  ISETP.LT.AND P1, PT, R190, c[0x0][0x178], !P1 ;  /* 0x00005e00be007a0c */ /* 0x000fe20004f21270 */
[----:B------:R-:W-:Y:S01]  /*199170*/  IMAD.WIDE R14, R33, 0x4, R8 ;  /* 0x00000004210e7825 */ /* 0x000fe200078e0208 */
[----:B------:R-:W-:Y:S01]  /*199180*/  ISETP.LT.AND P5, PT, R197, c[0x0][0x178], !P0 ;  /* 0x00005e00c5007a0c */ /* 0x000fe200047a1270 */
[----:B------:R3:W-:Y:S01]  /*199190*/  @P3 STG.E [R2.64], R29 ;  /* 0x0000001d02003986 */ /* 0x0007e2000c101904 */
[----:B------:R-:W-:Y:S01]  /*1991a0*/  ISETP.LT.AND P3, PT, R196, c[0x0][0x178], !P0 ;  /* 0x00005e00c4007a0c */ /* 0x000fe20004761270 */
[----:B-1----:R-:W-:Y:S02]  /*1991b0*/  IMAD.WIDE R12, R33, 0x4, R10 ;  /* 0x00000004210c7825 */ /* 0x002fe400078e020a */
[----:B------:R-:W4:Y:S02]  /*1991c0*/  LDL.LU R20, [R1+0x6080] ;  /* 0x0060800001147983 */ /* 0x000f240000300800 */
[----:B------:R-:W4:Y:S02]  /*1991d0*/  LDL.LU R231, [R1+0xc] ;  /* 0x00000c0001e77983 */ /* 0x000f240000300800 */
[----:B------:R1:W-:Y:S01]  /*1991e0*/  @P6 STG.E [R12.64], R41 ;  /* 0x000000290c006986 */ /* 0x0003e2000c101904 */
[----:B------:R1:W-:Y:S01]  /*1991f0*/  @P2 STG.E [R14.64], R73 ;  /* 0x000000490e002986 */ /* 0x0003e2000c101904 */
[----:B------:R-:W-:-:S02]  /*199200*/  ISETP.LT.AND P2, PT, R191, c[0x0][0x178], !P0 ;  /* 0x00005e00bf007a0c */ /* 0x000fc40004741270 */
[----:B------:R-:W-:Y:S01]  /*199210*/  ISETP.GE.AND P4, PT, R48, c[0x0][0x17c], PT ;  /* 0x00005f0030007a0c */ /* 0x000fe20003f86270 */
[----:B------:R-:W-:Y:S02]  /*199220*/  ISETP.LT.AND P0, PT, R190, c[0x0][0x178], !P0 ;  /* 0x00005e00be007a0c */ /* 0x000fe40004701270 */
[----:B---3--:R-:W-:Y:S01]  /*199230*/  IMAD.WIDE R2, R33, 0x4, R6 ;  /* 0x0000000421027825 */ /* 0x008fe200078e0206 */
[----:B------:R-:W-:Y:S02]  /*199240*/  ISETP.LT.AND P6, PT, R197, c[0x0][0x178], !P4 ;  /* 0x00005e00c5007a0c */ /* 0x000fe400067c1270 */
[C---:B------:R-:W-:Y:S01]  /*199250*/  IADD3 R29, R45.reuse, c[0x0][0x198], RZ ;  /* 0x000066002d1d7a10 */ /* 0x040fe20007ffe0ff */
[----:B-1----:R-:W-:-:S04]  /*199260*/  IMAD.WIDE R12, R45, 0x4, R4 ;  /* 0x000000042d0c7825 */ /* 0x002fc800078e0204 */
[C---:B------:R-:W-:Y:S01]  /*199270*/  IMAD.WIDE R14, R45.reuse, 0x4, R10 ;  /* 0x000000042d0e7825 */ /* 0x040fe200078e020a */
[----:B------:R1:W-:Y:S03]  /*199280*/  @P1 STG.E [R2.64], R21 ;  /* 0x0000001502001986 */ /* 0x0003e6000c101904 */
[----:B------:R3:W-:Y:S01]  /*199290*/  @P5 STG.E [R12.64], R24 ;  /* 0x000000180c005986 */ /* 0x0007e2000c101904 */
[----:B------:R3:W-:Y:S01]  /*1992a0*/  @P3 STG.E [R14.64], R36 ;  /* 0x000000240e003986 */ /* 0x0007e2000c101904 */
[----:B-1----:R-:W-:-:S04]  /*1992b0*/  IMAD.WIDE R2, R45, 0x4, R8 ;  /* 0x000000042d027825 */ /* 0x002fc800078e0208 */
[----:B---3--:R-:W-:-:S04]  /*1992c0*/  IMAD.WIDE R12, R45, 0x4, R6 ;  /* 0x000000042d0c7825 */ /* 0x008fc800078e0206 */
[----:B------:R-:W-:Y:S01]  /*1992d0*/  IMAD.WIDE R14, R29, 0x4, R4 ;  /* 0x000000041d0e7825 */ /* 0x000fe200078e0204 */
[----:B------:R-:W-:Y:S03]  /*1992e0*/  @P2 STG.E [R2.64], R68 ;  /* 0x0000004402002986 */ /* 0x000fe6000c101904 */
[----:B------:R-:W-:Y:S01]  /*1992f0*/  @P0 STG.E [R12.64], R16 ;  /* 0x000000100c000986 */ /* 0x000fe2000c101904 */
[----:B------:R1:W-:Y:S04]  /*199300*/  @P6 STG.E [R14.64], R25 ;  /* 0x000000190e006986 */ /* 0x0003e8000c101904 */
[----:B-1----:R-:W3:Y:S01]  /*199310*/  LDL.LU R25, [R1+0x607c] ;  /* 0x00607c0001197983 */ /* 0x002ee20000300800 */
[----:B------:R-:W3:Y:S01]  /*199320*/  LDL.LU R24, [R1+0x6084] ;  /* 0x0060840001187983 */ /* 0x000ee20000300800 */
[----:B------:R-:W-:-:S02]  /*199330*/  ISETP.LT.AND P5, PT, R196, c[0x0][0x178], !P4 ;  /* 0x00005e00c4007a0c */ /* 0x000fc400067a1270 */
[----:B------:R-:W-:Y:S01]  /*199340*/  ISETP.LT.AND P3, PT, R191, c[0x0][0x178], !P4 ;  /* 0x00005e00bf007a0c */ /* 0x000fe20006761270 */
[----:B------:R-:W-:Y:S02]  /*199350*/  ISETP.LT.AND P4, PT, R190, c[0x0][0x178], !P4 ;  /* 0x00005e00be007a0c */ /* 0x000fe40006781270 */
[----:B------:R-:W-:-:S04]  /*199360*/  IMAD.WIDE R2, R29, 0x4, R10 ;  /* 0x000000041d027825 */ /* 0x000fc800078e020a */
[C---:B------:R-:W-:Y:S01]  /*199370*/  IMAD.WIDE R12, R29.reuse, 0x4, R8 ;  /* 0x000000041d0c7825 */ /* 0x040fe200078e0208 */
[----:B------:R-:W-:Y:S02]  /*199380*/  IADD3 R21, R29, c[0x0][0x198], RZ ;  /* 0x000066001d157a10 */ /* 0x000fe40007ffe0ff */
[----:B------:R-:W-:-:S04]  /*199390*/  ISETP.GE.AND P1, PT, R44, c[0x0][0x17c], PT ;  /* 0x00005f002c007a0c */ /* 0x000fc80003f26270 */
[----:B------:R-:W-:Y:S02]  /*1993a0*/  ISETP.LT.AND P6, PT, R197, c[0x0][0x178], !P1 ;  /* 0x00005e00c5007a0c */ /* 0x000fe40004fc1270 */
[----:B------:R-:W-:Y:S01]  /*1993b0*/  ISETP.LT.AND P2, PT, R196, c[0x0][0x178], !P1 ;  /* 0x00005e00c4007a0c */ /* 0x000fe20004f41270 */
[----:B------:R1:W-:Y:S01]  /*1993c0*/  @P5 STG.E [R2.64], R37 ;  /* 0x0000002502005986 */ /* 0x0003e2000c101904 */
[----:B------:R1:W-:Y:S01]  /*1993d0*/  @P3 STG.E [R12.64], R69 ;  /* 0x000000450c003986 */ /* 0x0003e2000c101904 */
[----:B------:R-:W-:Y:S01]  /*1993e0*/  ISETP.LT.AND P3, PT, R191, c[0x0][0x178], !P1 ;  /* 0x00005e00bf007a0c */ /* 0x000fe20004f61270 */
[----:B------:R-:W-:Y:S01]  /*1993f0*/  IMAD.WIDE R14, R21, 0x4, R10 ;  /* 0x00000004150e7825 */ /* 0x000fe200078e020a */
[----:B------:R-:W-:-:S03]  /*199400*/  ISETP.LT.AND P5, PT, R190, c[0x0][0x178], !P1 ;  /* 0x00005e00be007a0c */ /* 0x000fc60004fa1270 */
[----:B-1----:R-:W-:-:S04]  /*199410*/  IMAD.WIDE R2, R29, 0x4, R6 ;  /* 0x000000041d027825 */ /* 0x002fc800078e0206 */
[C---:B------:R-:W-:Y:S01]  /*199420*/  IMAD.WIDE R12, R21.reuse, 0x4, R4 ;  /* 0x00000004150c7825 */ /* 0x040fe200078e0204 */
[----:B------:R1:W-:Y:S03]  /*199430*/  @P4 STG.E [R2.64], R17 ;  /* 0x0000001102004986 */ /* 0x0003e6000c101904 */
[----:B-1----:R-:W-:Y:S01]  /*199440*/  IMAD.WIDE R2, R21, 0x4, R8 ;  /* 0x0000000415027825 */ /* 0x002fe200078e0208 */
[----:B--2---:R-:W-:Y:S01]  /*199450*/  ISETP.GE.AND P0, PT, R32, c[0x0][0x17c], PT ;  /* 0x00005f0020007a0c */ /* 0x004fe20003f06270 */
[----:B------:R1:W-:Y:S02]  /*199460*/  @P6 STG.E [R12.64], R230 ;  /* 0x000000e60c006986 */ /* 0x0003e4000c101904 */
[----:B------:R-:W-:Y:S01]  /*199470*/  @P2 STG.E [R14.64], R66 ;  /* 0x000000420e002986 */ /* 0x000fe2000c101904 */
[----:B------:R-:W-:Y:S02]  /*199480*/  ISETP.LT.AND P2, PT, R197, c[0x0][0x178], !P0 ;  /* 0x00005e00c5007a0c */ /* 0x000fe40004741270 */
[----:B------:R-:W-:-:S02]  /*199490*/  ISETP.LT.AND P6, PT, R196, c[0x0][0x178], !P0 ;  /* 0x00005e00c4007a0c */ /* 0x000fc400047c1270 */
[----:B------:R-:W-:Y:S02]  /*1994a0*/  ISETP.LT.AND P4, PT, R191, c[0x0][0x178], !P0 ;  /* 0x00005e00bf007a0c */ /* 0x000fe40004781270 */
[----:B------:R-:W-:Y:S01]  /*1994b0*/  ISETP.GE.AND P1, PT, R28, c[0x0][0x17c], PT ;  /* 0x00005f001c007a0c */ /* 0x000fe20003f26270 */
[----:B------:R2:W-:Y:S01]  /*1994c0*/  @P3 STG.E [R2.64], R98 ;  /* 0x0000006202003986 */ /* 0x0005e2000c101904 */
[C---:B-1----:R-:W-:Y:S01]  /*1994d0*/  IMAD.WIDE R12, R21.reuse, 0x4, R6 ;  /* 0x00000004150c7825 */ /* 0x042fe200078e0206 */
[----:B------:R-:W-:Y:S02]  /*1994e0*/  IADD3 R21, R21, c[0x0][0x198], RZ ;  /* 0x0000660015157a10 */ /* 0x000fe40007ffe0ff */
[----:B------:R-:W-:Y:S02]  /*1994f0*/  ISETP.LT.AND P0, PT, R190, c[0x0][0x178], !P0 ;  /* 0x00005e00be007a0c */ /* 0x000fe40004701270 */
[----:B------:R1:W-:Y:S01]  /*199500*/  @P5 STG.E [R12.64], R122 ;  /* 0x0000007a0c005986 */ /* 0x0003e2000c101904 */
[----:B--2---:R-:W-:-:S04]  /*199510*/  IMAD.WIDE R2, R21, 0x4, R4 ;  /* 0x0000000415027825 */ /* 0x004fc800078e0204 */
[----:B------:R-:W-:Y:S01]  /*199520*/  IMAD.WIDE R14, R21, 0x4, R8 ;  /* 0x00000004150e7825 */ /* 0x000fe200078e0208 */
[----:B------:R-:W-:Y:S02]  /*199530*/  ISETP.LT.AND P5, PT, R197, c[0x0][0x178], !P1 ;  /* 0x00005e00c5007a0c */ /* 0x000fe40004fa1270 */
[C---:B------:R-:W-:Y:S01]  /*199540*/  IADD3 R17, R21.reuse, c[0x0][0x198], RZ ;  /* 0x0000660015117a10 */ /* 0x040fe20007ffe0ff */
[----:B----4-:R2:W-:Y:S01]  /*199550*/  @P2 STG.E [R2.64], R231 ;  /* 0x000000e702002986 */ /* 0x0105e2000c101904 */
[----:B-1----:R-:W-:Y:S01]  /*199560*/  IMAD.WIDE R12, R21, 0x4, R10 ;  /* 0x00000004150c7825 */ /* 0x002fe200078e020a */
[----:B------:R-:W-:-:S04]  /*199570*/  ISETP.LT.AND P2, PT, R196, c[0x0][0x178], !P1 ;  /* 0x00005e00c4007a0c */ /* 0x000fc80004f41270 */
[----:B------:R1:W-:Y:S01]  /*199580*/  @P6 STG.E [R12.64], R67 ;  /* 0x000000430c006986 */ /* 0x0003e2000c101904 */
[----:B------:R4:W-:Y:S01]  /*199590*/  @P4 STG.E [R14.64], R99 ;  /* 0x000000630e004986 */ /* 0x0009e2000c101904 */
[----:B------:R-:W-:Y:S01]  /*1995a0*/  ISETP.LT.AND P4, PT, R191, c[0x0][0x178], !P1 ;  /* 0x00005e00bf007a0c */ /* 0x000fe20004f81270 */
[----:B------:R-:W-:Y:S02]  /*1995b0*/  ISETP.LT.AND P1, PT, R190, c[0x0][0x178], !P1 ;  /* 0x00005e00be007a0c */ /* 0x000fe40004f21270 */
[----:B--2---:R-:W-:Y:S01]  /*1995c0*/  IMAD.WIDE R2, R21, 0x4, R6 ;  /* 0x0000000415027825 */ /* 0x004fe200078e0206 */
[----:B------:R-:W-:Y:S02]  /*1995d0*/  ISETP.GE.AND P3, PT, R20, c[0x0][0x17c], PT ;  /* 0x00005f0014007a0c */ /* 0x000fe40003f66270 */
[----:B------:R-:W2:Y:S04]  /*1995e0*/  LDL.LU R20, [R1+0x6088] ;  /* 0x0060880001147983 */ /* 0x000ea80000300800 */
[----:B------:R4:W-:Y:S01]  /*1995f0*/  @P0 STG.E [R2.64], R123 ;  /* 0x0000007b02000986 */ /* 0x0009e2000c101904 */
[----:B------:R-:W2:Y:S02]  /*199600*/  LDL.LU R16, [R1+0x608c] ;  /* 0x00608c0001107983 */ /* 0x000ea40000300800 */
[----:B-1----:R-:W-:-:S04]  /*199610*/  IMAD.WIDE R12, R17, 0x4, R4 ;  /* 0x00000004110c7825 */ /* 0x002fc800078e0204 */
[C---:B----4-:R-:W-:Y:S01]  /*199620*/  IMAD.WIDE R14, R17.reuse, 0x4, R10 ;  /* 0x00000004110e7825 */ /* 0x050fe200078e020a */
[----:B------:R1:W-:Y:S03]  /*199630*/  @P5 STG.E [R12.64], R246 ;  /* 0x000000f60c005986 */ /* 0x0003e6000c101904 */
[C---:B------:R-:W-:Y:S01]  /*199640*/  IMAD.WIDE R2, R17.reuse, 0x4, R8 ;  /* 0x0000000411027825 */ /* 0x040fe200078e0208 */
[----:B------:R4:W-:Y:S04]  /*199650*/  @P2 STG.E [R14.64], R62 ;  /* 0x0000003e0e002986 */ /* 0x0009e8000c101904 */
[----:B------:R4:W-:Y:S01]  /*199660*/  @P4 STG.E [R2.64], R94 ;  /* 0x0000005e02004986 */ /* 0x0009e2000c101904 */
[----:B-1----:R-:W-:-:S05]  /*199670*/  IMAD.WIDE R12, R17, 0x4, R6 ;  /* 0x00000004110c7825 */ /* 0x002fca00078e0206 */
[----:B------:R1:W-:Y:S01]  /*199680*/  @P1 STG.E [R12.64], R118 ;  /* 0x000000760c001986 */ /* 0x0003e2000c101904 */
[----:B---3--:R-:W-:-:S03]  /*199690*/  ISETP.GE.AND P1, PT, R24, c[0x0][0x17c], PT ;  /* 0x00005f0018007a0c */ /* 0x008fc60003f26270 */
[----:B------:R-:W3:Y:S01]  /*1996a0*/  LDL.LU R24, [R1+0x6090] ;  /* 0x0060900001187983 */ /* 0x000ee20000300800 */
[----:B------:R-:W3:Y:S03]  /*1996b0*/  LDL.LU R36, [R1+0x6078] ;  /* 0x0060780001247983 */ /* 0x000ee60000300800 */
[----:B------:R-:W3:Y:S01]  /*1996c0*/  LDL.LU R28, [R1+0x6070] ;  /* 0x00607000011c7983 */ /* 0x000ee20000300800 */
[----:B------:R-:W3:Y:S01]  /*1996d0*/  LDL.LU R32, [R1+0x6060] ;  /* 0x0060600001207983 */ /* 0x000ee20000300800 */
[----:B------:R-:W-:Y:S02]  /*1996e0*/  ISETP.LT.AND P6, PT, R197, c[0x0][0x178], !P3 ;  /* 0x00005e00c5007a0c */ /* 0x000fe40005fc1270 */
[----:B------:R-:W-:Y:S02]  /*1996f0*/  IADD3 R21, R17, c[0x0][0x198], RZ ;  /* 0x0000660011157a10 */ /* 0x000fe40007ffe0ff */
[----:B------:R-:W-:-:S02]  /*199700*/  ISETP.LT.AND P5, PT, R196, c[0x0][0x178], !P3 ;  /* 0x00005e00c4007a0c */ /* 0x000fc40005fa1270 */
[----:B------:R-:W-:Y:S02]  /*199710*/  ISETP.LT.AND P2, PT, R191, c[0x0][0x178], !P3 ;  /* 0x00005e00bf007a0c */ /* 0x000fe40005f41270 */
[----:B------:R-:W-:Y:S01]  /*199720*/  ISETP.GE.AND P0, PT, R25, c[0x0][0x17c], PT ;  /* 0x00005f0019007a0c */ /* 0x000fe20003f06270 */
[----:B----4-:R-:W-:Y:S01]  /*199730*/  IMAD.WIDE R14, R21, 0x4, R4 ;  /* 0x00000004150e7825 */ /* 0x010fe200078e0204 */
[----:B------:R-:W-:-:S03]  /*199740*/  ISETP.LT.AND P3, PT, R190, c[0x0][0x178], !P3 ;  /* 0x00005e00be007a0c */ /* 0x000fc60005f61270 */
[----:B------:R-:W-:-:S04]  /*199750*/  IMAD.WIDE R2, R21, 0x4, R10 ;  /* 0x0000000415027825 */ /* 0x000fc800078e020a */
[----:B-1----:R-:W-:Y:S01]  /*199760*/  IMAD.WIDE R12, R21, 0x4, R8 ;  /* 0x00000004150c7825 */ /* 0x002fe200078e0208 */
[----:B------:R-:W-:Y:S01]  /*199770*/  @P6 STG.E [R14.64], R247 ;  /* 0x000000f70e006986 */ /* 0x000fe2000c101904 */
[----:B------:R-:W-:Y:S02]  /*199780*/  ISETP.LT.AND P6, PT, R197, c[0x0][0x178], !P0 ;  /* 0x00005e00c5007a0c */ /* 0x000fe400047c1270 */
[----:B------:R-:W-:Y:S01]  /*199790*/  IADD3 R17, R21, c[0x0][0x198], RZ ;  /* 0x0000660015117a10 */ /* 0x000fe20007ffe0ff */
[----:B------:R1:W-:Y:S01]  /*1997a0*/  @P5 STG.E [R2.64], R63 ;  /* 0x0000003f02005986 */ /* 0x0003e2000c101904 */
[----:B------:R-:W-:Y:S01]  /*1997b0*/  ISETP.LT.AND P4, PT, R196, c[0x0][0x178], !P0 ;  /* 0x00005e00c4007a0c */ /* 0x000fe20004781270 */
[----:B------:R4:W-:Y:S01]  /*1997c0*/  @P2 STG.E [R12.64], R95 ;  /* 0x0000005f0c002986 */ /* 0x0009e2000c101904 */
[----:B------:R-:W-:Y:S01]  /*1997d0*/  ISETP.LT.AND P2, PT, R191, c[0x0][0x178], !P0 ;  /* 0x00005e00bf007a0c */ /* 0x000fe20004741270 */
[----:B------:R-:W-:Y:S02]  /*1997e0*/  ISETP.LT.AND P0, PT, R190, c[0x0][0x178], !P0 ;  /* 0x00005e00be007a0c */ /* 0x000fe40004701270 */
[----:B-1----:R-:W-:-:S04]  /*1997f0*/  IMAD.WIDE R2, R21, 0x4, R6 ;  /* 0x0000000415027825 */ /* 0x002fc800078e0206 */
[----:B----4-:R-:W-:-:S04]  /*199800*/  IMAD.WIDE R12, R17, 0x4, R4 ;  /* 0x00000004110c7825 */ /* 0x010fc800078e0204 */
[----:B------:R-:W-:Y:S01]  /*199810*/  IMAD.WIDE R14, R17, 0x4, R10 ;  /* 0x00000004110e7825 */ /* 0x000fe200078e020a */
[----:B------:R1:W-:Y:S03]  /*199820*/  @P3 STG.E [R2.64], R119 ;  /* 0x0000007702003986 */ /* 0x0003e6000c101904 */
[----:B------:R4:W-:Y:S01]  /*199830*/  @P6 STG.E [R12.64], R238 ;  /* 0x000000ee0c006986 */ /* 0x0009e2000c101904 */
[----:B------:R-:W-:Y:S02]  /*199840*/  ISETP.LT.AND P3, PT, R197, c[0x0][0x178], !P1 ;  /* 0x00005e00c5007a0c */ /* 0x000fe40004f61270 */
[----:B------:R-:W-:Y:S01]  /*199850*/  ISETP.LT.AND P6, PT, R196, c[0x0][0x178], !P1 ;  /* 0x00005e00c4007a0c */ /* 0x000fe20004fc1270 */
[----:B------:R4:W-:Y:S01]  /*199860*/  @P4 STG.E [R14.64], R58 ;  /* 0x0000003a0e004986 */ /* 0x0009e2000c101904 */
[----:B------:R-:W-:Y:S01]  /*199870*/  ISETP.LT.AND P4, PT, R191, c[0x0][0x178], !P1 ;  /* 0x00005e00bf007a0c */ /* 0x000fe20004f81270 */
[----:B-1----:R-:W-:-:S04]  /*199880*/  IMAD.WIDE R2, R17, 0x4, R8 ;  /* 0x0000000411027825 */ /* 0x002fc800078e0208 */
[C---:B----4-:R-:W-:Y:S01]  /*199890*/  IMAD.WIDE R12, R17.reuse, 0x4, R6 ;  /* 0x00000004110c7825 */ /* 0x050fe200078e0206 */
[----:B------:R-:W-:Y:S01]  /*1998a0*/  IADD3 R17, R17, c[0x0][0x198], RZ ;  /* 0x0000660011117a10 */ /* 0x000fe20007ffe0ff */
[----:B------:R1:W-:Y:S03]  /*1998b0*/  @P2 STG.E [R2.64], R90 ;  /* 0x0000005a02002986 */ /* 0x0003e6000c101904 */
[----:B------:R4:W-:Y:S01]  /*1998c0*/  @P0 STG.E [R12.64], R114 ;  /* 0x000000720c000986 */ /* 0x0009e2000c101904 */
[----:B------:R-:W-:Y:S01]  /*1998d0*/  ISETP.LT.AND P1, PT, R190, c[0x0][0x178], !P1 ;  /* 0x00005e00be007a0c */ /* 0x000fe20004f21270 */
[C---:B------:R-:W-:Y:S01]  /*1998e0*/  IMAD.WIDE R14, R17.reuse, 0x4, R8 ;  /* 0x00000004110e7825 */ /* 0x040fe200078e0208 */
[----:B------:R-:W-:-:S03]  /*1998f0*/  IADD3 R29, R17, c[0x0][0x198], RZ ;  /* 0x00006600111d7a10 */ /* 0x000fc60007ffe0ff */
[----:B-1----:R-:W-:-:S04]  /*199900*/  IMAD.WIDE R2, R17, 0x4, R4 ;  /* 0x0000000411027825 */ /* 0x002fc800078e0204 */
[----:B----4-:R-:W-:Y:S01]  /*199910*/  IMAD.WIDE R12, R17, 0x4, R10 ;  /* 0x00000004110c7825 */ /* 0x010fe200078e020a */
[----:B------:R1:W-:Y:S04]  /*199920*/  @P3 STG.E [R2.64], R239 ;  /* 0x000000ef02003986 */ /* 0x0003e8000c101904 */
[----:B------:R4:W-:Y:S02]  /*199930*/  @P6 STG.E [R12.64], R59 ;  /* 0x0000003b0c006986 */ /* 0x0009e4000c101904 */
[----:B------:R4:W-:Y:S01]  /*199940*/  @P4 STG.E [R14.64], R91 ;  /* 0x0000005b0e004986 */ /* 0x0009e2000c101904 */
[C---:B------:R-:W-:Y:S01]  /*199950*/  IADD3 R33, R29.reuse, c[0x0][0x198], RZ ;  /* 0x000066001d217a10 */ /* 0x040fe20007ffe0ff */
[----:B-1----:R-:W-:-:S04]  /*199960*/  IMAD.WIDE R2, R29, 0x4, R8 ;  /* 0x000000041d027825 */ /* 0x002fc800078e0208 */
[----:B----4-:R-:W-:-:S04]  /*199970*/  IMAD.WIDE R12, R29, 0x4, R6 ;  /* 0x000000041d0c7825 */ /* 0x010fc800078e0206 */
[----:B------:R-:W-:Y:S01]  /*199980*/  IMAD.WIDE R14, R33, 0x4, R4 ;  /* 0x00000004210e7825 */ /* 0x000fe200078e0204 */
[----:B--2---:R-:W-:-:S04]  /*199990*/  ISETP.GE.AND P5, PT, R20, c[0x0][0x17c], PT ;  /* 0x00005f0014007a0c */ /* 0x004fc80003fa6270 */
[----:B------:R-:W-:Y:S02]  /*1999a0*/  ISETP.LT.AND P0, PT, R197, c[0x0][0x178], !P5 ;  /* 0x00005e00c5007a0c */ /* 0x000fe40006f01270 */
[----:B------:R-:W-:Y:S02]  /*1999b0*/  ISETP.LT.AND P3, PT, R196, c[0x0][0x178], !P5 ;  /* 0x00005e00c4007a0c */ /* 0x000fe40006f61270 */
[----:B------:R-:W-:Y:S02]  /*1999c0*/  ISETP.LT.AND P6, PT, R191, c[0x0][0x178], !P5 ;  /* 0x00005e00bf007a0c */ /* 0x000fe40006fc1270 */
[----:B------:R-:W-:Y:S01]  /*1999d0*/  ISETP.GE.AND P2, PT, R16, c[0x0][0x17c], PT ;  /* 0x00005f0010007a0c */ /* 0x000fe20003f46270 */
[----:B------:R-:W-:-:S04]  /*1999e0*/  IMAD.WIDE R16, R17, 0x4, R6 ;  /* 0x0000000411107825 */ /* 0x000fc800078e0206 */
[----:B------:R-:W-:Y:S01]  /*1999f0*/  IMAD.WIDE R20, R29, 0x4, R4 ;  /* 0x000000041d147825 */ /* 0x000fe200078e0204 */
[----:B------:R-:W-:Y:S01]  /*199a00*/  ISETP.LT.AND P5, PT, R190, c[0x0][0x178], !P5 ;  /* 0x00005e00be007a0c */ /* 0x000fe20006fa1270 */
[----:B------:R1:W-:Y:S01]  /*199a10*/  @P1 STG.E [R16.64], R115 ;  /* 0x0000007310001986 */ /* 0x0003e2000c101904 */
[----:B------:R-:W-:-:S03]  /*199a20*/  ISETP.LT.AND P1, PT, R197, c[0x0][0x178], !P2 ;  /* 0x00005e00c5007a0c */ /* 0x000fc60005721270 */
[----:B------:R2:W-:Y:S01]  /*199a30*/  @P0 STG.E [R20.64], R34 ;  /* 0x0000002214000986 */ /* 0x0005e2000c101904 */
[----:B---3--:R-:W-:Y:S01]  /*199a40*/  ISETP.GE.AND P4, PT, R24, c[0x0][0x17c], PT ;  /* 0x00005f0018007a0c */ /* 0x008fe20003f86270 */
[----:B------:R-:W-:-:S05]  /*199a50*/  IMAD.WIDE R24, R29, 0x4, R10 ;  /* 0x000000041d187825 */ /* 0x000fca00078e020a */
[----:B------:R3:W-:Y:S01]  /*199a60*/  @P3 STG.E [R24.64], R54 ;  /* 0x0000003618003986 */ /* 0x0007e2000c101904 */
[----:B------:R-:W-:Y:S01]  /*199a70*/  ISETP.LT.AND P3, PT, R196, c[0x0][0x178], !P2 ;  /* 0x00005e00c4007a0c */ /* 0x000fe20005761270 */
[----:B------:R4:W-:Y:S01]  /*199a80*/  @P6 STG.E [R2.64], R86 ;  /* 0x0000005602006986 */ /* 0x0009e2000c101904 */
[----:B------:R-:W-:Y:S01]  /*199a90*/  ISETP.LT.AND P6, PT, R191, c[0x0][0x178], !P2 ;  /* 0x00005e00bf007a0c */ /* 0x000fe200057c1270 */
[----:B-1----:R-:W-:-:S04]  /*199aa0*/  IMAD.WIDE R16, R33, 0x4, R10 ;  /* 0x0000000421107825 */ /* 0x002fc800078e020a */
[----:B--2---:R-:W-:Y:S01]  /*199ab0*/  IMAD.WIDE R20, R33, 0x4, R8 ;  /* 0x0000000421147825 */ /* 0x004fe200078e0208 */
[----:B------:R-:W-:Y:S01]  /*199ac0*/  @P5 STG.E [R12.64], R110 ;  /* 0x0000006e0c005986 */ /* 0x000fe2000c101904 */
[----:B------:R-:W-:Y:S02]  /*199ad0*/  ISETP.LT.AND P2, PT, R190, c[0x0][0x178], !P2 ;  /* 0x00005e00be007a0c */ /* 0x000fe40005741270 */
[----:B------:R1:W-:Y:S01]  /*199ae0*/  @P1 STG.E [R14.64], R35 ;  /* 0x000000230e001986 */ /* 0x0003e2000c101904 */
[----:B------:R-:W-:Y:S02]  /*199af0*/  ISETP.LT.AND P1, PT, R197, c[0x0][0x178], !P4 ;  /* 0x00005e00c5007a0c */ /* 0x000fe40006721270 */
[----:B------:R-:W-:Y:S01]  /*199b00*/  ISETP.LT.AND P5, PT, R196, c[0x0][0x178], !P4 ;  /* 0x00005e00c4007a0c */ /* 0x000fe200067a1270 */
[----:B------:R4:W-:Y:S01]  /*199b10*/  @P3 STG.E [R16.64], R55 ;  /* 0x0000003710003986 */ /* 0x0009e2000c101904 */
[----:B------:R-:W-:Y:S01]  /*199b20*/  ISETP.GE.AND P3, PT, R28, c[0x0][0x17c], PT ;  /* 0x00005f001c007a0c */ /* 0x000fe20003f66270 */
[----:B------:R4:W-:Y:S02]  /*199b30*/  @P6 STG.E [R20.64], R87 ;  /* 0x0000005714006986 */ /* 0x0009e4000c101904 */
[----:B------:R-:W2:Y:S01]  /*199b40*/  LDL.LU R28, [R1+0x6058] ;  /* 0x00605800011c7983 */ /* 0x000ea20000300800 */
[----:B------:R-:W-:-:S02]  /*199b50*/  ISETP.LT.AND P6, PT, R191, c[0x0][0x178], !P4 ;  /* 0x00005e00bf007a0c */ /* 0x000fc400067c1270 */
[C---:B---3--:R-:W-:Y:S01]  /*199b60*/  IADD3 R25, R33.reuse, c[0x0][0x198], RZ ;  /* 0x0000660021197a10 */ /* 0x048fe20007ffe0ff */
[----:B----4-:R-:W-:Y:S01]  /*199b70*/  IMAD.WIDE R2, R33, 0x4, R6 ;  /* 0x0000000421027825 */ /* 0x010fe200078e0206 */
[----:B-1----:R-:W3:Y:S03]  /*199b80*/  LDL.LU R35, [R1+0x6054] ;  /* 0x0060540001237983 */ /* 0x002ee60000300800 */
[----:B------:R-:W-:-:S04]  /*199b90*/  IMAD.WIDE R12, R25, 0x4, R4 ;  /* 0x00000004190c7825 */ /* 0x000fc800078e0204 */
[----:B------:R-:W-:-:S04]  /*199ba0*/  IMAD.WIDE R14, R25, 0x4, R10 ;  /* 0x00000004190e7825 */ /* 0x000fc800078e020a */
[----:B------:R-:W-:Y:S01]  /*199bb0*/  IMAD.WIDE R16, R25, 0x4, R8 ;  /* 0x0000000419107825 */ /* 0x000fe200078e0208 */
[----:B------:R1:W-:Y:S03]  /*199bc0*/  @P2 STG.E [R2.64], R111 ;  /* 0x0000006f02002986 */ /* 0x0003e6000c101904 */
[----:B------:R4:W-:Y:S02]  /*199bd0*/  @P1 STG.E [R12.64], R250 ;  /* 0x000000fa0c001986 */ /* 0x0009e4000c101904 */
[----:B------:R1:W-:Y:S01]  /*199be0*/  @P5 STG.E [R14.64], R50 ;  /* 0x000000320e005986 */ /* 0x0003e2000c101904 */
[----:B------:R1:W-:Y:S01]  /*199bf0*/  @P6 STG.E [R16.64], R82 ;  /* 0x0000005210006986 */ /* 0x0003e2000c101904 */
[----:B------:R-:W-:Y:S02]  /*199c00*/  ISETP.GE.AND P6, PT, R32, c[0x0][0x17c], PT ;  /* 0x00005f0020007a0c */ /* 0x000fe40003fc6270 */
[----:B------:R-:W3:Y:S02]  /*199c10*/  LDL.LU R32, [R1+0x6040] ;  /* 0x0060400001207983 */ /* 0x000ee40000300800 */
[----:B------:R-:W3:Y:S01]  /*199c20*/  LDL.LU R34, [R1+0x6010] ;  /* 0x0060100001227983 */ /* 0x000ee20000300800 */
[----:B------:R-:W-:-:S02]  /*199c30*/  ISETP.GE.AND P0, PT, R36, c[0x0][0x17c], PT ;  /* 0x00005f0024007a0c */ /* 0x000fc40003f06270 */
[----:B------:R-:W-:Y:S02]  /*199c40*/  ISETP.LT.AND P4, PT, R190, c[0x0][0x178], !P4 ;  /* 0x00005e00be007a0c */ /* 0x000fe40006781270 */
[----:B------:R-:W-:Y:S02]  /*199c50*/  ISETP.LT.AND P2, PT, R197, c[0x0][0x178], !P0 ;  /* 0x00005e00c5007a0c */ /* 0x000fe40004741270 */
[C---:B------:R-:W-:Y:S01]  /*199c60*/  IADD3 R29, R25.reuse, c[0x0][0x198], RZ ;  /* 0x00006600191d7a10 */ /* 0x040fe20007ffe0ff */
[----:B------:R-:W-:Y:S01]  /*199c70*/  IMAD.WIDE R20, R25, 0x4, R6 ;  /* 0x0000000419147825 */ /* 0x000fe200078e0206 */
[----:B------:R-:W-:Y:S02]  /*199c80*/  ISETP.LT.AND P1, PT, R196, c[0x0][0x178], !P0 ;  /* 0x00005e00c4007a0c */ /* 0x000fe40004721270 */
[----:B------:R-:W-:Y:S01]  /*199c90*/  ISETP.LT.AND P5, PT, R191, c[0x0][0x178], !P0 ;  /* 0x00005e00bf007a0c */ /* 0x000fe200047a1270 */
[----:B------:R-:W-:Y:S01]  /*199ca0*/  IMAD.WIDE R24, R29, 0x4, R4 ;  /* 0x000000041d187825 */ /* 0x000fe200078e0204 */
[----:B------:R-:W-:-:S03]  /*199cb0*/  ISETP.LT.AND P0, PT, R190, c[0x0][0x178], !P0 ;  /* 0x00005e00be007a0c */ /* 0x000fc60004701270 */
[----:B------:R4:W-:Y:S02]  /*199cc0*/  @P4 STG.E [R20.64], R106 ;  /* 0x0000006a14004986 */ /* 0x0009e4000c101904 */
[----:B------:R-:W-:Y:S01]  /*199cd0*/  @P2 STG.E [R24.64], R251 ;  /* 0x000000fb18002986 */ /* 0x000fe2000c101904 */
[----:B------:R-:W-:Y:S02]  /*199ce0*/  ISETP.LT.AND P2, PT, R197, c[0x0][0x178], !P3 ;  /* 0x00005e00c5007a0c */ /* 0x000fe40005f41270 */
[----:B------:R-:W-:Y:S01]  /*199cf0*/  ISETP.LT.AND P4, PT, R196, c[0x0][0x178], !P3 ;  /* 0x00005e00c4007a0c */ /* 0x000fe20005f81270 */
[----:B-1----:R-:W-:-:S04]  /*199d00*/  IMAD.WIDE R2, R29, 0x4, R10 ;  /* 0x000000041d027825 */ /* 0x002fc800078e020a */
[----:B----4-:R-:W-:-:S04]  /*199d10*/  IMAD.WIDE R12, R29, 0x4, R8 ;  /* 0x000000041d0c7825 */ /* 0x010fc800078e0208 */
[C---:B------:R-:W-:Y:S01]  /*199d20*/  IMAD.WIDE R14, R29.reuse, 0x4, R6 ;  /* 0x000000041d0e7825 */ /* 0x040fe200078e0206 */
[----:B------:R-:W-:Y:S01]  /*199d30*/  IADD3 R29, R29, c[0x0][0x198], RZ ;  /* 0x000066001d1d7a10 */ /* 0x000fe20007ffe0ff */
[----:B------:R1:W-:Y:S02]  /*199d40*/  @P1 STG.E [R2.64], R51 ;  /* 0x0000003302001986 */ /* 0x0003e4000c101904 */
[----:B------:R4:W-:Y:S02]  /*199d50*/  @P5 STG.E [R12.64], R83 ;  /* 0x000000530c005986 */ /* 0x0009e4000c101904 */
[----:B------:R-:W-:-:S04]  /*199d60*/  IMAD.WIDE R16, R29, 0x4, R4 ;  /* 0x000000041d107825 */ /* 0x000fc800078e0204 */
[----:B------:R-:W-:Y:S01]  /*199d70*/  IMAD.WIDE R20, R29, 0x4, R10 ;  /* 0x000000041d147825 */ /* 0x000fe200078e020a */
[----:B------:R4:W-:Y:S01]  /*199d80*/  @P0 STG.E [R14.64], R107 ;  /* 0x0000006b0e000986 */ /* 0x0009e2000c101904 */
[----:B------:R-:W-:Y:S02]  /*199d90*/  ISETP.LT.AND P0, PT, R191, c[0x0][0x178], !P3 ;  /* 0x00005e00bf007a0c */ /* 0x000fe40005f01270 */
[----:B------:R-:W-:Y:S01]  /*199da0*/  ISETP.LT.AND P3, PT, R190, c[0x0][0x178], !P3 ;  /* 0x00005e00be007a0c */ /* 0x000fe20005f61270 */
[----:B------:R-:W-:Y:S01]  /*199db0*/  ISETP.LT.AND P5, PT, R197, c[0x0][0x178], !P6 ;  /* 0x00005e00c5007a0c */ /* 0x000fe200077a1270 */
[----:B------:R4:W-:Y:S01]  /*199dc0*/  @P2 STG.E [R16.64], R242 ;  /* 0x000000f210002986 */ /* 0x0009e2000c101904 */
[----:B------:R-:W-:Y:S01]  /*199dd0*/  ISETP.LT.AND P1, PT, R196, c[0x0][0x178], !P6 ;  /* 0x00005e00c4007a0c */ /* 0x000fe20007721270 */
[----:B------:R-:W-:Y:S01]  /*199de0*/  @P4 STG.E [R20.64], R46 ;  /* 0x0000002e14004986 */ /* 0x000fe2000c101904 */
[----:B------:R-:W-:Y:S02]  /*199df0*/  ISETP.LT.AND P4, PT, R191, c[0x0][0x178], !P6 ;  /* 0x00005e00bf007a0c */ /* 0x000fe40007781270 */
[C---:B------:R-:W-:Y:S01]  /*199e00*/  IADD3 R33, R29.reuse, c[0x0][0x198], RZ ;  /* 0x000066001d217a10 */ /* 0x040fe20007ffe0ff */
[----:B-1----:R-:W-:-:S04]  /*199e10*/  IMAD.WIDE R2, R29, 0x4, R8 ;  /* 0x000000041d027825 */ /* 0x002fc800078e0208 */
[----:B----4-:R-:W-:-:S04]  /*199e20*/  IMAD.WIDE R12, R29, 0x4, R6 ;  /* 0x000000041d0c7825 */ /* 0x010fc800078e0206 */
[----:B------:R-:W-:-:S04]  /*199e30*/  IMAD.WIDE R14, R33, 0x4, R4 ;  /* 0x00000004210e7825 */ /* 0x000fc800078e0204 */
[C---:B------:R-:W-:Y:S01]  /*199e40*/  IMAD.WIDE R24, R33.reuse, 0x4, R10 ;  /* 0x0000000421187825 */ /* 0x040fe200078e020a */
[----:B------:R1:W-:Y:S03]  /*199e50*/  @P0 STG.E [R2.64], R78 ;  /* 0x0000004e02000986 */ /* 0x0003e6000c101904 */
[----:B------:R-:W-:-:S04]  /*199e60*/  IMAD.WIDE R16, R33, 0x4, R8 ;  /* 0x0000000421107825 */ /* 0x000fc800078e0208 */
[----:B------:R4:W-:Y:S01]  /*199e70*/  @P3 STG.E [R12.64], R102 ;  /* 0x000000660c003986 */ /* 0x0009e2000c101904 */
[----:B------:R4:W-:Y:S01]  /*199e80*/  @P5 STG.E [R14.64], R243 ;  /* 0x000000f30e005986 */ /* 0x0009e2000c101904 */
[----:B------:R-:W-:Y:S02]  /*199e90*/  @P1 STG.E [R24.64], R47 ;  /* 0x0000002f18001986 */ /* 0x000fe4000c101904 */
[----:B------:R2:W-:Y:S01]  /*199ea0*/  @P4 STG.E [R16.64], R79 ;  /* 0x0000004f10004986 */ /* 0x0005e2000c101904 */
[----:B------:R-:W-:Y:S02]  /*199eb0*/  ISETP.LT.AND P6, PT, R190, c[0x0][0x178], !P6 ;  /* 0x00005e00be007a0c */ /* 0x000fe400077c1270 */
[C---:B------:R-:W-:Y:S01]  /*199ec0*/  IADD3 R29, R33.reuse, c[0x0][0x198], RZ ;  /* 0x00006600211d7a10 */ /* 0x040fe20007ffe0ff */
[----:B-1----:R-:W-:-:S04]  /*199ed0*/  IMAD.WIDE R2, R33, 0x4, R6 ;  /* 0x0000000421027825 */ /* 0x002fc800078e0206 */
[----:B----4-:R-:W-:-:S04]  /*199ee0*/  IMAD.WIDE R12, R29, 0x4, R4 ;  /* 0x000000041d0c7825 */ /* 0x010fc800078e0204 */
[----:B------:R-:W-:-:S04]  /*199ef0*/  IMAD.WIDE R14, R29, 0x4, R10 ;  /* 0x000000041d0e7825 */ /* 0x000fc800078e020a */
[----:B------:R-:W-:Y:S01]  /*199f00*/  IMAD.WIDE R20, R29, 0x4, R8 ;  /* 0x000000041d147825 */ /* 0x000fe200078e0208 */
[----:B------:R1:W-:Y:S01]  /*199f10*/  @P6 STG.E [R2.64], R103 ;  /* 0x0000006702006986 */ /* 0x0003e2000c101904 */
[----:B--2---:R-:W-:-:S03]  /*199f20*/  ISETP.GE.AND P2, PT, R28, c[0x0][0x17c], PT ;  /* 0x00005f001c007a0c */ /* 0x004fc60003f46270 */
[----:B------:R-:W2:Y:S01]  /*199f30*/  LDL.LU R28, [R1+0x6000] ;  /* 0x00600000011c7983 */ /* 0x000ea20000300800 */
[----:B------:R-:W-:Y:S02]  /*199f40*/  ISETP.LT.AND P5, PT, R197, c[0x0][0x178], !P2 ;  /* 0x00005e00c5007a0c */ /* 0x000fe400057a1270 */
[----:B------:R-:W-:Y:S02]  /*199f50*/  ISETP.LT.AND P1, PT, R196, c[0x0][0x178], !P2 ;  /* 0x00005e00c4007a0c */ /* 0x000fe40005721270 */
[----:B------:R-:W-:Y:S02]  /*199f60*/  ISETP.LT.AND P3, PT, R191, c[0x0][0x178], !P2 ;  /* 0x00005e00bf007a0c */ /* 0x000fe40005761270 */
[----:B---3--:R-:W-:Y:S02]  /*199f70*/  ISETP.GE.AND P4, PT, R32, c[0x0][0x17c], PT ;  /* 0x00005f0020007a0c */ /* 0x008fe40003f86270 */
[----:B------:R-:W3:Y:S01]  /*199f80*/  LDL.LU R32, [R1+0x6018] ;  /* 0x0060180001207983 */ /* 0x000ee20000300800 */
[----:B------:R-:W-:-:S04]  /*199f90*/  ISETP.GE.AND P0, PT, R35, c[0x0][0x17c], PT ;  /* 0x00005f0023007a0c */ /* 0x000fc80003f06270 */
[----:B------:R-:W-:Y:S02]  /*199fa0*/  @P5 STG.E [R12.64], R30 ;  /* 0x0000001e0c005986 */ /* 0x000fe4000c101904 */
[----:B------:R-:W-:Y:S02]  /*199fb0*/  @P1 STG.E [R14.64], R42 ;  /* 0x0000002a0e001986 */ /* 0x000fe4000c101904 */
[----:B------:R4:W-:Y:S01]  /*199fc0*/  @P3 STG.E [R20.64], R74 ;  /* 0x0000004a14003986 */ /* 0x0009e2000c101904 */
[----:B------:R-:W-:Y:S02]  /*199fd0*/  ISETP.LT.AND P5, PT, R197, c[0x0][0x178], !P0 ;  /* 0x00005e00c5007a0c */ /* 0x000fe400047a1270 */
[----:B------:R-:W-:Y:S02]  /*199fe0*/  ISETP.LT.AND P3, PT, R196, c[0x0][0x178], !P0 ;  /* 0x00005e00c4007a0c */ /* 0x000fe40004761270 */
[----:B------:R-:W-:Y:S02]  /*199ff0*/  ISETP.LT.AND P1, PT, R191, c[0x0][0x178], !P0 ;  /* 0x00005e00bf007a0c */ /* 0x000fe40004721270 */
[----:B------:R-:W-:Y:S01]  /*19a000*/  ISETP.LT.AND P6, PT, R190, c[0x0][0x178], !P0 ;  /* 0x00005e00be007a0c */ /* 0x000fe200047c1270 */
[----:B------:R-:W-:Y:S01]  /*19a010*/  ISETP.GE.AND P0, PT, R34, c[0x0][0x17c], PT ;  /* 0x00005f0022007a0c */ /* 0x000fe20003f06270 */
[----:B------:R-:W-:Y:S01]  /*19a020*/  ISETP.LT.AND P2, PT, R190, c[0x0][0x178], !P2 ;  /* 0x00005e00be007a0c */ /* 0x000fe20005741270 */
[----:B------:R-:W3:Y:S01]  /*19a030*/  LDL.LU R34, [R1+0x6028] ;  /* 0x0060280001227983 */ /* 0x000ee20000300800 */
[C---:B------:R-:W-:Y:S01]  /*19a040*/  IADD3 R33, R29.reuse, c[0x0][0x198], RZ ;  /* 0x000066001d217a10 */ /* 0x040fe20007ffe0ff */
[----:B------:R-:W-:-:S02]  /*19a050*/  IMAD.WIDE R16, R29, 0x4, R6 ;  /* 0x000000041d107825 */ /* 0x000fc400078e0206 */
[----:B------:R-:W2:Y:S02]  /*19a060*/  LDS.128 R12, [R0] ;  /* 0x00000000000c7984 */ /* 0x000ea40000000c00 */
[----:B------:R-:W-:-:S04]  /*19a070*/  IMAD.WIDE R24, R33, 0x4, R4 ;  /* 0x0000000421187825 */ /* 0x000fc800078e0204 */
[----:B-1----:R-:W-:-:S04]  /*19a080*/  IMAD.WIDE R2, R33, 0x4, R10 ;  /* 0x0000000421027825 */ /* 0x002fc800078e020a */
[----:B----4-:R-:W-:Y:S01]  /*19a090*/  IMAD.WIDE R20, R33, 0x4, R8 ;  /* 0x0000000421147825 */ /* 0x010fe200078e0208 */
[----:B------:R1:W-:Y:S03]  /*19a0a0*/  @P2 STG.E [R16.64], R22 ;  /* 0x0000001610002986 */ /* 0x0003e6000c101904 */
[----:B------:R4:W-:Y:S01]  /*19a0b0*/  @P5 STG.E [R24.64], R31 ;  /* 0x0000001f18005986 */ /* 0x0009e2000c101904 */
[----:B------:R-:W-:Y:S01]  /*19a0c0*/  ISETP.LT.AND P5, PT, R197, c[0x0][0x178], !P4 ;  /* 0x00005e00c5007a0c */ /* 0x000fe200067a1270 */
[----:B------:R1:W-:Y:S01]  /*19a0d0*/  @P3 STG.E [R2.64], R43 ;  /* 0x0000002b02003986 */ /* 0x0003e2000c101904 */
[----:B------:R-:W-:Y:S01]  /*19a0e0*/  ISETP.LT.AND P3, PT, R196, c[0x0][0x178], !P4 ;  /* 0x00005e00c4007a0c */ /* 0x000fe20006761270 */
[----:B------:R1:W-:Y:S01]  /*19a0f0*/  @P1 STG.E [R20.64], R75 ;  /* 0x0000004b14001986 */ /* 0x0003e2000c101904 */
[----:B------:R-:W-:Y:S01]  /*19a100*/  ISETP.LT.AND P1, PT, R191, c[0x0][0x178], !P4 ;  /* 0x00005e00bf007a0c */ /* 0x000fe20006721270 */
[----:B------:R-:W-:Y:S01]  /*19a110*/  ISETP.LT.AND P4, PT, R190, c[0x0][0x178], !P4 ;  /* 0x00005e00be007a0c */ /* 0x000fe20006781270 */
[----:B--2---:R-:W-:Y:S01]  /*19a120*/  ISETP.GE.AND P2, PT, R28, c[0x0][0x17c], PT ;  /* 0x00005f001c007a0c */ /* 0x004fe20003f46270 */
[C---:B------:R-:W-:Y:S01]  /*19a130*/  IMAD.WIDE R28, R33.reuse, 0x4, R6 ;  /* 0x00000004211c7825 */ /* 0x040fe200078e0206 */
[----:B------:R-:W-:-:S05]  /*19a140*/  IADD3 R33, R33, c[0x0][0x198], RZ ;  /* 0x0000660021217a10 */ /* 0x000fca0007ffe0ff */
[----:B-1----:R-:W-:-:S04]  /*19a150*/  IMAD.WIDE R16, R33, 0x4, R4 ;  /* 0x0000000421107825 */ /* 0x002fc800078e0204 */
[----:B----4-:R-:W-:-:S04]  /*19a160*/  IMAD.WIDE R24, R33, 0x4, R10 ;  /* 0x0000000421187825 */ /* 0x010fc800078e020a */
[----:B------:R-:W-:Y:S01]  /*19a170*/  IMAD.WIDE R2, R33, 0x4, R8 ;  /* 0x0000000421027825 */ /* 0x000fe200078e0208 */
[----:B------:R1:W-:Y:S03]  /*19a180*/  @P6 STG.E [R28.64], R23 ;  /* 0x000000171c006986 */ /* 0x0003e6000c101904 */
[----:B------:R2:W-:Y:S02]  /*19a190*/  @P5 STG.E [R16.64], R26 ;  /* 0x0000001a10005986 */ /* 0x0005e4000c101904 */
[----:B------:R-:W-:Y:S01]  /*19a1a0*/  @P3 STG.E [R24.64], R38 ;  /* 0x0000002618003986 */ /* 0x000fe2000c101904 */
[----:B------:R4:W-:Y:S01]  /*19a1b0*/  @P1 STG.E [R2.64], R70 ;  /* 0x0000004602001986 */ /* 0x0009e2000c101904 */
[----:B---3--:R-:W-:-:S03]  /*19a1c0*/  ISETP.GE.AND P1, PT, R32, c[0x0][0x17c], PT ;  /* 0x00005f0020007a0c */ /* 0x008fc60003f26270 */
[----:B------:R-:W3:Y:S01]  /*19a1d0*/  LDL.LU R32, [R1+0x6024] ;  /* 0x0060240001207983 */ /* 0x000ee20000300800 */
[----:B------:R-:W-:Y:S02]  /*19a1e0*/  ISETP.LT.AND P6, PT, R197, c[0x0][0x178], !P0 ;  /* 0x00005e00c5007a0c */ /* 0x000fe400047c1270 */
[----:B------:R-:W-:Y:S02]  /*19a1f0*/  ISETP.LT.AND P5, PT, R196, c[0x0][0x178], !P0 ;  /* 0x00005e00c4007a0c */ /* 0x000fe400047a1270 */
[----:B------:R-:W-:Y:S02]  /*19a200*/  ISETP.LT.AND P3, PT, R191, c[0x0][0x178], !P0 ;  /* 0x00005e00bf007a0c */ /* 0x000fe40004761270 */
[C---:B------:R-:W-:Y:S01]  /*19a210*/  IADD3 R31, R33.reuse, c[0x0][0x198], RZ ;  /* 0x00006600211f7a10 */ /* 0x040fe20007ffe0ff */
[----:B------:R-:W-:Y:S02]  /*19a220*/  ISETP.LT.AND P0, PT, R190, c[0x0][0x178], !P0 ;  /* 0x00005e00be007a0c */ /* 0x000fe40004701270 */
[----:B------:R-:W-:-:S04]  /*19a230*/  IMAD.WIDE R20, R33, 0x4, R6 ;  /* 0x0000000421147825 */ /* 0x000fc800078e0206 */
[----:B-1----:R-:W-:-:S04]  /*19a240*/  IMAD.WIDE R22, R31, 0x4, R4 ;  /* 0x000000041f167825 */ /* 0x002fc800078e0204 */
[----:B--2---:R-:W-:-:S04]  /*19a250*/  IMAD.WIDE R16, R31, 0x4, R10 ;  /* 0x000000041f107825 */ /* 0x004fc800078e020a */
[----:B------:R-:W-:-:S04]  /*19a260*/  IMAD.WIDE R28, R31, 0x4, R8 ;  /* 0x000000041f1c7825 */ /* 0x000fc800078e0208 */
[----:B----4-:R-:W-:Y:S01]  /*19a270*/  IMAD.WIDE R2, R31, 0x4, R6 ;  /* 0x000000041f027825 */ /* 0x010fe200078e0206 */
[----:B------:R-:W-:Y:S03]  /*19a280*/  @P4 STG.E [R20.64], R18 ;  /* 0x0000001214004986 */ /* 0x000fe6000c101904 */
[----:B------:R1:W-:Y:S01]  /*19a290*/  @P6 STG.E [R22.64], R27 ;  /* 0x0000001b16006986 */ /* 0x0003e2000c101904 */
[----:B------:R2:W-:Y:S01]  /*19a2a0*/  @P5 STG.E [R16.64], R39 ;  /* 0x0000002710005986 */ /* 0x0005e2000c101904 */
[----:B------:R4:W-:Y:S02]  /*19a2b0*/  @P3 STG.E [R28.64], R71 ;  /* 0x000000471c003986 */ /* 0x0009e4000c101904 */
[----:B------:R1:W-:Y:S01]  /*19a2c0*/  @P0 STG.E [R2.64], R19 ;  /* 0x0000001302000986 */ /* 0x0003e2000c101904 */
[----:B------:R-:W-:Y:S02]  /*19a2d0*/  ISETP.GE.AND P0, PT, R34, c[0x0][0x17c], PT ;  /* 0x00005f0022007a0c */ /* 0x000fe40003f06270 */
[----:B------:R-:W3:Y:S01]  /*19a2e0*/  LDL.LU R34, [R1+0x5ff4] ;  /* 0x005ff40001227983 */ /* 0x000ee20000300800 */
[----:B------:R-:W3:Y:S01]  /*19a2f0*/  LDL.LU R36, [R1+0x5ff0] ;  /* 0x005ff00001247983 */ /* 0x000ee20000300800 */
[----:B------:R-:W-:-:S02]  /*19a300*/  ISETP.LT.AND P4, PT, R197, c[0x0][0x178], !P2 ;  /* 0x00005e00c5007a0c */ /* 0x000fc40005781270 */
[----:B------:R-:W-:Y:S02]  /*19a310*/  ISETP.LT.AND P5, PT, R196, c[0x0][0x178], !P2 ;  /* 0x00005e00c4007a0c */ /* 0x000fe400057a1270 */
[----:B------:R-:W-:Y:S02]  /*19a320*/  ISETP.LT.AND P3, PT, R191, c[0x0][0x178], !P2 ;  /* 0x00005e00bf007a0c */ /* 0x000fe40005761270 */
[----:B------:R-:W-:Y:S01]  /*19a330*/  IADD3 R33, R31, c[0x0][0x198], RZ ;  /* 0x000066001f217a10 */ /* 0x000fe20007ffe0ff */
[----:B------:R-:W-:Y:S01]  /*19a340*/  ISETP.LT.AND P2, PT, R190, c[0x0][0x178], !P2 ;  /* 0x00005e00be007a0c */ /* 0x000fe20005741270 */
[----:B------:R-:W-:-:S03]  /*19a350*/  LOP3.LUT R230, R0, 0x20, RZ, 0x3c, !PT ;  /* 0x0000002000e67812 */ /* 0x000fc600078e3cff */
[----:B------:R-:W-:-:S04]  /*19a360*/  IMAD.WIDE R24, R33, 0x4, R4 ;  /* 0x0000000421187825 */ /* 0x000fc800078e0204 */
[----:B-1----:R-:W-:-:S04]  /*19a370*/  IMAD.WIDE R26, R33, 0x4, R10 ;  /* 0x00000004211a7825 */ /* 0x002fc800078e020a */
[----:B--2---:R-:W-:-:S04]  /*19a380*/  IMAD.WIDE R16, R33, 0x4, R8 ;  /* 0x0000000421107825 */ /* 0x004fc800078e0208 */
[----:B----4-:R-:W-:Y:S01]  /*19a390*/  IMAD.WIDE R28, R33, 0x4, R6 ;  /* 0x00000004211c7825 */ /* 0x010fe200078e0206 */
[----:B------:R-:W1:Y:S04]  /*19a3a0*/  LDS.128 R20, [R230] ;  /* 0x00000000e6147984 */ /* 0x000e680000000c00 */
[----:B------:R2:W-:Y:S01]  /*19a3b0*/  @P4 STG.E [R24.64], R136 ;  /* 0x0000008818004986 */ /* 0x0005e2000c101904 */
[----:B------:R4:W-:Y:S02]  /*19a3c0*/  @P5 STG.E [R26.64], R184 ;  /* 0x000000b81a005986 */ /* 0x0009e4000c101904 */
[----:B------:R-:W-:Y:S01]  /*19a3d0*/  @P3 STG.E [R16.64], R200 ;  /* 0x000000c810003986 */ /* 0x000fe2000c101904 */
[----:B------:R-:W-:Y:S01]  /*19a3e0*/  ISETP.LT.AND P6, PT, R197, c[0x0][0x178], !P1 ;  /* 0x00005e00c5007a0c */ /* 0x000fe20004fc1270 */
[----:B------:R4:W-:Y:S01]  /*19a3f0*/  @P2 STG.E [R28.64], R12 ;  /* 0x0000000c1c002986 */ /* 0x0009e2000c101904 */
[----:B------:R-:W-:-:S02]  /*19a400*/  ISETP.LT.AND P5, PT, R196, c[0x0][0x178], !P1 ;  /* 0x00005e00c4007a0c */ /* 0x000fc40004fa1270 */
[----:B------:R-:W-:Y:S02]  /*19a410*/  ISETP.LT.AND P4, PT, R191, c[0x0][0x178], !P1 ;  /* 0x00005e00bf007a0c */ /* 0x000fe40004f81270 */
[----:B------:R-:W-:Y:S02]  /*19a420*/  ISETP.LT.AND P2, PT, R190, c[0x0][0x178], !P1 ;  /* 0x00005e00be007a0c */ /* 0x000fe40004f41270 */
[----:B------:R-:W-:-:S05]  /*19a430*/  IADD3 R35, R33, c[0x0][0x198], RZ ;  /* 0x0000660021237a10 */ /* 0x000fca0007ffe0ff */
[----:B------:R-:W-:-:S04]  /*19a440*/  IMAD.WIDE R30, R35, 0x4, R4 ;  /* 0x00000004231e7825 */ /* 0x000fc800078e0204 */
[----:B------:R-:W-:-:S04]  /*19a450*/  IMAD.WIDE R2, R35, 0x4, R10 ;  /* 0x0000000423027825 */ /* 0x000fc800078e020a */
[----:B--2---:R-:W-:-:S04]  /*19a460*/  IMAD.WIDE R24, R35, 0x4, R8 ;  /* 0x0000000423187825 */ /* 0x004fc800078e0208 */
[----:B----4-:R-:W-:Y:S01]  /*19a470*/  IMAD.WIDE R26, R35, 0x4, R6 ;  /* 0x00000004231a7825 */ /* 0x010fe200078e0206 */
[----:B------:R2:W-:Y:S01]  /*19a480*/  @P6 STG.E [R30.64], R137 ;  /* 0x000000891e006986 */ /* 0x0005e2000c101904 */
[----:B------:R-:W-:Y:S02]  /*19a490*/  ISETP.LT.AND P6, PT, R197, c[0x0][0x178], !P0 ;  /* 0x00005e00c5007a0c */ /* 0x000fe400047c1270 */
[----:B------:R-:W-:Y:S02]  /*19a4a0*/  ISETP.LT.AND P3, PT, R196, c[0x0][0x178], !P0 ;  /* 0x00005e00c4007a0c */ /* 0x000fe40004761270 */
[----:B------:R-:W-:Y:S01]  /*19a4b0*/  IADD3 R33, R35, c[0x0][0x198], RZ ;  /* 0x0000660023217a10 */ /* 0x000fe20007ffe0ff */
[----:B------:R4:W-:Y:S01]  /*19a4c0*/  @P5 STG.E [R2.64], R185 ;  /* 0x000000b902005986 */ /* 0x0009e2000c101904 */
[----:B------:R4:W-:Y:S02]  /*19a4d0*/  @P4 STG.E [R24.64], R201 ;  /* 0x000000c918004986 */ /* 0x0009e4000c101904 */
[----:B------:R1:W-:Y:S01]  /*19a4e0*/  @P2 STG.E [R26.64], R13 ;  /* 0x0000000d1a002986 */ /* 0x0003e2000c101904 */
[----:B------:R-:W-:Y:S01]  /*19a4f0*/  ISETP.LT.AND P4, PT, R191, c[0x0][0x178], !P0 ;  /* 0x00005e00bf007a0c */ /* 0x000fe20004781270 */
[----:B------:R-:W-:-:S02]  /*19a500*/  ISETP.LT.AND P0, PT, R190, c[0x0][0x178], !P0 ;  /* 0x00005e00be007a0c */ /* 0x000fc40004701270 */
[----:B------:R-:W-:-:S04]  /*19a510*/  IMAD.WIDE R28, R33, 0x4, R4 ;  /* 0x00000004211c7825 */ /* 0x000fc800078e0204 */
[C---:B--2---:R-:W-:Y:S01]  /*19a520*/  IMAD.WIDE R30, R33.reuse, 0x4, R10 ;  /* 0x00000004211e7825 */ /* 0x044fe200078e020a */
[----:B------:R2:W-:Y:S04]  /*19a530*/  @P6 STG.E [R28.64], R132 ;  /* 0x000000841c006986 */ /* 0x0005e8000c101904 */
[----:B------:R2:W-:Y:S02]  /*19a540*/  @P3 STG.E [R30.64], R160 ;  /* 0x000000a01e003986 */ /* 0x0005e4000c101904 */
[----:B----4-:R-:W-:-:S04]  /*19a550*/  IMAD.WIDE R2, R33, 0x4, R8 ;  /* 0x0000000421027825 */ /* 0x010fc800078e0208 */
[C---:B------:R-:W-:Y:S01]  /*19a560*/  IMAD.WIDE R24, R33.reuse, 0x4, R6 ;  /* 0x0000000421187825 */ /* 0x040fe200078e0206 */
[----:B------:R-:W-:Y:S01]  /*19a570*/  IADD3 R33, R33, c[0x0][0x198], RZ ;  /* 0x0000660021217a10 */ /* 0x000fe20007ffe0ff */
[----:B------:R4:W-:Y:S03]  /*19a580*/  @P4 STG.E [R2.64], R208 ;  /* 0x000000d002004986 */ /* 0x0009e6000c101904 */
[----:B-1----:R-:W-:Y:S02]  /*19a590*/  @P0 STG.E [R24.64], R20 ;  /* 0x0000001418000986 */ /* 0x002fe4000c101904 */
[----:B------:R-:W-:-:S04]  /*19a5a0*/  IMAD.WIDE R12, R33, 0x4, R4 ;  /* 0x00000004210c7825 */ /* 0x000fc800078e0204 */
[----:B------:R-:W-:-:S04]  /*19a5b0*/  IMAD.WIDE R26, R33, 0x4, R10 ;  /* 0x00000004211a7825 */ /* 0x000fc800078e020a */
[C---:B--2---:R-:W-:Y:S01]  /*19a5c0*/  IMAD.WIDE R28, R33.reuse, 0x4, R8 ;  /* 0x00000004211c7825 */ /* 0x044fe200078e0208 */
[----:B------:R-:W-:-:S05]  /*19a5d0*/  IADD3 R35, R33, c[0x0][0x198], RZ ;  /* 0x0000660021237a10 */ /* 0x000fca0007ffe0ff */
[----:B------:R-:W-:-:S04]  /*19a5e0*/  IMAD.WIDE R30, R35, 0x4, R4 ;  /* 0x00000004231e7825 */ /* 0x000fc800078e0204 */
[----:B----4-:R-:W-:Y:S01]  /*19a5f0*/  IMAD.WIDE R2, R33, 0x4, R6 ;  /* 0x0000000421027825 */ /* 0x010fe200078e0206 */
[----:B------:R-:W-:-:S05]  /*19a600*/  LOP3.LUT R231, R0, 0x40, RZ, 0x3c, !PT ;  /* 0x0000004000e77812 */ /* 0x000fca00078e3cff */
[----:B------:R-:W1:Y:S01]  /*19a610*/  LDS.128 R16, [R231] ;  /* 0x00000000e7107984 */ /* 0x000e620000000c00 */
[----:B---3--:R-:W-:-:S03]  /*19a620*/  ISETP.GE.AND P1, PT, R32, c[0x0][0x17c], PT ;  /* 0x00005f0020007a0c */ /* 0x008fc60003f26270 */
[----:B------:R-:W2:Y:S01]  /*19a630*/  LDL.LU R32, [R1+0x5fd4] ;  /* 0x005fd40001207983 */ /* 0x000ea20000300800 */
[----:B------:R-:W-:Y:S02]  /*19a640*/  ISETP.LT.AND P6, PT, R197, c[0x0][0x178], !P1 ;  /* 0x00005e00c5007a0c */ /* 0x000fe40004fc1270 */
[----:B------:R-:W-:Y:S02]  /*19a650*/  ISETP.LT.AND P5, PT, R196, c[0x0][0x178], !P1 ;  /* 0x00005e00c4007a0c */ /* 0x000fe40004fa1270 */
[----:B------:R-:W-:Y:S02]  /*19a660*/  ISETP.LT.AND P3, PT, R191, c[0x0][0x178], !P1 ;  /* 0x00005e00bf007a0c */ /* 0x000fe40004f61270 */
[----:B------:R-:W-:Y:S02]  /*19a670*/  ISETP.GE.AND P2, PT, R34, c[0x0][0x17c], PT ;  /* 0x00005f0022007a0c */ /* 0x000fe40003f46270 */
[----:B------:R-:W3:Y:S01]  /*19a680*/  LDL.LU R34, [R1+0x5fbc] ;  /* 0x005fbc0001227983 */ /* 0x000ee20000300800 */
[----:B------:R-:W-:Y:S01]  /*19a690*/  ISETP.GE.AND P0, PT, R36, c[0x0][0x17c], PT ;  /* 0x00005f0024007a0c */ /* 0x000fe20003f06270 */
[----:B------:R-:W4:Y:S02]  /*19a6a0*/  LDL.LU R38, [R1+0x5fa8] ;  /* 0x005fa80001267983 */ /* 0x000f240000300800 */
[----:B------:R-:W3:Y:S01]  /*19a6b0*/  LDL.LU R36, [R1+0x5f90] ;  /* 0x005f900001247983 */ /* 0x000ee20000300800 */
[----:B------:R1:W-:Y:S01]  /*19a6c0*/  @P6 STG.E [R12.64], R133 ;  /* 0x000000850c006986 */ /* 0x0003e2000c101904 */
[----:B------:R-:W-:Y:S01]  /*19a6d0*/  ISETP.LT.AND P1, PT, R190, c[0x0][0x178], !P1 ;  /* 0x00005e00be007a0c */ /* 0x000fe20004f21270 */
[----:B------:R-:W-:Y:S01]  /*19a6e0*/  @P5 STG.E [R26.64], R161 ;  /* 0x000000a11a005986 */ /* 0x000fe2000c101904 */
[----:B------:R-:W-:Y:S01]  /*19a6f0*/  ISETP.LT.AND P4, PT, R197, c[0x0][0x178], !P2 ;  /* 0x00005e00c5007a0c */ /* 0x000fe20005781270 */
[----:B------:R1:W-:Y:S01]  /*19a700*/  @P3 STG.E [R28.64], R209 ;  /* 0x000000d11c003986 */ /* 0x0003e2000c101904 */
[----:B------:R-:W-:-:S02]  /*19a710*/  ISETP.LT.AND P3, PT, R196, c[0x0][0x178], !P2 ;  /* 0x00005e00c4007a0c */ /* 0x000fc40005761270 */
[----:B------:R-:W-:Y:S01]  /*19a720*/  ISETP.LT.AND P5, PT, R191, c[0x0][0x178], !P2 ;  /* 0x00005e00bf007a0c */ /* 0x000fe200057a1270 */
[----:B------:R-:W4:Y:S01]  /*19a730*/  LDL.LU R42, [R1+0x5f68] ;  /* 0x005f6800012a7983 */ /* 0x000f220000300800 */
[----:B------:R-:W4:Y:S02]  /*19a740*/  LDL.LU R40, [R1+0x5f4c] ;  /* 0x005f4c0001287983 */ /* 0x000f240000300800 */
[C---:B-1----:R-:W-:Y:S01]  /*19a750*/  IMAD.WIDE R12, R35.reuse, 0x4, R10 ;  /* 0x00000004230c7825 */ /* 0x042fe200078e020a */
[----:B------:R-:W-:Y:S02]  /*19a760*/  ISETP.LT.AND P6, PT, R190, c[0x0][0x178], !P2 ;  /* 0x00005e00be007a0c */ /* 0x000fe400057c1270 */
[----:B------:R-:W-:Y:S04]  /*19a770*/  @P1 STG.E [R2.64], R21 ;  /* 0x0000001502001986 */ /* 0x000fe8000c101904 */
[----:B------:R-:W1:Y:S01]  /*19a780*/  LDS.128 R24, [R252] ;  /* 0x00000000fc187984 */ /* 0x000e620000000c00 */
[----:B------:R-:W-:-:S04]  /*19a790*/  IMAD.WIDE R28, R35, 0x4, R8 ;  /* 0x00000004231c7825 */ /* 0x000fc800078e0208 */
[----:B------:R-:W-:Y:S02]  /*19a7a0*/  @P4 STG.E [R30.64], R152 ;  /* 0x000000981e004986 */ /* 0x000fe4000c101904 */
[----:B------:R-:W-:Y:S01]  /*19a7b0*/  @P3 STG.E [R12.64], R180 ;  /* 0x000000b40c003986 */ /* 0x000fe2000c101904 */
[----:B------:R-:W-:Y:S02]  /*19a7c0*/  @P5 STG.E [R28.64], R216 ;  /* 0x000000d81c005986 */ /* 0x000fe4000c101904 */
[----:B------:R1:W2:Y:S02]  /*19a7d0*/  LDS.128 R28, [R0+0x800] ;  /* 0x00080000001c7984 */ /* 0x0002a40000000c00 */
[----:B-1----:R-:W4:Y:S01]  /*19a7e0*/  LDL.LU R0, [R1+0x5f30] ;  /* 0x005f300001007983 */ /* 0x002f220000300800 */
[----:B------:R-:W-:Y:S02]  /*19a7f0*/  ISETP.LT.AND P4, PT, R197, c[0x0][0x178], !P0 ;  /* 0x00005e00c5007a0c */ /* 0x000fe40004781270 */
[----:B------:R-:W-:-:S02]  /*19a800*/  ISETP.LT.AND P1, PT, R196, c[0x0][0x178], !P0 ;  /* 0x00005e00c4007a0c */ /* 0x000fc40004721270 */
[----:B------:R-:W-:Y:S02]  /*19a810*/  ISETP.LT.AND P5, PT, R191, c[0x0][0x178], !P0 ;  /* 0x00005e00bf007a0c */ /* 0x000fe400047a1270 */
[----:B------:R-:W-:Y:S01]  /*19a820*/  ISETP.LT.AND P3, PT, R190, c[0x0][0x178], !P0 ;  /* 0x00005e00be007a0c */ /* 0x000fe20004761270 */
[----:B------:R-:W4:Y:S01]  /*19a830*/  LDL.LU R44, [R1+0x5f1c] ;  /* 0x005f1c00012c7983 */ /* 0x000f220000300800 */
[----:B--2---:R-:W-:Y:S01]  /*19a840*/  ISETP.GE.AND P2, PT, R32, c[0x0][0x17c], PT ;  /* 0x00005f0020007a0c */ /* 0x004fe20003f46270 */
[C---:B------:R-:W-:Y:S01]  /*19a850*/  IMAD.WIDE R32, R35.reuse, 0x4, R6 ;  /* 0x0000000423207825 */ /* 0x040fe200078e0206 */
[----:B------:R-:W-:-:S05]  /*19a860*/  IADD3 R35, R35, c[0x0][0x198], RZ ;  /* 0x0000660023237a10 */ /* 0x000fca0007ffe0ff */
[----:B------:R-:W-:-:S04]  /*19a870*/  IMAD.WIDE R2, R35, 0x4, R4 ;  /* 0x0000000423027825 */ /* 0x000fc800078e0204 */
[C---:B------:R-:W-:Y:S01]  /*19a880*/  IMAD.WIDE R20, R35.reuse, 0x4, R10 ;  /* 0x0000000423147825 */ /* 0x040fe200078e020a */
[----:B------:R1:W-:Y:S03]  /*19a890*/  @P6 STG.E [R32.64], R16 ;  /* 0x0000001020006986 */ /* 0x0003e6000c101904 */
[----:B------:R-:W-:-:S04]  /*19a8a0*/  IMAD.WIDE R12, R35, 0x4, R8 ;  /* 0x00000004230c7825 */ /* 0x000fc800078e0208 */
[----:B------:R2:W-:Y:S01]  /*19a8b0*/  @P4 STG.E [R2.64], R153 ;  /* 0x0000009902004986 */ /* 0x0005e2000c101904 */
[----:B------:R-:W-:Y:S01]  /*19a8c0*/  ISETP.LT.AND P6, PT, R197, c[0x0][0x178], !P2 ;  /* 0x00005e00c5007a0c */ /* 0x000fe200057c1270 */
[----:B------:R2:W-:Y:S01]  /*19a8d0*/  @P1 STG.E [R20.64], R181 ;  /* 0x000000b514001986 */ /* 0x0005e2000c101904 */
[----:B------:R2:W-:Y:S01]  /*19a8e0*/  @P5 STG.E [R12.64], R217 ;  /* 0x000000d90c005986 */ /* 0x0005e2000c101904 */
[----:B------:R-:W-:Y:S01]  /*19a8f0*/  ISETP.LT.AND P4, PT, R196, c[0x0][0x178], !P2 ;  /* 0x00005e00c4007a0c */ /* 0x000fe20005781270 */
[C---:B-1----:R-:W-:Y:S01]  /*19a900*/  IMAD.WIDE R32, R35.reuse, 0x4, R6 ;  /* 0x0000000423207825 */ /* 0x042fe200078e0206 */
[----:B------:R-:W-:-:S04]  /*19a910*/  IADD3 R37, R35, c[0x0][0x198], RZ ;  /* 0x0000660023257a10 */ /* 0x000fc80007ffe0ff */
[----:B------:R1:W-:Y:S01]  /*19a920*/  @P3 STG.E [R32.64], R17 ;  /* 0x0000001120003986 */ /* 0x0003e2000c101904 */
[----:B------:R-:W-:Y:S02]  /*19a930*/  ISETP.LT.AND P3, PT, R191, c[0x0][0x178], !P2 ;  /* 0x00005e00bf007a0c */ /* 0x000fe40005761270 */
[----:B---3--:R-:W-:Y:S01]  /*19a940*/  ISETP.GE.AND P0, PT, R34, c[0x0][0x17c], PT ;  /* 0x00005f0022007a0c */ /* 0x008fe20003f06270 */
[----:B------:R-:W-:-:S04]  /*19a950*/  IMAD.WIDE R34, R37, 0x4, R4 ;  /* 0x0000000425227825 */ /* 0x000fc800078e0204 */
[----:B--2---:R-:W-:-:S04]  /*19a960*/  IMAD.WIDE R2, R37, 0x4, R10 ;  /* 0x0000000425027825 */ /* 0x004fc800078e020a */
[----:B------:R-:W-:Y:S01]  /*19a970*/  IMAD.WIDE R20, R37, 0x4, R8 ;  /* 0x0000000425147825 */ /* 0x000fe200078e0208 */
[----:B------:R-:W-:Y:S01]  /*19a980*/  ISETP.LT.AND P2, PT, R190, c[0x0][0x178], !P2 ;  /* 0x00005e00be007a0c */ /* 0x000fe20005741270 */
[----:B------:R-:W-:Y:S01]  /*19a990*/  @P6 STG.E [R34.64], R148 ;  /* 0x0000009422006986 */ /* 0x000fe2000c101904 */
[----:B------:R-:W-:Y:S01]  /*19a9a0*/  ISETP.LT.AND P6, PT, R197, c[0x0][0x178], !P0 ;  /* 0x00005e00c5007a0c */ /* 0x000fe200047c1270 */
[----:B------:R2:W-:Y:S01]  /*19a9b0*/  @P4 STG.E [R2.64], R176 ;  /* 0x000000b002004986 */ /* 0x0005e2000c101904 */
[----:B------:R-:W-:Y:S02]  /*19a9c0*/  ISETP.LT.AND P4, PT, R196, c[0x0][0x178], !P0 ;  /* 0x00005e00c4007a0c */ /* 0x000fe40004781270 */
[C---:B------:R-:W-:Y:S01]  /*19a9d0*/  IADD3 R39, R37.reuse, c[0x0][0x198], RZ ;  /* 0x0000660025277a10 */ /* 0x040fe20007ffe0ff */
[----:B------:R-:W-:Y:S01]  /*19a9e0*/  IMAD.WIDE R12, R37, 0x4, R6 ;  /* 0x00000004250c7825 */ /* 0x000fe200078e0206 */
[----:B------:R3:W-:Y:S01]  /*19a9f0*/  @P3 STG.E [R20.64], R224 ;  /* 0x000000e014003986 */ /* 0x0007e2000c101904 */
[----:B------:R-:W-:-:S02]  /*19aa00*/  ISETP.LT.AND P3, PT, R191, c[0x0][0x178], !P0 ;  /* 0x00005e00bf007a0c */ /* 0x000fc40004761270 */
[----:B------:R-:W-:Y:S01]  /*19aa10*/  ISETP.LT.AND P0, PT, R190, c[0x0][0x178], !P0 ;  /* 0x00005e00be007a0c */ /* 0x000fe20004701270 */
[----:B------:R-:W-:Y:S01]  /*19aa20*/  ISETP.GE.AND P5, PT, R36, c[0x0][0x17c], PT ;  /* 0x00005f0024007a0c */ /* 0x000fe20003fa6270 */
[----:B-1----:R-:W-:-:S04]  /*19aa30*/  IMAD.WIDE R16, R39, 0x4, R4 ;  /* 0x0000000427107825 */ /* 0x002fc800078e0204 */
[C---:B------:R-:W-:Y:S01]  /*19aa40*/  IMAD.WIDE R36, R39.reuse, 0x4, R10 ;  /* 0x0000000427247825 */ /* 0x040fe200078e020a */
[----:B----4-:R-:W-:Y:S02]  /*19aa50*/  ISETP.GE.AND P1, PT, R38, c[0x0][0x17c], PT ;  /* 0x00005f0026007a0c */ /* 0x010fe40003f26270 */
[C---:B------:R-:W-:Y:S01]  /*19aa60*/  IADD3 R41, R39.reuse, c[0x0][0x198], RZ ;  /* 0x0000660027297a10 */ /* 0x040fe20007ffe0ff */
[----:B--2---:R-:W-:-:S04]  /*19aa70*/  IMAD.WIDE R2, R39, 0x4, R8 ;  /* 0x0000000427027825 */ /* 0x004fc800078e0208 */
[----:B------:R-:W-:Y:S01]  /*19aa80*/  IMAD.WIDE R38, R39, 0x4, R6 ;  /* 0x0000000427267825 */ /* 0x000fe200078e0206 */
[----:B------:R1:W-:Y:S03]  /*19aa90*/  @P2 STG.E [R12.64], R24 ;  /* 0x000000180c002986 */ /* 0x0003e6000c101904 */
[----:B------:R2:W-:Y:S02]  /*19aaa0*/  @P6 STG.E [R16.64], R149 ;  /* 0x0000009510006986 */ /* 0x0005e4000c101904 */
[----:B------:R-:W-:Y:S01]  /*19aab0*/  @P4 STG.E [R36.64], R177 ;  /* 0x000000b124004986 */ /* 0x000fe2000c101904 */
[----:B------:R-:W-:Y:S01]  /*19aac0*/  ISETP.LT.AND P6, PT, R197, c[0x0][0x178], !P1 ;  /* 0x00005e00c5007a0c */ /* 0x000fe20004fc1270 */
[----:B------:R4:W-:Y:S01]  /*19aad0*/  @P3 STG.E [R2.64], R225 ;  /* 0x000000e102003986 */ /* 0x0009e2000c101904 */
[----:B------:R-:W-:Y:S01]  /*19aae0*/  ISETP.LT.AND P2, PT, R196, c[0x0][0x178], !P1 ;  /* 0x00005e00c4007a0c */ /* 0x000fe20004f41270 */
[----:B------:R-:W-:Y:S01]  /*19aaf0*/  @P0 STG.E [R38.64], R25 ;  /* 0x0000001926000986 */ /* 0x000fe2000c101904 */
[----:B------:R-:W-:Y:S01]  /*19ab00*/  ISETP.LT.AND P0, PT, R191, c[0x0][0x178], !P1 ;  /* 0x00005e00bf007a0c */ /* 0x000fe20004f01270 */
[----:B------:R-:W-:-:S02]  /*19ab10*/  ISETP.LT.AND P1, PT, R190, c[0x0][0x178], !P1 ;  /* 0x00005e00be007a0c */ /* 0x000fc40004f21270 */
[----:B---3--:R-:W-:-:S04]  /*19ab20*/  IMAD.WIDE R20, R41, 0x4, R4 ;  /* 0x0000000429147825 */ /* 0x008fc800078e0204 */
[----:B-1----:R-:W-:-:S04]  /*19ab30*/  IMAD.WIDE R12, R41, 0x4, R10 ;  /* 0x00000004290c7825 */ /* 0x002fc800078e020a */
[C---:B--2---:R-:W-:Y:S01]  /*19ab40*/  IMAD.WIDE R16, R41.reuse, 0x4, R6 ;  /* 0x0000000429107825 */ /* 0x044fe200078e0206 */
[----:B------:R-:W1:Y:S03]  /*19ab50*/  LDS.128 R32, [R230+0x800] ;  /* 0x00080000e6207984 */ /* 0x000e660000000c00 */
[----:B----4-:R-:W-:Y:S01]  /*19ab60*/  IMAD.WIDE R2, R41, 0x4, R8 ;  /* 0x0000000429027825 */ /* 0x010fe200078e0208 */
[----:B------:R2:W-:Y:S03]  /*19ab70*/  @P6 STG.E [R20.64], R144 ;  /* 0x0000009014006986 */ /* 0x0005e6000c101904 */
[----:B------:R3:W-:Y:S01]  /*19ab80*/  @P2 STG.E [R12.64], R164 ;  /* 0x000000a40c002986 */ /* 0x0007e2000c101904 */
[----:B------:R-:W-:Y:S01]  /*19ab90*/  ISETP.GE.AND P4, PT, R42, c[0x0][0x17c], PT ;  /* 0x00005f002a007a0c */ /* 0x000fe20003f86270 */
[----:B------:R2:W-:Y:S01]  /*19aba0*/  @P0 STG.E [R2.64], R204 ;  /* 0x000000cc02000986 */ /* 0x0005e2000c101904 */
[----:B------:R2:W-:Y:S03]  /*19abb0*/  @P1 STG.E [R16.64], R28 ;  /* 0x0000001c10001986 */ /* 0x0005e6000c101904 */
[----:B------:R-:W4:Y:S01]  /*19abc0*/  LDL.LU R42, [R1+0x5f00] ;  /* 0x005f0000012a7983 */ /* 0x000f220000300800 */
[----:B------:R-:W-:-:S02]  /*19abd0*/  ISETP.GE.AND P1, PT, R0, c[0x0][0x17c], PT ;  /* 0x00005f0000007a0c */ /* 0x000fc40003f26270 */
[----:B------:R-:W4:Y:S01]  /*19abe0*/  LDL.LU R0, [R1+0x5ee8] ;  /* 0x005ee80001007983 */ /* 0x000f220000300800 */
[----:B------:R-:W-:Y:S02]  /*19abf0*/  ISETP.LT.AND P3, PT, R197, c[0x0][0x178], !P5 ;  /* 0x00005e00c5007a0c */ /* 0x000fe40006f61270 */
[----:B------:R-:W-:Y:S02]  /*19ac00*/  ISETP.LT.AND P2, PT, R196, c[0x0][0x178], !P5 ;  /* 0x00005e00c4007a0c */ /* 0x000fe40006f41270 */
[----:B------:R-:W-:Y:S02]  /*19ac10*/  ISETP.LT.AND P6, PT, R191, c[0x0][0x178], !P5 ;  /* 0x00005e00bf007a0c */ /* 0x000fe40006fc1270 */
[----:B------:R-:W-:Y:S01]  /*19ac20*/  IADD3 R37, R41, c[0x0][0x198], RZ ;  /* 0x0000660029257a10 */ /* 0x000fe20007ffe0ff */
[----:B------:R-:W-:Y:S01]  /*19ac30*/  ISETP.LT.AND P5, PT, R190, c[0x0][0x178], !P5 ;  /* 0x00005e00be007a0c */ /* 0x000fe20006fa1270 */
[----:B------:R-:W-:Y:S01]  /*19ac40*/  ISETP.GE.AND P0, PT, R40, c[0x0][0x17c], PT ;  /* 0x00005f0028007a0c */ /* 0x000fe20003f06270 */
[----:B------:R-:W4:Y:S02]  /*19ac50*/  LDL.LU R46, [R1+0x5ed0] ;  /* 0x005ed000012e7983 */ /* 0x000f240000300800 */
[----:B--2---:R-:W-:-:S04]  /*19ac60*/  IMAD.WIDE R20, R37, 0x4, R4 ;  /* 0x0000000425147825 */ /* 0x004fc800078e0204 */
[----:B---3--:R-:W-:-:S04]  /*19ac70*/  IMAD.WIDE R12, R37, 0x4, R10 ;  /* 0x00000004250c7825 */ /* 0x008fc800078e020a */
[----:B------:R-:W-:-:S04]  /*19ac80*/  IMAD.WIDE R24, R37, 0x4, R8 ;  /* 0x0000000425187825 */ /* 0x000fc800078e0208 */
[----:B------:R-:W-:Y:S01]  /*19ac90*/  IMAD.WIDE R40, R37, 0x4, R6 ;  /* 0x0000000425287825 */ /* 0x000fe200078e0206 */
[----:B------:R-:W-:Y:S01]  /*19aca0*/  @P3 STG.E [R20.64], R145 ;  /* 0x0000009114003986 */ /* 0x000fe2000c101904 */
[----:B------:R-:W-:Y:S02]  /*19acb0*/  ISETP.LT.AND P3, PT, R197, c[0x0][0x178], !P4 ;  /* 0x00005e00c5007a0c */ /* 0x000fe40006761270 */
[----:B------:R2:W-:Y:S01]  /*19acc0*/  @P2 STG.E [R12.64], R165 ;  /* 0x000000a50c002986 */ /* 0x0005e2000c101904 */
[----:B------:R-:W-:Y:S01]  /*19acd0*/  ISETP.LT.AND P2, PT, R196, c[0x0][0x178], !P4 ;  /* 0x00005e00c4007a0c */ /* 0x000fe20006741270 */
[----:B------:R3:W-:Y:S01]  /*19ace0*/  @P6 STG.E [R24.64], R205 ;  /* 0x000000cd18006986 */ /* 0x0007e2000c101904 */
[----:B------:R-:W-:Y:S01]  /*19acf0*/  @P5 STG.E [R40.64], R29 ;  /* 0x0000001d28005986 */ /* 0x000fe2000c101904 */
[----:B------:R-:W-:Y:S02]  /*19ad00*/  IADD3 R43, R37, c[0x0][0x198], RZ ;  /* 0x00006600252b7a10 */ /* 0x000fe40007ffe0ff */
[----:B------:R-:W-:Y:S01]  /*19ad10*/  ISETP.LT.AND P5, PT, R191, c[0x0][0x178], !P4 ;  /* 0x00005e00bf007a0c */ /* 0x000fe200067a1270 */
[----:B------:R-:W-:Y:S01]  /*19ad20*/  ISETP.LT.AND P4, PT, R190, c[0x0][0x178], !P4 ;  /* 0x00005e00be007a0c */ /* 0x000fe20006781270 */
[----:B------:R-:W-:Y:S01]  /*19ad30*/  ISETP.LT.AND P6, PT, R197, c[0x0][0x178], !P0 ;  /* 0x00005e00c5007a0c */ /* 0x000fe200047c1270 */
[----:B------:R-:W4:Y:S01]  /*19ad40*/  LDS.128 R36, [R231+0x800] ;  /* 0x00080000e7247984 */ /* 0x000f220000000c00 */
[----:B------:R-:W-:-:S04]  /*19ad50*/  IMAD.WIDE R2, R43, 0x4, R4 ;  /* 0x000000042b027825 */ /* 0x000fc800078e0204 */
[----:B------:R-:W-:-:S04]  /*19ad60*/  IMAD.WIDE R16, R43, 0x4, R10 ;  /* 0x000000042b107825 */ /* 0x000fc800078e020a */
[----:B--2---:R-:W-:-:S04]  /*19ad70*/  IMAD.WIDE R12, R43, 0x4, R8 ;  /* 0x000000042b0c7825 */ /* 0x004fc800078e0208 */
[----:B------:R-:W-:Y:S01]  /*19ad80*/  IMAD.WIDE R20, R43, 0x4, R6 ;  /* 0x000000042b147825 */ /* 0x000fe200078e0206 */
[----:B------:R2:W-:Y:S03]  /*19ad90*/  @P3 STG.E [R2.64], R128 ;  /* 0x0000008002003986 */ /* 0x0005e6000c101904 */
[----:B------:R2:W-:Y:S01]  /*19ada0*/  @P2 STG.E [R16.64], R156 ;  /* 0x0000009c10002986 */ /* 0x0005e2000c101904 */
[----:B------:R-:W-:Y:S02]  /*19adb0*/  ISETP.LT.AND P3, PT, R196, c[0x0][0x178], !P0 ;  /* 0x00005e00c4007a0c */ /* 0x000fe40004761270 */
[----:B------:R-:W-:Y:S02]  /*19adc0*/  ISETP.LT.AND P2, PT, R191, c[0x0][0x178], !P0 ;  /* 0x00005e00bf007a0c */ /* 0x000fe40004741270 */
[----:B------:R-:W-:Y:S01]  /*19add0*/  IADD3 R45, R43, c[0x0][0x198], RZ ;  /* 0x000066002b2d7a10 */ /* 0x000fe20007ffe0ff */
[----:B------:R-:W-:Y:S01]  /*19ade0*/  @P5 STG.E [R12.64], R212 ;  /* 0x000000d40c005986 */ /* 0x000fe2000c101904 */
[----:B------:R-:W-:Y:S01]  /*19adf0*/  ISETP.GE.AND P5, PT, R44, c[0x0][0x17c], PT ;  /* 0x00005f002c007a0c */ /* 0x000fe20003fa6270 */
[----:B-1----:R1:W-:Y:S02]  /*19ae00*/  @P4 STG.E [R20.64], R32 ;  /* 0x0000002014004986 */ /* 0x0023e4000c101904 */
[----:B------:R-:W4:Y:S02]  /*19ae10*/  LDL.LU R44, [R1+0x5eb8] ;  /* 0x005eb800012c7983 */ /* 0x000f240000300800 */
[----:B---3--:R-:W-:-:S04]  /*19ae20*/  IMAD.WIDE R24, R45, 0x4, R4 ;  /* 0x000000042d187825 */ /* 0x008fc800078e0204 */
[----:B--2---:R-:W-:-:S04]  /*19ae30*/  IMAD.WIDE R2, R45, 0x4, R10 ;  /* 0x000000042d027825 */ /* 0x004fc800078e020a */
[----:B------:R-:W-:Y:S01]  /*19ae40*/  IMAD.WIDE R16, R45, 0x4, R8 ;  /* 0x000000042d107825 */ /* 0x000fe200078e0208 */
[----:B------:R-:W-:Y:S01]  /*19ae50*/  ISETP.LT.AND P0, PT, R190, c[0x0][0x178], !P0 ;  /* 0x00005e00be007a0c */ /* 0x000fe20004701270 */
[----:B-1----:R-:W2:Y:S04]  /*19ae60*/  LDL.LU R32, [R1+0x5e9c] ;  /* 0x005e9c0001207983 */ /* 0x002ea80000300800 */
[----:B------:R1:W-:Y:S01]  /*19ae70*/  @P6 STG.E [R24.64], R129 ;  /* 0x0000008118006986 */ /* 0x0003e2000c101904 */
[----:B------:R-:W-:Y:S01]  /*19ae80*/  ISETP.LT.AND P6, PT, R197, c[0x0][0x178], !P1 ;  /* 0x00005e00c5007a0c */ /* 0x000fe20004fc1270 */
[----:B------:R3:W-:Y:S01]  /*19ae90*/  @P3 STG.E [R2.64], R157 ;  /* 0x0000009d02003986 */ /* 0x0007e2000c101904 */
[----:B------:R-:W-:Y:S01]  /*19aea0*/  ISETP.LT.AND P4, PT, R196, c[0x0][0x178], !P1 ;  /* 0x00005e00c4007a0c */ /* 0x000fe20004f81270 */
[----:B------:R4:W-:Y:S01]  /*19aeb0*/  @P2 STG.E [R16.64], R213 ;  /* 0x000000d510002986 */ /* 0x0009e2000c101904 */
[----:B------:R-:W-:-:S02]  /*19aec0*/  ISETP.LT.AND P2, PT, R191, c[0x0][0x178], !P1 ;  /* 0x00005e00bf007a0c */ /* 0x000fc40004f41270 */
[C---:B------:R-:W-:Y:S01]  /*19aed0*/  IADD3 R29, R45.reuse, c[0x0][0x198], RZ ;  /* 0x000066002d1d7a10 */ /* 0x040fe20007ffe0ff */
[----:B------:R-:W-:-:S04]  /*19aee0*/  IMAD.WIDE R12, R45, 0x4, R6 ;  /* 0x000000042d0c7825 */ /* 0x000fc800078e0206 */
[----:B------:R-:W-:-:S04]  /*19aef0*/  IMAD.WIDE R20, R29, 0x4, R4 ;  /* 0x000000041d147825 */ /* 0x000fc800078e0204 */
[----:B-1----:R-:W-:-:S04]  /*19af00*/  IMAD.WIDE R24, R29, 0x4, R10 ;  /* 0x000000041d187825 */ /* 0x002fc800078e020a */
[----:B---3--:R-:W-:Y:S01]  /*19af10*/  IMAD.WIDE R2, R29, 0x4, R8 ;  /* 0x000000041d027825 */ /* 0x008fe200078e0208 */
[----:B------:R1:W-:Y:S03]  /*19af20*/  @P0 STG.E [R12.64], R33 ;  /* 0x000000210c000986 */ /* 0x0003e6000c101904 */
[----:B------:R3:W-:Y:S02]  /*19af30*/  @P6 STG.E [R20.64], R124 ;  /* 0x0000007c14006986 */ /* 0x0007e4000c101904 */
[----:B------:R1:W-:Y:S01]  /*19af40*/  @P4 STG.E [R24.64], R168 ;  /* 0x000000a818004986 */ /* 0x0003e2000c101904 */
[----:B------:R1:W-:Y:S01]  /*19af50*/  @P2 STG.E [R2.64], R220 ;  /* 0x000000dc02002986 */ /* 0x0003e2000c101904 */
[----:B----4-:R-:W-:-:S03]  /*19af60*/  ISETP.GE.AND P2, PT, R0, c[0x0][0x17c], PT ;  /* 0x00005f0000007a0c */ /* 0x010fc60003f46270 */
[----:B------:R-:W4:Y:S01]  /*19af70*/  LDL.LU R0, [R1+0x5e80] ;  /* 0x005e800001007983 */ /* 0x000f220000300800 */
[----:B------:R-:W-:Y:S02]  /*19af80*/  ISETP.GE.AND P3, PT, R42, c[0x0][0x17c], PT ;  /* 0x00005f002a007a0c */ /* 0x000fe40003f66270 */
[----:B------:R-:W2:Y:S01]  /*19af90*/  LDS.128 R40, [R252+0x800] ;  /* 0x00080000fc287984 */ /* 0x000ea20000000c00 */
[----:B------:R-:W-:Y:S02]  /*19afa0*/  ISETP.LT.AND P1, PT, R190, c[0x0][0x178], !P1 ;  /* 0x00005e00be007a0c */ /* 0x000fe40004f21270 */
[----:B------:R-:W-:Y:S01]  /*19afb0*/  ISETP.LT.AND P4, PT, R197, c[0x0][0x178], !P5 ;  /* 0x00005e00c5007a0c */ /* 0x000fe20006f81270 */
[C---:B------:R-:W-:Y:S01]  /*19afc0*/  IMAD.WIDE R16, R29.reuse, 0x4, R6 ;  /* 0x000000041d107825 */ /* 0x040fe200078e0206 */
[----:B------:R-:W-:Y:S02]  /*19afd0*/  IADD3 R29, R29, c[0x0][0x198], RZ ;  /* 0x000066001d1d7a10 */ /* 0x000fe40007ffe0ff */
[----:B------:R-:W-:-:S02]  /*19afe0*/  ISETP.LT.AND P6, PT, R196, c[0x0][0x178], !P5 ;  /* 0x00005e00c4007a0c */ /* 0x000fc40006fc1270 */
[----:B------:R-:W-:Y:S01]  /*19aff0*/  ISETP.LT.AND P0, PT, R191, c[0x0][0x178], !P5 ;  /* 0x00005e00bf007a0c */ /* 0x000fe20006f01270 */
[----:B-1----:R-:W-:Y:S01]  /*19b000*/  IMAD.WIDE R12, R29, 0x4, R4 ;  /* 0x000000041d0c7825 */ /* 0x002fe200078e0204 */
[----:B------:R-:W-:-:S03]  /*19b010*/  ISETP.LT.AND P5, PT, R190, c[0x0][0x178], !P5 ;  /* 0x00005e00be007a0c */ /* 0x000fc60006fa1270 */
[----:B------:R1:W-:Y:S01]  /*19b020*/  @P1 STG.E [R16.64], R36 ;  /* 0x0000002410001986 */ /* 0x0003e2000c101904 */
[----:B------:R-:W-:Y:S01]  /*19b030*/  ISETP.LT.AND P1, PT, R197, c[0x0][0x178], !P3 ;  /* 0x00005e00c5007a0c */ /* 0x000fe20005f21270 */
[----:B------:R1:W-:Y:S01]  /*19b040*/  @P4 STG.E [R12.64], R125 ;  /* 0x0000007d0c004986 */ /* 0x0003e2000c101904 */
[----:B------:R-:W-:Y:S02]  /*19b050*/  ISETP.LT.AND P4, PT, R196, c[0x0][0x178], !P3 ;  /* 0x00005e00c4007a0c */ /* 0x000fe40005f81270 */
[C---:B------:R-:W-:Y:S01]  /*19b060*/  IADD3 R33, R29.reuse, c[0x0][0x198], RZ ;  /* 0x000066001d217a10 */ /* 0x040fe20007ffe0ff */
[----:B---3--:R-:W-:-:S04]  /*19b070*/  IMAD.WIDE R20, R29, 0x4, R10 ;  /* 0x000000041d147825 */ /* 0x008fc800078e020a */
[----:B------:R-:W-:-:S04]  /*19b080*/  IMAD.WIDE R24, R29, 0x4, R8 ;  /* 0x000000041d187825 */ /* 0x000fc800078e0208 */
[----:B------:R-:W-:-:S04]  /*19b090*/  IMAD.WIDE R2, R29, 0x4, R6 ;  /* 0x000000041d027825 */ /* 0x000fc800078e0206 */
[C---:B------:R-:W-:Y:S01]  /*19b0a0*/  IMAD.WIDE R28, R33.reuse, 0x4, R10 ;  /* 0x00000004211c7825 */ /* 0x040fe200078e020a */
[----:B------:R3:W-:Y:S03]  /*19b0b0*/  @P6 STG.E [R20.64], R169 ;  /* 0x000000a914006986 */ /* 0x0007e6000c101904 */
[----:B-1----:R-:W-:-:S04]  /*19b0c0*/  IMAD.WIDE R16, R33, 0x4, R4 ;  /* 0x0000000421107825 */ /* 0x002fc800078e0204 */
[----:B------:R1:W-:Y:S01]  /*19b0d0*/  @P0 STG.E [R24.64], R221 ;  /* 0x000000dd18000986 */ /* 0x0003e2000c101904 */
[----:B------:R-:W-:Y:S01]  /*19b0e0*/  ISETP.LT.AND P0, PT, R191, c[0x0][0x178], !P3 ;  /* 0x00005e00bf007a0c */ /* 0x000fe20005f01270 */
[----:B------:R-:W-:Y:S01]  /*19b0f0*/  ISETP.LT.AND P3, PT, R190, c[0x0][0x178], !P3 ;  /* 0x00005e00be007a0c */ /* 0x000fe20005f61270 */
[----:B------:R1:W-:Y:S01]  /*19b100*/  @P5 STG.E [R2.64], R37 ;  /* 0x0000002502005986 */ /* 0x0003e2000c101904 */
[----:B------:R-:W-:Y:S01]  /*19b110*/  ISETP.LT.AND P6, PT, R197, c[0x0][0x178], !P2 ;  /* 0x00005e00c5007a0c */ /* 0x000fe200057c1270 */
[----:B------:R2:W-:Y:S02]  /*19b120*/  @P1 STG.E [R16.64], R140 ;  /* 0x0000008c10001986 */ /* 0x0005e4000c101904 */
[----:B------:R-:W-:Y:S01]  /*19b130*/  @P4 STG.E [R28.64], R172 ;  /* 0x000000ac1c004986 */ /* 0x000fe2000c101904 */
[----:B------:R-:W-:Y:S02]  /*19b140*/  ISETP.LT.AND P5, PT, R196, c[0x0][0x178], !P2 ;  /* 0x00005e00c4007a0c */ /* 0x000fe400057a1270 */
[----:B------:R-:W-:-:S02]  /*19b150*/  ISETP.LT.AND P4, PT, R191, c[0x0][0x178], !P2 ;  /* 0x00005e00bf007a0c */ /* 0x000fc40005781270 */
[C---:B------:R-:W-:Y:S01]  /*19b160*/  IADD3 R45, R33.reuse, c[0x0][0x198], RZ ;  /* 0x00006600212d7a10 */ /* 0x040fe20007ffe0ff */
[----:B------:R-:W-:-:S04]  /*19b170*/  IMAD.WIDE R12, R33, 0x4, R8 ;  /* 0x00000004210c7825 */ /* 0x000fc800078e0208 */
[----:B---3--:R-:W-:-:S04]  /*19b180*/  IMAD.WIDE R20, R33, 0x4, R6 ;  /* 0x0000000421147825 */ /* 0x008fc800078e0206 */
[----:B-1----:R-:W-:-:S04]  /*19b190*/  IMAD.WIDE R24, R45, 0x4, R4 ;  /* 0x000000042d187825 */ /* 0x002fc800078e0204 */
[C---:B------:R-:W-:Y:S01]  /*19b1a0*/  IMAD.WIDE R2, R45.reuse, 0x4, R10 ;  /* 0x000000042d027825 */ /* 0x040fe200078e020a */
[----:B------:R-:W-:Y:S01]  /*19b1b0*/  ISETP.GE.AND P1, PT, R46, c[0x0][0x17c], PT ;  /* 0x00005f002e007a0c */ /* 0x000fe20003f26270 */
[----:B------:R-:W-:Y:S02]  /*19b1c0*/  @P0 STG.E [R12.64], R232 ;  /* 0x000000e80c000986 */ /* 0x000fe4000c101904 */
[----:B--2---:R-:W-:-:S04]  /*19b1d0*/  IMAD.WIDE R16, R45, 0x4, R8 ;  /* 0x000000042d107825 */ /* 0x004fc800078e0208 */
[----:B------:R1:W-:Y:S01]  /*19b1e0*/  @P3 STG.E [R20.64], R40 ;  /* 0x0000002814003986 */ /* 0x0003e2000c101904 */
[----:B------:R2:W-:Y:S01]  /*19b1f0*/  @P6 STG.E [R24.64], R141 ;  /* 0x0000008d18006986 */ /* 0x0005e2000c101904 */
[----:B------:R3:W-:Y:S02]  /*19b200*/  @P5 STG.E [R2.64], R173 ;  /* 0x000000ad02005986 */ /* 0x0007e4000c101904 */
[----:B------:R2:W-:Y:S01]  /*19b210*/  @P4 STG.E [R16.64], R233 ;  /* 0x000000e910004986 */ /* 0x0005e2000c101904 */
[----:B------:R-:W-:Y:S02]  /*19b220*/  ISETP.LT.AND P6, PT, R197, c[0x0][0x178], !P1 ;  /* 0x00005e00c5007a0c */ /* 0x000fe40004fc1270 */
[----:B------:R-:W-:Y:S02]  /*19b230*/  ISETP.LT.AND P3, PT, R196, c[0x0][0x178], !P1 ;  /* 0x00005e00c4007a0c */ /* 0x000fe40004f61270 */
[----:B------:R-:W-:Y:S02]  /*19b240*/  ISETP.LT.AND P4, PT, R191, c[0x0][0x178], !P1 ;  /* 0x00005e00bf007a0c */ /* 0x000fe40004f81270 */
[----:B------:R-:W-:Y:S01]  /*19b250*/  ISETP.LT.AND P5, PT, R190, c[0x0][0x178], !P1 ;  /* 0x00005e00be007a0c */ /* 0x000fe20004fa1270 */
[----:B------:R-:W-:Y:S01]  /*19b260*/  ISETP.GE.AND P1, PT, R32, c[0x0][0x17c], PT ;  /* 0x00005f0020007a0c */ /* 0x000fe20003f26270 */
[----:B-1----:R-:W4:Y:S01]  /*19b270*/  LDL.LU R40, [R1+0x5e6c] ;  /* 0x005e6c0001287983 */ /* 0x002f220000300800 */
[----:B------:R-:W4:Y:S02]  /*19b280*/  LDL.LU R36, [R1+0x5e54] ;  /* 0x005e540001247983 */ /* 0x000f240000300800 */
[----:B------:R-:W4:Y:S01]  /*19b290*/  LDL.LU R32, [R1+0x5e3c] ;  /* 0x005e3c0001207983 */ /* 0x000f220000300800 */
[----:B------:R-:W-:-:S02]  /*19b2a0*/  ISETP.LT.AND P2, PT, R190, c[0x0][0x178], !P2 ;  /* 0x00005e00be007a0c */ /* 0x000fc40005741270 */
[C---:B------:R-:W-:Y:S01]  /*19b2b0*/  IADD3 R29, R45.reuse, c[0x0][0x198], RZ ;  /* 0x000066002d1d7a10 */ /* 0x040fe20007ffe0ff */
[----:B------:R-:W-:-:S04]  /*19b2c0*/  IMAD.WIDE R12, R45, 0x4, R6 ;  /* 0x000000042d0c7825 */ /* 0x000fc800078e0206 */
[----:B------:R-:W-:-:S04]  /*19b2d0*/  IMAD.WIDE R20, R29, 0x4, R4 ;  /* 0x000000041d147825 */ /* 0x000fc800078e0204 */
[----:B--2---:R-:W-:-:S04]  /*19b2e0*/  IMAD.WIDE R24, R29, 0x4, R10 ;  /* 0x000000041d187825 */ /* 0x004fc800078e020a */
[C---:B---3--:R-:W-:Y:S01]  /*19b2f0*/  IMAD.WIDE R2, R29.reuse, 0x4, R8 ;  /* 0x000000041d027825 */ /* 0x048fe200078e0208 */
[----:B------:R1:W-:Y:S03]  /*19b300*/  @P2 STG.E [R12.64], R41 ;  /* 0x000000290c002986 */ /* 0x0003e6000c101904 */
[----:B------:R2:W-:Y:S02]  /*19b310*/  @P6 STG.E [R20.64], R138 ;  /* 0x0000008a14006986 */ /* 0x0005e4000c101904 */
[----:B------:R3:W-:Y:S02]  /*19b320*/  @P3 STG.E [R24.64], R186 ;  /* 0x000000ba18003986 */ /* 0x0007e4000c101904 */
[----:B------:R1:W-:Y:S01]  /*19b330*/  @P4 STG.E [R2.64], R202 ;  /* 0x000000ca02004986 */ /* 0x0003e2000c101904 */
[----:B----4-:R-:W-:Y:S02]  /*19b340*/  ISETP.GE.AND P4, PT, R0, c[0x0][0x17c], PT ;  /* 0x00005f0000007a0c */ /* 0x010fe40003f86270 */
[----:B------:R-:W4:Y:S01]  /*19b350*/  LDL.LU R0, [R1+0x5e1c] ;  /* 0x005e1c0001007983 */ /* 0x000f220000300800 */
[----:B------:R-:W-:Y:S01]  /*19b360*/  ISETP.GE.AND P0, PT, R44, c[0x0][0x17c], PT ;  /* 0x00005f002c007a0c */ /* 0x000fe20003f06270 */
[----:B------:R-:W-:-:S03]  /*19b370*/  IMAD.WIDE R16, R29, 0x4, R6 ;  /* 0x000000041d107825 */ /* 0x000fc600078e0206 */
[----:B------:R-:W-:Y:S02]  /*19b380*/  ISETP.LT.AND P2, PT, R197, c[0x0][0x178], !P0 ;  /* 0x00005e00c5007a0c */ /* 0x000fe40004741270 */
[----:B------:R-:W-:Y:S02]  /*19b390*/  IADD3 R29, R29, c[0x0][0x198], RZ ;  /* 0x000066001d1d7a10 */ /* 0x000fe40007ffe0ff */
[----:B------:R-:W-:Y:S02]  /*19b3a0*/  ISETP.LT.AND P6, PT, R196, c[0x0][0x178], !P0 ;  /* 0x00005e00c4007a0c */ /* 0x000fe400047c1270 */
[----:B------:R-:W-:Y:S01]  /*19b3b0*/  ISETP.LT.AND P3, PT, R191, c[0x0][0x178], !P0 ;  /* 0x00005e00bf007a0c */ /* 0x000fe20004761270 */
[----:B-1----:R-:W-:Y:S01]  /*19b3c0*/  IMAD.WIDE R12, R29, 0x4, R4 ;  /* 0x000000041d0c7825 */ /* 0x002fe200078e0204 */
[----:B------:R1:W-:Y:S01]  /*19b3d0*/  @P5 STG.E [R16.64], R14 ;  /* 0x0000000e10005986 */ /* 0x0003e2000c101904 */
[----:B------:R-:W-:Y:S02]  /*19b3e0*/  ISETP.LT.AND P0, PT, R190, c[0x0][0x178], !P0 ;  /* 0x00005e00be007a0c */ /* 0x000fe40004701270 */
[----:B------:R-:W-:-:S02]  /*19b3f0*/  ISETP.LT.AND P5, PT, R197, c[0x0][0x178], !P1 ;  /* 0x00005e00c5007a0c */ /* 0x000fc40004fa1270 */
[C---:B------:R-:W-:Y:S01]  /*19b400*/  IADD3 R33, R29.reuse, c[0x0][0x198], RZ ;  /* 0x000066001d217a10 */ /* 0x040fe20007ffe0ff */
[----:B------:R1:W-:Y:S01]  /*19b410*/  @P2 STG.E [R12.64], R139 ;  /* 0x0000008b0c002986 */ /* 0x0003e2000c101904 */
[----:B------:R-:W-:Y:S01]  /*19b420*/  ISETP.LT.AND P2, PT, R196, c[0x0][0x178], !P1 ;  /* 0x00005e00c4007a0c */ /* 0x000fe20004f41270 */
[----:B--2---:R-:W-:-:S04]  /*19b430*/  IMAD.WIDE R20, R29, 0x4, R10 ;  /* 0x000000041d147825 */ /* 0x004fc800078e020a */
[----:B---3--:R-:W-:-:S04]  /*19b440*/  IMAD.WIDE R24, R29, 0x4, R8 ;  /* 0x000000041d187825 */ /* 0x008fc800078e0208 */
[----:B------:R-:W-:-:S04]  /*19b450*/  IMAD.WIDE R2, R29, 0x4, R6 ;  /* 0x000000041d027825 */ /* 0x000fc800078e0206 */
[----:B-1----:R-:W-:-:S04]  /*19b460*/  IMAD.WIDE R16, R33, 0x4, R4 ;  /* 0x0000000421107825 */ /* 0x002fc800078e0204 */
[----:B------:R-:W-:Y:S01]  /*19b470*/  IMAD.WIDE R28, R33, 0x4, R10 ;  /* 0x00000004211c7825 */ /* 0x000fe200078e020a */
[----:B------:R1:W-:Y:S03]  /*19b480*/  @P6 STG.E [R20.64], R187 ;  /* 0x000000bb14006986 */ /* 0x0003e6000c101904 */
[----:B------:R2:W-:Y:S01]  /*19b490*/  @P3 STG.E [R24.64], R203 ;  /* 0x000000cb18003986 */ /* 0x0005e2000c101904 */
[----:B------:R-:W-:Y:S01]  /*19b4a0*/  ISETP.LT.AND P3, PT, R191, c[0x0][0x178], !P1 ;  /* 0x00005e00bf007a0c */ /* 0x000fe20004f61270 */
[----:B------:R-:W-:Y:S01]  /*19b4b0*/  ISETP.LT.AND P1, PT, R190, c[0x0][0x178], !P1 ;  /* 0x00005e00be007a0c */ /* 0x000fe20004f21270 */
[----:B------:R3:W-:Y:S01]  /*19b4c0*/  @P0 STG.E [R2.64], R15 ;  /* 0x0000000f02000986 */ /* 0x0007e2000c101904 */
[----:B------:R-:W-:Y:S01]  /*19b4d0*/  ISETP.LT.AND P6, PT, R197, c[0x0][0x178], !P4 ;  /* 0x00005e00c5007a0c */ /* 0x000fe200067c1270 */
[----:B------:R-:W-:Y:S02]  /*19b4e0*/  @P5 STG.E [R16.64], R134 ;  /* 0x0000008610005986 */ /* 0x000fe4000c101904 */
[----:B------:R3:W-:Y:S01]  /*19b4f0*/  @P2 STG.E [R28.64], R162 ;  /* 0x000000a21c002986 */ /* 0x0007e2000c101904 */
[----:B------:R-:W-:-:S02]  /*19b500*/  ISETP.LT.AND P5, PT, R196, c[0x0][0x178], !P4 ;  /* 0x00005e00c4007a0c */ /* 0x000fc400067a1270 */
[----:B------:R-:W-:Y:S02]  /*19b510*/  ISETP.LT.AND P2, PT, R191, c[0x0][0x178], !P4 ;  /* 0x00005e00bf007a0c */ /* 0x000fe40006741270 */
[C---:B------:R-:W-:Y:S01]  /*19b520*/  IADD3 R37, R33.reuse, c[0x0][0x198], RZ ;  /* 0x0000660021257a10 */ /* 0x040fe20007ffe0ff */
[----:B------:R-:W-:-:S04]  /*19b530*/  IMAD.WIDE R12, R33, 0x4, R8 ;  /* 0x00000004210c7825 */ /* 0x000fc800078e0208 */
[----:B-1----:R-:W-:-:S04]  /*19b540*/  IMAD.WIDE R20, R33, 0x4, R6 ;  /* 0x0000000421147825 */ /* 0x002fc800078e0206 */
[----:B--2---:R-:W-:-:S04]  /*19b550*/  IMAD.WIDE R24, R37, 0x4, R4 ;  /* 0x0000000425187825 */ /* 0x004fc800078e0204 */
[----:B---3--:R-:W-:-:S04]  /*19b560*/  IMAD.WIDE R2, R37, 0x4, R10 ;  /* 0x0000000425027825 */ /* 0x008fc800078e020a */
[----:B------:R-:W-:Y:S01]  /*19b570*/  IMAD.WIDE R14, R37, 0x4, R8 ;  /* 0x00000004250e7825 */ /* 0x000fe200078e0208 */
[----:B------:R-:W-:Y:S03]  /*19b580*/  @P3 STG.E [R12.64], R210 ;  /* 0x000000d20c003986 */ /* 0x000fe6000c101904 */
[----:B------:R-:W-:Y:S02]  /*19b590*/  @P1 STG.E [R20.64], R22 ;  /* 0x0000001614001986 */ /* 0x000fe4000c101904 */
[----:B------:R1:W-:Y:S01]  /*19b5a0*/  @P6 STG.E [R24.64], R135 ;  /* 0x0000008718006986 */ /* 0x0003e2000c101904 */
[----:B------:R2:W-:Y:S01]  /*19b5b0*/  @P5 STG.E [R2.64], R163 ;  /* 0x000000a302005986 */ /* 0x0005e2000c101904 */
[----:B------:R3:W-:Y:S01]  /*19b5c0*/  @P2 STG.E [R14.64], R211 ;  /* 0x000000d30e002986 */ /* 0x0007e2000c101904 */
[----:B------:R-:W-:-:S04]  /*19b5d0*/  ISETP.GE.AND P0, PT, R40, c[0x0][0x17c], PT ;  /* 0x00005f0028007a0c */ /* 0x000fc80003f06270 */
[----:B------:R-:W-:Y:S02]  /*19b5e0*/  ISETP.LT.AND P6, PT, R197, c[0x0][0x178], !P0 ;  /* 0x00005e00c5007a0c */ /* 0x000fe400047c1270 */
[----:B------:R-:W-:Y:S02]  /*19b5f0*/  ISETP.LT.AND P3, PT, R196, c[0x0][0x178], !P0 ;  /* 0x00005e00c4007a0c */ /* 0x000fe40004761270 */
[----:B------:R-:W-:Y:S02]  /*19b600*/  ISETP.LT.AND P2, PT, R191, c[0x0][0x178], !P0 ;  /* 0x00005e00bf007a0c */ /* 0x000fe40004741270 */
[----:B------:R-:W-:Y:S01]  /*19b610*/  ISETP.LT.AND P5, PT, R190, c[0x0][0x178], !P0 ;  /* 0x00005e00be007a0c */ /* 0x000fe200047a1270 */
[----:B------:R-:W-:Y:S02]  /*19b620*/  ISETP.GE.AND P0, PT, R32, c[0x0][0x17c], PT ;  /* 0x00005f0020007a0c */ /* 0x000fe40003f06270 */
[----:B------:R-:W3:Y:S01]  /*19b630*/  LDL.LU R32, [R1+0x5e08] ;  /* 0x005e080001207983 */ /* 0x000ee20000300800 */
[----:B------:R-:W3:Y:S02]  /*19b640*/  LDL.LU R28, [R1+0x5df0] ;  /* 0x005df000011c7983 */ /* 0x000ee40000300800 */
[----:B-1----:R-:W3:Y:S01]  /*19b650*/  LDL.LU R24, [R1+0x5dd8] ;  /* 0x005dd80001187983 */ /* 0x002ee20000300800 */
[----:B------:R-:W-:-:S02]  /*19b660*/  ISETP.LT.AND P4, PT, R190, c[0x0][0x178], !P4 ;  /* 0x00005e00be007a0c */ /* 0x000fc40006781270 */
[C---:B------:R-:W-:Y:S01]  /*19b670*/  IADD3 R29, R37.reuse, c[0x0][0x198], RZ ;  /* 0x00006600251d7a10 */ /* 0x040fe20007ffe0ff */
[----:B------:R-:W-:-:S04]  /*19b680*/  IMAD.WIDE R12, R37, 0x4, R6 ;  /* 0x00000004250c7825 */ /* 0x000fc800078e0206 */
[----:B------:R-:W-:-:S04]  /*19b690*/  IMAD.WIDE R16, R29, 0x4, R4 ;  /* 0x000000041d107825 */ /* 0x000fc800078e0204 */
[----:B------:R-:W-:-:S04]  /*19b6a0*/  IMAD.WIDE R20, R29, 0x4, R10 ;  /* 0x000000041d147825 */ /* 0x000fc800078e020a */
[C---:B--2---:R-:W-:Y:S01]  /*19b6b0*/  IMAD.WIDE R2, R29.reuse, 0x4, R8 ;  /* 0x000000041d027825 */ /* 0x044fe200078e0208 */
[----:B------:R1:W-:Y:S03]  /*19b6c0*/  @P4 STG.E [R12.64], R23 ;  /* 0x000000170c004986 */ /* 0x0003e6000c101904 */
[----:B------:R2:W-:Y:S02]  /*19b6d0*/  @P6 STG.E [R16.64], R154 ;  /* 0x0000009a10006986 */ /* 0x0005e4000c101904 */
[----:B------:R1:W-:Y:S02]  /*19b6e0*/  @P3 STG.E [R20.64], R182 ;  /* 0x000000b614003986 */ /* 0x0003e4000c101904 */
[----:B------:R1:W-:Y:S01]  /*19b6f0*/  @P2 STG.E [R2.64], R218 ;  /* 0x000000da02002986 */ /* 0x0003e2000c101904 */
[----:B----4-:R-:W-:Y:S02]  /*19b700*/  ISETP.GE.AND P2, PT, R0, c[0x0][0x17c], PT ;  /* 0x00005f0000007a0c */ /* 0x010fe40003f46270 */
[----:B------:R-:W4:Y:S01]  /*19b710*/  LDL.LU R0, [R1+0x5dbc] ;  /* 0x005dbc0001007983 */ /* 0x000f220000300800 */
[----:B------:R-:W-:Y:S01]  /*19b720*/  ISETP.GE.AND P1, PT, R36, c[0x0][0x17c], PT ;  /* 0x00005f0024007a0c */ /* 0x000fe20003f26270 */
[----:B---3--:R-:W-:-:S03]  /*19b730*/  IMAD.WIDE R14, R29, 0x4, R6 ;  /* 0x000000041d0e7825 */ /* 0x008fc600078e0206 */
[----:B------:R-:W-:Y:S02]  /*19b740*/  ISETP.LT.AND P4, PT, R197, c[0x0][0x178], !P1 ;  /* 0x00005e00c5007a0c */ /* 0x000fe40004f81270 */
[----:B------:R-:W-:Y:S02]  /*19b750*/  ISETP.LT.AND P6, PT, R196, c[0x0][0x178], !P1 ;  /* 0x00005e00c4007a0c */ /* 0x000fe40004fc1270 */
[----:B------:R-:W-:Y:S02]  /*19b760*/  ISETP.LT.AND P3, PT, R191, c[0x0][0x178], !P1 ;  /* 0x00005e00bf007a0c */ /* 0x000fe40004f61270 */
[----:B------:R-:W-:Y:S01]  /*19b770*/  IADD3 R29, R29, c[0x0][0x198], RZ ;  /* 0x000066001d1d7a10 */ /* 0x000fe20007ffe0ff */
[----:B------:R3:W-:Y:S04]  /*19b780*/  @P5 STG.E [R14.64], R18 ;  /* 0x000000120e005986 */ /* 0x0007e8000c101904 */
[----:B-1----:R-:W-:-:S04]  /*19b790*/  IMAD.WIDE R12, R29, 0x4, R4 ;  /* 0x000000041d0c7825 */ /* 0x002fc800078e0204 */
[----:B--2---:R-:W-:-:S04]  /*19b7a0*/  IMAD.WIDE R16, R29, 0x4, R10 ;  /* 0x000000041d107825 */ /* 0x004fc800078e020a */
[----:B------:R-:W-:Y:S01]  /*19b7b0*/  IMAD.WIDE R20, R29, 0x4, R8 ;  /* 0x000000041d147825 */ /* 0x000fe200078e0208 */
[----:B------:R-:W-:Y:S02]  /*19b7c0*/  ISETP.LT.AND P1, PT, R190, c[0x0][0x178], !P1 ;  /* 0x00005e00be007a0c */ /* 0x000fe40004f21270 */
[----:B------:R-:W-:Y:S01]  /*19b7d0*/  ISETP.LT.AND P5, PT, R197, c[0x0][0x178], !P0 ;  /* 0x00005e00c5007a0c */ /* 0x000fe200047a1270 */
[----:B------:R1:W-:Y:S01]  /*19b7e0*/  @P4 STG.E [R12.64], R155 ;  /* 0x0000009b0c004986 */ /* 0x0003e2000c101904 */
[----:B------:R2:W-:Y:S01]  /*19b7f0*/  @P6 STG.E [R16.64], R183 ;  /* 0x000000b710006986 */ /* 0x0005e2000c101904 */
[----:B------:R-:W-:Y:S01]  /*19b800*/  ISETP.LT.AND P4, PT, R196, c[0x0][0x178], !P0 ;  /* 0x00005e00c4007a0c */ /* 0x000fe20004781270 */
[----:B------:R3:W-:Y:S01]  /*19b810*/  @P3 STG.E [R20.64], R219 ;  /* 0x000000db14003986 */ /* 0x0007e2000c101904 */
[----:B------:R-:W-:Y:S02]  /*19b820*/  ISETP.LT.AND P3, PT, R191, c[0x0][0x178], !P0 ;  /* 0x00005e00bf007a0c */ /* 0x000fe40004761270 */
[----:B------:R-:W-:Y:S01]  /*19b830*/  IADD3 R25, R29, c[0x0][0x198], RZ ;  /* 0x000066001d197a10 */ /* 0x000fe20007ffe0ff */
[----:B------:R-:W-:-:S02]  /*19b840*/  ISETP.LT.AND P0, PT, R190, c[0x0][0x178], !P0 ;  /* 0x00005e00be007a0c */ /* 0x000fc40004701270 */
[----:B------:R-:W-:-:S04]  /*19b850*/  IMAD.WIDE R2, R29, 0x4, R6 ;  /* 0x000000041d027825 */ /* 0x000fc800078e0206 */
[----:B---3--:R-:W-:-:S04]  /*19b860*/  IMAD.WIDE R14, R25, 0x4, R4 ;  /* 0x00000004190e7825 */ /* 0x008fc800078e0204 */
[----:B------:R-:W-:-:S04]  /*19b870*/  IMAD.WIDE R22, R25, 0x4, R10 ;  /* 0x0000000419167825 */ /* 0x000fc800078e020a */
[----:B-1----:R-:W-:-:S04]  /*19b880*/  IMAD.WIDE R12, R25, 0x4, R8 ;  /* 0x00000004190c7825 */ /* 0x002fc800078e0208 */
[----:B--2---:R-:W-:Y:S01]  /*19b890*/  IMAD.WIDE R16, R25, 0x4, R6 ;  /* 0x0000000419107825 */ /* 0x004fe200078e0206 */
[----:B------:R1:W-:Y:S01]  /*19b8a0*/  @P1 STG.E [R2.64], R19 ;  /* 0x0000001302001986 */ /* 0x0003e2000c101904 */
[----:B------:R-:W-:Y:S02]  /*19b8b0*/  ISETP.LT.AND P6, PT, R197, c[0x0][0x178], !P2 ;  /* 0x00005e00c5007a0c */ /* 0x000fe400057c1270 */
[----:B------:R2:W-:Y:S02]  /*19b8c0*/  @P5 STG.E [R14.64], R150 ;  /* 0x000000960e005986 */ /* 0x0005e4000c101904 */
[----:B------:R-:W-:Y:S01]  /*19b8d0*/  @P4 STG.E [R22.64], R178 ;  /* 0x000000b216004986 */ /* 0x000fe2000c101904 */
[----:B------:R-:W-:Y:S02]  /*19b8e0*/  ISETP.LT.AND P5, PT, R196, c[0x0][0x178], !P2 ;  /* 0x00005e00c4007a0c */ /* 0x000fe400057a1270 */
[----:B------:R-:W-:Y:S01]  /*19b8f0*/  ISETP.LT.AND P4, PT, R191, c[0x0][0x178], !P2 ;  /* 0x00005e00bf007a0c */ /* 0x000fe20005781270 */
[----:B------:R-:W-:Y:S01]  /*19b900*/  @P3 STG.E [R12.64], R226 ;  /* 0x000000e20c003986 */ /* 0x000fe2000c101904 */
[----:B------:R-:W-:Y:S01]  /*19b910*/  IADD3 R29, R25, c[0x0][0x198], RZ ;  /* 0x00006600191d7a10 */ /* 0x000fe20007ffe0ff */
[----:B------:R3:W-:Y:S04]  /*19b920*/  @P0 STG.E [R16.64], R26 ;  /* 0x0000001a10000986 */ /* 0x0007e8000c101904 */
[----:B------:R-:W-:-:S04]  /*19b930*/  IMAD.WIDE R20, R29, 0x4, R4 ;  /* 0x000000041d147825 */ /* 0x000fc800078e0204 */
[----:B-1----:R-:W-:-:S04]  /*19b940*/  IMAD.WIDE R2, R29, 0x4, R10 ;  /* 0x000000041d027825 */ /* 0x002fc800078e020a */
[----:B--2---:R-:W-:Y:S01]  /*19b950*/  IMAD.WIDE R14, R29, 0x4, R8 ;  /* 0x000000041d0e7825 */ /* 0x004fe200078e0208 */
[----:B---3--:R-:W2:Y:S04]  /*19b960*/  LDL.LU R26, [R1+0x5d9c] ;  /* 0x005d9c00011a7983 */ /* 0x008ea80000300800 */
[----:B------:R-:W-:Y:S01]  /*19b970*/  @P6 STG.E [R20.64], R151 ;  /* 0x0000009714006986 */ /* 0x000fe2000c101904 */
[----:B------:R1:W-:Y:S02]  /*19b980*/  @P5 STG.E [R2.64], R179 ;  /* 0x000000b302005986 */ /* 0x0003e4000c101904 */
[----:B------:R3:W-:Y:S01]  /*19b990*/  @P4 STG.E [R14.64], R227 ;  /* 0x000000e30e004986 */ /* 0x0007e2000c101904 */
[----:B------:R-:W-:Y:S02]  /*19b9a0*/  ISETP.LT.AND P2, PT, R190, c[0x0][0x178], !P2 ;  /* 0x00005e00be007a0c */ /* 0x000fe40005741270 */
[----:B------:R-:W-:-:S04]  /*19b9b0*/  ISETP.GE.AND P1, PT, R32, c[0x0][0x17c], PT ;  /* 0x00005f0020007a0c */ /* 0x000fc80003f26270 */
[----:B------:R-:W-:Y:S02]  /*19b9c0*/  ISETP.LT.AND P6, PT, R197, c[0x0][0x178], !P1 ;  /* 0x00005e00c5007a0c */ /* 0x000fe40004fc1270 */
[----:B------:R-:W-:Y:S02]  /*19b9d0*/  ISETP.LT.AND P3, PT, R196, c[0x0][0x178], !P1 ;  /* 0x00005e00c4007a0c */ /* 0x000fe40004f61270 */
[----:B------:R-:W-:Y:S02]  /*19b9e0*/  ISETP.LT.AND P4, PT, R191, c[0x0][0x178], !P1 ;  /* 0x00005e00bf007a0c */ /* 0x000fe40004f81270 */
[----:B------:R-:W-:Y:S01]  /*19b9f0*/  ISETP.LT.AND P5, PT, R190, c[0x0][0x178], !P1 ;  /* 0x00005e00be007a0c */ /* 0x000fe20004fa1270 */
[----:B------:R-:W-:Y:S02]  /*19ba00*/  ISETP.GE.AND P1, PT, R24, c[0x0][0x17c], PT ;  /* 0x00005f0018007a0c */ /* 0x000fe40003f26270 */
[----:B------:R-:W2:Y:S01]  /*19ba10*/  LDL.LU R24, [R1+0x5d90] ;  /* 0x005d900001187983 */ /* 0x000ea20000300800 */
[----:B------:R-:W2:Y:S01]  /*19ba20*/  LDL.LU R22, [R1+0x5d70] ;  /* 0x005d700001167983 */ /* 0x000ea20000300800 */
[C---:B------:R-:W-:Y:S01]  /*19ba30*/  IADD3 R23, R29.reuse, c[0x0][0x198], RZ ;  /* 0x000066001d177a10 */ /* 0x040fe20007ffe0ff */
[----:B------:R-:W-:-:S04]  /*19ba40*/  IMAD.WIDE R12, R29, 0x4, R6 ;  /* 0x000000041d0c7825 */ /* 0x000fc800078e0206 */
[----:B------:R-:W-:-:S04]  /*19ba50*/  IMAD.WIDE R16, R23, 0x4, R4 ;  /* 0x0000000417107825 */ /* 0x000fc800078e0204 */
[----:B------:R-:W-:-:S04]  /*19ba60*/  IMAD.WIDE R18, R23, 0x4, R10 ;  /* 0x0000000417127825 */ /* 0x000fc800078e020a */
[----:B-1----:R-:W-:Y:S01]  /*19ba70*/  IMAD.WIDE R2, R23, 0x4, R8 ;  /* 0x0000000417027825 */ /* 0x002fe200078e0208 */
[----:B------:R1:W-:Y:S03]  /*19ba80*/  @P2 STG.E [R12.64], R27 ;  /* 0x0000001b0c002986 */ /* 0x0003e6000c101904 */
[----:B------:R1:W-:Y:S02]  /*19ba90*/  @P6 STG.E [R16.64], R146 ;  /* 0x0000009210006986 */ /* 0x0003e4000c101904 */
[----:B------:R1:W-:Y:S01]  /*19baa0*/  @P3 STG.E [R18.64], R166 ;  /* 0x000000a612003986 */ /* 0x0003e2000c101904 */
[----:B------:R1:W-:Y:S01]  /*19bab0*/  @P4 STG.E [R2.64], R206 ;  /* 0x000000ce02004986 */ /* 0x0003e2000c101904 */
[----:B----4-:R-:W-:-:S03]  /*19bac0*/  ISETP.GE.AND P4, PT, R0, c[0x0][0x17c], PT ;  /* 0x00005f0000007a0c */ /* 0x010fc60003f86270 */
[----:B------:R-:W4:Y:S01]  /*19bad0*/  LDL.LU R0, [R1+0x5d54] ;  /* 0x005d540001007983 */ /* 0x000f220000300800 */
[----:B------:R-:W-:Y:S01]  /*19bae0*/  ISETP.GE.AND P0, PT, R28, c[0x0][0x17c], PT ;  /* 0x00005f001c007a0c */ /* 0x000fe20003f06270 */
[----:B---3--:R-:W-:-:S03]  /*19baf0*/  IMAD.WIDE R14, R23, 0x4, R6 ;  /* 0x00000004170e7825 */ /* 0x008fc600078e0206 */
[----:B------:R-:W-:Y:S02]  /*19bb00*/  ISETP.LT.AND P3, PT, R197, c[0x0][0x178], !P0 ;  /* 0x00005e00c5007a0c */ /* 0x000fe40004761270 */
[----:B------:R-:W-:Y:S02]  /*19bb10*/  ISETP.LT.AND P6, PT, R196, c[0x0][0x178], !P0 ;  /* 0x00005e00c4007a0c */ /* 0x000fe400047c1270 */
[----:B------:R-:W-:Y:S02]  /*19bb20*/  ISETP.LT.AND P2, PT, R191, c[0x0][0x178], !P0 ;  /* 0x00005e00bf007a0c */ /* 0x000fe40004741270 */
[----:B------:R-:W-:Y:S01]  /*19bb30*/  IADD3 R23, R23, c[0x0][0x198], RZ ;  /* 0x0000660017177a10 */ /* 0x000fe20007ffe0ff */
[----:B------:R3:W-:Y:S01]  /*19bb40*/  @P5 STG.E [R14.64], R30 ;  /* 0x0000001e0e005986 */ /* 0x0007e2000c101904 */
[----:B------:R-:W-:Y:S02]  /*19bb50*/  ISETP.LT.AND P0, PT, R190, c[0x0][0x178], !P0 ;  /* 0x00005e00be007a0c */ /* 0x000fe40004701270 */
[----:B------:R-:W-:-:S02]  /*19bb60*/  ISETP.LT.AND P5, PT, R197, c[0x0][0x178], !P1 ;  /* 0x00005e00c5007a0c */ /* 0x000fc40004fa1270 */
[C---:B------:R-:W-:Y:S01]  /*19bb70*/  IADD3 R25, R23.reuse, c[0x0][0x198], RZ ;  /* 0x0000660017197a10 */ /* 0x040fe20007ffe0ff */
[----:B-1----:R-:W-:-:S04]  /*19bb80*/  IMAD.WIDE R12, R23, 0x4, R4 ;  /* 0x00000004170c7825 */ /* 0x002fc800078e0204 */
[----:B------:R-:W-:-:S04]  /*19bb90*/  IMAD.WIDE R16, R23, 0x4, R10 ;  /* 0x0000000417107825 */ /* 0x000fc800078e020a */
[----:B------:R-:W-:-:S04]  /*19bba0*/  IMAD.WIDE R18, R23, 0x4, R8 ;  /* 0x0000000417127825 */ /* 0x000fc800078e0208 */
[----:B------:R-:W-:Y:S01]  /*19bbb0*/  IMAD.WIDE R2, R23, 0x4, R6 ;  /* 0x0000000417027825 */ /* 0x000fe200078e0206 */
[----:B------:R1:W-:Y:S03]  /*19bbc0*/  @P3 STG.E [R12.64], R147 ;  /* 0x000000930c003986 */ /* 0x0003e6000c101904 */
[----:B------:R1:W-:Y:S01]  /*19bbd0*/  @P6 STG.E [R16.64], R167 ;  /* 0x000000a710006986 */ /* 0x0003e2000c101904 */
[----:B------:R-:W-:Y:S01]  /*19bbe0*/  ISETP.LT.AND P3, PT, R196, c[0x0][0x178], !P1 ;  /* 0x00005e00c4007a0c */ /* 0x000fe20004f61270 */
[----:B---3--:R-:W-:Y:S01]  /*19bbf0*/  IMAD.WIDE R14, R25, 0x4, R4 ;  /* 0x00000004190e7825 */ /* 0x008fe200078e0204 */
[----:B------:R3:W-:Y:S01]  /*19bc00*/  @P2 STG.E [R18.64], R207 ;  /* 0x000000cf12002986 */ /* 0x0007e2000c101904 */
[----:B------:R-:W-:Y:S02]  /*19bc10*/  ISETP.LT.AND P2, PT, R191, c[0x0][0x178], !P1 ;  /* 0x00005e00bf007a0c */ /* 0x000fe40004f41270 */
[----:B------:R-:W-:Y:S01]  /*19bc20*/  ISETP.LT.AND P1, PT, R190, c[0x0][0x178], !P1 ;  /* 0x00005e00be007a0c */ /* 0x000fe20004f21270 */
[----:B------:R-:W-:Y:S01]  /*19bc30*/  ISETP.LT.AND P6, PT, R197, c[0x0][0x178], !P4 ;  /* 0x00005e00c5007a0c */ /* 0x000fe200067c1270 */
[----:B------:R3:W-:Y:S01]  /*19bc40*/  @P0 STG.E [R2.64], R31 ;  /* 0x0000001f02000986 */ /* 0x0007e2000c101904 */
[----:B------:R-:W-:Y:S01]  /*19bc50*/  @P5 STG.E [R14.64], R130 ;  /* 0x000000820e005986 */ /* 0x000fe2000c101904 */
[----:B------:R-:W-:-:S02]  /*19bc60*/  ISETP.LT.AND P5, PT, R196, c[0x0][0x178], !P4 ;  /* 0x00005e00c4007a0c */ /* 0x000fc400067a1270 */
[C---:B------:R-:W-:Y:S01]  /*19bc70*/  IADD3 R23, R25.reuse, c[0x0][0x198], RZ ;  /* 0x0000660019177a10 */ /* 0x040fe20007ffe0ff */
[----:B------:R-:W-:-:S04]  /*19bc80*/  IMAD.WIDE R20, R25, 0x4, R10 ;  /* 0x0000000419147825 */ /* 0x000fc800078e020a */
[----:B-1----:R-:W-:-:S04]  /*19bc90*/  IMAD.WIDE R12, R25, 0x4, R8 ;  /* 0x00000004190c7825 */ /* 0x002fc800078e0208 */
[----:B------:R-:W-:-:S04]  /*19bca0*/  IMAD.WIDE R16, R25, 0x4, R6 ;  /* 0x0000000419107825 */ /* 0x000fc800078e0206 */
[C---:B---3--:R-:W-:Y:S01]  /*19bcb0*/  IMAD.WIDE R18, R23.reuse, 0x4, R4 ;  /* 0x0000000417127825 */ /* 0x048fe200078e0204 */
[----:B------:R1:W-:Y:S03]  /*19bcc0*/  @P3 STG.E [R20.64], R158 ;  /* 0x0000009e14003986 */ /* 0x0003e6000c101904 */
[----:B------:R3:W-:Y:S02]  /*19bcd0*/  @P2 STG.E [R12.64], R214 ;  /* 0x000000d60c002986 */ /* 0x0007e4000c101904 */
[----:B------:R-:W-:Y:S01]  /*19bce0*/  IMAD.WIDE R2, R23, 0x4, R10 ;  /* 0x0000000417027825 */ /* 0x000fe200078e020a */
[----:B------:R-:W-:Y:S01]  /*19bcf0*/  ISETP.LT.AND P3, PT, R191, c[0x0][0x178], !P4 ;  /* 0x00005e00bf007a0c */ /* 0x000fe20006761270 */
[----:B------:R2:W-:Y:S02]  /*19bd00*/  @P1 STG.E [R16.64], R34 ;  /* 0x0000002210001986 */ /* 0x0005e4000c101904 */
[----:B------:R2:W-:Y:S01]  /*19bd10*/  @P6 STG.E [R18.64], R131 ;  /* 0x0000008312006986 */ /* 0x0005e2000c101904 */
[----:B------:R-:W-:Y:S01]  /*19bd20*/  ISETP.LT.AND P4, PT, R190, c[0x0][0x178], !P4 ;  /* 0x00005e00be007a0c */ /* 0x000fe20006781270 */
[----:B------:R2:W-:Y:S02]  /*19bd30*/  @P5 STG.E [R2.64], R159 ;  /* 0x0000009f02005986 */ /* 0x0005e4000c101904 */
[----:B--2---:R-:W-:-:S02]  /*19bd40*/  ISETP.GE.AND P0, PT, R26, c[0x0][0x17c], PT ;  /* 0x00005f001a007a0c */ /* 0x004fc40003f06270 */
[----:B-1----:R-:W-:Y:S02]  /*19bd50*/  IADD3 R21, R23, c[0x0][0x198], RZ ;  /* 0x0000660017157a10 */ /* 0x002fe40007ffe0ff */
[----:B------:R-:W-:Y:S02]  /*19bd60*/  ISETP.LT.AND P6, PT, R197, c[0x0][0x178], !P0 ;  /* 0x00005e00c5007a0c */ /* 0x000fe400047c1270 */
[----:B------:R-:W-:Y:S02]  /*19bd70*/  ISETP.LT.AND P2, PT, R196, c[0x0][0x178], !P0 ;  /* 0x00005e00c4007a0c */ /* 0x000fe40004741270 */
[----:B------:R-:W-:Y:S01]  /*19bd80*/  ISETP.LT.AND P5, PT, R191, c[0x0][0x178], !P0 ;  /* 0x00005e00bf007a0c */ /* 0x000fe200047a1270 */
[----:B------:R-:W-:Y:S02]  /*19bd90*/  ISETP.LT.AND P0, PT, R190, c[0x0][0x178], !P0 ;  /* 0x00005e00be007a0c */ /* 0x000fe40004701270 */
[----:B------:R-:W-:-:S04]  /*19bda0*/  IMAD.WIDE R14, R23, 0x4, R8 ;  /* 0x00000004170e7825 */ /* 0x000fc800078e0208 */
[----:B---3--:R-:W-:-:S04]  /*19bdb0*/  IMAD.WIDE R12, R23, 0x4, R6 ;  /* 0x00000004170c7825 */ /* 0x008fc800078e0206 */
[----:B------:R-:W-:-:S04]  /*19bdc0*/  IMAD.WIDE R16, R21, 0x4, R4 ;  /* 0x0000000415107825 */ /* 0x000fc800078e0204 */
[----:B------:R-:W-:-:S04]  /*19bdd0*/  IMAD.WIDE R18, R21, 0x4, R10 ;  /* 0x0000000415127825 */ /* 0x000fc800078e020a */
[C---:B------:R-:W-:Y:S01]  /*19bde0*/  IMAD.WIDE R2, R21.reuse, 0x4, R8 ;  /* 0x0000000415027825 */ /* 0x040fe200078e0208 */
[----:B------:R1:W-:Y:S03]  /*19bdf0*/  @P3 STG.E [R14.64], R215 ;  /* 0x000000d70e003986 */ /* 0x0003e6000c101904 */
[----:B------:R2:W-:Y:S01]  /*19be00*/  @P4 STG.E [R12.64], R35 ;  /* 0x000000230c004986 */ /* 0x0005e2000c101904 */
[----:B------:R3:W-:Y:S01]  /*19be10*/  @P6 STG.E [R16.64], R126 ;  /* 0x0000007e10006986 */ /* 0x0007e2000c101904 */
[----:B------:R2:W-:Y:S02]  /*19be20*/  @P2 STG.E [R18.64], R170 ;  /* 0x000000aa12002986 */ /* 0x0005e4000c101904 */
[----:B------:R2:W-:Y:S01]  /*19be30*/  @P5 STG.E [R2.64], R222 ;  /* 0x000000de02005986 */ /* 0x0005e2000c101904 */
[----:B------:R-:W-:Y:S01]  /*19be40*/  ISETP.GE.AND P1, PT, R24, c[0x0][0x17c], PT ;  /* 0x00005f0018007a0c */ /* 0x000fe20003f26270 */
[----:B-1----:R-:W-:Y:S01]  /*19be50*/  IMAD.WIDE R14, R21, 0x4, R6 ;  /* 0x00000004150e7825 */ /* 0x002fe200078e0206 */
[----:B------:R-:W-:-:S02]  /*19be60*/  ISETP.GE.AND P3, PT, R22, c[0x0][0x17c], PT ;  /* 0x00005f0016007a0c */ /* 0x000fc40003f66270 */
        /* <DEDUP_REMOVED lines=8> */
[----:B--2---:R-:W-:-:S04]  /*19bef0*/  IMAD.WIDE R12, R23, 0x4, R4 ;  /* 0x00000004170c7825 */ /* 0x004fc800078e0204 */
[----:B---3--:R-:W-:-:S04]  /*19bf00*/  IMAD.WIDE R16, R23, 0x4, R10 ;  /* 0x0000000417107825 */ /* 0x008fc800078e020a */
[----:B------:R-:W-:-:S04]  /*19bf10*/  IMAD.WIDE R18, R23, 0x4, R8 ;  /* 0x0000000417127825 */ /* 0x000fc800078e0208 */
[----:B------:R-:W-:-:S04]  /*19bf20*/  IMAD.WIDE R2, R23, 0x4, R6 ;  /* 0x0000000417027825 */ /* 0x000fc800078e0206 */
[----:B------:R-:W-:Y:S01]  /*19bf30*/  IMAD.WIDE R20, R25, 0x4, R4 ;  /* 0x0000000419147825 */ /* 0x000fe200078e0204 */
[----:B------:R2:W-:Y:S03]  /*19bf40*/  @P4 STG.E [R12.64], R127 ;  /* 0x0000007f0c004986 */ /* 0x0005e6000c101904 */
[----:B------:R3:W-:Y:S02]  /*19bf50*/  @P6 STG.E [R16.64], R171 ;  /* 0x000000ab10006986 */ /* 0x0007e4000c101904 */
[----:B------:R4:W-:Y:S01]  /*19bf60*/  @P5 STG.E [R18.64], R223 ;  /* 0x000000df12005986 */ /* 0x0009e2000c101904 */
[----:B------:R-:W-:Y:S01]  /*19bf70*/  ISETP.LT.AND P5, PT, R196, c[0x0][0x178], !P3 ;  /* 0x00005e00c4007a0c */ /* 0x000fe20005fa1270 */
[----:B------:R4:W-:Y:S01]  /*19bf80*/  @P1 STG.E [R2.64], R39 ;  /* 0x0000002702001986 */ /* 0x0009e2000c101904 */
[----:B------:R4:W-:Y:S01]  /*19bf90*/  @P0 STG.E [R20.64], R142 ;  /* 0x0000008e14000986 */ /* 0x0009e2000c101904 */
[----:B------:R-:W-:Y:S01]  /*19bfa0*/  ISETP.LT.AND P0, PT, R191, c[0x0][0x178], !P3 ;  /* 0x00005e00bf007a0c */ /* 0x000fe20005f01270 */
[----:B------:R-:W-:Y:S01]  /*19bfb0*/  ISETP.LT.AND P3, PT, R190, c[0x0][0x178], !P3 ;  /* 0x00005e00be007a0c */ /* 0x000fe20005f61270 */
[C---:B------:R-:W-:Y:S01]  /*19bfc0*/  IADD3 R23, R25.reuse, c[0x0][0x198], RZ ;  /* 0x0000660019177a10 */ /* 0x040fe20007ffe0ff */
[----:B-1----:R-:W-:-:S04]  /*19bfd0*/  IMAD.WIDE R14, R25, 0x4, R8 ;  /* 0x00000004190e7825 */ /* 0x002fc800078e0208 */
[----:B--2---:R-:W-:-:S04]  /*19bfe0*/  IMAD.WIDE R12, R25, 0x4, R10 ;  /* 0x00000004190c7825 */ /* 0x004fc800078e020a */
[----:B---3--:R-:W-:-:S04]  /*19bff0*/  IMAD.WIDE R16, R25, 0x4, R6 ;  /* 0x0000000419107825 */ /* 0x008fc800078e0206 */
[----:B------:R-:W-:-:S04]  /*19c000*/  IMAD.WIDE R4, R23, 0x4, R4 ;  /* 0x0000000417047825 */ /* 0x000fc800078e0204 */
[----:B------:R-:W-:-:S04]  /*19c010*/  IMAD.WIDE R10, R23, 0x4, R10 ;  /* 0x00000004170a7825 */ /* 0x000fc800078e020a */
[C---:B------:R-:W-:Y:S01]  /*19c020*/  IMAD.WIDE R8, R23.reuse, 0x4, R8 ;  /* 0x0000000417087825 */ /* 0x040fe200078e0208 */
[----:B------:R1:W-:Y:S04]  /*19c030*/  @P5 STG.E [R12.64], R174 ;  /* 0x000000ae0c005986 */ /* 0x0003e8000c101904 */
[----:B------:R1:W-:Y:S01]  /*19c040*/  @P0 STG.E [R14.64], R234 ;  /* 0x000000ea0e000986 */ /* 0x0003e2000c101904 */
[----:B------:R1:W-:Y:S02]  /*19c050*/  @P3 STG.E [R16.64], R42 ;  /* 0x0000002a10003986 */ /* 0x0003e4000c101904 */
[----:B------:R-:W-:Y:S01]  /*19c060*/  IMAD.WIDE R6, R23, 0x4, R6 ;  /* 0x0000000417067825 */ /* 0x000fe200078e0206 */
[----:B----4-:R-:W-:-:S04]  /*19c070*/  ISETP.GE.AND P2, PT, R0, c[0x0][0x17c], PT ;  /* 0x00005f0000007a0c */ /* 0x010fc80003f46270 */
[----:B------:R-:W-:Y:S02]  /*19c080*/  ISETP.LT.AND P4, PT, R197, c[0x0][0x178], !P2 ;  /* 0x00005e00c5007a0c */ /* 0x000fe40005781270 */
[----:B------:R-:W-:Y:S02]  /*19c090*/  ISETP.LT.AND P6, PT, R196, c[0x0][0x178], !P2 ;  /* 0x00005e00c4007a0c */ /* 0x000fe400057c1270 */
[----:B------:R-:W-:Y:S01]  /*19c0a0*/  ISETP.LT.AND P1, PT, R191, c[0x0][0x178], !P2 ;  /* 0x00005e00bf007a0c */ /* 0x000fe20005721270 */
[----:B------:R-:W-:-:S08]  /*19c0b0*/  ISETP.LT.AND P2, PT, R190, c[0x0][0x178], !P2 ;  /* 0x00005e00be007a0c */ /* 0x000fd00005741270 */
[----:B------:R1:W-:Y:S02]  /*19c0c0*/  @P4 STG.E [R4.64], R143 ;  /* 0x0000008f04004986 */ /* 0x0003e4000c101904 */
[----:B------:R1:W-:Y:S02]  /*19c0d0*/  @P6 STG.E [R10.64], R175 ;  /* 0x000000af0a006986 */ /* 0x0003e4000c101904 */
[----:B------:R1:W-:Y:S01]  /*19c0e0*/  @P1 STG.E [R8.64], R235 ;  /* 0x000000eb08001986 */ /* 0x0003e2000c101904 */
[----:B------:R-:W-:Y:S05]  /*19c0f0*/  @!P2 EXIT ;  /* 0x000000000000a94d */ /* 0x000fea0003800000 */
[----:B------:R-:W-:Y:S01]  /*19c100*/  STG.E [R6.64], R43 ;  /* 0x0000002b06007986 */ /* 0x000fe2000c101904 */
[----:B------:R-:W-:Y:S05]  /*19c110*/  EXIT ;  /* 0x000000000000794d */ /* 0x000fea0003800000 */
.L_x_2:
[----:B------:R-:W-:-:S00]  /*19c120*/  BRA `(.L_x_2) ;  /* 0xfffffff000007947 */ /* 0x000fc0000383ffff */
[----:B------:R-:W-:-:S00]  /*19c130*/  NOP ;  /* 0x0000000000007918 */ /* 0x000fc00000000000 */
        /* <DEDUP_REMOVED lines=12> */
.L_x_3:


//--------------------- .nv.shared.matmul_kernel  --------------------------
	.section	.nv.shared.matmul_kernel,"aw",@nobits
	.sectionflags	@""
	.align	16
